// Copyright (c) 2024, Jay Shah, Ganesh Bikshandi, Ying Zhang, Vijay Thakkar, Pradeep Ramani, Tri Dao.
// Splitting the different template instantiations to different files to speed up compilation.
// This file is auto-generated. See "generate_kernels.py"

#include "flash_fwd_launch_template.h"

#ifndef FLASHATTENTION_DISABLE_HDIM96
template void run_mha_fwd_<90, cutlass::bfloat16_t, 96, 96, false, false, true, true>(Flash_fwd_params &params, cudaStream_t stream);
#endif


// ===== COMPILED SASS (sm_90a) =====

	.target	sm_90a

	.elftype	@"ET_EXEC"


//--------------------- .note.nv.tkinfo           --------------------------
	.section	.note.nv.tkinfo,"",@"SHT_NOTE"
	.sectionflags	@"SHF_NOTE_NV_TKINFO"
	.tkinfo
        /*0018*/ 	.word	0x00000002
        /*0030*/ 	.string	""
        /*0030*/ 	.string	"ptxas"
        /*0030*/ 	.string	"Cuda compilation tools, release 13.0, V13.0.88"
        /*0030*/ 	.string	"Build cuda_13.0.r13.0/compiler.36424714_0"
        /*0030*/ 	.string	"-arch sm_90a -m 64 "



//--------------------- .note.nv.cuinfo           --------------------------
	.section	.note.nv.cuinfo,"",@"SHT_NOTE"
	.sectionflags	@"SHF_NOTE_NV_CUINFO"
        /*0018*/ 	.short	0x0002
        /*001a*/ 	.short	0x005a
        /*001c*/ 	.short	0x0082
	.zero		2


//--------------------- .nv.info                  --------------------------
	.section	.nv.info,"",@"SHT_CUDA_INFO"
	.align	4


	//----- nvinfo : EIATTR_REGCOUNT
	.align		4
        /*0000*/ 	.byte	0x04, 0x2f
        /*0002*/ 	.short	(.L_23 - .L_22)
	.align		4
.L_22:
        /*0004*/ 	.word	index@(_ZN7cutlass13device_kernelIN5flash11enable_sm90INS1_16FlashAttnFwdSm90INS1_25CollectiveMainloopFwdSm90ILi2EN4cute5tupleIJNS5_1CILi1EEES8_S8_EEENS6_IJNS7_ILi192EEENS7_ILi144EEENS7_ILi96EEEEEELi96ENS_10bfloat16_tEfNS_4arch4Sm90ELb1ELb0ELb1ELb1ELb0ELb1ELb0ELb0ELb1ELb1ELb0ELb0EEENS1_21CollectiveEpilogueFwdINS6_IJSA_SC_SB_EEES9_SE_SG_Li384ELb1ELb1ELb0ELb0EEENS1_36VarlenDynamicPersistentTileSchedulerILi192ELi144ELi384ELi128ELb0ELb1ELb1ELb1ELb1ELb1EEEEEEEEEvNT_6ParamsE)
        /*0008*/ 	.word	0x00000080


	//----- nvinfo : EIATTR_FRAME_SIZE
	.align		4
.L_23:
        /*000c*/ 	.byte	0x04, 0x11
        /*000e*/ 	.short	(.L_25 - .L_24)
	.align		4
.L_24:
        /*0010*/ 	.word	index@(_ZN7cutlass13device_kernelIN5flash11enable_sm90INS1_16FlashAttnFwdSm90INS1_25CollectiveMainloopFwdSm90ILi2EN4cute5tupleIJNS5_1CILi1EEES8_S8_EEENS6_IJNS7_ILi192EEENS7_ILi144EEENS7_ILi96EEEEEELi96ENS_10bfloat16_tEfNS_4arch4Sm90ELb1ELb0ELb1ELb1ELb0ELb1ELb0ELb0ELb1ELb1ELb0ELb0EEENS1_21CollectiveEpilogueFwdINS6_IJSA_SC_SB_EEES9_SE_SG_Li384ELb1ELb1ELb0ELb0EEENS1_36VarlenDynamicPersistentTileSchedulerILi192ELi144ELi384ELi128ELb0ELb1ELb1ELb1ELb1ELb1EEEEEEEEEvNT_6ParamsE)
        /*0014*/ 	.word	0x000000c0


	//----- nvinfo : EIATTR_REGCOUNT
	.align		4
.L_25:
        /*0018*/ 	.byte	0x04, 0x2f
        /*001a*/ 	.short	(.L_27 - .L_26)
	.align		4
.L_26:
        /*001c*/ 	.word	index@(_ZN7cutlass13device_kernelIN5flash11enable_sm90INS1_16FlashAttnFwdSm90INS1_25CollectiveMainloopFwdSm90ILi2EN4cute5tupleIJNS5_1CILi1EEES8_S8_EEENS6_IJNS7_ILi192EEENS7_ILi144EEENS7_ILi96EEEEEELi96ENS_10bfloat16_tEfNS_4arch4Sm90ELb1ELb0ELb1ELb1ELb0ELb0ELb0ELb0ELb1ELb1ELb0ELb0EEENS1_21CollectiveEpilogueFwdINS6_IJSA_SC_SB_EEES9_SE_SG_Li384ELb1ELb1ELb0ELb0EEENS1_36VarlenDynamicPersistentTileSchedulerILi192ELi144ELi384ELi128ELb0ELb1ELb1ELb1ELb1ELb1EEEEEEEEEvNT_6ParamsE)
        /*0020*/ 	.word	0x00000080


	//----- nvinfo : EIATTR_FRAME_SIZE
	.align		4
.L_27:
        /*0024*/ 	.byte	0x04, 0x11
        /*0026*/ 	.short	(.L_29 - .L_28)
	.align		4
.L_28:
        /*0028*/ 	.word	index@(_ZN7cutlass13device_kernelIN5flash11enable_sm90INS1_16FlashAttnFwdSm90INS1_25CollectiveMainloopFwdSm90ILi2EN4cute5tupleIJNS5_1CILi1EEES8_S8_EEENS6_IJNS7_ILi192EEENS7_ILi144EEENS7_ILi96EEEEEELi96ENS_10bfloat16_tEfNS_4arch4Sm90ELb1ELb0ELb1ELb1ELb0ELb0ELb0ELb0ELb1ELb1ELb0ELb0EEENS1_21CollectiveEpilogueFwdINS6_IJSA_SC_SB_EEES9_SE_SG_Li384ELb1ELb1ELb0ELb0EEENS1_36VarlenDynamicPersistentTileSchedulerILi192ELi144ELi384ELi128ELb0ELb1ELb1ELb1ELb1ELb1EEEEEEEEEvNT_6ParamsE)
        /*002c*/ 	.word	0x00000038


	//----- nvinfo : EIATTR_REGCOUNT
	.align		4
.L_29:
        /*0030*/ 	.byte	0x04, 0x2f
        /*0032*/ 	.short	(.L_31 - .L_30)
	.align		4
.L_30:
        /*0034*/ 	.word	index@(_ZN7cutlass13device_kernelIN5flash11enable_sm90INS1_16FlashAttnFwdSm90INS1_25CollectiveMainloopFwdSm90ILi2EN4cute5tupleIJNS5_1CILi1EEES8_S8_EEENS6_IJNS7_ILi192EEENS7_ILi144EEENS7_ILi96EEEEEELi96ENS_10bfloat16_tEfNS_4arch4Sm90ELb1ELb0ELb1ELb0ELb0ELb0ELb0ELb0ELb1ELb1ELb0ELb0EEENS1_21CollectiveEpilogueFwdINS6_IJSA_SC_SB_EEES9_SE_SG_Li384ELb0ELb1ELb0ELb0EEENS1_30DynamicPersistentTileSchedulerILi384ELi128ELb0ELb1ELb1EEEEEEEEEvNT_6ParamsE)
        /*0038*/ 	.word	0x00000080


	//----- nvinfo : EIATTR_FRAME_SIZE
	.align		4
.L_31:
        /*003c*/ 	.byte	0x04, 0x11
        /*003e*/ 	.short	(.L_33 - .L_32)
	.align		4
.L_32:
        /*0040*/ 	.word	index@(_ZN7cutlass13device_kernelIN5flash11enable_sm90INS1_16FlashAttnFwdSm90INS1_25CollectiveMainloopFwdSm90ILi2EN4cute5tupleIJNS5_1CILi1EEES8_S8_EEENS6_IJNS7_ILi192EEENS7_ILi144EEENS7_ILi96EEEEEELi96ENS_10bfloat16_tEfNS_4arch4Sm90ELb1ELb0ELb1ELb0ELb0ELb0ELb0ELb0ELb1ELb1ELb0ELb0EEENS1_21CollectiveEpilogueFwdINS6_IJSA_SC_SB_EEES9_SE_SG_Li384ELb0ELb1ELb0ELb0EEENS1_30DynamicPersistentTileSchedulerILi384ELi128ELb0ELb1ELb1EEEEEEEEEvNT_6ParamsE)
        /*0044*/ 	.word	0x00000010


	//----- nvinfo : EIATTR_REGCOUNT
	.align		4
.L_33:
        /*0048*/ 	.byte	0x04, 0x2f
        /*004a*/ 	.short	(.L_35 - .L_34)
	.align		4
.L_34:
        /*004c*/ 	.word	index@(_ZN7cutlass13device_kernelIN5flash11enable_sm90INS1_16FlashAttnFwdSm90INS1_25CollectiveMainloopFwdSm90ILi2EN4cute5tupleIJNS5_1CILi1EEES8_S8_EEENS6_IJNS7_ILi192EEENS7_ILi128EEENS7_ILi96EEEEEELi96ENS_10bfloat16_tEfNS_4arch4Sm90ELb0ELb1ELb1ELb1ELb0ELb1ELb0ELb0ELb1ELb1ELb0ELb0EEENS1_21CollectiveEpilogueFwdINS6_IJSA_SC_SB_EEES9_SE_SG_Li384ELb1ELb1ELb0ELb0EEENS1_36VarlenDynamicPersistentTileSchedulerILi192ELi128ELi384ELi128ELb0ELb1ELb1ELb1ELb0ELb1EEEEEEEEEvNT_6ParamsE)
        /*0050*/ 	.word	0x00000080


	//----- nvinfo : EIATTR_FRAME_SIZE
	.align		4
.L_35:
        /*0054*/ 	.byte	0x04, 0x11
        /*0056*/ 	.short	(.L_37 - .L_36)
	.align		4
.L_36:
        /*0058*/ 	.word	index@(_ZN7cutlass13device_kernelIN5flash11enable_sm90INS1_16FlashAttnFwdSm90INS1_25CollectiveMainloopFwdSm90ILi2EN4cute5tupleIJNS5_1CILi1EEES8_S8_EEENS6_IJNS7_ILi192EEENS7_ILi128EEENS7_ILi96EEEEEELi96ENS_10bfloat16_tEfNS_4arch4Sm90ELb0ELb1ELb1ELb1ELb0ELb1ELb0ELb0ELb1ELb1ELb0ELb0EEENS1_21CollectiveEpilogueFwdINS6_IJSA_SC_SB_EEES9_SE_SG_Li384ELb1ELb1ELb0ELb0EEENS1_36VarlenDynamicPersistentTileSchedulerILi192ELi128ELi384ELi128ELb0ELb1ELb1ELb1ELb0ELb1EEEEEEEEEvNT_6ParamsE)
        /*005c*/ 	.word	0x00000060


	//----- nvinfo : EIATTR_REGCOUNT
	.align		4
.L_37:
        /*0060*/ 	.byte	0x04, 0x2f
        /*0062*/ 	.short	(.L_39 - .L_38)
	.align		4
.L_38:
        /*0064*/ 	.word	index@(_ZN7cutlass13device_kernelIN5flash11enable_sm90INS1_16FlashAttnFwdSm90INS1_25CollectiveMainloopFwdSm90ILi2EN4cute5tupleIJNS5_1CILi1EEES8_S8_EEENS6_IJNS7_ILi192EEENS7_ILi128EEENS7_ILi96EEEEEELi96ENS_10bfloat16_tEfNS_4arch4Sm90ELb0ELb1ELb1ELb1ELb0ELb0ELb0ELb0ELb1ELb1ELb0ELb0EEENS1_21CollectiveEpilogueFwdINS6_IJSA_SC_SB_EEES9_SE_SG_Li384ELb1ELb1ELb0ELb0EEENS1_36VarlenDynamicPersistentTileSchedulerILi192ELi128ELi384ELi128ELb0ELb1ELb1ELb1ELb0ELb1EEEEEEEEEvNT_6ParamsE)
        /*0068*/ 	.word	0x00000080


	//----- nvinfo : EIATTR_FRAME_SIZE
	.align		4
.L_39:
        /*006c*/ 	.byte	0x04, 0x11
        /*006e*/ 	.short	(.L_41 - .L_40)
	.align		4
.L_40:
        /*0070*/ 	.word	index@(_ZN7cutlass13device_kernelIN5flash11enable_sm90INS1_16FlashAttnFwdSm90INS1_25CollectiveMainloopFwdSm90ILi2EN4cute5tupleIJNS5_1CILi1EEES8_S8_EEENS6_IJNS7_ILi192EEENS7_ILi128EEENS7_ILi96EEEEEELi96ENS_10bfloat16_tEfNS_4arch4Sm90ELb0ELb1ELb1ELb1ELb0ELb0ELb0ELb0ELb1ELb1ELb0ELb0EEENS1_21CollectiveEpilogueFwdINS6_IJSA_SC_SB_EEES9_SE_SG_Li384ELb1ELb1ELb0ELb0EEENS1_36VarlenDynamicPersistentTileSchedulerILi192ELi128ELi384ELi128ELb0ELb1ELb1ELb1ELb0ELb1EEEEEEEEEvNT_6ParamsE)
        /*0074*/ 	.word	0x00000038


	//----- nvinfo : EIATTR_REGCOUNT
	.align		4
.L_41:
        /*0078*/ 	.byte	0x04, 0x2f
        /*007a*/ 	.short	(.L_43 - .L_42)
	.align		4
.L_42:
        /*007c*/ 	.word	index@(_ZN7cutlass13device_kernelIN5flash11enable_sm90INS1_16FlashAttnFwdSm90INS1_25CollectiveMainloopFwdSm90ILi2EN4cute5tupleIJNS5_1CILi1EEES8_S8_EEENS6_IJNS7_ILi192EEENS7_ILi128EEENS7_ILi96EEEEEELi96ENS_10bfloat16_tEfNS_4arch4Sm90ELb0ELb1ELb1ELb0ELb0ELb0ELb0ELb0ELb1ELb1ELb0ELb0EEENS1_21CollectiveEpilogueFwdINS6_IJSA_SC_SB_EEES9_SE_SG_Li384ELb0ELb1ELb0ELb0EEENS1_30DynamicPersistentTileSchedulerILi384ELi128ELb0ELb1ELb1EEEEEEEEEvNT_6ParamsE)
        /*0080*/ 	.word	0x00000080


	//----- nvinfo : EIATTR_FRAME_SIZE
	.align		4
.L_43:
        /*0084*/ 	.byte	0x04, 0x11
        /*0086*/ 	.short	(.L_45 - .L_44)
	.align		4
.L_44:
        /*0088*/ 	.word	index@(_ZN7cutlass13device_kernelIN5flash11enable_sm90INS1_16FlashAttnFwdSm90INS1_25CollectiveMainloopFwdSm90ILi2EN4cute5tupleIJNS5_1CILi1EEES8_S8_EEENS6_IJNS7_ILi192EEENS7_ILi128EEENS7_ILi96EEEEEELi96ENS_10bfloat16_tEfNS_4arch4Sm90ELb0ELb1ELb1ELb0ELb0ELb0ELb0ELb0ELb1ELb1ELb0ELb0EEENS1_21CollectiveEpilogueFwdINS6_IJSA_SC_SB_EEES9_SE_SG_Li384ELb0ELb1ELb0ELb0EEENS1_30DynamicPersistentTileSchedulerILi384ELi128ELb0ELb1ELb1EEEEEEEEEvNT_6ParamsE)
        /*008c*/ 	.word	0x00000000


	//----- nvinfo : EIATTR_REGCOUNT
	.align		4
.L_45:
        /*0090*/ 	.byte	0x04, 0x2f
        /*0092*/ 	.short	(.L_47 - .L_46)
	.align		4
.L_46:
        /*0094*/ 	.word	index@(_ZN7cutlass13device_kernelIN5flash11enable_sm90INS1_16FlashAttnFwdSm90INS1_25CollectiveMainloopFwdSm90ILi2EN4cute5tupleIJNS5_1CILi1EEES8_S8_EEENS6_IJNS7_ILi192EEENS7_ILi144EEENS7_ILi96EEEEEELi96ENS_10bfloat16_tEfNS_4arch4Sm90ELb0ELb0ELb1ELb1ELb0ELb1ELb0ELb0ELb1ELb1ELb0ELb0EEENS1_21CollectiveEpilogueFwdINS6_IJSA_SC_SB_EEES9_SE_SG_Li384ELb1ELb1ELb0ELb0EEENS1_36VarlenDynamicPersistentTileSchedulerILi192ELi144ELi384ELi128ELb0ELb1ELb1ELb0ELb1ELb1EEEEEEEEEvNT_6ParamsE)
        /*0098*/ 	.word	0x00000080


	//----- nvinfo : EIATTR_FRAME_SIZE
	.align		4
.L_47:
        /*009c*/ 	.byte	0x04, 0x11
        /*009e*/ 	.short	(.L_49 - .L_48)
	.align		4
.L_48:
        /*00a0*/ 	.word	index@(_ZN7cutlass13device_kernelIN5flash11enable_sm90INS1_16FlashAttnFwdSm90INS1_25CollectiveMainloopFwdSm90ILi2EN4cute5tupleIJNS5_1CILi1EEES8_S8_EEENS6_IJNS7_ILi192EEENS7_ILi144EEENS7_ILi96EEEEEELi96ENS_10bfloat16_tEfNS_4arch4Sm90ELb0ELb0ELb1ELb1ELb0ELb1ELb0ELb0ELb1ELb1ELb0ELb0EEENS1_21CollectiveEpilogueFwdINS6_IJSA_SC_SB_EEES9_SE_SG_Li384ELb1ELb1ELb0ELb0EEENS1_36VarlenDynamicPersistentTileSchedulerILi192ELi144ELi384ELi128ELb0ELb1ELb1ELb0ELb1ELb1EEEEEEEEEvNT_6ParamsE)
        /*00a4*/ 	.word	0x000000f0


	//----- nvinfo : EIATTR_REGCOUNT
	.align		4
.L_49:
        /*00a8*/ 	.byte	0x04, 0x2f
        /*00aa*/ 	.short	(.L_51 - .L_50)
	.align		4
.L_50:
        /*00ac*/ 	.word	index@(_ZN7cutlass13device_kernelIN5flash11enable_sm90INS1_16FlashAttnFwdSm90INS1_25CollectiveMainloopFwdSm90ILi2EN4cute5tupleIJNS5_1CILi1EEES8_S8_EEENS6_IJNS7_ILi192EEENS7_ILi144EEENS7_ILi96EEEEEELi96ENS_10bfloat16_tEfNS_4arch4Sm90ELb0ELb0ELb1ELb1ELb0ELb0ELb0ELb0ELb1ELb1ELb0ELb0EEENS1_21CollectiveEpilogueFwdINS6_IJSA_SC_SB_EEES9_SE_SG_Li384ELb1ELb1ELb0ELb0EEENS1_36VarlenDynamicPersistentTileSchedulerILi192ELi144ELi384ELi128ELb0ELb1ELb1ELb0ELb1ELb1EEEEEEEEEvNT_6ParamsE)
        /*00b0*/ 	.word	0x00000080


	//----- nvinfo : EIATTR_FRAME_SIZE
	.align		4
.L_51:
        /*00b4*/ 	.byte	0x04, 0x11
        /*00b6*/ 	.short	(.L_53 - .L_52)
	.align		4
.L_52:
        /*00b8*/ 	.word	index@(_ZN7cutlass13device_kernelIN5flash11enable_sm90INS1_16FlashAttnFwdSm90INS1_25CollectiveMainloopFwdSm90ILi2EN4cute5tupleIJNS5_1CILi1EEES8_S8_EEENS6_IJNS7_ILi192EEENS7_ILi144EEENS7_ILi96EEEEEELi96ENS_10bfloat16_tEfNS_4arch4Sm90ELb0ELb0ELb1ELb1ELb0ELb0ELb0ELb0ELb1ELb1ELb0ELb0EEENS1_21CollectiveEpilogueFwdINS6_IJSA_SC_SB_EEES9_SE_SG_Li384ELb1ELb1ELb0ELb0EEENS1_36VarlenDynamicPersistentTileSchedulerILi192ELi144ELi384ELi128ELb0ELb1ELb1ELb0ELb1ELb1EEEEEEEEEvNT_6ParamsE)
        /*00bc*/ 	.word	0x00000040


	//----- nvinfo : EIATTR_REGCOUNT
	.align		4
.L_53:
        /*00c0*/ 	.byte	0x04, 0x2f
        /*00c2*/ 	.short	(.L_55 - .L_54)
	.align		4
.L_54:
        /*00c4*/ 	.word	index@(_ZN7cutlass13device_kernelIN5flash11enable_sm90INS1_16FlashAttnFwdSm90INS1_25CollectiveMainloopFwdSm90ILi2EN4cute5tupleIJNS5_1CILi1EEES8_S8_EEENS6_IJNS7_ILi192EEENS7_ILi144EEENS7_ILi96EEEEEELi96ENS_10bfloat16_tEfNS_4arch4Sm90ELb0ELb0ELb1ELb0ELb0ELb0ELb0ELb0ELb1ELb1ELb0ELb0EEENS1_21CollectiveEpilogueFwdINS6_IJSA_SC_SB_EEES9_SE_SG_Li384ELb0ELb1ELb0ELb0EEENS1_29StaticPersistentTileSchedulerILb0EEEEEEEEEvNT_6ParamsE)
        /*00c8*/ 	.word	0x00000080


	//----- nvinfo : EIATTR_FRAME_SIZE
	.align		4
.L_55:
        /*00cc*/ 	.byte	0x04, 0x11
        /*00ce*/ 	.short	(.L_57 - .L_56)
	.align		4
.L_56:
        /*00d0*/ 	.word	index@(_ZN7cutlass13device_kernelIN5flash11enable_sm90INS1_16FlashAttnFwdSm90INS1_25CollectiveMainloopFwdSm90ILi2EN4cute5tupleIJNS5_1CILi1EEES8_S8_EEENS6_IJNS7_ILi192EEENS7_ILi144EEENS7_ILi96EEEEEELi96ENS_10bfloat16_tEfNS_4arch4Sm90ELb0ELb0ELb1ELb0ELb0ELb0ELb0ELb0ELb1ELb1ELb0ELb0EEENS1_21CollectiveEpilogueFwdINS6_IJSA_SC_SB_EEES9_SE_SG_Li384ELb0ELb1ELb0ELb0EEENS1_29StaticPersistentTileSchedulerILb0EEEEEEEEEvNT_6ParamsE)
        /*00d4*/ 	.word	0x00000030


	//----- nvinfo : EIATTR_MIN_STACK_SIZE
	.align		4
.L_57:
        /*00d8*/ 	.byte	0x04, 0x12
        /*00da*/ 	.short	(.L_59 - .L_58)
	.align		4
.L_58:
        /*00dc*/ 	.word	index@(_ZN7cutlass13device_kernelIN5flash11enable_sm90INS1_16FlashAttnFwdSm90INS1_25CollectiveMainloopFwdSm90ILi2EN4cute5tupleIJNS5_1CILi1EEES8_S8_EEENS6_IJNS7_ILi192EEENS7_ILi144EEENS7_ILi96EEEEEELi96ENS_10bfloat16_tEfNS_4arch4Sm90ELb0ELb0ELb1ELb0ELb0ELb0ELb0ELb0ELb1ELb1ELb0ELb0EEENS1_21CollectiveEpilogueFwdINS6_IJSA_SC_SB_EEES9_SE_SG_Li384ELb0ELb1ELb0ELb0EEENS1_29StaticPersistentTileSchedulerILb0EEEEEEEEEvNT_6ParamsE)
        /*00e0*/ 	.word	0x00000030


	//----- nvinfo : EIATTR_MIN_STACK_SIZE
	.align		4
.L_59:
        /*00e4*/ 	.byte	0x04, 0x12
        /*00e6*/ 	.short	(.L_61 - .L_60)
	.align		4
.L_60:
        /*00e8*/ 	.word	index@(_ZN7cutlass13device_kernelIN5flash11enable_sm90INS1_16FlashAttnFwdSm90INS1_25CollectiveMainloopFwdSm90ILi2EN4cute5tupleIJNS5_1CILi1EEES8_S8_EEENS6_IJNS7_ILi192EEENS7_ILi144EEENS7_ILi96EEEEEELi96ENS_10bfloat16_tEfNS_4arch4Sm90ELb0ELb0ELb1ELb1ELb0ELb0ELb0ELb0ELb1ELb1ELb0ELb0EEENS1_21CollectiveEpilogueFwdINS6_IJSA_SC_SB_EEES9_SE_SG_Li384ELb1ELb1ELb0ELb0EEENS1_36VarlenDynamicPersistentTileSchedulerILi192ELi144ELi384ELi128ELb0ELb1ELb1ELb0ELb1ELb1EEEEEEEEEvNT_6ParamsE)
        /*00ec*/ 	.word	0x00000040


	//----- nvinfo : EIATTR_MIN_STACK_SIZE
	.align		4
.L_61:
        /*00f0*/ 	.byte	0x04, 0x12
        /*00f2*/ 	.short	(.L_63 - .L_62)
	.align		4
.L_62:
        /*00f4*/ 	.word	index@(_ZN7cutlass13device_kernelIN5flash11enable_sm90INS1_16FlashAttnFwdSm90INS1_25CollectiveMainloopFwdSm90ILi2EN4cute5tupleIJNS5_1CILi1EEES8_S8_EEENS6_IJNS7_ILi192EEENS7_ILi144EEENS7_ILi96EEEEEELi96ENS_10bfloat16_tEfNS_4arch4Sm90ELb0ELb0ELb1ELb1ELb0ELb1ELb0ELb0ELb1ELb1ELb0ELb0EEENS1_21CollectiveEpilogueFwdINS6_IJSA_SC_SB_EEES9_SE_SG_Li384ELb1ELb1ELb0ELb0EEENS1_36VarlenDynamicPersistentTileSchedulerILi192ELi144ELi384ELi128ELb0ELb1ELb1ELb0ELb1ELb1EEEEEEEEEvNT_6ParamsE)
        /*00f8*/ 	.word	0x000000f0


	//----- nvinfo : EIATTR_MIN_STACK_SIZE
	.align		4
.L_63:
        /*00fc*/ 	.byte	0x04, 0x12
        /*00fe*/ 	.short	(.L_65 - .L_64)
	.align		4
.L_64:
        /*0100*/ 	.word	index@(_ZN7cutlass13device_kernelIN5flash11enable_sm90INS1_16FlashAttnFwdSm90INS1_25CollectiveMainloopFwdSm90ILi2EN4cute5tupleIJNS5_1CILi1EEES8_S8_EEENS6_IJNS7_ILi192EEENS7_ILi128EEENS7_ILi96EEEEEELi96ENS_10bfloat16_tEfNS_4arch4Sm90ELb0ELb1ELb1ELb0ELb0ELb0ELb0ELb0ELb1ELb1ELb0ELb0EEENS1_21CollectiveEpilogueFwdINS6_IJSA_SC_SB_EEES9_SE_SG_Li384ELb0ELb1ELb0ELb0EEENS1_30DynamicPersistentTileSchedulerILi384ELi128ELb0ELb1ELb1EEEEEEEEEvNT_6ParamsE)
        /*0104*/ 	.word	0x00000000


	//----- nvinfo : EIATTR_MIN_STACK_SIZE
	.align		4
.L_65:
        /*0108*/ 	.byte	0x04, 0x12
        /*010a*/ 	.short	(.L_67 - .L_66)
	.align		4
.L_66:
        /*010c*/ 	.word	index@(_ZN7cutlass13device_kernelIN5flash11enable_sm90INS1_16FlashAttnFwdSm90INS1_25CollectiveMainloopFwdSm90ILi2EN4cute5tupleIJNS5_1CILi1EEES8_S8_EEENS6_IJNS7_ILi192EEENS7_ILi128EEENS7_ILi96EEEEEELi96ENS_10bfloat16_tEfNS_4arch4Sm90ELb0ELb1ELb1ELb1ELb0ELb0ELb0ELb0ELb1ELb1ELb0ELb0EEENS1_21CollectiveEpilogueFwdINS6_IJSA_SC_SB_EEES9_SE_SG_Li384ELb1ELb1ELb0ELb0EEENS1_36VarlenDynamicPersistentTileSchedulerILi192ELi128ELi384ELi128ELb0ELb1ELb1ELb1ELb0ELb1EEEEEEEEEvNT_6ParamsE)
        /*0110*/ 	.word	0x00000038


	//----- nvinfo : EIATTR_MIN_STACK_SIZE
	.align		4
.L_67:
        /*0114*/ 	.byte	0x04, 0x12
        /*0116*/ 	.short	(.L_69 - .L_68)
	.align		4
.L_68:
        /*0118*/ 	.word	index@(_ZN7cutlass13device_kernelIN5flash11enable_sm90INS1_16FlashAttnFwdSm90INS1_25CollectiveMainloopFwdSm90ILi2EN4cute5tupleIJNS5_1CILi1EEES8_S8_EEENS6_IJNS7_ILi192EEENS7_ILi128EEENS7_ILi96EEEEEELi96ENS_10bfloat16_tEfNS_4arch4Sm90ELb0ELb1ELb1ELb1ELb0ELb1ELb0ELb0ELb1ELb1ELb0ELb0EEENS1_21CollectiveEpilogueFwdINS6_IJSA_SC_SB_EEES9_SE_SG_Li384ELb1ELb1ELb0ELb0EEENS1_36VarlenDynamicPersistentTileSchedulerILi192ELi128ELi384ELi128ELb0ELb1ELb1ELb1ELb0ELb1EEEEEEEEEvNT_6ParamsE)
        /*011c*/ 	.word	0x00000060


	//----- nvinfo : EIATTR_MIN_STACK_SIZE
	.align		4
.L_69:
        /*0120*/ 	.byte	0x04, 0x12
        /*0122*/ 	.short	(.L_71 - .L_70)
	.align		4
.L_70:
        /*0124*/ 	.word	index@(_ZN7cutlass13device_kernelIN5flash11enable_sm90INS1_16FlashAttnFwdSm90INS1_25CollectiveMainloopFwdSm90ILi2EN4cute5tupleIJNS5_1CILi1EEES8_S8_EEENS6_IJNS7_ILi192EEENS7_ILi144EEENS7_ILi96EEEEEELi96ENS_10bfloat16_tEfNS_4arch4Sm90ELb1ELb0ELb1ELb0ELb0ELb0ELb0ELb0ELb1ELb1ELb0ELb0EEENS1_21CollectiveEpilogueFwdINS6_IJSA_SC_SB_EEES9_SE_SG_Li384ELb0ELb1ELb0ELb0EEENS1_30DynamicPersistentTileSchedulerILi384ELi128ELb0ELb1ELb1EEEEEEEEEvNT_6ParamsE)
        /*0128*/ 	.word	0x00000010


	//----- nvinfo : EIATTR_MIN_STACK_SIZE
	.align		4
.L_71:
        /*012c*/ 	.byte	0x04, 0x12
        /*012e*/ 	.short	(.L_73 - .L_72)
	.align		4
.L_72:
        /*0130*/ 	.word	index@(_ZN7cutlass13device_kernelIN5flash11enable_sm90INS1_16FlashAttnFwdSm90INS1_25CollectiveMainloopFwdSm90ILi2EN4cute5tupleIJNS5_1CILi1EEES8_S8_EEENS6_IJNS7_ILi192EEENS7_ILi144EEENS7_ILi96EEEEEELi96ENS_10bfloat16_tEfNS_4arch4Sm90ELb1ELb0ELb1ELb1ELb0ELb0ELb0ELb0ELb1ELb1ELb0ELb0EEENS1_21CollectiveEpilogueFwdINS6_IJSA_SC_SB_EEES9_SE_SG_Li384ELb1ELb1ELb0ELb0EEENS1_36VarlenDynamicPersistentTileSchedulerILi192ELi144ELi384ELi128ELb0ELb1ELb1ELb1ELb1ELb1EEEEEEEEEvNT_6ParamsE)
        /*0134*/ 	.word	0x00000038


	//----- nvinfo : EIATTR_MIN_STACK_SIZE
	.align		4
.L_73:
        /*0138*/ 	.byte	0x04, 0x12
        /*013a*/ 	.short	(.L_75 - .L_74)
	.align		4
.L_74:
        /*013c*/ 	.word	index@(_ZN7cutlass13device_kernelIN5flash11enable_sm90INS1_16FlashAttnFwdSm90INS1_25CollectiveMainloopFwdSm90ILi2EN4cute5tupleIJNS5_1CILi1EEES8_S8_EEENS6_IJNS7_ILi192EEENS7_ILi144EEENS7_ILi96EEEEEELi96ENS_10bfloat16_tEfNS_4arch4Sm90ELb1ELb0ELb1ELb1ELb0ELb1ELb0ELb0ELb1ELb1ELb0ELb0EEENS1_21CollectiveEpilogueFwdINS6_IJSA_SC_SB_EEES9_SE_SG_Li384ELb1ELb1ELb0ELb0EEENS1_36VarlenDynamicPersistentTileSchedulerILi192ELi144ELi384ELi128ELb0ELb1ELb1ELb1ELb1ELb1EEEEEEEEEvNT_6ParamsE)
        /*0140*/ 	.word	0x000000c0
.L_75:


//--------------------- .nv.compat                --------------------------
	.section	.nv.compat,"",@"SHT_CUDA_COMPAT_INFO"
	.align	4
        /*0000*/ 	.byte	0x02, 0x09, 0x01, 0x00, 0x02, 0x02, 0x04, 0x00, 0x02, 0x05, 0x05, 0x00, 0x03, 0x07, 0x01, 0x01
        /*0010*/ 	.byte	0x02, 0x03, 0x01, 0x00, 0x02, 0x06, 0x01, 0x00, 0x04, 0x0b, 0x08, 0x00, 0x00, 0x00, 0x00, 0x00
        /*0020*/ 	.byte	0x00, 0x00, 0x00, 0x00


//--------------------- .nv.info._ZN7cutlass13device_kernelIN5flash11enable_sm90INS1_16FlashAttnFwdSm90INS1_25CollectiveMainloopFwdSm90ILi2EN4cute5tupleIJNS5_1CILi1EEES8_S8_EEENS6_IJNS7_ILi192EEENS7_ILi144EEENS7_ILi96EEEEEELi96ENS_10bfloat16_tEfNS_4arch4Sm90ELb0ELb0ELb1ELb0ELb0ELb0ELb0ELb0ELb1ELb1ELb0ELb0EEENS1_21CollectiveEpilogueFwdINS6_IJSA_SC_SB_EEES9_SE_SG_Li384ELb0ELb1ELb0ELb0EEENS1_29StaticPersistentTileSchedulerILb0EEEEEEEEEvNT_6ParamsE --------------------------
	.section	.nv.info._ZN7cutlass13device_kernelIN5flash11enable_sm90INS1_16FlashAttnFwdSm90INS1_25CollectiveMainloopFwdSm90ILi2EN4cute5tupleIJNS5_1CILi1EEES8_S8_EEENS6_IJNS7_ILi192EEENS7_ILi144EEENS7_ILi96EEEEEELi96ENS_10bfloat16_tEfNS_4arch4Sm90ELb0ELb0ELb1ELb0ELb0ELb0ELb0ELb0ELb1ELb1ELb0ELb0EEENS1_21CollectiveEpilogueFwdINS6_IJSA_SC_SB_EEES9_SE_SG_Li384ELb0ELb1ELb0ELb0EEENS1_29StaticPersistentTileSchedulerILb0EEEEEEEEEvNT_6ParamsE,"",@"SHT_CUDA_INFO"
	.sectionflags	@""
	.align	4


	//----- nvinfo : EIATTR_CUDA_API_VERSION
	.align		4
        /*0000*/ 	.byte	0x04, 0x37
        /*0002*/ 	.short	(.L_77 - .L_76)
.L_76:
        /*0004*/ 	.word	0x00000082


	//----- nvinfo : EIATTR_KPARAM_INFO
	.align		4
.L_77:
        /*0008*/ 	.byte	0x04, 0x17
        /*000a*/ 	.short	(.L_79 - .L_78)
.L_78:
        /*000c*/ 	.word	0x00000000
        /*0010*/ 	.short	0x0000
        /*0012*/ 	.short	0x0070
        /*0014*/ 	.byte	0x00, 0xf0, 0x01, 0x28


	//----- nvinfo : EIATTR_SPARSE_MMA_MASK
	.align		4
.L_79:
        /*0018*/ 	.byte	0x03, 0x50
        /*001a*/ 	.short	0x0000


	//----- nvinfo : EIATTR_MAXREG_COUNT
	.align		4
        /*001c*/ 	.byte	0x03, 0x1b
        /*001e*/ 	.short	0x0080


	//----- nvinfo : EIATTR_NUM_BARRIERS
	.align		4
        /*0020*/ 	.byte	0x02, 0x4c
        /*0022*/ 	.byte	0x10
	.zero		1


	//----- nvinfo : EIATTR_EXTERNS
	.align		4
        /*0024*/ 	.byte	0x04, 0x0f
        /*0026*/ 	.short	(.L_81 - .L_80)


	//   ....[0]....
	.align		4
.L_80:
        /*0028*/ 	.word	index@(__assertfail)


	//----- nvinfo : EIATTR_ANNOTATIONS
	.align		4
.L_81:
        /*002c*/ 	.byte	0x04, 0x55
        /*002e*/ 	.short	(.L_83 - .L_82)


	//   ....[0]....
.L_82:
        /*0030*/ 	.word	0x00000001
        /*0034*/ 	.byte	0x30, 0x09, 0x00, 0x00, 0x01, 0x00, 0x00, 0x00, 0x30, 0x0a, 0x00, 0x00, 0x01, 0x00, 0x00, 0x00
        /* <DEDUP_REMOVED lines=11> */
        /*00f4*/ 	.byte	0xd0, 0xef, 0x00, 0x00


	//----- nvinfo : EIATTR_MERCURY_ISA_VERSION
	.align		4
.L_83:
        /*00f8*/ 	.byte	0x03, 0x5f
        /*00fa*/ 	.short	0x0101


	//----- nvinfo : EIATTR_INT_WARP_WIDE_INSTR_OFFSETS
	.align		4
        /*00fc*/ 	.byte	0x04, 0x31
        /*00fe*/ 	.short	(.L_85 - .L_84)


	//   ....[0]....
.L_84:
        /*0100*/ 	.word	0x00000120


	//   ....[1]....
        /*0104*/ 	.word	0x000001c0


	//   ....[2]....
        /*0108*/ 	.word	0x00000230


	//----- nvinfo : EIATTR_COOP_GROUP_MASK_REGIDS
	.align		4
.L_85:
        /*010c*/ 	.byte	0x04, 0x29
        /*010e*/ 	.short	(.L_87 - .L_86)


	//   ....[0]....
.L_86:
        /*0110*/ 	.word	0xffffffff


	//   ....[1]....
        /*0114*/ 	.word	0xffffffff


	//   ....[2]....
        /*0118*/ 	.word	0xffffffff


	//   ....[3]....
        /*011c*/ 	.word	0xffffffff


	//   ....[4]....
        /*0120*/ 	.word	0xffffffff


	//   ....[5]....
        /*0124*/ 	.word	0xffffffff


	//   ....[6]....
        /*0128*/ 	.word	0xffffffff


	//   ....[7]....
        /*012c*/ 	.word	0xffffffff


	//   ....[8]....
        /*0130*/ 	.word	0xffffffff


	//   ....[9]....
        /*0134*/ 	.word	0xffffffff


	//   ....[10]....
        /*0138*/ 	.word	0xffffffff


	//   ....[11]....
        /*013c*/ 	.word	0xffffffff


	//   ....[12]....
        /*0140*/ 	.word	0xffffffff


	//   ....[13]....
        /*0144*/ 	.word	0xffffffff


	//   ....[14]....
        /*0148*/ 	.word	0xffffffff


	//   ....[15]....
        /*014c*/ 	.word	0xffffffff


	//   ....[16]....
        /*0150*/ 	.word	0xffffffff


	//   ....[17]....
        /*0154*/ 	.word	0xffffffff


	//   ....[18]....
        /*0158*/ 	.word	0xffffffff


	//   ....[19]....
        /*015c*/ 	.word	0xffffffff


	//   ....[20]....
        /*0160*/ 	.word	0xffffffff


	//   ....[21]....
        /*0164*/ 	.word	0xffffffff


	//   ....[22]....
        /*0168*/ 	.word	0xffffffff


	//   ....[23]....
        /*016c*/ 	.word	0xffffffff


	//   ....[24]....
        /*0170*/ 	.word	0xffffffff


	//   ....[25]....
        /*0174*/ 	.word	0xffffffff


	//   ....[26]....
        /*0178*/ 	.word	0xffffffff


	//   ....[27]....
        /*017c*/ 	.word	0xffffffff


	//   ....[28]....
        /*0180*/ 	.word	0xffffffff


	//   ....[29]....
        /*0184*/ 	.word	0xffffffff


	//   ....[30]....
        /*0188*/ 	.word	0xffffffff


	//   ....[31]....
        /*018c*/ 	.word	0xffffffff


	//   ....[32]....
        /*0190*/ 	.word	0xffffffff


	//   ....[33]....
        /*0194*/ 	.word	0xffffffff


	//   ....[34]....
        /*0198*/ 	.word	0xffffffff


	//   ....[35]....
        /*019c*/ 	.word	0xffffffff


	//   ....[36]....
        /*01a0*/ 	.word	0xffffffff


	//   ....[37]....
        /*01a4*/ 	.word	0xffffffff


	//   ....[38]....
        /*01a8*/ 	.word	0xffffffff


	//   ....[39]....
        /*01ac*/ 	.word	0xffffffff


	//   ....[40]....
        /*01b0*/ 	.word	0xffffffff


	//   ....[41]....
        /*01b4*/ 	.word	0xffffffff


	//   ....[42]....
        /*01b8*/ 	.word	0xffffffff


	//   ....[43]....
        /*01bc*/ 	.word	0xffffffff


	//   ....[44]....
        /*01c0*/ 	.word	0x0500000f


	//   ....[45]....
        /*01c4*/ 	.word	0x0500000f


	//   ....[46]....
        /*01c8*/ 	.word	0x0500000f


	//   ....[47]....
        /*01cc*/ 	.word	0x0500000f


	//   ....[48]....
        /*01d0*/ 	.word	0x0500000f


	//   ....[49]....
        /*01d4*/ 	.word	0x0500000f


	//   ....[50]....
        /*01d8*/ 	.word	0x0500000f


	//   ....[51]....
        /*01dc*/ 	.word	0x0500000f


	//   ....[52]....
        /*01e0*/ 	.word	0x0500000f


	//   ....[53]....
        /*01e4*/ 	.word	0x0500000f


	//   ....[54]....
        /*01e8*/ 	.word	0x0500000f


	//   ....[55]....
        /*01ec*/ 	.word	0x0500000f


	//   ....[56]....
        /*01f0*/ 	.word	0x0500000f


	//   ....[57]....
        /*01f4*/ 	.word	0x0500000f


	//----- nvinfo : EIATTR_COOP_GROUP_INSTR_OFFSETS
	.align		4
.L_87:
        /*01f8*/ 	.byte	0x04, 0x28
        /*01fa*/ 	.short	(.L_89 - .L_88)


	//   ....[0]....
.L_88:
        /*01fc*/ 	.word	0x00000060


	//   ....[1]....
        /*0200*/ 	.word	0x00000130


	//   ....[2]....
        /*0204*/ 	.word	0x000001e0


	//   ....[3]....
        /*0208*/ 	.word	0x000003a0


	//   ....[4]....
        /*020c*/ 	.word	0x00000500


	//   ....[5]....
        /*0210*/ 	.word	0x00000620


	//   ....[6]....
        /*0214*/ 	.word	0x00000780


	//   ....[7]....
        /*0218*/ 	.word	0x00000ee0


	//   ....[8]....
        /*021c*/ 	.word	0x00003a50


	//   ....[9]....
        /*0220*/ 	.word	0x00003a90


	//   ....[10]....
        /*0224*/ 	.word	0x00004050


	//   ....[11]....
        /*0228*/ 	.word	0x000040c0


	//   ....[12]....
        /*022c*/ 	.word	0x00005150


	//   ....[13]....
        /*0230*/ 	.word	0x00007630


	//   ....[14]....
        /*0234*/ 	.word	0x000076c0


	//   ....[15]....
        /*0238*/ 	.word	0x00007ed0


	//   ....[16]....
        /*023c*/ 	.word	0x00007f50


	//   ....[17]....
        /*0240*/ 	.word	0x00009310


	//   ....[18]....
        /*0244*/ 	.word	0x00009410


	//   ....[19]....
        /*0248*/ 	.word	0x00009470


	//   ....[20]....
        /*024c*/ 	.word	0x000095b0


	//   ....[21]....
        /*0250*/ 	.word	0x000095d0


	//   ....[22]....
        /*0254*/ 	.word	0x0000a500


	//   ....[23]....
        /*0258*/ 	.word	0x0000a530


	//   ....[24]....
        /*025c*/ 	.word	0x0000a590


	//   ....[25]....
        /*0260*/ 	.word	0x0000a5f0


	//   ....[26]....
        /*0264*/ 	.word	0x0000aa90


	//   ....[27]....
        /*0268*/ 	.word	0x0000aad0


	//   ....[28]....
        /*026c*/ 	.word	0x0000ac00


	//   ....[29]....
        /*0270*/ 	.word	0x0000ac40


	//   ....[30]....
        /*0274*/ 	.word	0x0000b630


	//   ....[31]....
        /*0278*/ 	.word	0x0000c1c0


	//   ....[32]....
        /*027c*/ 	.word	0x0000c1f0


	//   ....[33]....
        /*0280*/ 	.word	0x0000c210


	//   ....[34]....
        /*0284*/ 	.word	0x0000c2c0


	//   ....[35]....
        /*0288*/ 	.word	0x0000c2e0


	//   ....[36]....
        /*028c*/ 	.word	0x0000c380


	//   ....[37]....
        /*0290*/ 	.word	0x0000c3a0


	//   ....[38]....
        /*0294*/ 	.word	0x0000c3b0


	//   ....[39]....
        /*0298*/ 	.word	0x0000c440


	//   ....[40]....
        /*029c*/ 	.word	0x0000c490


	//   ....[41]....
        /*02a0*/ 	.word	0x0000c4a0


	//   ....[42]....
        /*02a4*/ 	.word	0x0000c4d0


	//   ....[43]....
        /*02a8*/ 	.word	0x0000ef50


	//   ....[44]....
        /*02ac*/ 	.word	0x0000f430


	//   ....[45]....
        /*02b0*/ 	.word	0x0000f5a0


	//   ....[46]....
        /*02b4*/ 	.word	0x0000f5f0


	//   ....[47]....
        /*02b8*/ 	.word	0x0000f690


	//   ....[48]....
        /*02bc*/ 	.word	0x0000f7a0


	//   ....[49]....
        /*02c0*/ 	.word	0x0000f800


	//   ....[50]....
        /*02c4*/ 	.word	0x0000f920


	//   ....[51]....
        /*02c8*/ 	.word	0x0000f980


	//   ....[52]....
        /*02cc*/ 	.word	0x0000fa30


	//   ....[53]....
        /*02d0*/ 	.word	0x0000fb00


	//   ....[54]....
        /*02d4*/ 	.word	0x0000fbd0


	//   ....[55]....
        /*02d8*/ 	.word	0x0000fc50


	//   ....[56]....
        /*02dc*/ 	.word	0x0000fd40


	//   ....[57]....
        /*02e0*/ 	.word	0x000100d0


	//----- nvinfo : EIATTR_REG_RECONFIG
	.align		4
.L_89:
        /*02e4*/ 	.byte	0x01, 0x54
	.zero		2


	//----- nvinfo : EIATTR_SYSCALL_OFFSETS
	.align		4
        /*02e8*/ 	.byte	0x04, 0x46
        /*02ea*/ 	.short	(.L_91 - .L_90)


	//   ....[0]....
.L_90:
        /*02ec*/ 	.word	0x00001260


	//   ....[1]....
        /*02f0*/ 	.word	0x0000b2c0


	//   ....[2]....
        /*02f4*/ 	.word	0x0000b400


	//   ....[3]....
        /*02f8*/ 	.word	0x0000b4f0


	//   ....[4]....
        /*02fc*/ 	.word	0x0000bcb0


	//----- nvinfo : EIATTR_MBARRIER_INSTR_OFFSETS
	.align		4
.L_91:
        /*0300*/ 	.byte	0x04, 0x39
        /*0302*/ 	.short	(.L_93 - .L_92)


	//   ....[0]....
.L_92:
        /*0304*/ 	.word	0x00000250
        /*0308*/ 	.word	0x000000ff
        /*030c*/ 	.word	0x00031c00
        /*0310*/ 	.short	0x0100
        /*0312*/ 	.byte	0x08
	.zero		1


	//   ....[1]....
        /*0314*/ 	.word	0x00000260
        /*0318*/ 	.word	0x000000ff
        /*031c*/ 	.word	0x00031c20
        /*0320*/ 	.short	0x0100
        /*0322*/ 	.byte	0x08
	.zero		1


	//   ....[2]....
        /*0324*/ 	.word	0x00000350
        /*0328*/ 	.word	0x000000ff
        /*032c*/ 	.word	0x00031c30
        /*0330*/ 	.short	0x0100
        /*0332*/ 	.byte	0x08
	.zero		1


	//   ....[3]....
        /*0334*/ 	.word	0x00000360
        /*0338*/ 	.word	0x000000ff
        /*033c*/ 	.word	0x00031c40
        /*0340*/ 	.short	0x0100
        /*0342*/ 	.byte	0x08
	.zero		1


	//   ....[4]....
        /*0344*/ 	.word	0x00000370
        /*0348*/ 	.word	0x000000ff
        /*034c*/ 	.word	0x00031c38
        /*0350*/ 	.short	0x0100
        /*0352*/ 	.byte	0x08
	.zero		1


	//   ....[5]....
        /*0354*/ 	.word	0x00000380
        /*0358*/ 	.word	0x000000ff
        /*035c*/ 	.word	0x00031c48
        /*0360*/ 	.short	0x0100
        /*0362*/ 	.byte	0x08
	.zero		1


	//   ....[6]....
        /*0364*/ 	.word	0x000004b0
        /*0368*/ 	.word	0x000000ff
        /*036c*/ 	.word	0x00031c50
        /*0370*/ 	.short	0x0100
        /*0372*/ 	.byte	0x08
	.zero		1


	//   ....[7]....
        /*0374*/ 	.word	0x000004c0
        /*0378*/ 	.word	0x000000ff
        /*037c*/ 	.word	0x00031c60
        /*0380*/ 	.short	0x0100
        /*0382*/ 	.byte	0x08
	.zero		1


	//   ....[8]....
        /*0384*/ 	.word	0x000004d0
        /*0388*/ 	.word	0x000000ff
        /*038c*/ 	.word	0x00031c58
        /*0390*/ 	.short	0x0100
        /*0392*/ 	.byte	0x08
	.zero		1


	//   ....[9]....
        /*0394*/ 	.word	0x000004e0
        /*0398*/ 	.word	0x000000ff
        /*039c*/ 	.word	0x00031c68
        /*03a0*/ 	.short	0x0100
        /*03a2*/ 	.byte	0x08
	.zero		1


	//   ....[10]....
        /*03a4*/ 	.word	0x000005d0
        /*03a8*/ 	.word	0x000000ff
        /*03ac*/ 	.word	0x00031c70
        /*03b0*/ 	.short	0x0100
        /*03b2*/ 	.byte	0x06
	.zero		1


	//   ....[11]....
        /*03b4*/ 	.word	0x000005e0
        /*03b8*/ 	.word	0x000000ff
        /*03bc*/ 	.word	0x00031c80
        /*03c0*/ 	.short	0x0100
        /*03c2*/ 	.byte	0x06
	.zero		1


	//   ....[12]....
        /*03c4*/ 	.word	0x000005f0
        /*03c8*/ 	.word	0x000000ff
        /*03cc*/ 	.word	0x00031c78
        /*03d0*/ 	.short	0x0100
        /*03d2*/ 	.byte	0x06
	.zero		1


	//   ....[13]....
        /*03d4*/ 	.word	0x00000600
        /*03d8*/ 	.word	0x000000ff
        /*03dc*/ 	.word	0x00031c88
        /*03e0*/ 	.short	0x0100
        /*03e2*/ 	.byte	0x06
	.zero		1


	//   ....[14]....
        /*03e4*/ 	.word	0x00000730
        /*03e8*/ 	.word	0x000000ff
        /*03ec*/ 	.word	0x00031c90
        /*03f0*/ 	.short	0x0100
        /*03f2*/ 	.byte	0x08
	.zero		1


	//   ....[15]....
        /*03f4*/ 	.word	0x00000740
        /*03f8*/ 	.word	0x000000ff
        /*03fc*/ 	.word	0x00031ca0
        /*0400*/ 	.short	0x0100
        /*0402*/ 	.byte	0x08
	.zero		1


	//   ....[16]....
        /*0404*/ 	.word	0x00000750
        /*0408*/ 	.word	0x000000ff
        /*040c*/ 	.word	0x00031c98
        /*0410*/ 	.short	0x0100
        /*0412*/ 	.byte	0x08
	.zero		1


	//   ....[17]....
        /*0414*/ 	.word	0x00000760
        /*0418*/ 	.word	0x000000ff
        /*041c*/ 	.word	0x00031ca8
        /*0420*/ 	.short	0x0100
        /*0422*/ 	.byte	0x08
	.zero		1


	//   ....[18]....
        /*0424*/ 	.word	0x00000890
        /*0428*/ 	.word	0x000000ff
        /*042c*/ 	.word	0x00031cb0
        /*0430*/ 	.short	0x0100
        /*0432*/ 	.byte	0x08
	.zero		1


	//   ....[19]....
        /*0434*/ 	.word	0x000008a0
        /*0438*/ 	.word	0x000000ff
        /*043c*/ 	.word	0x00031cc0
        /*0440*/ 	.short	0x0100
        /*0442*/ 	.byte	0x08
	.zero		1


	//   ....[20]....
        /*0444*/ 	.word	0x000008b0
        /*0448*/ 	.word	0x000000ff
        /*044c*/ 	.word	0x00031cb8
        /*0450*/ 	.short	0x0100
        /*0452*/ 	.byte	0x08
	.zero		1


	//   ....[21]....
        /*0454*/ 	.word	0x000008c0
        /*0458*/ 	.word	0x000000ff
        /*045c*/ 	.word	0x00031cc8
        /*0460*/ 	.short	0x0100
        /*0462*/ 	.byte	0x08
	.zero		1


	//   ....[22]....
        /*0464*/ 	.word	0x000012a0
        /*0468*/ 	.word	0x000000ff
        /*046c*/ 	.word	0x00031c00
        /*0470*/ 	.short	0x010a
        /*0472*/ 	.byte	0x25
	.zero		1


	//   ....[23]....
        /*0474*/ 	.word	0x00001310
        /*0478*/ 	.word	0x00000000
        /*047c*/ 	.word	0x00031c30
        /*0480*/ 	.short	0x010a
        /*0482*/ 	.byte	0x3f
	.zero		1


	//   ....[24]....
        /*0484*/ 	.word	0x00001380
        /*0488*/ 	.word	0x00000000
        /*048c*/ 	.word	0x00031c30
        /*0490*/ 	.short	0x010a
        /*0492*/ 	.byte	0x3f
	.zero		1


	//   ....[25]....
        /*0494*/ 	.word	0x00004300
        /*0498*/ 	.word	0x00000004
        /*049c*/ 	.word	0x00000000
        /*04a0*/ 	.short	0x0101
        /*04a2*/ 	.byte	0x3f
	.zero		1


	//   ....[26]....
        /*04a4*/ 	.word	0x00005400
        /*04a8*/ 	.word	0x000000ff
        /*04ac*/ 	.word	0x00031c30
        /*04b0*/ 	.short	0x010a
        /*04b2*/ 	.byte	0x04
	.zero		1


	//   ....[27]....
        /*04b4*/ 	.word	0x00005440
        /*04b8*/ 	.word	0x000000ff
        /*04bc*/ 	.word	0x00031c30
        /*04c0*/ 	.short	0x010a
        /*04c2*/ 	.byte	0x04
	.zero		1


	//   ....[28]....
        /*04c4*/ 	.word	0x00006ac0
        /*04c8*/ 	.word	0x000000ff
        /*04cc*/ 	.word	0x00031c50
        /*04d0*/ 	.short	0x010a
        /*04d2*/ 	.byte	0x04
	.zero		1


	//   ....[29]....
        /*04d4*/ 	.word	0x00006b00
        /*04d8*/ 	.word	0x000000ff
        /*04dc*/ 	.word	0x00031c50
        /*04e0*/ 	.short	0x010a
        /*04e2*/ 	.byte	0x04
	.zero		1


	//   ....[30]....
        /*04e4*/ 	.word	0x00008590
        /*04e8*/ 	.word	0x0000000d
        /*04ec*/ 	.word	0x00000000
        /*04f0*/ 	.short	0x0101
        /*04f2*/ 	.byte	0x3f
	.zero		1


	//   ....[31]....
        /*04f4*/ 	.word	0x00008850
        /*04f8*/ 	.word	0x00000006
        /*04fc*/ 	.word	0x00000000
        /*0500*/ 	.short	0x0101
        /*0502*/ 	.byte	0x3f
	.zero		1


	//   ....[32]....
        /*0504*/ 	.word	0x00009380
        /*0508*/ 	.word	0x000000ff
        /*050c*/ 	.word	0x00031c50
        /*0510*/ 	.short	0x010a
        /*0512*/ 	.byte	0x0c
	.zero		1


	//   ....[33]....
        /*0514*/ 	.word	0x000093c0
        /*0518*/ 	.word	0x000000ff
        /*051c*/ 	.word	0x00031c50
        /*0520*/ 	.short	0x010a
        /*0522*/ 	.byte	0x0c
	.zero		1


	//   ....[34]....
        /*0524*/ 	.word	0x0000a110
        /*0528*/ 	.word	0x00000014
        /*052c*/ 	.word	0x00000000
        /*0530*/ 	.short	0x0101
        /*0532*/ 	.byte	0x3f
	.zero		1


	//   ....[35]....
        /*0534*/ 	.word	0x0000aab0
        /*0538*/ 	.word	0x000000ff
        /*053c*/ 	.word	0x00000000
        /*0540*/ 	.short	0x0101
        /*0542*/ 	.byte	0x04
	.zero		1


	//   ....[36]....
        /*0544*/ 	.word	0x0000b850
        /*0548*/ 	.word	0x00000003
        /*054c*/ 	.word	0x00031c40
        /*0550*/ 	.short	0x010a
        /*0552*/ 	.byte	0x3f
	.zero		1


	//   ....[37]....
        /*0554*/ 	.word	0x0000c630
        /*0558*/ 	.word	0x000000ff
        /*055c*/ 	.word	0x00031c00
        /*0560*/ 	.short	0x0107
        /*0562*/ 	.byte	0x24
	.zero		1


	//   ....[38]....
        /*0564*/ 	.word	0x0000c6a0
        /*0568*/ 	.word	0x000000ff
        /*056c*/ 	.word	0x00031c00
        /*0570*/ 	.short	0x0101
        /*0572*/ 	.byte	0x24
	.zero		1


	//   ....[39]....
        /*0574*/ 	.word	0x0000c6d0
        /*0578*/ 	.word	0x000000ff
        /*057c*/ 	.word	0x00031c20
        /*0580*/ 	.short	0x010a
        /*0582*/ 	.byte	0x24
	.zero		1


	//   ....[40]....
        /*0584*/ 	.word	0x0000c9c0
        /*0588*/ 	.word	0x00000003
        /*058c*/ 	.word	0x00031c40
        /*0590*/ 	.short	0x010a
        /*0592*/ 	.byte	0x3f
	.zero		1


	//   ....[41]....
        /*0594*/ 	.word	0x0000ce40
        /*0598*/ 	.word	0x00000003
        /*059c*/ 	.word	0x00000060
        /*05a0*/ 	.short	0x010a
        /*05a2*/ 	.byte	0x3f
	.zero		1


	//   ....[42]....
        /*05a4*/ 	.word	0x0000d530
        /*05a8*/ 	.word	0x00000003
        /*05ac*/ 	.word	0x00031c40
        /*05b0*/ 	.short	0x010a
        /*05b2*/ 	.byte	0x3f
	.zero		1


	//   ....[43]....
        /*05b4*/ 	.word	0x0000d9b0
        /*05b8*/ 	.word	0x0000000d
        /*05bc*/ 	.word	0x00000060
        /*05c0*/ 	.short	0x010a
        /*05c2*/ 	.byte	0x3f
	.zero		1


	//   ....[44]....
        /*05c4*/ 	.word	0x0000dff0
        /*05c8*/ 	.word	0x00000002
        /*05cc*/ 	.word	0x00031c40
        /*05d0*/ 	.short	0x010a
        /*05d2*/ 	.byte	0x3f
	.zero		1


	//   ....[45]....
        /*05d4*/ 	.word	0x0000e480
        /*05d8*/ 	.word	0x00000007
        /*05dc*/ 	.word	0x00000060
        /*05e0*/ 	.short	0x010a
        /*05e2*/ 	.byte	0x3f
	.zero		1


	//   ....[46]....
        /*05e4*/ 	.word	0x0000e990
        /*05e8*/ 	.word	0x00000003
        /*05ec*/ 	.word	0x00031c60
        /*05f0*/ 	.short	0x010a
        /*05f2*/ 	.byte	0x3f
	.zero		1


	//   ....[47]....
        /*05f4*/ 	.word	0x0000eed0
        /*05f8*/ 	.word	0x00000009
        /*05fc*/ 	.word	0x00031c20
        /*0600*/ 	.short	0x010a
        /*0602*/ 	.byte	0x3f
	.zero		1


	//   ....[48]....
        /*0604*/ 	.word	0x0000f070
        /*0608*/ 	.word	0x00000007
        /*060c*/ 	.word	0x00000000
        /*0610*/ 	.short	0x010a
        /*0612*/ 	.byte	0x3f
	.zero		1


	//   ....[49]....
        /*0614*/ 	.word	0x0000f0e0
        /*0618*/ 	.word	0x00000003
        /*061c*/ 	.word	0x00000000
        /*0620*/ 	.short	0x010a
        /*0622*/ 	.byte	0x3f
	.zero		1


	//   ....[50]....
        /*0624*/ 	.word	0x0000f140
        /*0628*/ 	.word	0x00000005
        /*062c*/ 	.word	0x00000000
        /*0630*/ 	.short	0x010a
        /*0632*/ 	.byte	0x3f
	.zero		1


	//   ....[51]....
        /*0634*/ 	.word	0x0000f170
        /*0638*/ 	.word	0x00000003
        /*063c*/ 	.word	0x00000000
        /*0640*/ 	.short	0x010a
        /*0642*/ 	.byte	0x3f
	.zero		1


	//   ....[52]....
        /*0644*/ 	.word	0x0000f1e0
        /*0648*/ 	.word	0x00000003
        /*064c*/ 	.word	0x00031c00
        /*0650*/ 	.short	0x010a
        /*0652*/ 	.byte	0x3f
	.zero		1


	//   ....[53]....
        /*0654*/ 	.word	0x0000f230
        /*0658*/ 	.word	0x00000000
        /*065c*/ 	.word	0x00031c30
        /*0660*/ 	.short	0x010a
        /*0662*/ 	.byte	0x3f
	.zero		1


	//   ....[54]....
        /*0664*/ 	.word	0x0000f290
        /*0668*/ 	.word	0x00000009
        /*066c*/ 	.word	0x00031c30
        /*0670*/ 	.short	0x010a
        /*0672*/ 	.byte	0x3f
	.zero		1


	//   ....[55]....
        /*0674*/ 	.word	0x0000f2f0
        /*0678*/ 	.word	0x00000008
        /*067c*/ 	.word	0x00031c50
        /*0680*/ 	.short	0x010a
        /*0682*/ 	.byte	0x3f
	.zero		1


	//   ....[56]....
        /*0684*/ 	.word	0x0000f350
        /*0688*/ 	.word	0x00000005
        /*068c*/ 	.word	0x00031c50
        /*0690*/ 	.short	0x010a
        /*0692*/ 	.byte	0x3f
	.zero		1


	//   ....[57]....
        /*0694*/ 	.word	0x0000f4f0
        /*0698*/ 	.word	0x00000003
        /*069c*/ 	.word	0x00031c40
        /*06a0*/ 	.short	0x010a
        /*06a2*/ 	.byte	0x3f
	.zero		1


	//   ....[58]....
        /*06a4*/ 	.word	0x0000fd70
        /*06a8*/ 	.word	0x00000009
        /*06ac*/ 	.word	0x00031c20
        /*06b0*/ 	.short	0x010a
        /*06b2*/ 	.byte	0x3f
	.zero		1


	//   ....[59]....
        /*06b4*/ 	.word	0x0000fdc0
        /*06b8*/ 	.word	0x00000003
        /*06bc*/ 	.word	0x00031c40
        /*06c0*/ 	.short	0x010a
        /*06c2*/ 	.byte	0x3f
	.zero		1


	//   ....[60]....
        /*06c4*/ 	.word	0x0000fe10
        /*06c8*/ 	.word	0x00000003
        /*06cc*/ 	.word	0x00000060
        /*06d0*/ 	.short	0x010a
        /*06d2*/ 	.byte	0x3f
	.zero		1


	//   ....[61]....
        /*06d4*/ 	.word	0x0000fe60
        /*06d8*/ 	.word	0x00000003
        /*06dc*/ 	.word	0x00031c40
        /*06e0*/ 	.short	0x010a
        /*06e2*/ 	.byte	0x3f
	.zero		1


	//   ....[62]....
        /*06e4*/ 	.word	0x0000feb0
        /*06e8*/ 	.word	0x0000000d
        /*06ec*/ 	.word	0x00000060
        /*06f0*/ 	.short	0x010a
        /*06f2*/ 	.byte	0x3f
	.zero		1


	//   ....[63]....
        /*06f4*/ 	.word	0x0000ff00
        /*06f8*/ 	.word	0x00000002
        /*06fc*/ 	.word	0x00031c40
        /*0700*/ 	.short	0x010a
        /*0702*/ 	.byte	0x3f
	.zero		1


	//   ....[64]....
        /*0704*/ 	.word	0x0000ff50
        /*0708*/ 	.word	0x00000007
        /*070c*/ 	.word	0x00000060
        /*0710*/ 	.short	0x010a
        /*0712*/ 	.byte	0x3f
	.zero		1


	//   ....[65]....
        /*0714*/ 	.word	0x0000ffa0
        /*0718*/ 	.word	0x00000003
        /*071c*/ 	.word	0x00031c60
        /*0720*/ 	.short	0x010a
        /*0722*/ 	.byte	0x3f
	.zero		1


	//   ....[66]....
        /*0724*/ 	.word	0x0000fff0
        /*0728*/ 	.word	0x00000009
        /*072c*/ 	.word	0x00031c20
        /*0730*/ 	.short	0x010a
        /*0732*/ 	.byte	0x3f
	.zero		1


	//   ....[67]....
        /*0734*/ 	.word	0x00010190
        /*0738*/ 	.word	0x00000007
        /*073c*/ 	.word	0x00000000
        /*0740*/ 	.short	0x010a
        /*0742*/ 	.byte	0x3f
	.zero		1


	//   ....[68]....
        /*0744*/ 	.word	0x000101e0
        /*0748*/ 	.word	0x00000003
        /*074c*/ 	.word	0x00000000
        /*0750*/ 	.short	0x010a
        /*0752*/ 	.byte	0x3f
	.zero		1


	//   ....[69]....
        /*0754*/ 	.word	0x00010230
        /*0758*/ 	.word	0x00000005
        /*075c*/ 	.word	0x00000000
        /*0760*/ 	.short	0x010a
        /*0762*/ 	.byte	0x3f
	.zero		1


	//----- nvinfo : EIATTR_NUM_MBARRIERS
	.align		4
.L_93:
        /*0764*/ 	.byte	0x03, 0x38
        /*0766*/ 	.short	0x0016


	//----- nvinfo : EIATTR_EXIT_INSTR_OFFSETS
	.align		4
        /*0768*/ 	.byte	0x04, 0x1c
        /*076a*/ 	.short	(.L_95 - .L_94)


	//   ....[0]....
.L_94:
        /*076c*/ 	.word	0x00000a20


	//   ....[1]....
        /*0770*/ 	.word	0x0000ad70


	//   ....[2]....
        /*0774*/ 	.word	0x0000f1c0


	//----- nvinfo : EIATTR_MAX_THREADS
	.align		4
.L_95:
        /*0778*/ 	.byte	0x04, 0x05
        /*077a*/ 	.short	(.L_97 - .L_96)
.L_96:
        /*077c*/ 	.word	0x00000200
        /*0780*/ 	.word	0x00000001
        /*0784*/ 	.word	0x00000001


	//----- nvinfo : EIATTR_CRS_STACK_SIZE
	.align		4
.L_97:
        /*0788*/ 	.byte	0x04, 0x1e
        /*078a*/ 	.short	(.L_99 - .L_98)
.L_98:
        /*078c*/ 	.word	0x00000000


	//----- nvinfo : EIATTR_CBANK_PARAM_SIZE
	.align		4
.L_99:
        /*0790*/ 	.byte	0x03, 0x19
        /*0792*/ 	.short	0x0a70


	//----- nvinfo : EIATTR_PARAM_CBANK
	.align		4
        /*0794*/ 	.byte	0x04, 0x0a
        /*0796*/ 	.short	(.L_101 - .L_100)
	.align		4
.L_100:
        /*0798*/ 	.word	index@(.nv.constant0._ZN7cutlass13device_kernelIN5flash11enable_sm90INS1_16FlashAttnFwdSm90INS1_25CollectiveMainloopFwdSm90ILi2EN4cute5tupleIJNS5_1CILi1EEES8_S8_EEENS6_IJNS7_ILi192EEENS7_ILi144EEENS7_ILi96EEEEEELi96ENS_10bfloat16_tEfNS_4arch4Sm90ELb0ELb0ELb1ELb0ELb0ELb0ELb0ELb0ELb1ELb1ELb0ELb0EEENS1_21CollectiveEpilogueFwdINS6_IJSA_SC_SB_EEES9_SE_SG_Li384ELb0ELb1ELb0ELb0EEENS1_29StaticPersistentTileSchedulerILb0EEEEEEEEEvNT_6ParamsE)
        /*079c*/ 	.short	0x0210
        /*079e*/ 	.short	0x0a70


	//----- nvinfo : EIATTR_SW_WAR
	.align		4
.L_101:
        /*07a0*/ 	.byte	0x04, 0x36
        /*07a2*/ 	.short	(.L_103 - .L_102)
.L_102:
        /*07a4*/ 	.word	0x00000008
.L_103:


//--------------------- .nv.info._ZN7cutlass13device_kernelIN5flash11enable_sm90INS1_16FlashAttnFwdSm90INS1_25CollectiveMainloopFwdSm90ILi2EN4cute5tupleIJNS5_1CILi1EEES8_S8_EEENS6_IJNS7_ILi192EEENS7_ILi144EEENS7_ILi96EEEEEELi96ENS_10bfloat16_tEfNS_4arch4Sm90ELb0ELb0ELb1ELb1ELb0ELb0ELb0ELb0ELb1ELb1ELb0ELb0EEENS1_21CollectiveEpilogueFwdINS6_IJSA_SC_SB_EEES9_SE_SG_Li384ELb1ELb1ELb0ELb0EEENS1_36VarlenDynamicPersistentTileSchedulerILi192ELi144ELi384ELi128ELb0ELb1ELb1ELb0ELb1ELb1EEEEEEEEEvNT_6ParamsE --------------------------
	.section	.nv.info._ZN7cutlass13device_kernelIN5flash11enable_sm90INS1_16FlashAttnFwdSm90INS1_25CollectiveMainloopFwdSm90ILi2EN4cute5tupleIJNS5_1CILi1EEES8_S8_EEENS6_IJNS7_ILi192EEENS7_ILi144EEENS7_ILi96EEEEEELi96ENS_10bfloat16_tEfNS_4arch4Sm90ELb0ELb0ELb1ELb1ELb0ELb0ELb0ELb0ELb1ELb1ELb0ELb0EEENS1_21CollectiveEpilogueFwdINS6_IJSA_SC_SB_EEES9_SE_SG_Li384ELb1ELb1ELb0ELb0EEENS1_36VarlenDynamicPersistentTileSchedulerILi192ELi144ELi384ELi128ELb0ELb1ELb1ELb0ELb1ELb1EEEEEEEEEvNT_6ParamsE,"",@"SHT_CUDA_INFO"
	.sectionflags	@""
	.align	4


	//----- nvinfo : EIATTR_CUDA_API_VERSION
	.align		4
        /*0000*/ 	.byte	0x04, 0x37
        /*0002*/ 	.short	(.L_105 - .L_104)
.L_104:
        /*0004*/ 	.word	0x00000082


	//----- nvinfo : EIATTR_KPARAM_INFO
	.align		4
.L_105:
        /*0008*/ 	.byte	0x04, 0x17
        /*000a*/ 	.short	(.L_107 - .L_106)
.L_106:
        /*000c*/ 	.word	0x00000000
        /*0010*/ 	.short	0x0000
        /*0012*/ 	.short	0x0070
        /*0014*/ 	.byte	0x00, 0xf0, 0x01, 0x2a


	//----- nvinfo : EIATTR_SPARSE_MMA_MASK
	.align		4
.L_107:
        /*0018*/ 	.byte	0x03, 0x50
        /*001a*/ 	.short	0x0000


	//----- nvinfo : EIATTR_MAXREG_COUNT
	.align		4
        /*001c*/ 	.byte	0x03, 0x1b
        /*001e*/ 	.short	0x0080


	//----- nvinfo : EIATTR_NUM_BARRIERS
	.align		4
        /*0020*/ 	.byte	0x02, 0x4c
        /*0022*/ 	.byte	0x10
	.zero		1


	//----- nvinfo : EIATTR_EXTERNS
	.align		4
        /*0024*/ 	.byte	0x04, 0x0f
        /*0026*/ 	.short	(.L_109 - .L_108)


	//   ....[0]....
	.align		4
.L_108:
        /*0028*/ 	.word	index@(__assertfail)


	//----- nvinfo : EIATTR_ANNOTATIONS
	.align		4
.L_109:
        /*002c*/ 	.byte	0x04, 0x55
        /*002e*/ 	.short	(.L_111 - .L_110)


	//   ....[0]....
.L_110:
        /* <DEDUP_REMOVED lines=23> */
        /*0194*/ 	.byte	0xa0, 0x18, 0x01, 0x00, 0x01, 0x00, 0x00, 0x00, 0x10, 0x1e, 0x01, 0x00


	//----- nvinfo : EIATTR_MERCURY_ISA_VERSION
	.align		4
.L_111:
        /*01a0*/ 	.byte	0x03, 0x5f
        /*01a2*/ 	.short	0x0101


	//----- nvinfo : EIATTR_UNUSED_LOAD_BYTE_OFFSET
	.align		4
        /*01a4*/ 	.byte	0x04, 0x44
        /*01a6*/ 	.short	(.L_113 - .L_112)


	//   ....[0]....
.L_112:
        /*01a8*/ 	.word	0x00000a40
        /*01ac*/ 	.word	0x0000fff0


	//   ....[1]....
        /*01b0*/ 	.word	0x0000a1b0
        /*01b4*/ 	.word	0x0000fff0


	//----- nvinfo : EIATTR_INT_WARP_WIDE_INSTR_OFFSETS
	.align		4
.L_113:
        /*01b8*/ 	.byte	0x04, 0x31
        /*01ba*/ 	.short	(.L_115 - .L_114)


	//   ....[0]....
.L_114:
        /*01bc*/ 	.word	0x00000120


	//   ....[1]....
        /*01c0*/ 	.word	0x000001c0


	//   ....[2]....
        /*01c4*/ 	.word	0x00000230


	//   ....[3]....
        /*01c8*/ 	.word	0x0000cc30


	//   ....[4]....
        /*01cc*/ 	.word	0x0000ccc0


	//   ....[5]....
        /*01d0*/ 	.word	0x00010760


	//   ....[6]....
        /*01d4*/ 	.word	0x000107f0


	//----- nvinfo : EIATTR_COOP_GROUP_MASK_REGIDS
	.align		4
.L_115:
        /*01d8*/ 	.byte	0x04, 0x29
        /*01da*/ 	.short	(.L_117 - .L_116)


	//   ....[0]....
.L_116:
        /*01dc*/ 	.word	0xffffffff


	//   ....[1]....
        /*01e0*/ 	.word	0xffffffff


	//   ....[2]....
        /*01e4*/ 	.word	0xffffffff


	//   ....[3]....
        /*01e8*/ 	.word	0xffffffff


	//   ....[4]....
        /*01ec*/ 	.word	0xffffffff


	//   ....[5]....
        /*01f0*/ 	.word	0xffffffff


	//   ....[6]....
        /*01f4*/ 	.word	0xffffffff


	//   ....[7]....
        /*01f8*/ 	.word	0xffffffff


	//   ....[8]....
        /*01fc*/ 	.word	0xffffffff


	//   ....[9]....
        /*0200*/ 	.word	0xffffffff


	//   ....[10]....
        /*0204*/ 	.word	0xffffffff


	//   ....[11]....
        /*0208*/ 	.word	0xffffffff


	//   ....[12]....
        /*020c*/ 	.word	0xffffffff


	//   ....[13]....
        /*0210*/ 	.word	0xffffffff


	//   ....[14]....
        /*0214*/ 	.word	0xffffffff


	//   ....[15]....
        /*0218*/ 	.word	0xffffffff


	//   ....[16]....
        /*021c*/ 	.word	0xffffffff


	//   ....[17]....
        /*0220*/ 	.word	0xffffffff


	//   ....[18]....
        /*0224*/ 	.word	0xffffffff


	//   ....[19]....
        /*0228*/ 	.word	0xffffffff


	//   ....[20]....
        /*022c*/ 	.word	0xffffffff


	//   ....[21]....
        /*0230*/ 	.word	0xffffffff


	//   ....[22]....
        /*0234*/ 	.word	0xffffffff


	//   ....[23]....
        /*0238*/ 	.word	0xffffffff


	//   ....[24]....
        /*023c*/ 	.word	0xffffffff


	//   ....[25]....
        /*0240*/ 	.word	0xffffffff


	//   ....[26]....
        /*0244*/ 	.word	0xffffffff


	//   ....[27]....
        /*0248*/ 	.word	0xffffffff


	//   ....[28]....
        /*024c*/ 	.word	0xffffffff


	//   ....[29]....
        /*0250*/ 	.word	0xffffffff


	//   ....[30]....
        /*0254*/ 	.word	0xffffffff


	//   ....[31]....
        /*0258*/ 	.word	0xffffffff


	//   ....[32]....
        /*025c*/ 	.word	0xffffffff


	//   ....[33]....
        /*0260*/ 	.word	0xffffffff


	//   ....[34]....
        /*0264*/ 	.word	0xffffffff


	//   ....[35]....
        /*0268*/ 	.word	0xffffffff


	//   ....[36]....
        /*026c*/ 	.word	0xffffffff


	//   ....[37]....
        /*0270*/ 	.word	0xffffffff


	//   ....[38]....
        /*0274*/ 	.word	0xffffffff


	//   ....[39]....
        /*0278*/ 	.word	0xffffffff


	//   ....[40]....
        /*027c*/ 	.word	0xffffffff


	//   ....[41]....
        /*0280*/ 	.word	0xffffffff


	//   ....[42]....
        /*0284*/ 	.word	0xffffffff


	//   ....[43]....
        /*0288*/ 	.word	0xffffffff


	//   ....[44]....
        /*028c*/ 	.word	0xffffffff


	//   ....[45]....
        /*0290*/ 	.word	0xffffffff


	//   ....[46]....
        /*0294*/ 	.word	0xffffffff


	//   ....[47]....
        /*0298*/ 	.word	0xffffffff


	//   ....[48]....
        /*029c*/ 	.word	0xffffffff


	//   ....[49]....
        /*02a0*/ 	.word	0xffffffff


	//   ....[50]....
        /*02a4*/ 	.word	0xffffffff


	//   ....[51]....
        /*02a8*/ 	.word	0xffffffff


	//   ....[52]....
        /*02ac*/ 	.word	0xffffffff


	//   ....[53]....
        /*02b0*/ 	.word	0xffffffff


	//   ....[54]....
        /*02b4*/ 	.word	0xffffffff


	//   ....[55]....
        /*02b8*/ 	.word	0xffffffff


	//   ....[56]....
        /*02bc*/ 	.word	0xffffffff


	//   ....[57]....
        /*02c0*/ 	.word	0xffffffff


	//   ....[58]....
        /*02c4*/ 	.word	0xffffffff


	//   ....[59]....
        /*02c8*/ 	.word	0xffffffff


	//   ....[60]....
        /*02cc*/ 	.word	0xffffffff


	//   ....[61]....
        /*02d0*/ 	.word	0xffffffff


	//   ....[62]....
        /*02d4*/ 	.word	0xffffffff


	//   ....[63]....
        /*02d8*/ 	.word	0xffffffff


	//   ....[64]....
        /*02dc*/ 	.word	0xffffffff


	//   ....[65]....
        /*02e0*/ 	.word	0xffffffff


	//   ....[66]....
        /*02e4*/ 	.word	0xffffffff


	//   ....[67]....
        /*02e8*/ 	.word	0xffffffff


	//   ....[68]....
        /*02ec*/ 	.word	0xffffffff


	//   ....[69]....
        /*02f0*/ 	.word	0xffffffff


	//   ....[70]....
        /*02f4*/ 	.word	0xffffffff


	//   ....[71]....
        /*02f8*/ 	.word	0xffffffff


	//   ....[72]....
        /*02fc*/ 	.word	0xffffffff


	//   ....[73]....
        /*0300*/ 	.word	0xffffffff


	//   ....[74]....
        /*0304*/ 	.word	0xffffffff


	//   ....[75]....
        /*0308*/ 	.word	0xffffffff


	//   ....[76]....
        /*030c*/ 	.word	0xffffffff


	//   ....[77]....
        /*0310*/ 	.word	0xffffffff


	//   ....[78]....
        /*0314*/ 	.word	0xffffffff


	//   ....[79]....
        /*0318*/ 	.word	0xffffffff


	//   ....[80]....
        /*031c*/ 	.word	0xffffffff


	//   ....[81]....
        /*0320*/ 	.word	0x0500000f


	//   ....[82]....
        /*0324*/ 	.word	0x0500000f


	//   ....[83]....
        /*0328*/ 	.word	0x0500000f


	//   ....[84]....
        /*032c*/ 	.word	0x0500000f


	//   ....[85]....
        /*0330*/ 	.word	0x0500000f


	//   ....[86]....
        /*0334*/ 	.word	0x0500000f


	//   ....[87]....
        /*0338*/ 	.word	0x0500000f


	//   ....[88]....
        /*033c*/ 	.word	0x0500000f


	//   ....[89]....
        /*0340*/ 	.word	0x0500000f


	//   ....[90]....
        /*0344*/ 	.word	0x0500000f


	//   ....[91]....
        /*0348*/ 	.word	0x0500000f


	//   ....[92]....
        /*034c*/ 	.word	0x0500000f


	//   ....[93]....
        /*0350*/ 	.word	0x0500000f


	//   ....[94]....
        /*0354*/ 	.word	0x0500000f


	//   ....[95]....
        /*0358*/ 	.word	0x0500000f


	//   ....[96]....
        /*035c*/ 	.word	0x0500000f


	//   ....[97]....
        /*0360*/ 	.word	0x0500000f


	//   ....[98]....
        /*0364*/ 	.word	0x0500000f


	//   ....[99]....
        /*0368*/ 	.word	0x0500000f


	//   ....[100]....
        /*036c*/ 	.word	0x0500000f


	//   ....[101]....
        /*0370*/ 	.word	0x0500000f


	//   ....[102]....
        /*0374*/ 	.word	0x0500000f


	//   ....[103]....
        /*0378*/ 	.word	0x0500000f


	//   ....[104]....
        /*037c*/ 	.word	0x0500000f


	//   ....[105]....
        /*0380*/ 	.word	0x0500000f


	//   ....[106]....
        /*0384*/ 	.word	0x0500000f


	//   ....[107]....
        /*0388*/ 	.word	0x0500000f


	//   ....[108]....
        /*038c*/ 	.word	0x0500000f


	//   ....[109]....
        /*0390*/ 	.word	0x0500000f


	//   ....[110]....
        /*0394*/ 	.word	0x0500000f


	//   ....[111]....
        /*0398*/ 	.word	0x0500000f


	//----- nvinfo : EIATTR_COOP_GROUP_INSTR_OFFSETS
	.align		4
.L_117:
        /*039c*/ 	.byte	0x04, 0x28
        /*039e*/ 	.short	(.L_119 - .L_118)


	//   ....[0]....
.L_118:
        /*03a0*/ 	.word	0x00000060


	//   ....[1]....
        /*03a4*/ 	.word	0x00000130


	//   ....[2]....
        /*03a8*/ 	.word	0x000001e0


	//   ....[3]....
        /*03ac*/ 	.word	0x000003a0


	//   ....[4]....
        /*03b0*/ 	.word	0x00000500


	//   ....[5]....
        /*03b4*/ 	.word	0x00000620


	//   ....[6]....
        /*03b8*/ 	.word	0x00000780


	//   ....[7]....
        /*03bc*/ 	.word	0x00001390


	//   ....[8]....
        /*03c0*/ 	.word	0x00003e50


	//   ....[9]....
        /*03c4*/ 	.word	0x00003e90


	//   ....[10]....
        /*03c8*/ 	.word	0x00004470


	//   ....[11]....
        /*03cc*/ 	.word	0x000044d0


	//   ....[12]....
        /*03d0*/ 	.word	0x00005550


	//   ....[13]....
        /*03d4*/ 	.word	0x00007ed0


	//   ....[14]....
        /*03d8*/ 	.word	0x00007fe0


	//   ....[15]....
        /*03dc*/ 	.word	0x00008070


	//   ....[16]....
        /*03e0*/ 	.word	0x00008110


	//   ....[17]....
        /*03e4*/ 	.word	0x00009710


	//   ....[18]....
        /*03e8*/ 	.word	0x00009810


	//   ....[19]....
        /*03ec*/ 	.word	0x00009870


	//   ....[20]....
        /*03f0*/ 	.word	0x00009980


	//   ....[21]....
        /*03f4*/ 	.word	0x000099a0


	//   ....[22]....
        /*03f8*/ 	.word	0x0000ab00


	//   ....[23]....
        /*03fc*/ 	.word	0x0000ab40


	//   ....[24]....
        /*0400*/ 	.word	0x0000ab80


	//   ....[25]....
        /*0404*/ 	.word	0x0000abb0


	//   ....[26]....
        /*0408*/ 	.word	0x0000b000


	//   ....[27]....
        /*040c*/ 	.word	0x0000b040


	//   ....[28]....
        /*0410*/ 	.word	0x0000b140


	//   ....[29]....
        /*0414*/ 	.word	0x0000b160


	//   ....[30]....
        /*0418*/ 	.word	0x0000b990


	//   ....[31]....
        /*041c*/ 	.word	0x0000b9a0


	//   ....[32]....
        /*0420*/ 	.word	0x0000baa0


	//   ....[33]....
        /*0424*/ 	.word	0x0000bac0


	//   ....[34]....
        /*0428*/ 	.word	0x0000bc20


	//   ....[35]....
        /*042c*/ 	.word	0x0000be00


	//   ....[36]....
        /*0430*/ 	.word	0x0000be30


	//   ....[37]....
        /*0434*/ 	.word	0x0000be60


	//   ....[38]....
        /*0438*/ 	.word	0x0000be90


	//   ....[39]....
        /*043c*/ 	.word	0x0000bec0


	//   ....[40]....
        /*0440*/ 	.word	0x0000bef0


	//   ....[41]....
        /*0444*/ 	.word	0x0000c060


	//   ....[42]....
        /*0448*/ 	.word	0x0000c090


	//   ....[43]....
        /*044c*/ 	.word	0x0000c0c0


	//   ....[44]....
        /*0450*/ 	.word	0x0000c0f0


	//   ....[45]....
        /*0454*/ 	.word	0x0000c120


	//   ....[46]....
        /*0458*/ 	.word	0x0000c150


	//   ....[47]....
        /*045c*/ 	.word	0x0000c1e0


	//   ....[48]....
        /*0460*/ 	.word	0x0000c210


	//   ....[49]....
        /*0464*/ 	.word	0x0000c290


	//   ....[50]....
        /*0468*/ 	.word	0x0000d1d0


	//   ....[51]....
        /*046c*/ 	.word	0x0000deb0


	//   ....[52]....
        /*0470*/ 	.word	0x0000ded0


	//   ....[53]....
        /*0474*/ 	.word	0x0000df90


	//   ....[54]....
        /*0478*/ 	.word	0x0000dfb0


	//   ....[55]....
        /*047c*/ 	.word	0x0000e050


	//   ....[56]....
        /*0480*/ 	.word	0x0000e070


	//   ....[57]....
        /*0484*/ 	.word	0x0000e080


	//   ....[58]....
        /*0488*/ 	.word	0x0000e110


	//   ....[59]....
        /*048c*/ 	.word	0x0000e160


	//   ....[60]....
        /*0490*/ 	.word	0x0000e170


	//   ....[61]....
        /*0494*/ 	.word	0x0000e1a0


	//   ....[62]....
        /*0498*/ 	.word	0x0000e250


	//   ....[63]....
        /*049c*/ 	.word	0x00010e90


	//   ....[64]....
        /*04a0*/ 	.word	0x00010ec0


	//   ....[65]....
        /*04a4*/ 	.word	0x00010f00


	//   ....[66]....
        /*04a8*/ 	.word	0x00010f30


	//   ....[67]....
        /*04ac*/ 	.word	0x00010f60


	//   ....[68]....
        /*04b0*/ 	.word	0x00010f90


	//   ....[69]....
        /*04b4*/ 	.word	0x00010fc0


	//   ....[70]....
        /*04b8*/ 	.word	0x00010ff0


	//   ....[71]....
        /*04bc*/ 	.word	0x00011170


	//   ....[72]....
        /*04c0*/ 	.word	0x000111a0


	//   ....[73]....
        /*04c4*/ 	.word	0x000111d0


	//   ....[74]....
        /*04c8*/ 	.word	0x00011200


	//   ....[75]....
        /*04cc*/ 	.word	0x00011230


	//   ....[76]....
        /*04d0*/ 	.word	0x00011260


	//   ....[77]....
        /*04d4*/ 	.word	0x00011320


	//   ....[78]....
        /*04d8*/ 	.word	0x00011340


	//   ....[79]....
        /*04dc*/ 	.word	0x000113b0


	//   ....[80]....
        /*04e0*/ 	.word	0x00011820


	//   ....[81]....
        /*04e4*/ 	.word	0x00011d00


	//   ....[82]....
        /*04e8*/ 	.word	0x00011eb0


	//   ....[83]....
        /*04ec*/ 	.word	0x00011f00


	//   ....[84]....
        /*04f0*/ 	.word	0x00011f60


	//   ....[85]....
        /*04f4*/ 	.word	0x00012070


	//   ....[86]....
        /*04f8*/ 	.word	0x000120d0


	//   ....[87]....
        /*04fc*/ 	.word	0x000121f0


	//   ....[88]....
        /*0500*/ 	.word	0x00012250


	//   ....[89]....
        /*0504*/ 	.word	0x00012300


	//   ....[90]....
        /*0508*/ 	.word	0x000123d0


	//   ....[91]....
        /*050c*/ 	.word	0x000124a0


	//   ....[92]....
        /*0510*/ 	.word	0x00012520


	//   ....[93]....
        /*0514*/ 	.word	0x00012610


	//   ....[94]....
        /*0518*/ 	.word	0x00012930


	//   ....[95]....
        /*051c*/ 	.word	0x000129d0


	//   ....[96]....
        /*0520*/ 	.word	0x00012af0


	//   ....[97]....
        /*0524*/ 	.word	0x00012b60


	//   ....[98]....
        /*0528*/ 	.word	0x00012bd0


	//   ....[99]....
        /*052c*/ 	.word	0x00012c40


	//   ....[100]....
        /*0530*/ 	.word	0x00012cb0


	//   ....[101]....
        /*0534*/ 	.word	0x00012d30


	//   ....[102]....
        /*0538*/ 	.word	0x00012dc0


	//   ....[103]....
        /*053c*/ 	.word	0x00012e50


	//   ....[104]....
        /*0540*/ 	.word	0x00012ec0


	//   ....[105]....
        /*0544*/ 	.word	0x00012f30


	//   ....[106]....
        /*0548*/ 	.word	0x00012fa0


	//   ....[107]....
        /*054c*/ 	.word	0x00013020


	//   ....[108]....
        /*0550*/ 	.word	0x00013090


	//   ....[109]....
        /*0554*/ 	.word	0x00013130


	//   ....[110]....
        /*0558*/ 	.word	0x000131c0


	//   ....[111]....
        /*055c*/ 	.word	0x000132e0


	//----- nvinfo : EIATTR_REG_RECONFIG
	.align		4
.L_119:
        /*0560*/ 	.byte	0x01, 0x54
	.zero		2


	//----- nvinfo : EIATTR_SYSCALL_OFFSETS
	.align		4
        /*0564*/ 	.byte	0x04, 0x46
        /*0566*/ 	.short	(.L_121 - .L_120)


	//   ....[0]....
.L_120:
        /*0568*/ 	.word	0x00001540


	//   ....[1]....
        /*056c*/ 	.word	0x0000ce20


	//   ....[2]....
        /*0570*/ 	.word	0x0000cf70


	//   ....[3]....
        /*0574*/ 	.word	0x0000d070


	//   ....[4]....
        /*0578*/ 	.word	0x0000d930


	//----- nvinfo : EIATTR_MBARRIER_INSTR_OFFSETS
	.align		4
.L_121:
        /*057c*/ 	.byte	0x04, 0x39
        /*057e*/ 	.short	(.L_123 - .L_122)


	//   ....[0]....
.L_122:
        /*0580*/ 	.word	0x00000250
        /*0584*/ 	.word	0x000000ff
        /*0588*/ 	.word	0x00031c00
        /*058c*/ 	.short	0x0100
        /*058e*/ 	.byte	0x08
	.zero		1


	//   ....[1]....
        /*0590*/ 	.word	0x00000260
        /*0594*/ 	.word	0x000000ff
        /*0598*/ 	.word	0x00031c20
        /*059c*/ 	.short	0x0100
        /*059e*/ 	.byte	0x08
	.zero		1


	//   ....[2]....
        /*05a0*/ 	.word	0x00000350
        /*05a4*/ 	.word	0x000000ff
        /*05a8*/ 	.word	0x00031c30
        /*05ac*/ 	.short	0x0100
        /*05ae*/ 	.byte	0x08
	.zero		1


	//   ....[3]....
        /*05b0*/ 	.word	0x00000360
        /*05b4*/ 	.word	0x000000ff
        /*05b8*/ 	.word	0x00031c40
        /*05bc*/ 	.short	0x0100
        /*05be*/ 	.byte	0x08
	.zero		1


	//   ....[4]....
        /*05c0*/ 	.word	0x00000370
        /*05c4*/ 	.word	0x000000ff
        /*05c8*/ 	.word	0x00031c38
        /*05cc*/ 	.short	0x0100
        /*05ce*/ 	.byte	0x08
	.zero		1


	//   ....[5]....
        /*05d0*/ 	.word	0x00000380
        /*05d4*/ 	.word	0x000000ff
        /*05d8*/ 	.word	0x00031c48
        /*05dc*/ 	.short	0x0100
        /*05de*/ 	.byte	0x08
	.zero		1


	//   ....[6]....
        /*05e0*/ 	.word	0x000004b0
        /*05e4*/ 	.word	0x000000ff
        /*05e8*/ 	.word	0x00031c50
        /*05ec*/ 	.short	0x0100
        /*05ee*/ 	.byte	0x08
	.zero		1


	//   ....[7]....
        /*05f0*/ 	.word	0x000004c0
        /*05f4*/ 	.word	0x000000ff
        /*05f8*/ 	.word	0x00031c60
        /*05fc*/ 	.short	0x0100
        /*05fe*/ 	.byte	0x08
	.zero		1


	//   ....[8]....
        /*0600*/ 	.word	0x000004d0
        /*0604*/ 	.word	0x000000ff
        /*0608*/ 	.word	0x00031c58
        /*060c*/ 	.short	0x0100
        /*060e*/ 	.byte	0x08
	.zero		1


	//   ....[9]....
        /*0610*/ 	.word	0x000004e0
        /*0614*/ 	.word	0x000000ff
        /*0618*/ 	.word	0x00031c68
        /*061c*/ 	.short	0x0100
        /*061e*/ 	.byte	0x08
	.zero		1


	//   ....[10]....
        /*0620*/ 	.word	0x000005d0
        /*0624*/ 	.word	0x000000ff
        /*0628*/ 	.word	0x00031c70
        /*062c*/ 	.short	0x0100
        /*062e*/ 	.byte	0x06
	.zero		1


	//   ....[11]....
        /*0630*/ 	.word	0x000005e0
        /*0634*/ 	.word	0x000000ff
        /*0638*/ 	.word	0x00031c80
        /*063c*/ 	.short	0x0100
        /*063e*/ 	.byte	0x06
	.zero		1


	//   ....[12]....
        /*0640*/ 	.word	0x000005f0
        /*0644*/ 	.word	0x000000ff
        /*0648*/ 	.word	0x00031c78
        /*064c*/ 	.short	0x0100
        /*064e*/ 	.byte	0x06
	.zero		1


	//   ....[13]....
        /*0650*/ 	.word	0x00000600
        /*0654*/ 	.word	0x000000ff
        /*0658*/ 	.word	0x00031c88
        /*065c*/ 	.short	0x0100
        /*065e*/ 	.byte	0x06
	.zero		1


	//   ....[14]....
        /*0660*/ 	.word	0x00000730
        /*0664*/ 	.word	0x000000ff
        /*0668*/ 	.word	0x00031c90
        /*066c*/ 	.short	0x0100
        /*066e*/ 	.byte	0x08
	.zero		1


	//   ....[15]....
        /*0670*/ 	.word	0x00000740
        /*0674*/ 	.word	0x000000ff
        /*0678*/ 	.word	0x00031ca0
        /*067c*/ 	.short	0x0100
        /*067e*/ 	.byte	0x08
	.zero		1


	//   ....[16]....
        /*0680*/ 	.word	0x00000750
        /*0684*/ 	.word	0x000000ff
        /*0688*/ 	.word	0x00031c98
        /*068c*/ 	.short	0x0100
        /*068e*/ 	.byte	0x08
	.zero		1


	//   ....[17]....
        /*0690*/ 	.word	0x00000760
        /*0694*/ 	.word	0x000000ff
        /*0698*/ 	.word	0x00031ca8
        /*069c*/ 	.short	0x0100
        /*069e*/ 	.byte	0x08
	.zero		1


	//   ....[18]....
        /*06a0*/ 	.word	0x00000890
        /*06a4*/ 	.word	0x000000ff
        /*06a8*/ 	.word	0x00031cb0
        /*06ac*/ 	.short	0x0100
        /*06ae*/ 	.byte	0x08
	.zero		1


	//   ....[19]....
        /*06b0*/ 	.word	0x000008a0
        /*06b4*/ 	.word	0x000000ff
        /*06b8*/ 	.word	0x00031cc0
        /*06bc*/ 	.short	0x0100
        /*06be*/ 	.byte	0x08
	.zero		1


	//   ....[20]....
        /*06c0*/ 	.word	0x000008b0
        /*06c4*/ 	.word	0x000000ff
        /*06c8*/ 	.word	0x00031cb8
        /*06cc*/ 	.short	0x0100
        /*06ce*/ 	.byte	0x08
	.zero		1


	//   ....[21]....
        /*06d0*/ 	.word	0x000008c0
        /*06d4*/ 	.word	0x000000ff
        /*06d8*/ 	.word	0x00031cc8
        /*06dc*/ 	.short	0x0100
        /*06de*/ 	.byte	0x08
	.zero		1


	//   ....[22]....
        /*06e0*/ 	.word	0x000015a0
        /*06e4*/ 	.word	0x000000ff
        /*06e8*/ 	.word	0x00031c00
        /*06ec*/ 	.short	0x010a
        /*06ee*/ 	.byte	0x24
	.zero		1


	//   ....[23]....
        /*06f0*/ 	.word	0x00001610
        /*06f4*/ 	.word	0x00000000
        /*06f8*/ 	.word	0x00031c30
        /*06fc*/ 	.short	0x010a
        /*06fe*/ 	.byte	0x3f
	.zero		1


	//   ....[24]....
        /*0700*/ 	.word	0x00001680
        /*0704*/ 	.word	0x00000000
        /*0708*/ 	.word	0x00031c30
        /*070c*/ 	.short	0x010a
        /*070e*/ 	.byte	0x3f
	.zero		1


	//   ....[25]....
        /*0710*/ 	.word	0x000046a0
        /*0714*/ 	.word	0x00000004
        /*0718*/ 	.word	0x00000000
        /*071c*/ 	.short	0x0101
        /*071e*/ 	.byte	0x3f
	.zero		1


	//   ....[26]....
        /*0720*/ 	.word	0x00005800
        /*0724*/ 	.word	0x000000ff
        /*0728*/ 	.word	0x00031c30
        /*072c*/ 	.short	0x010a
        /*072e*/ 	.byte	0x06
	.zero		1


	//   ....[27]....
        /*0730*/ 	.word	0x00005840
        /*0734*/ 	.word	0x000000ff
        /*0738*/ 	.word	0x00031c30
        /*073c*/ 	.short	0x010a
        /*073e*/ 	.byte	0x06
	.zero		1


	//   ....[28]....
        /*0740*/ 	.word	0x00006ec0
        /*0744*/ 	.word	0x000000ff
        /*0748*/ 	.word	0x00031c50
        /*074c*/ 	.short	0x010a
        /*074e*/ 	.byte	0x06
	.zero		1


	//   ....[29]....
        /*0750*/ 	.word	0x00006f00
        /*0754*/ 	.word	0x000000ff
        /*0758*/ 	.word	0x00031c50
        /*075c*/ 	.short	0x010a
        /*075e*/ 	.byte	0x06
	.zero		1


	//   ....[30]....
        /*0760*/ 	.word	0x000086b0
        /*0764*/ 	.word	0x00000007
        /*0768*/ 	.word	0x00000000
        /*076c*/ 	.short	0x0101
        /*076e*/ 	.byte	0x3f
	.zero		1


	//   ....[31]....
        /*0770*/ 	.word	0x00008860
        /*0774*/ 	.word	0x00000007
        /*0778*/ 	.word	0x00000000
        /*077c*/ 	.short	0x0101
        /*077e*/ 	.byte	0x3f
	.zero		1


	//   ....[32]....
        /*0780*/ 	.word	0x00009780
        /*0784*/ 	.word	0x000000ff
        /*0788*/ 	.word	0x00031c50
        /*078c*/ 	.short	0x010a
        /*078e*/ 	.byte	0x09
	.zero		1


	//   ....[33]....
        /*0790*/ 	.word	0x000097c0
        /*0794*/ 	.word	0x000000ff
        /*0798*/ 	.word	0x00031c50
        /*079c*/ 	.short	0x010a
        /*079e*/ 	.byte	0x09
	.zero		1


	//   ....[34]....
        /*07a0*/ 	.word	0x00009e50
        /*07a4*/ 	.word	0x00000004
        /*07a8*/ 	.word	0x00000000
        /*07ac*/ 	.short	0x0101
        /*07ae*/ 	.byte	0x3f
	.zero		1


	//   ....[35]....
        /*07b0*/ 	.word	0x0000b030
        /*07b4*/ 	.word	0x000000ff
        /*07b8*/ 	.word	0x00000000
        /*07bc*/ 	.short	0x0101
        /*07be*/ 	.byte	0x04
	.zero		1


	//   ....[36]....
        /*07c0*/ 	.word	0x0000d3e0
        /*07c4*/ 	.word	0x00000000
        /*07c8*/ 	.word	0x00031c40
        /*07cc*/ 	.short	0x010a
        /*07ce*/ 	.byte	0x3f
	.zero		1


	//   ....[37]....
        /*07d0*/ 	.word	0x0000e320
        /*07d4*/ 	.word	0x00000016
        /*07d8*/ 	.word	0x00031c00
        /*07dc*/ 	.short	0x0107
        /*07de*/ 	.byte	0x3f
	.zero		1


	//   ....[38]....
        /*07e0*/ 	.word	0x0000e420
        /*07e4*/ 	.word	0x00000016
        /*07e8*/ 	.word	0x00031c00
        /*07ec*/ 	.short	0x0101
        /*07ee*/ 	.byte	0x3f
	.zero		1


	//   ....[39]....
        /*07f0*/ 	.word	0x0000e440
        /*07f4*/ 	.word	0x00000016
        /*07f8*/ 	.word	0x00031c20
        /*07fc*/ 	.short	0x010a
        /*07fe*/ 	.byte	0x3f
	.zero		1


	//   ....[40]....
        /*0800*/ 	.word	0x0000e760
        /*0804*/ 	.word	0x00000003
        /*0808*/ 	.word	0x00031c40
        /*080c*/ 	.short	0x010a
        /*080e*/ 	.byte	0x3f
	.zero		1


	//   ....[41]....
        /*0810*/ 	.word	0x0000ebe0
        /*0814*/ 	.word	0x00000003
        /*0818*/ 	.word	0x00000060
        /*081c*/ 	.short	0x010a
        /*081e*/ 	.byte	0x3f
	.zero		1


	//   ....[42]....
        /*0820*/ 	.word	0x0000f310
        /*0824*/ 	.word	0x00000003
        /*0828*/ 	.word	0x00031c40
        /*082c*/ 	.short	0x010a
        /*082e*/ 	.byte	0x3f
	.zero		1


	//   ....[43]....
        /*0830*/ 	.word	0x0000f790
        /*0834*/ 	.word	0x0000000c
        /*0838*/ 	.word	0x00000060
        /*083c*/ 	.short	0x010a
        /*083e*/ 	.byte	0x3f
	.zero		1


	//   ....[44]....
        /*0840*/ 	.word	0x0000fdf0
        /*0844*/ 	.word	0x00000002
        /*0848*/ 	.word	0x00031c40
        /*084c*/ 	.short	0x010a
        /*084e*/ 	.byte	0x3f
	.zero		1


	//   ....[45]....
        /*0850*/ 	.word	0x00010280
        /*0854*/ 	.word	0x00000008
        /*0858*/ 	.word	0x00000060
        /*085c*/ 	.short	0x010a
        /*085e*/ 	.byte	0x3f
	.zero		1


	//   ....[46]....
        /*0860*/ 	.word	0x000108a0
        /*0864*/ 	.word	0x00000003
        /*0868*/ 	.word	0x00031c60
        /*086c*/ 	.short	0x010a
        /*086e*/ 	.byte	0x3f
	.zero		1


	//   ....[47]....
        /*0870*/ 	.word	0x000117a0
        /*0874*/ 	.word	0x00000009
        /*0878*/ 	.word	0x00031c20
        /*087c*/ 	.short	0x010a
        /*087e*/ 	.byte	0x3f
	.zero		1


	//   ....[48]....
        /*0880*/ 	.word	0x00011940
        /*0884*/ 	.word	0x00000005
        /*0888*/ 	.word	0x00000000
        /*088c*/ 	.short	0x010a
        /*088e*/ 	.byte	0x3f
	.zero		1


	//   ....[49]....
        /*0890*/ 	.word	0x000119b0
        /*0894*/ 	.word	0x00000003
        /*0898*/ 	.word	0x00000000
        /*089c*/ 	.short	0x010a
        /*089e*/ 	.byte	0x3f
	.zero		1


	//   ....[50]....
        /*08a0*/ 	.word	0x00011a10
        /*08a4*/ 	.word	0x00000017
        /*08a8*/ 	.word	0x00000000
        /*08ac*/ 	.short	0x010a
        /*08ae*/ 	.byte	0x3f
	.zero		1


	//   ....[51]....
        /*08b0*/ 	.word	0x00011a40
        /*08b4*/ 	.word	0x00000007
        /*08b8*/ 	.word	0x00000000
        /*08bc*/ 	.short	0x010a
        /*08be*/ 	.byte	0x3f
	.zero		1


	//   ....[52]....
        /*08c0*/ 	.word	0x00011ab0
        /*08c4*/ 	.word	0x00000003
        /*08c8*/ 	.word	0x00031c00
        /*08cc*/ 	.short	0x010a
        /*08ce*/ 	.byte	0x3f
	.zero		1


	//   ....[53]....
        /*08d0*/ 	.word	0x00011b00
        /*08d4*/ 	.word	0x00000000
        /*08d8*/ 	.word	0x00031c30
        /*08dc*/ 	.short	0x010a
        /*08de*/ 	.byte	0x3f
	.zero		1


	//   ....[54]....
        /*08e0*/ 	.word	0x00011b60
        /*08e4*/ 	.word	0x00000009
        /*08e8*/ 	.word	0x00031c30
        /*08ec*/ 	.short	0x010a
        /*08ee*/ 	.byte	0x3f
	.zero		1


	//   ....[55]....
        /*08f0*/ 	.word	0x00011bc0
        /*08f4*/ 	.word	0x00000008
        /*08f8*/ 	.word	0x00031c50
        /*08fc*/ 	.short	0x010a
        /*08fe*/ 	.byte	0x3f
	.zero		1


	//   ....[56]....
        /*0900*/ 	.word	0x00011c20
        /*0904*/ 	.word	0x00000005
        /*0908*/ 	.word	0x00031c50
        /*090c*/ 	.short	0x010a
        /*090e*/ 	.byte	0x3f
	.zero		1


	//   ....[57]....
        /*0910*/ 	.word	0x00011dc0
        /*0914*/ 	.word	0x00000000
        /*0918*/ 	.word	0x00031c40
        /*091c*/ 	.short	0x010a
        /*091e*/ 	.byte	0x3f
	.zero		1


	//   ....[58]....
        /*0920*/ 	.word	0x00012650
        /*0924*/ 	.word	0x00000016
        /*0928*/ 	.word	0x00031c20
        /*092c*/ 	.short	0x010a
        /*092e*/ 	.byte	0x3f
	.zero		1


	//   ....[59]....
        /*0930*/ 	.word	0x000126a0
        /*0934*/ 	.word	0x00000003
        /*0938*/ 	.word	0x00031c40
        /*093c*/ 	.short	0x010a
        /*093e*/ 	.byte	0x3f
	.zero		1


	//   ....[60]....
        /*0940*/ 	.word	0x000126f0
        /*0944*/ 	.word	0x00000003
        /*0948*/ 	.word	0x00000060
        /*094c*/ 	.short	0x010a
        /*094e*/ 	.byte	0x3f
	.zero		1


	//   ....[61]....
        /*0950*/ 	.word	0x00012740
        /*0954*/ 	.word	0x00000003
        /*0958*/ 	.word	0x00031c40
        /*095c*/ 	.short	0x010a
        /*095e*/ 	.byte	0x3f
	.zero		1


	//   ....[62]....
        /*0960*/ 	.word	0x00012790
        /*0964*/ 	.word	0x0000000c
        /*0968*/ 	.word	0x00000060
        /*096c*/ 	.short	0x010a
        /*096e*/ 	.byte	0x3f
	.zero		1


	//   ....[63]....
        /*0970*/ 	.word	0x000127e0
        /*0974*/ 	.word	0x00000002
        /*0978*/ 	.word	0x00031c40
        /*097c*/ 	.short	0x010a
        /*097e*/ 	.byte	0x3f
	.zero		1


	//   ....[64]....
        /*0980*/ 	.word	0x00012830
        /*0984*/ 	.word	0x00000008
        /*0988*/ 	.word	0x00000060
        /*098c*/ 	.short	0x010a
        /*098e*/ 	.byte	0x3f
	.zero		1


	//   ....[65]....
        /*0990*/ 	.word	0x00012880
        /*0994*/ 	.word	0x00000003
        /*0998*/ 	.word	0x00031c60
        /*099c*/ 	.short	0x010a
        /*099e*/ 	.byte	0x3f
	.zero		1


	//   ....[66]....
        /*09a0*/ 	.word	0x00013200
        /*09a4*/ 	.word	0x00000009
        /*09a8*/ 	.word	0x00031c20
        /*09ac*/ 	.short	0x010a
        /*09ae*/ 	.byte	0x3f
	.zero		1


	//   ....[67]....
        /*09b0*/ 	.word	0x000133a0
        /*09b4*/ 	.word	0x00000005
        /*09b8*/ 	.word	0x00000000
        /*09bc*/ 	.short	0x010a
        /*09be*/ 	.byte	0x3f
	.zero		1


	//   ....[68]....
        /*09c0*/ 	.word	0x000133f0
        /*09c4*/ 	.word	0x00000003
        /*09c8*/ 	.word	0x00000000
        /*09cc*/ 	.short	0x010a
        /*09ce*/ 	.byte	0x3f
	.zero		1


	//   ....[69]....
        /*09d0*/ 	.word	0x00013440
        /*09d4*/ 	.word	0x00000017
        /*09d8*/ 	.word	0x00000000
        /*09dc*/ 	.short	0x010a
        /*09de*/ 	.byte	0x3f
	.zero		1


	//----- nvinfo : EIATTR_NUM_MBARRIERS
	.align		4
.L_123:
        /*09e0*/ 	.byte	0x03, 0x38
        /*09e2*/ 	.short	0x0016


	//----- nvinfo : EIATTR_EXIT_INSTR_OFFSETS
	.align		4
        /*09e4*/ 	.byte	0x04, 0x1c
        /*09e6*/ 	.short	(.L_125 - .L_124)


	//   ....[0]....
.L_124:
        /*09e8*/ 	.word	0x00000a70


	//   ....[1]....
        /*09ec*/ 	.word	0x0000bbe0


	//   ....[2]....
        /*09f0*/ 	.word	0x00011a90


	//----- nvinfo : EIATTR_MAX_THREADS
	.align		4
.L_125:
        /*09f4*/ 	.byte	0x04, 0x05
        /*09f6*/ 	.short	(.L_127 - .L_126)
.L_126:
        /*09f8*/ 	.word	0x00000200
        /*09fc*/ 	.word	0x00000001
        /*0a00*/ 	.word	0x00000001


	//----- nvinfo : EIATTR_CRS_STACK_SIZE
	.align		4
.L_127:
        /*0a04*/ 	.byte	0x04, 0x1e
        /*0a06*/ 	.short	(.L_129 - .L_128)
.L_128:
        /*0a08*/ 	.word	0x00000000


	//----- nvinfo : EIATTR_CBANK_PARAM_SIZE
	.align		4
.L_129:
        /*0a0c*/ 	.byte	0x03, 0x19
        /*0a0e*/ 	.short	0x0af0


	//----- nvinfo : EIATTR_PARAM_CBANK
	.align		4
        /*0a10*/ 	.byte	0x04, 0x0a
        /*0a12*/ 	.short	(.L_131 - .L_130)
	.align		4
.L_130:
        /*0a14*/ 	.word	index@(.nv.constant0._ZN7cutlass13device_kernelIN5flash11enable_sm90INS1_16FlashAttnFwdSm90INS1_25CollectiveMainloopFwdSm90ILi2EN4cute5tupleIJNS5_1CILi1EEES8_S8_EEENS6_IJNS7_ILi192EEENS7_ILi144EEENS7_ILi96EEEEEELi96ENS_10bfloat16_tEfNS_4arch4Sm90ELb0ELb0ELb1ELb1ELb0ELb0ELb0ELb0ELb1ELb1ELb0ELb0EEENS1_21CollectiveEpilogueFwdINS6_IJSA_SC_SB_EEES9_SE_SG_Li384ELb1ELb1ELb0ELb0EEENS1_36VarlenDynamicPersistentTileSchedulerILi192ELi144ELi384ELi128ELb0ELb1ELb1ELb0ELb1ELb1EEEEEEEEEvNT_6ParamsE)
        /*0a18*/ 	.short	0x0210
        /*0a1a*/ 	.short	0x0af0


	//----- nvinfo : EIATTR_SW_WAR
	.align		4
.L_131:
        /*0a1c*/ 	.byte	0x04, 0x36
        /*0a1e*/ 	.short	(.L_133 - .L_132)
.L_132:
        /*0a20*/ 	.word	0x00000008
.L_133:


//--------------------- .nv.info._ZN7cutlass13device_kernelIN5flash11enable_sm90INS1_16FlashAttnFwdSm90INS1_25CollectiveMainloopFwdSm90ILi2EN4cute5tupleIJNS5_1CILi1EEES8_S8_EEENS6_IJNS7_ILi192EEENS7_ILi144EEENS7_ILi96EEEEEELi96ENS_10bfloat16_tEfNS_4arch4Sm90ELb0ELb0ELb1ELb1ELb0ELb1ELb0ELb0ELb1ELb1ELb0ELb0EEENS1_21CollectiveEpilogueFwdINS6_IJSA_SC_SB_EEES9_SE_SG_Li384ELb1ELb1ELb0ELb0EEENS1_36VarlenDynamicPersistentTileSchedulerILi192ELi144ELi384ELi128ELb0ELb1ELb1ELb0ELb1ELb1EEEEEEEEEvNT_6ParamsE --------------------------
	.section	.nv.info._ZN7cutlass13device_kernelIN5flash11enable_sm90INS1_16FlashAttnFwdSm90INS1_25CollectiveMainloopFwdSm90ILi2EN4cute5tupleIJNS5_1CILi1EEES8_S8_EEENS6_IJNS7_ILi192EEENS7_ILi144EEENS7_ILi96EEEEEELi96ENS_10bfloat16_tEfNS_4arch4Sm90ELb0ELb0ELb1ELb1ELb0ELb1ELb0ELb0ELb1ELb1ELb0ELb0EEENS1_21CollectiveEpilogueFwdINS6_IJSA_SC_SB_EEES9_SE_SG_Li384ELb1ELb1ELb0ELb0EEENS1_36VarlenDynamicPersistentTileSchedulerILi192ELi144ELi384ELi128ELb0ELb1ELb1ELb0ELb1ELb1EEEEEEEEEvNT_6ParamsE,"",@"SHT_CUDA_INFO"
	.sectionflags	@""
	.align	4


	//----- nvinfo : EIATTR_CUDA_API_VERSION
	.align		4
        /*0000*/ 	.byte	0x04, 0x37
        /*0002*/ 	.short	(.L_135 - .L_134)
.L_134:
        /*0004*/ 	.word	0x00000082


	//----- nvinfo : EIATTR_KPARAM_INFO
	.align		4
.L_135:
        /*0008*/ 	.byte	0x04, 0x17
        /*000a*/ 	.short	(.L_137 - .L_136)
.L_136:
        /*000c*/ 	.word	0x00000000
        /*0010*/ 	.short	0x0000
        /*0012*/ 	.short	0x0070
        /*0014*/ 	.byte	0x00, 0xf0, 0x01, 0x2a


	//----- nvinfo : EIATTR_SPARSE_MMA_MASK
	.align		4
.L_137:
        /*0018*/ 	.byte	0x03, 0x50
        /*001a*/ 	.short	0x0000


	//----- nvinfo : EIATTR_MAXREG_COUNT
	.align		4
        /*001c*/ 	.byte	0x03, 0x1b
        /*001e*/ 	.short	0x0080


	//----- nvinfo : EIATTR_NUM_BARRIERS
	.align		4
        /*0020*/ 	.byte	0x02, 0x4c
        /*0022*/ 	.byte	0x10
	.zero		1


	//----- nvinfo : EIATTR_EXTERNS
	.align		4
        /*0024*/ 	.byte	0x04, 0x0f
        /*0026*/ 	.short	(.L_139 - .L_138)


	//   ....[0]....
	.align		4
.L_138:
        /*0028*/ 	.word	index@(__assertfail)


	//----- nvinfo : EIATTR_ANNOTATIONS
	.align		4
.L_139:
        /*002c*/ 	.byte	0x04, 0x55
        /*002e*/ 	.short	(.L_141 - .L_140)


	//   ....[0]....
.L_140:
        /* <DEDUP_REMOVED lines=115> */


	//----- nvinfo : EIATTR_MERCURY_ISA_VERSION
	.align		4
.L_141:
        /*0750*/ 	.byte	0x03, 0x5f
        /*0752*/ 	.short	0x0101


	//----- nvinfo : EIATTR_UNUSED_LOAD_BYTE_OFFSET
	.align		4
        /*0754*/ 	.byte	0x04, 0x44
        /*0756*/ 	.short	(.L_143 - .L_142)


	//   ....[0]....
.L_142:
        /*0758*/ 	.word	0x00000ad0
        /*075c*/ 	.word	0x0000fff0


	//   ....[1]....
        /*0760*/ 	.word	0x00015e00
        /*0764*/ 	.word	0x0000fff0


	//----- nvinfo : EIATTR_INT_WARP_WIDE_INSTR_OFFSETS
	.align		4
.L_143:
        /*0768*/ 	.byte	0x04, 0x31
        /*076a*/ 	.short	(.L_145 - .L_144)


	//   ....[0]....
.L_144:
        /*076c*/ 	.word	0x00000180


	//   ....[1]....
        /*0770*/ 	.word	0x00000220


	//   ....[2]....
        /*0774*/ 	.word	0x00000290


	//   ....[3]....
        /*0778*/ 	.word	0x0001a0b0


	//   ....[4]....
        /*077c*/ 	.word	0x0001a140


	//   ....[5]....
        /*0780*/ 	.word	0x0001dc80


	//   ....[6]....
        /*0784*/ 	.word	0x0001dd10


	//----- nvinfo : EIATTR_COOP_GROUP_MASK_REGIDS
	.align		4
.L_145:
        /*0788*/ 	.byte	0x04, 0x29
        /*078a*/ 	.short	(.L_147 - .L_146)


	//   ....[0]....
.L_146:
        /*078c*/ 	.word	0xffffffff


	//   ....[1]....
        /*0790*/ 	.word	0xffffffff


	//   ....[2]....
        /*0794*/ 	.word	0xffffffff


	//   ....[3]....
        /*0798*/ 	.word	0xffffffff


	//   ....[4]....
        /*079c*/ 	.word	0xffffffff


	//   ....[5]....
        /*07a0*/ 	.word	0xffffffff


	//   ....[6]....
        /*07a4*/ 	.word	0xffffffff


	//   ....[7]....
        /*07a8*/ 	.word	0xffffffff


	//   ....[8]....
        /*07ac*/ 	.word	0xffffffff


	//   ....[9]....
        /*07b0*/ 	.word	0xffffffff


	//   ....[10]....
        /*07b4*/ 	.word	0xffffffff


	//   ....[11]....
        /*07b8*/ 	.word	0xffffffff


	//   ....[12]....
        /*07bc*/ 	.word	0xffffffff


	//   ....[13]....
        /*07c0*/ 	.word	0xffffffff


	//   ....[14]....
        /*07c4*/ 	.word	0xffffffff


	//   ....[15]....
        /*07c8*/ 	.word	0xffffffff


	//   ....[16]....
        /*07cc*/ 	.word	0xffffffff


	//   ....[17]....
        /*07d0*/ 	.word	0xffffffff


	//   ....[18]....
        /*07d4*/ 	.word	0xffffffff


	//   ....[19]....
        /*07d8*/ 	.word	0xffffffff


	//   ....[20]....
        /*07dc*/ 	.word	0xffffffff


	//   ....[21]....
        /*07e0*/ 	.word	0xffffffff


	//   ....[22]....
        /*07e4*/ 	.word	0xffffffff


	//   ....[23]....
        /*07e8*/ 	.word	0xffffffff


	//   ....[24]....
        /*07ec*/ 	.word	0xffffffff


	//   ....[25]....
        /*07f0*/ 	.word	0xffffffff


	//   ....[26]....
        /*07f4*/ 	.word	0xffffffff


	//   ....[27]....
        /*07f8*/ 	.word	0xffffffff


	//   ....[28]....
        /*07fc*/ 	.word	0xffffffff


	//   ....[29]....
        /*0800*/ 	.word	0xffffffff


	//   ....[30]....
        /*0804*/ 	.word	0xffffffff


	//   ....[31]....
        /*0808*/ 	.word	0xffffffff


	//   ....[32]....
        /*080c*/ 	.word	0xffffffff


	//   ....[33]....
        /*0810*/ 	.word	0xffffffff


	//   ....[34]....
        /*0814*/ 	.word	0xffffffff


	//   ....[35]....
        /*0818*/ 	.word	0xffffffff


	//   ....[36]....
        /*081c*/ 	.word	0xffffffff


	//   ....[37]....
        /*0820*/ 	.word	0xffffffff


	//   ....[38]....
        /*0824*/ 	.word	0xffffffff


	//   ....[39]....
        /*0828*/ 	.word	0xffffffff


	//   ....[40]....
        /*082c*/ 	.word	0xffffffff


	//   ....[41]....
        /*0830*/ 	.word	0xffffffff


	//   ....[42]....
        /*0834*/ 	.word	0xffffffff


	//   ....[43]....
        /*0838*/ 	.word	0xffffffff


	//   ....[44]....
        /*083c*/ 	.word	0xffffffff


	//   ....[45]....
        /*0840*/ 	.word	0xffffffff


	//   ....[46]....
        /*0844*/ 	.word	0xffffffff


	//   ....[47]....
        /*0848*/ 	.word	0xffffffff


	//   ....[48]....
        /*084c*/ 	.word	0xffffffff


	//   ....[49]....
        /*0850*/ 	.word	0xffffffff


	//   ....[50]....
        /*0854*/ 	.word	0xffffffff


	//   ....[51]....
        /*0858*/ 	.word	0xffffffff


	//   ....[52]....
        /*085c*/ 	.word	0xffffffff


	//   ....[53]....
        /*0860*/ 	.word	0xffffffff


	//   ....[54]....
        /*0864*/ 	.word	0xffffffff


	//   ....[55]....
        /*0868*/ 	.word	0xffffffff


	//   ....[56]....
        /*086c*/ 	.word	0xffffffff


	//   ....[57]....
        /*0870*/ 	.word	0xffffffff


	//   ....[58]....
        /*0874*/ 	.word	0xffffffff


	//   ....[59]....
        /*0878*/ 	.word	0xffffffff


	//   ....[60]....
        /*087c*/ 	.word	0xffffffff


	//   ....[61]....
        /*0880*/ 	.word	0xffffffff


	//   ....[62]....
        /*0884*/ 	.word	0xffffffff


	//   ....[63]....
        /*0888*/ 	.word	0xffffffff


	//   ....[64]....
        /*088c*/ 	.word	0xffffffff


	//   ....[65]....
        /*0890*/ 	.word	0xffffffff


	//   ....[66]....
        /*0894*/ 	.word	0xffffffff


	//   ....[67]....
        /*0898*/ 	.word	0xffffffff


	//   ....[68]....
        /*089c*/ 	.word	0xffffffff


	//   ....[69]....
        /*08a0*/ 	.word	0xffffffff


	//   ....[70]....
        /*08a4*/ 	.word	0xffffffff


	//   ....[71]....
        /*08a8*/ 	.word	0xffffffff


	//   ....[72]....
        /*08ac*/ 	.word	0xffffffff


	//   ....[73]....
        /*08b0*/ 	.word	0xffffffff


	//   ....[74]....
        /*08b4*/ 	.word	0xffffffff


	//   ....[75]....
        /*08b8*/ 	.word	0xffffffff


	//   ....[76]....
        /*08bc*/ 	.word	0xffffffff


	//   ....[77]....
        /*08c0*/ 	.word	0xffffffff


	//   ....[78]....
        /*08c4*/ 	.word	0xffffffff


	//   ....[79]....
        /*08c8*/ 	.word	0xffffffff


	//   ....[80]....
        /*08cc*/ 	.word	0xffffffff


	//   ....[81]....
        /*08d0*/ 	.word	0xffffffff


	//   ....[82]....
        /*08d4*/ 	.word	0xffffffff


	//   ....[83]....
        /*08d8*/ 	.word	0xffffffff


	//   ....[84]....
        /*08dc*/ 	.word	0xffffffff


	//   ....[85]....
        /*08e0*/ 	.word	0xffffffff


	//   ....[86]....
        /*08e4*/ 	.word	0xffffffff


	//   ....[87]....
        /*08e8*/ 	.word	0xffffffff


	//   ....[88]....
        /*08ec*/ 	.word	0xffffffff


	//   ....[89]....
        /*08f0*/ 	.word	0xffffffff


	//   ....[90]....
        /*08f4*/ 	.word	0x0500000f


	//   ....[91]....
        /*08f8*/ 	.word	0x0500000f


	//   ....[92]....
        /*08fc*/ 	.word	0x0500000f


	//   ....[93]....
        /*0900*/ 	.word	0x0500000f


	//   ....[94]....
        /*0904*/ 	.word	0x0500000f


	//   ....[95]....
        /*0908*/ 	.word	0x0500000f


	//   ....[96]....
        /*090c*/ 	.word	0x0500000f


	//   ....[97]....
        /*0910*/ 	.word	0x0500000f


	//   ....[98]....
        /*0914*/ 	.word	0x0500000f


	//   ....[99]....
        /*0918*/ 	.word	0x0500000f


	//   ....[100]....
        /*091c*/ 	.word	0x0500000f


	//   ....[101]....
        /*0920*/ 	.word	0x0500000f


	//   ....[102]....
        /*0924*/ 	.word	0x0500000f


	//   ....[103]....
        /*0928*/ 	.word	0x0500000f


	//   ....[104]....
        /*092c*/ 	.word	0x0500000f


	//   ....[105]....
        /*0930*/ 	.word	0x0500000f


	//   ....[106]....
        /*0934*/ 	.word	0x0500000f


	//   ....[107]....
        /*0938*/ 	.word	0x0500000f


	//   ....[108]....
        /*093c*/ 	.word	0x0500000f


	//   ....[109]....
        /*0940*/ 	.word	0x0500000f


	//   ....[110]....
        /*0944*/ 	.word	0x0500000f


	//   ....[111]....
        /*0948*/ 	.word	0x0500000f


	//   ....[112]....
        /*094c*/ 	.word	0x0500000f


	//   ....[113]....
        /*0950*/ 	.word	0x0500000f


	//   ....[114]....
        /*0954*/ 	.word	0x0500000f


	//   ....[115]....
        /*0958*/ 	.word	0x0500000f


	//   ....[116]....
        /*095c*/ 	.word	0x0500000f


	//   ....[117]....
        /*0960*/ 	.word	0x0500000f


	//   ....[118]....
        /*0964*/ 	.word	0x0500000f


	//   ....[119]....
        /*0968*/ 	.word	0x0500000f


	//   ....[120]....
        /*096c*/ 	.word	0x0500000f


	//   ....[121]....
        /*0970*/ 	.word	0x0500000f


	//   ....[122]....
        /*0974*/ 	.word	0x0500000f


	//   ....[123]....
        /*0978*/ 	.word	0x0500000f


	//   ....[124]....
        /*097c*/ 	.word	0x0500000f


	//   ....[125]....
        /*0980*/ 	.word	0x0500000f


	//   ....[126]....
        /*0984*/ 	.word	0x0500000f


	//   ....[127]....
        /*0988*/ 	.word	0x0500000f


	//   ....[128]....
        /*098c*/ 	.word	0x0500000f


	//   ....[129]....
        /*0990*/ 	.word	0x0500000f


	//   ....[130]....
        /*0994*/ 	.word	0x0500000f


	//   ....[131]....
        /*0998*/ 	.word	0x0500000f


	//   ....[132]....
        /*099c*/ 	.word	0x0500000f


	//   ....[133]....
        /*09a0*/ 	.word	0x0500000f


	//   ....[134]....
        /*09a4*/ 	.word	0x0500000f


	//----- nvinfo : EIATTR_COOP_GROUP_INSTR_OFFSETS
	.align		4
.L_147:
        /*09a8*/ 	.byte	0x04, 0x28
        /*09aa*/ 	.short	(.L_149 - .L_148)


	//   ....[0]....
.L_148:
        /*09ac*/ 	.word	0x00000060


	//   ....[1]....
        /*09b0*/ 	.word	0x00000190


	//   ....[2]....
        /*09b4*/ 	.word	0x00000240


	//   ....[3]....
        /*09b8*/ 	.word	0x00000400


	//   ....[4]....
        /*09bc*/ 	.word	0x00000560


	//   ....[5]....
        /*09c0*/ 	.word	0x00000680


	//   ....[6]....
        /*09c4*/ 	.word	0x000007e0


	//   ....[7]....
        /*09c8*/ 	.word	0x000070c0


	//   ....[8]....
        /*09cc*/ 	.word	0x00007690


	//   ....[9]....
        /*09d0*/ 	.word	0x000076a0


	//   ....[10]....
        /*09d4*/ 	.word	0x000076b0


	//   ....[11]....
        /*09d8*/ 	.word	0x000076c0


	//   ....[12]....
        /*09dc*/ 	.word	0x00009430


	//   ....[13]....
        /*09e0*/ 	.word	0x00009440


	//   ....[14]....
        /*09e4*/ 	.word	0x00009450


	//   ....[15]....
        /*09e8*/ 	.word	0x00009460


	//   ....[16]....
        /*09ec*/ 	.word	0x0000e300


	//   ....[17]....
        /*09f0*/ 	.word	0x0000e320


	//   ....[18]....
        /*09f4*/ 	.word	0x0000e780


	//   ....[19]....
        /*09f8*/ 	.word	0x0000e7c0


	//   ....[20]....
        /*09fc*/ 	.word	0x0000faf0


	//   ....[21]....
        /*0a00*/ 	.word	0x00012c70


	//   ....[22]....
        /*0a04*/ 	.word	0x00012cd0


	//   ....[23]....
        /*0a08*/ 	.word	0x000136b0


	//   ....[24]....
        /*0a0c*/ 	.word	0x000136d0


	//   ....[25]....
        /*0a10*/ 	.word	0x00014fd0


	//   ....[26]....
        /*0a14*/ 	.word	0x00015450


	//   ....[27]....
        /*0a18*/ 	.word	0x00015750


	//   ....[28]....
        /*0a1c*/ 	.word	0x00015780


	//   ....[29]....
        /*0a20*/ 	.word	0x000157d0


	//   ....[30]....
        /*0a24*/ 	.word	0x00016800


	//   ....[31]....
        /*0a28*/ 	.word	0x00016830


	//   ....[32]....
        /*0a2c*/ 	.word	0x00016880


	//   ....[33]....
        /*0a30*/ 	.word	0x000168a0


	//   ....[34]....
        /*0a34*/ 	.word	0x00016d40


	//   ....[35]....
        /*0a38*/ 	.word	0x00016d60


	//   ....[36]....
        /*0a3c*/ 	.word	0x00016e60


	//   ....[37]....
        /*0a40*/ 	.word	0x00016e80


	//   ....[38]....
        /*0a44*/ 	.word	0x000176d0


	//   ....[39]....
        /*0a48*/ 	.word	0x000176e0


	//   ....[40]....
        /*0a4c*/ 	.word	0x00017840


	//   ....[41]....
        /*0a50*/ 	.word	0x00017850


	//   ....[42]....
        /*0a54*/ 	.word	0x000179f0


	//   ....[43]....
        /*0a58*/ 	.word	0x00017be0


	//   ....[44]....
        /*0a5c*/ 	.word	0x00017c10


	//   ....[45]....
        /*0a60*/ 	.word	0x00017c40


	//   ....[46]....
        /*0a64*/ 	.word	0x00017c70


	//   ....[47]....
        /*0a68*/ 	.word	0x00017ca0


	//   ....[48]....
        /*0a6c*/ 	.word	0x00017cd0


	//   ....[49]....
        /*0a70*/ 	.word	0x00017e40


	//   ....[50]....
        /*0a74*/ 	.word	0x00017e70


	//   ....[51]....
        /*0a78*/ 	.word	0x00017ea0


	//   ....[52]....
        /*0a7c*/ 	.word	0x00017ed0


	//   ....[53]....
        /*0a80*/ 	.word	0x00017f00


	//   ....[54]....
        /*0a84*/ 	.word	0x00017f30


	//   ....[55]....
        /*0a88*/ 	.word	0x00017fc0


	//   ....[56]....
        /*0a8c*/ 	.word	0x00017ff0


	//   ....[57]....
        /*0a90*/ 	.word	0x00018070


	//   ....[58]....
        /*0a94*/ 	.word	0x00018bf0


	//   ....[59]....
        /*0a98*/ 	.word	0x0001a670


	//   ....[60]....
        /*0a9c*/ 	.word	0x0001b3a0


	//   ....[61]....
        /*0aa0*/ 	.word	0x0001b3c0


	//   ....[62]....
        /*0aa4*/ 	.word	0x0001b480


	//   ....[63]....
        /*0aa8*/ 	.word	0x0001b4a0


	//   ....[64]....
        /*0aac*/ 	.word	0x0001b540


	//   ....[65]....
        /*0ab0*/ 	.word	0x0001b560


	//   ....[66]....
        /*0ab4*/ 	.word	0x0001b570


	//   ....[67]....
        /*0ab8*/ 	.word	0x0001b600


	//   ....[68]....
        /*0abc*/ 	.word	0x0001b620


	//   ....[69]....
        /*0ac0*/ 	.word	0x0001b690


	//   ....[70]....
        /*0ac4*/ 	.word	0x0001b6d0


	//   ....[71]....
        /*0ac8*/ 	.word	0x0001b740


	//   ....[72]....
        /*0acc*/ 	.word	0x0001e3b0


	//   ....[73]....
        /*0ad0*/ 	.word	0x0001e3e0


	//   ....[74]....
        /*0ad4*/ 	.word	0x0001e420


	//   ....[75]....
        /*0ad8*/ 	.word	0x0001e450


	//   ....[76]....
        /*0adc*/ 	.word	0x0001e480


	//   ....[77]....
        /*0ae0*/ 	.word	0x0001e4b0


	//   ....[78]....
        /*0ae4*/ 	.word	0x0001e4e0


	//   ....[79]....
        /*0ae8*/ 	.word	0x0001e510


	//   ....[80]....
        /*0aec*/ 	.word	0x0001e690


	//   ....[81]....
        /*0af0*/ 	.word	0x0001e6c0


	//   ....[82]....
        /*0af4*/ 	.word	0x0001e6f0


	//   ....[83]....
        /*0af8*/ 	.word	0x0001e720


	//   ....[84]....
        /*0afc*/ 	.word	0x0001e750


	//   ....[85]....
        /*0b00*/ 	.word	0x0001e780


	//   ....[86]....
        /*0b04*/ 	.word	0x0001e840


	//   ....[87]....
        /*0b08*/ 	.word	0x0001e860


	//   ....[88]....
        /*0b0c*/ 	.word	0x0001e8d0


	//   ....[89]....
        /*0b10*/ 	.word	0x0001ed40


	//   ....[90]....
        /*0b14*/ 	.word	0x0001f1a0


	//   ....[91]....
        /*0b18*/ 	.word	0x0001f250


	//   ....[92]....
        /*0b1c*/ 	.word	0x0001f2e0


	//   ....[93]....
        /*0b20*/ 	.word	0x0001f330


	//   ....[94]....
        /*0b24*/ 	.word	0x0001f380


	//   ....[95]....
        /*0b28*/ 	.word	0x0001f460


	//   ....[96]....
        /*0b2c*/ 	.word	0x0001f4f0


	//   ....[97]....
        /*0b30*/ 	.word	0x0001f550


	//   ....[98]....
        /*0b34*/ 	.word	0x0001f5b0


	//   ....[99]....
        /*0b38*/ 	.word	0x0001f7c0


	//   ....[100]....
        /*0b3c*/ 	.word	0x0001f810


	//   ....[101]....
        /*0b40*/ 	.word	0x0001f8a0


	//   ....[102]....
        /*0b44*/ 	.word	0x0001f930


	//   ....[103]....
        /*0b48*/ 	.word	0x0001f9f0


	//   ....[104]....
        /*0b4c*/ 	.word	0x0001fcd0


	//   ....[105]....
        /*0b50*/ 	.word	0x0001fe80


	//   ....[106]....
        /*0b54*/ 	.word	0x0001fed0


	//   ....[107]....
        /*0b58*/ 	.word	0x0001ff30


	//   ....[108]....
        /*0b5c*/ 	.word	0x00020040


	//   ....[109]....
        /*0b60*/ 	.word	0x000200a0


	//   ....[110]....
        /*0b64*/ 	.word	0x000201c0


	//   ....[111]....
        /*0b68*/ 	.word	0x00020220


	//   ....[112]....
        /*0b6c*/ 	.word	0x000202c0


	//   ....[113]....
        /*0b70*/ 	.word	0x00020390


	//   ....[114]....
        /*0b74*/ 	.word	0x00020410


	//   ....[115]....
        /*0b78*/ 	.word	0x000204d0


	//   ....[116]....
        /*0b7c*/ 	.word	0x00020550


	//   ....[117]....
        /*0b80*/ 	.word	0x00020900


	//   ....[118]....
        /*0b84*/ 	.word	0x000209a0


	//   ....[119]....
        /*0b88*/ 	.word	0x00020ac0


	//   ....[120]....
        /*0b8c*/ 	.word	0x00020b30


	//   ....[121]....
        /*0b90*/ 	.word	0x00020ba0


	//   ....[122]....
        /*0b94*/ 	.word	0x00020c10


	//   ....[123]....
        /*0b98*/ 	.word	0x00020c80


	//   ....[124]....
        /*0b9c*/ 	.word	0x00020d00


	//   ....[125]....
        /*0ba0*/ 	.word	0x00020d90


	//   ....[126]....
        /*0ba4*/ 	.word	0x00020e20


	//   ....[127]....
        /*0ba8*/ 	.word	0x00020e90


	//   ....[128]....
        /*0bac*/ 	.word	0x00020f00


	//   ....[129]....
        /*0bb0*/ 	.word	0x00020f70


	//   ....[130]....
        /*0bb4*/ 	.word	0x00020ff0


	//   ....[131]....
        /*0bb8*/ 	.word	0x00021060


	//   ....[132]....
        /*0bbc*/ 	.word	0x00021100


	//   ....[133]....
        /*0bc0*/ 	.word	0x00021190


	//   ....[134]....
        /*0bc4*/ 	.word	0x000212b0


	//----- nvinfo : EIATTR_REG_RECONFIG
	.align		4
.L_149:
        /*0bc8*/ 	.byte	0x01, 0x54
	.zero		2


	//----- nvinfo : EIATTR_SYSCALL_OFFSETS
	.align		4
        /*0bcc*/ 	.byte	0x04, 0x46
        /*0bce*/ 	.short	(.L_151 - .L_150)


	//   ....[0]....
.L_150:
        /*0bd0*/ 	.word	0x00001bc0


	//   ....[1]....
        /*0bd4*/ 	.word	0x00001d10


	//   ....[2]....
        /*0bd8*/ 	.word	0x00007290


	//   ....[3]....
        /*0bdc*/ 	.word	0x00007610


	//   ....[4]....
        /*0be0*/ 	.word	0x0001a2a0


	//   ....[5]....
        /*0be4*/ 	.word	0x0001a3f0


	//   ....[6]....
        /*0be8*/ 	.word	0x0001a4f0


	//   ....[7]....
        /*0bec*/ 	.word	0x0001ae20


	//----- nvinfo : EIATTR_MBARRIER_INSTR_OFFSETS
	.align		4
.L_151:
        /*0bf0*/ 	.byte	0x04, 0x39
        /*0bf2*/ 	.short	(.L_153 - .L_152)


	//   ....[0]....
.L_152:
        /*0bf4*/ 	.word	0x000002b0
        /*0bf8*/ 	.word	0x000000ff
        /*0bfc*/ 	.word	0x00031c00
        /*0c00*/ 	.short	0x0100
        /*0c02*/ 	.byte	0x08
	.zero		1


	//   ....[1]....
        /*0c04*/ 	.word	0x000002c0
        /*0c08*/ 	.word	0x000000ff
        /*0c0c*/ 	.word	0x00031c20
        /*0c10*/ 	.short	0x0100
        /*0c12*/ 	.byte	0x08
	.zero		1


	//   ....[2]....
        /*0c14*/ 	.word	0x000003b0
        /*0c18*/ 	.word	0x000000ff
        /*0c1c*/ 	.word	0x00031c30
        /*0c20*/ 	.short	0x0100
        /*0c22*/ 	.byte	0x08
	.zero		1


	//   ....[3]....
        /*0c24*/ 	.word	0x000003c0
        /*0c28*/ 	.word	0x000000ff
        /*0c2c*/ 	.word	0x00031c40
        /*0c30*/ 	.short	0x0100
        /*0c32*/ 	.byte	0x08
	.zero		1


	//   ....[4]....
        /*0c34*/ 	.word	0x000003d0
        /*0c38*/ 	.word	0x000000ff
        /*0c3c*/ 	.word	0x00031c38
        /*0c40*/ 	.short	0x0100
        /*0c42*/ 	.byte	0x08
	.zero		1


	//   ....[5]....
        /*0c44*/ 	.word	0x000003e0
        /*0c48*/ 	.word	0x000000ff
        /*0c4c*/ 	.word	0x00031c48
        /*0c50*/ 	.short	0x0100
        /*0c52*/ 	.byte	0x08
	.zero		1


	//   ....[6]....
        /*0c54*/ 	.word	0x00000510
        /*0c58*/ 	.word	0x000000ff
        /*0c5c*/ 	.word	0x00031c50
        /*0c60*/ 	.short	0x0100
        /*0c62*/ 	.byte	0x08
	.zero		1


	//   ....[7]....
        /*0c64*/ 	.word	0x00000520
        /*0c68*/ 	.word	0x000000ff
        /*0c6c*/ 	.word	0x00031c60
        /*0c70*/ 	.short	0x0100
        /*0c72*/ 	.byte	0x08
	.zero		1


	//   ....[8]....
        /*0c74*/ 	.word	0x00000530
        /*0c78*/ 	.word	0x000000ff
        /*0c7c*/ 	.word	0x00031c58
        /*0c80*/ 	.short	0x0100
        /*0c82*/ 	.byte	0x08
	.zero		1


	//   ....[9]....
        /*0c84*/ 	.word	0x00000540
        /*0c88*/ 	.word	0x000000ff
        /*0c8c*/ 	.word	0x00031c68
        /*0c90*/ 	.short	0x0100
        /*0c92*/ 	.byte	0x08
	.zero		1


	//   ....[10]....
        /*0c94*/ 	.word	0x00000630
        /*0c98*/ 	.word	0x000000ff
        /*0c9c*/ 	.word	0x00031c70
        /*0ca0*/ 	.short	0x0100
        /*0ca2*/ 	.byte	0x06
	.zero		1


	//   ....[11]....
        /*0ca4*/ 	.word	0x00000640
        /*0ca8*/ 	.word	0x000000ff
        /*0cac*/ 	.word	0x00031c80
        /*0cb0*/ 	.short	0x0100
        /*0cb2*/ 	.byte	0x06
	.zero		1


	//   ....[12]....
        /*0cb4*/ 	.word	0x00000650
        /*0cb8*/ 	.word	0x000000ff
        /*0cbc*/ 	.word	0x00031c78
        /*0cc0*/ 	.short	0x0100
        /*0cc2*/ 	.byte	0x06
	.zero		1


	//   ....[13]....
        /*0cc4*/ 	.word	0x00000660
        /*0cc8*/ 	.word	0x000000ff
        /*0ccc*/ 	.word	0x00031c88
        /*0cd0*/ 	.short	0x0100
        /*0cd2*/ 	.byte	0x06
	.zero		1


	//   ....[14]....
        /*0cd4*/ 	.word	0x00000790
        /*0cd8*/ 	.word	0x000000ff
        /*0cdc*/ 	.word	0x00031c90
        /*0ce0*/ 	.short	0x0100
        /*0ce2*/ 	.byte	0x08
	.zero		1


	//   ....[15]....
        /*0ce4*/ 	.word	0x000007a0
        /*0ce8*/ 	.word	0x000000ff
        /*0cec*/ 	.word	0x00031ca0
        /*0cf0*/ 	.short	0x0100
        /*0cf2*/ 	.byte	0x08
	.zero		1


	//   ....[16]....
        /*0cf4*/ 	.word	0x000007b0
        /*0cf8*/ 	.word	0x000000ff
        /*0cfc*/ 	.word	0x00031c98
        /*0d00*/ 	.short	0x0100
        /*0d02*/ 	.byte	0x08
	.zero		1


	//   ....[17]....
        /*0d04*/ 	.word	0x000007c0
        /*0d08*/ 	.word	0x000000ff
        /*0d0c*/ 	.word	0x00031ca8
        /*0d10*/ 	.short	0x0100
        /*0d12*/ 	.byte	0x08
	.zero		1


	//   ....[18]....
        /*0d14*/ 	.word	0x000008f0
        /*0d18*/ 	.word	0x000000ff
        /*0d1c*/ 	.word	0x00031cb0
        /*0d20*/ 	.short	0x0100
        /*0d22*/ 	.byte	0x08
	.zero		1


	//   ....[19]....
        /*0d24*/ 	.word	0x00000900
        /*0d28*/ 	.word	0x000000ff
        /*0d2c*/ 	.word	0x00031cc0
        /*0d30*/ 	.short	0x0100
        /*0d32*/ 	.byte	0x08
	.zero		1


	//   ....[20]....
        /*0d34*/ 	.word	0x00000910
        /*0d38*/ 	.word	0x000000ff
        /*0d3c*/ 	.word	0x00031cb8
        /*0d40*/ 	.short	0x0100
        /*0d42*/ 	.byte	0x08
	.zero		1


	//   ....[21]....
        /*0d44*/ 	.word	0x00000920
        /*0d48*/ 	.word	0x000000ff
        /*0d4c*/ 	.word	0x00031cc8
        /*0d50*/ 	.short	0x0100
        /*0d52*/ 	.byte	0x08
	.zero		1


	//   ....[22]....
        /*0d54*/ 	.word	0x000031e0
        /*0d58*/ 	.word	0x00000015
        /*0d5c*/ 	.word	0x00031c90
        /*0d60*/ 	.short	0x010a
        /*0d62*/ 	.byte	0x3f
	.zero		1


	//   ....[23]....
        /*0d64*/ 	.word	0x00004cb0
        /*0d68*/ 	.word	0x00000015
        /*0d6c*/ 	.word	0x00031c90
        /*0d70*/ 	.short	0x010a
        /*0d72*/ 	.byte	0x3f
	.zero		1


	//   ....[24]....
        /*0d74*/ 	.word	0x000067a0
        /*0d78*/ 	.word	0x00000015
        /*0d7c*/ 	.word	0x00031c90
        /*0d80*/ 	.short	0x010a
        /*0d82*/ 	.byte	0x3f
	.zero		1


	//   ....[25]....
        /*0d84*/ 	.word	0x00006a10
        /*0d88*/ 	.word	0x00000024
        /*0d8c*/ 	.word	0x00000000
        /*0d90*/ 	.short	0x0101
        /*0d92*/ 	.byte	0x3f
	.zero		1


	//   ....[26]....
        /*0d94*/ 	.word	0x00006a50
        /*0d98*/ 	.word	0x00000015
        /*0d9c*/ 	.word	0x00031cb0
        /*0da0*/ 	.short	0x010a
        /*0da2*/ 	.byte	0x3f
	.zero		1


	//   ....[27]....
        /*0da4*/ 	.word	0x00006d90
        /*0da8*/ 	.word	0x00000015
        /*0dac*/ 	.word	0x00000000
        /*0db0*/ 	.short	0x0101
        /*0db2*/ 	.byte	0x3f
	.zero		1


	//   ....[28]....
        /*0db4*/ 	.word	0x00007330
        /*0db8*/ 	.word	0x00000010
        /*0dbc*/ 	.word	0x00031c00
        /*0dc0*/ 	.short	0x010a
        /*0dc2*/ 	.byte	0x3f
	.zero		1


	//   ....[29]....
        /*0dc4*/ 	.word	0x00007380
        /*0dc8*/ 	.word	0x00000010
        /*0dcc*/ 	.word	0x00031c00
        /*0dd0*/ 	.short	0x010a
        /*0dd2*/ 	.byte	0x3f
	.zero		1


	//   ....[30]....
        /*0dd4*/ 	.word	0x00007e00
        /*0dd8*/ 	.word	0x00000010
        /*0ddc*/ 	.word	0x00031c00
        /*0de0*/ 	.short	0x010a
        /*0de2*/ 	.byte	0x3f
	.zero		1


	//   ....[31]....
        /*0de4*/ 	.word	0x00009910
        /*0de8*/ 	.word	0x00000010
        /*0dec*/ 	.word	0x00031c00
        /*0df0*/ 	.short	0x010a
        /*0df2*/ 	.byte	0x3f
	.zero		1


	//   ....[32]....
        /*0df4*/ 	.word	0x0000b180
        /*0df8*/ 	.word	0x00000000
        /*0dfc*/ 	.word	0x00031c30
        /*0e00*/ 	.short	0x010a
        /*0e02*/ 	.byte	0x3f
	.zero		1


	//   ....[33]....
        /*0e04*/ 	.word	0x0000b250
        /*0e08*/ 	.word	0x00000000
        /*0e0c*/ 	.word	0x00031c30
        /*0e10*/ 	.short	0x010a
        /*0e12*/ 	.byte	0x3f
	.zero		1


	//   ....[34]....
        /*0e14*/ 	.word	0x0000ecc0
        /*0e18*/ 	.word	0x00000000
        /*0e1c*/ 	.word	0x00000000
        /*0e20*/ 	.short	0x0101
        /*0e22*/ 	.byte	0x3f
	.zero		1


	//   ....[35]....
        /*0e24*/ 	.word	0x0000fdd0
        /*0e28*/ 	.word	0x0000000e
        /*0e2c*/ 	.word	0x00031c30
        /*0e30*/ 	.short	0x010a
        /*0e32*/ 	.byte	0x3f
	.zero		1


	//   ....[36]....
        /*0e34*/ 	.word	0x0000fe20
        /*0e38*/ 	.word	0x0000000e
        /*0e3c*/ 	.word	0x00031c30
        /*0e40*/ 	.short	0x010a
        /*0e42*/ 	.byte	0x3f
	.zero		1


	//   ....[37]....
        /*0e44*/ 	.word	0x000123c0
        /*0e48*/ 	.word	0x0000000f
        /*0e4c*/ 	.word	0x00031c50
        /*0e50*/ 	.short	0x010a
        /*0e52*/ 	.byte	0x3f
	.zero		1


	//   ....[38]....
        /*0e54*/ 	.word	0x00012400
        /*0e58*/ 	.word	0x0000000f
        /*0e5c*/ 	.word	0x00031c50
        /*0e60*/ 	.short	0x010a
        /*0e62*/ 	.byte	0x3f
	.zero		1


	//   ....[39]....
        /*0e64*/ 	.word	0x00014090
        /*0e68*/ 	.word	0x0000006f
        /*0e6c*/ 	.word	0x00000000
        /*0e70*/ 	.short	0x0101
        /*0e72*/ 	.byte	0x3f
	.zero		1


	//   ....[40]....
        /*0e74*/ 	.word	0x000140a0
        /*0e78*/ 	.word	0x0000006c
        /*0e7c*/ 	.word	0x00000000
        /*0e80*/ 	.short	0x0101
        /*0e82*/ 	.byte	0x3f
	.zero		1


	//   ....[41]....
        /*0e84*/ 	.word	0x00015060
        /*0e88*/ 	.word	0x00000009
        /*0e8c*/ 	.word	0x00031c50
        /*0e90*/ 	.short	0x010a
        /*0e92*/ 	.byte	0x3f
	.zero		1


	//   ....[42]....
        /*0e94*/ 	.word	0x00015110
        /*0e98*/ 	.word	0x00000009
        /*0e9c*/ 	.word	0x00031c50
        /*0ea0*/ 	.short	0x010a
        /*0ea2*/ 	.byte	0x3f
	.zero		1


	//   ....[43]....
        /*0ea4*/ 	.word	0x00015ab0
        /*0ea8*/ 	.word	0x00000009
        /*0eac*/ 	.word	0x00000000
        /*0eb0*/ 	.short	0x0101
        /*0eb2*/ 	.byte	0x3f
	.zero		1


	//   ....[44]....
        /*0eb4*/ 	.word	0x00016d50
        /*0eb8*/ 	.word	0x00000000
        /*0ebc*/ 	.word	0x00000000
        /*0ec0*/ 	.short	0x0101
        /*0ec2*/ 	.byte	0x3f
	.zero		1


	//   ....[45]....
        /*0ec4*/ 	.word	0x00018cd0
        /*0ec8*/ 	.word	0x00000016
        /*0ecc*/ 	.word	0x00031c20
        /*0ed0*/ 	.short	0x010a
        /*0ed2*/ 	.byte	0x3f
	.zero		1


	//   ....[46]....
        /*0ed4*/ 	.word	0x00018d90
        /*0ed8*/ 	.word	0x00000008
        /*0edc*/ 	.word	0x00031ca0
        /*0ee0*/ 	.short	0x010a
        /*0ee2*/ 	.byte	0x3f
	.zero		1


	//   ....[47]....
        /*0ee4*/ 	.word	0x000191c0
        /*0ee8*/ 	.word	0x00000008
        /*0eec*/ 	.word	0x00031cc0
        /*0ef0*/ 	.short	0x010a
        /*0ef2*/ 	.byte	0x3f
	.zero		1


	//   ....[48]....
        /*0ef4*/ 	.word	0x00019720
        /*0ef8*/ 	.word	0x00000008
        /*0efc*/ 	.word	0x00031ca0
        /*0f00*/ 	.short	0x010a
        /*0f02*/ 	.byte	0x3f
	.zero		1


	//   ....[49]....
        /*0f04*/ 	.word	0x00019b40
        /*0f08*/ 	.word	0x00000008
        /*0f0c*/ 	.word	0x00031cc0
        /*0f10*/ 	.short	0x010a
        /*0f12*/ 	.byte	0x3f
	.zero		1


	//   ....[50]....
        /*0f14*/ 	.word	0x0001a8b0
        /*0f18*/ 	.word	0x00000000
        /*0f1c*/ 	.word	0x00031c40
        /*0f20*/ 	.short	0x010a
        /*0f22*/ 	.byte	0x3f
	.zero		1


	//   ....[51]....
        /*0f24*/ 	.word	0x0001b810
        /*0f28*/ 	.word	0x00000016
        /*0f2c*/ 	.word	0x00031c00
        /*0f30*/ 	.short	0x0107
        /*0f32*/ 	.byte	0x3f
	.zero		1


	//   ....[52]....
        /*0f34*/ 	.word	0x0001b900
        /*0f38*/ 	.word	0x00000016
        /*0f3c*/ 	.word	0x00031c00
        /*0f40*/ 	.short	0x0101
        /*0f42*/ 	.byte	0x3f
	.zero		1


	//   ....[53]....
        /*0f44*/ 	.word	0x0001b920
        /*0f48*/ 	.word	0x00000016
        /*0f4c*/ 	.word	0x00031c20
        /*0f50*/ 	.short	0x010a
        /*0f52*/ 	.byte	0x3f
	.zero		1


	//   ....[54]....
        /*0f54*/ 	.word	0x0001bc60
        /*0f58*/ 	.word	0x00000003
        /*0f5c*/ 	.word	0x00031c40
        /*0f60*/ 	.short	0x010a
        /*0f62*/ 	.byte	0x3f
	.zero		1


	//   ....[55]....
        /*0f64*/ 	.word	0x0001c0e0
        /*0f68*/ 	.word	0x00000003
        /*0f6c*/ 	.word	0x00000060
        /*0f70*/ 	.short	0x010a
        /*0f72*/ 	.byte	0x3f
	.zero		1


	//   ....[56]....
        /*0f74*/ 	.word	0x0001c820
        /*0f78*/ 	.word	0x00000003
        /*0f7c*/ 	.word	0x00031c40
        /*0f80*/ 	.short	0x010a
        /*0f82*/ 	.byte	0x3f
	.zero		1


	//   ....[57]....
        /*0f84*/ 	.word	0x0001cca0
        /*0f88*/ 	.word	0x0000000c
        /*0f8c*/ 	.word	0x00000060
        /*0f90*/ 	.short	0x010a
        /*0f92*/ 	.byte	0x3f
	.zero		1


	//   ....[58]....
        /*0f94*/ 	.word	0x0001d310
        /*0f98*/ 	.word	0x00000002
        /*0f9c*/ 	.word	0x00031c40
        /*0fa0*/ 	.short	0x010a
        /*0fa2*/ 	.byte	0x3f
	.zero		1


	//   ....[59]....
        /*0fa4*/ 	.word	0x0001d7a0
        /*0fa8*/ 	.word	0x00000007
        /*0fac*/ 	.word	0x00000060
        /*0fb0*/ 	.short	0x010a
        /*0fb2*/ 	.byte	0x3f
	.zero		1


	//   ....[60]....
        /*0fb4*/ 	.word	0x0001ddc0
        /*0fb8*/ 	.word	0x00000003
        /*0fbc*/ 	.word	0x00031c60
        /*0fc0*/ 	.short	0x010a
        /*0fc2*/ 	.byte	0x3f
	.zero		1


	//   ....[61]....
        /*0fc4*/ 	.word	0x0001ecc0
        /*0fc8*/ 	.word	0x00000009
        /*0fcc*/ 	.word	0x00031c20
        /*0fd0*/ 	.short	0x010a
        /*0fd2*/ 	.byte	0x3f
	.zero		1


	//   ....[62]....
        /*0fd4*/ 	.word	0x0001ee50
        /*0fd8*/ 	.word	0x00000005
        /*0fdc*/ 	.word	0x00000000
        /*0fe0*/ 	.short	0x010a
        /*0fe2*/ 	.byte	0x3f
	.zero		1


	//   ....[63]....
        /*0fe4*/ 	.word	0x0001eec0
        /*0fe8*/ 	.word	0x00000003
        /*0fec*/ 	.word	0x00000000
        /*0ff0*/ 	.short	0x010a
        /*0ff2*/ 	.byte	0x3f
	.zero		1


	//   ....[64]....
        /*0ff4*/ 	.word	0x0001ef20
        /*0ff8*/ 	.word	0x00000017
        /*0ffc*/ 	.word	0x00000000
        /*1000*/ 	.short	0x010a
        /*1002*/ 	.byte	0x3f
	.zero		1


	//   ....[65]....
        /*1004*/ 	.word	0x0001ef50
        /*1008*/ 	.word	0x00000007
        /*100c*/ 	.word	0x00000000
        /*1010*/ 	.short	0x010a
        /*1012*/ 	.byte	0x3f
	.zero		1


	//   ....[66]....
        /*1014*/ 	.word	0x0001efb0
        /*1018*/ 	.word	0x00000015
        /*101c*/ 	.word	0x00031c90
        /*1020*/ 	.short	0x010a
        /*1022*/ 	.byte	0x3f
	.zero		1


	//   ....[67]....
        /*1024*/ 	.word	0x0001f000
        /*1028*/ 	.word	0x00000015
        /*102c*/ 	.word	0x00031c90
        /*1030*/ 	.short	0x010a
        /*1032*/ 	.byte	0x3f
	.zero		1


	//   ....[68]....
        /*1034*/ 	.word	0x0001f050
        /*1038*/ 	.word	0x00000015
        /*103c*/ 	.word	0x00031c90
        /*1040*/ 	.short	0x010a
        /*1042*/ 	.byte	0x3f
	.zero		1


	//   ....[69]....
        /*1044*/ 	.word	0x0001f0a0
        /*1048*/ 	.word	0x00000015
        /*104c*/ 	.word	0x00031cb0
        /*1050*/ 	.short	0x010a
        /*1052*/ 	.byte	0x3f
	.zero		1


	//   ....[70]....
        /*1054*/ 	.word	0x0001f3b0
        /*1058*/ 	.word	0x00000010
        /*105c*/ 	.word	0x00031c00
        /*1060*/ 	.short	0x010a
        /*1062*/ 	.byte	0x3f
	.zero		1


	//   ....[71]....
        /*1064*/ 	.word	0x0001f5e0
        /*1068*/ 	.word	0x00000010
        /*106c*/ 	.word	0x00031c00
        /*1070*/ 	.short	0x010a
        /*1072*/ 	.byte	0x3f
	.zero		1


	//   ....[72]....
        /*1074*/ 	.word	0x0001f630
        /*1078*/ 	.word	0x00000000
        /*107c*/ 	.word	0x00031c30
        /*1080*/ 	.short	0x010a
        /*1082*/ 	.byte	0x3f
	.zero		1


	//   ....[73]....
        /*1084*/ 	.word	0x0001f680
        /*1088*/ 	.word	0x0000000e
        /*108c*/ 	.word	0x00031c30
        /*1090*/ 	.short	0x010a
        /*1092*/ 	.byte	0x3f
	.zero		1


	//   ....[74]....
        /*1094*/ 	.word	0x0001f6d0
        /*1098*/ 	.word	0x0000000f
        /*109c*/ 	.word	0x00031c50
        /*10a0*/ 	.short	0x010a
        /*10a2*/ 	.byte	0x3f
	.zero		1


	//   ....[75]....
        /*10a4*/ 	.word	0x0001f720
        /*10a8*/ 	.word	0x00000009
        /*10ac*/ 	.word	0x00031c50
        /*10b0*/ 	.short	0x010a
        /*10b2*/ 	.byte	0x3f
	.zero		1


	//   ....[76]....
        /*10b4*/ 	.word	0x0001fab0
        /*10b8*/ 	.word	0x00000016
        /*10bc*/ 	.word	0x00031c20
        /*10c0*/ 	.short	0x010a
        /*10c2*/ 	.byte	0x3f
	.zero		1


	//   ....[77]....
        /*10c4*/ 	.word	0x0001fb00
        /*10c8*/ 	.word	0x00000008
        /*10cc*/ 	.word	0x00031ca0
        /*10d0*/ 	.short	0x010a
        /*10d2*/ 	.byte	0x3f
	.zero		1


	//   ....[78]....
        /*10d4*/ 	.word	0x0001fb50
        /*10d8*/ 	.word	0x00000008
        /*10dc*/ 	.word	0x00031cc0
        /*10e0*/ 	.short	0x010a
        /*10e2*/ 	.byte	0x3f
	.zero		1


	//   ....[79]....
        /*10e4*/ 	.word	0x0001fba0
        /*10e8*/ 	.word	0x00000008
        /*10ec*/ 	.word	0x00031ca0
        /*10f0*/ 	.short	0x010a
        /*10f2*/ 	.byte	0x3f
	.zero		1


	//   ....[80]....
        /*10f4*/ 	.word	0x0001fbf0
        /*10f8*/ 	.word	0x00000008
        /*10fc*/ 	.word	0x00031cc0
        /*1100*/ 	.short	0x010a
        /*1102*/ 	.byte	0x3f
	.zero		1


	//   ....[81]....
        /*1104*/ 	.word	0x0001fd90
        /*1108*/ 	.word	0x00000000
        /*110c*/ 	.word	0x00031c40
        /*1110*/ 	.short	0x010a
        /*1112*/ 	.byte	0x3f
	.zero		1


	//   ....[82]....
        /*1114*/ 	.word	0x00020620
        /*1118*/ 	.word	0x00000016
        /*111c*/ 	.word	0x00031c20
        /*1120*/ 	.short	0x010a
        /*1122*/ 	.byte	0x3f
	.zero		1


	//   ....[83]....
        /*1124*/ 	.word	0x00020670
        /*1128*/ 	.word	0x00000003
        /*112c*/ 	.word	0x00031c40
        /*1130*/ 	.short	0x010a
        /*1132*/ 	.byte	0x3f
	.zero		1


	//   ....[84]....
        /*1134*/ 	.word	0x000206c0
        /*1138*/ 	.word	0x00000003
        /*113c*/ 	.word	0x00000060
        /*1140*/ 	.short	0x010a
        /*1142*/ 	.byte	0x3f
	.zero		1


	//   ....[85]....
        /*1144*/ 	.word	0x00020710
        /*1148*/ 	.word	0x00000003
        /*114c*/ 	.word	0x00031c40
        /*1150*/ 	.short	0x010a
        /*1152*/ 	.byte	0x3f
	.zero		1


	//   ....[86]....
        /*1154*/ 	.word	0x00020760
        /*1158*/ 	.word	0x0000000c
        /*115c*/ 	.word	0x00000060
        /*1160*/ 	.short	0x010a
        /*1162*/ 	.byte	0x3f
	.zero		1


	//   ....[87]....
        /*1164*/ 	.word	0x000207b0
        /*1168*/ 	.word	0x00000002
        /*116c*/ 	.word	0x00031c40
        /*1170*/ 	.short	0x010a
        /*1172*/ 	.byte	0x3f
	.zero		1


	//   ....[88]....
        /*1174*/ 	.word	0x00020800
        /*1178*/ 	.word	0x00000007
        /*117c*/ 	.word	0x00000060
        /*1180*/ 	.short	0x010a
        /*1182*/ 	.byte	0x3f
	.zero		1


	//   ....[89]....
        /*1184*/ 	.word	0x00020850
        /*1188*/ 	.word	0x00000003
        /*118c*/ 	.word	0x00031c60
        /*1190*/ 	.short	0x010a
        /*1192*/ 	.byte	0x3f
	.zero		1


	//   ....[90]....
        /*1194*/ 	.word	0x000211d0
        /*1198*/ 	.word	0x00000009
        /*119c*/ 	.word	0x00031c20
        /*11a0*/ 	.short	0x010a
        /*11a2*/ 	.byte	0x3f
	.zero		1


	//   ....[91]....
        /*11a4*/ 	.word	0x00021370
        /*11a8*/ 	.word	0x00000005
        /*11ac*/ 	.word	0x00000000
        /*11b0*/ 	.short	0x010a
        /*11b2*/ 	.byte	0x3f
	.zero		1


	//   ....[92]....
        /*11b4*/ 	.word	0x000213c0
        /*11b8*/ 	.word	0x00000003
        /*11bc*/ 	.word	0x00000000
        /*11c0*/ 	.short	0x010a
        /*11c2*/ 	.byte	0x3f
	.zero		1


	//   ....[93]....
        /*11c4*/ 	.word	0x00021410
        /*11c8*/ 	.word	0x00000017
        /*11cc*/ 	.word	0x00000000
        /*11d0*/ 	.short	0x010a
        /*11d2*/ 	.byte	0x3f
	.zero		1


	//----- nvinfo : EIATTR_NUM_MBARRIERS
	.align		4
.L_153:
        /*11d4*/ 	.byte	0x03, 0x38
        /*11d6*/ 	.short	0x0016


	//----- nvinfo : EIATTR_EXIT_INSTR_OFFSETS
	.align		4
        /*11d8*/ 	.byte	0x04, 0x1c
        /*11da*/ 	.short	(.L_155 - .L_154)


	//   ....[0]....
.L_154:
        /*11dc*/ 	.word	0x0001efa0


	//----- nvinfo : EIATTR_MAX_THREADS
	.align		4
.L_155:
        /*11e0*/ 	.byte	0x04, 0x05
        /*11e2*/ 	.short	(.L_157 - .L_156)
.L_156:
        /*11e4*/ 	.word	0x00000200
        /*11e8*/ 	.word	0x00000001
        /*11ec*/ 	.word	0x00000001


	//----- nvinfo : EIATTR_CRS_STACK_SIZE
	.align		4
.L_157:
        /*11f0*/ 	.byte	0x04, 0x1e
        /*11f2*/ 	.short	(.L_159 - .L_158)
.L_158:
        /*11f4*/ 	.word	0x00000000


	//----- nvinfo : EIATTR_CBANK_PARAM_SIZE
	.align		4
.L_159:
        /*11f8*/ 	.byte	0x03, 0x19
        /*11fa*/ 	.short	0x0af0


	//----- nvinfo : EIATTR_PARAM_CBANK
	.align		4
        /*11fc*/ 	.byte	0x04, 0x0a
        /*11fe*/ 	.short	(.L_161 - .L_160)
	.align		4
.L_160:
        /*1200*/ 	.word	index@(.nv.constant0._ZN7cutlass13device_kernelIN5flash11enable_sm90INS1_16FlashAttnFwdSm90INS1_25CollectiveMainloopFwdSm90ILi2EN4cute5tupleIJNS5_1CILi1EEES8_S8_EEENS6_IJNS7_ILi192EEENS7_ILi144EEENS7_ILi96EEEEEELi96ENS_10bfloat16_tEfNS_4arch4Sm90ELb0ELb0ELb1ELb1ELb0ELb1ELb0ELb0ELb1ELb1ELb0ELb0EEENS1_21CollectiveEpilogueFwdINS6_IJSA_SC_SB_EEES9_SE_SG_Li384ELb1ELb1ELb0ELb0EEENS1_36VarlenDynamicPersistentTileSchedulerILi192ELi144ELi384ELi128ELb0ELb1ELb1ELb0ELb1ELb1EEEEEEEEEvNT_6ParamsE)
        /*1204*/ 	.short	0x0210
        /*1206*/ 	.short	0x0af0


	//----- nvinfo : EIATTR_SW_WAR
	.align		4
.L_161:
        /*1208*/ 	.byte	0x04, 0x36
        /*120a*/ 	.short	(.L_163 - .L_162)
.L_162:
        /*120c*/ 	.word	0x00000008
.L_163:


//--------------------- .nv.info._ZN7cutlass13device_kernelIN5flash11enable_sm90INS1_16FlashAttnFwdSm90INS1_25CollectiveMainloopFwdSm90ILi2EN4cute5tupleIJNS5_1CILi1EEES8_S8_EEENS6_IJNS7_ILi192EEENS7_ILi128EEENS7_ILi96EEEEEELi96ENS_10bfloat16_tEfNS_4arch4Sm90ELb0ELb1ELb1ELb0ELb0ELb0ELb0ELb0ELb1ELb1ELb0ELb0EEENS1_21CollectiveEpilogueFwdINS6_IJSA_SC_SB_EEES9_SE_SG_Li384ELb0ELb1ELb0ELb0EEENS1_30DynamicPersistentTileSchedulerILi384ELi128ELb0ELb1ELb1EEEEEEEEEvNT_6ParamsE --------------------------
	.section	.nv.info._ZN7cutlass13device_kernelIN5flash11enable_sm90INS1_16FlashAttnFwdSm90INS1_25CollectiveMainloopFwdSm90ILi2EN4cute5tupleIJNS5_1CILi1EEES8_S8_EEENS6_IJNS7_ILi192EEENS7_ILi128EEENS7_ILi96EEEEEELi96ENS_10bfloat16_tEfNS_4arch4Sm90ELb0ELb1ELb1ELb0ELb0ELb0ELb0ELb0ELb1ELb1ELb0ELb0EEENS1_21CollectiveEpilogueFwdINS6_IJSA_SC_SB_EEES9_SE_SG_Li384ELb0ELb1ELb0ELb0EEENS1_30DynamicPersistentTileSchedulerILi384ELi128ELb0ELb1ELb1EEEEEEEEEvNT_6ParamsE,"",@"SHT_CUDA_INFO"
	.sectionflags	@""
	.align	4


	//----- nvinfo : EIATTR_CUDA_API_VERSION
	.align		4
        /*0000*/ 	.byte	0x04, 0x37
        /*0002*/ 	.short	(.L_165 - .L_164)
.L_164:
        /*0004*/ 	.word	0x00000082


	//----- nvinfo : EIATTR_KPARAM_INFO
	.align		4
.L_165:
        /*0008*/ 	.byte	0x04, 0x17
        /*000a*/ 	.short	(.L_167 - .L_166)
.L_166:
        /*000c*/ 	.word	0x00000000
        /*0010*/ 	.short	0x0000
        /*0012*/ 	.short	0x0070
        /*0014*/ 	.byte	0x00, 0xf0, 0x01, 0x2a


	//----- nvinfo : EIATTR_SPARSE_MMA_MASK
	.align		4
.L_167:
        /*0018*/ 	.byte	0x03, 0x50
        /*001a*/ 	.short	0x0000


	//----- nvinfo : EIATTR_MAXREG_COUNT
	.align		4
        /*001c*/ 	.byte	0x03, 0x1b
        /*001e*/ 	.short	0x0080


	//----- nvinfo : EIATTR_NUM_BARRIERS
	.align		4
        /*0020*/ 	.byte	0x02, 0x4c
        /*0022*/ 	.byte	0x10
	.zero		1


	//----- nvinfo : EIATTR_EXTERNS
	.align		4
        /*0024*/ 	.byte	0x04, 0x0f
        /*0026*/ 	.short	(.L_169 - .L_168)


	//   ....[0]....
	.align		4
.L_168:
        /*0028*/ 	.word	index@(__assertfail)


	//----- nvinfo : EIATTR_MERCURY_ISA_VERSION
	.align		4
.L_169:
        /*002c*/ 	.byte	0x03, 0x5f
        /*002e*/ 	.short	0x0101


	//----- nvinfo : EIATTR_INT_WARP_WIDE_INSTR_OFFSETS
	.align		4
        /*0030*/ 	.byte	0x04, 0x31
        /*0032*/ 	.short	(.L_171 - .L_170)


	//   ....[0]....
.L_170:
        /*0034*/ 	.word	0x00000120


	//   ....[1]....
        /*0038*/ 	.word	0x00000160


	//   ....[2]....
        /*003c*/ 	.word	0x000001d0


	//   ....[3]....
        /*0040*/ 	.word	0x000121b0


	//   ....[4]....
        /*0044*/ 	.word	0x00012240


	//   ....[5]....
        /*0048*/ 	.word	0x00015a20


	//   ....[6]....
        /*004c*/ 	.word	0x00015ab0


	//----- nvinfo : EIATTR_COOP_GROUP_MASK_REGIDS
	.align		4
.L_171:
        /*0050*/ 	.byte	0x04, 0x29
        /*0052*/ 	.short	(.L_173 - .L_172)


	//   ....[0]....
.L_172:
        /*0054*/ 	.word	0xffffffff


	//   ....[1]....
        /*0058*/ 	.word	0xffffffff


	//   ....[2]....
        /*005c*/ 	.word	0xffffffff


	//   ....[3]....
        /*0060*/ 	.word	0xffffffff


	//   ....[4]....
        /*0064*/ 	.word	0xffffffff


	//   ....[5]....
        /*0068*/ 	.word	0xffffffff


	//   ....[6]....
        /*006c*/ 	.word	0xffffffff


	//   ....[7]....
        /*0070*/ 	.word	0xffffffff


	//   ....[8]....
        /*0074*/ 	.word	0xffffffff


	//   ....[9]....
        /*0078*/ 	.word	0xffffffff


	//   ....[10]....
        /*007c*/ 	.word	0xffffffff


	//   ....[11]....
        /*0080*/ 	.word	0xffffffff


	//   ....[12]....
        /*0084*/ 	.word	0xffffffff


	//   ....[13]....
        /*0088*/ 	.word	0xffffffff


	//   ....[14]....
        /*008c*/ 	.word	0xffffffff


	//   ....[15]....
        /*0090*/ 	.word	0xffffffff


	//   ....[16]....
        /*0094*/ 	.word	0xffffffff


	//   ....[17]....
        /*0098*/ 	.word	0xffffffff


	//   ....[18]....
        /*009c*/ 	.word	0xffffffff


	//   ....[19]....
        /*00a0*/ 	.word	0xffffffff


	//   ....[20]....
        /*00a4*/ 	.word	0xffffffff


	//   ....[21]....
        /*00a8*/ 	.word	0xffffffff


	//   ....[22]....
        /*00ac*/ 	.word	0xffffffff


	//   ....[23]....
        /*00b0*/ 	.word	0xffffffff


	//   ....[24]....
        /*00b4*/ 	.word	0xffffffff


	//   ....[25]....
        /*00b8*/ 	.word	0xffffffff


	//   ....[26]....
        /*00bc*/ 	.word	0xffffffff


	//   ....[27]....
        /*00c0*/ 	.word	0xffffffff


	//   ....[28]....
        /*00c4*/ 	.word	0xffffffff


	//   ....[29]....
        /*00c8*/ 	.word	0xffffffff


	//   ....[30]....
        /*00cc*/ 	.word	0xffffffff


	//   ....[31]....
        /*00d0*/ 	.word	0xffffffff


	//   ....[32]....
        /*00d4*/ 	.word	0xffffffff


	//   ....[33]....
        /*00d8*/ 	.word	0xffffffff


	//   ....[34]....
        /*00dc*/ 	.word	0xffffffff


	//   ....[35]....
        /*00e0*/ 	.word	0xffffffff


	//   ....[36]....
        /*00e4*/ 	.word	0xffffffff


	//   ....[37]....
        /*00e8*/ 	.word	0xffffffff


	//   ....[38]....
        /*00ec*/ 	.word	0xffffffff


	//   ....[39]....
        /*00f0*/ 	.word	0xffffffff


	//   ....[40]....
        /*00f4*/ 	.word	0xffffffff


	//   ....[41]....
        /*00f8*/ 	.word	0xffffffff


	//   ....[42]....
        /*00fc*/ 	.word	0xffffffff


	//   ....[43]....
        /*0100*/ 	.word	0xffffffff


	//   ....[44]....
        /*0104*/ 	.word	0xffffffff


	//   ....[45]....
        /*0108*/ 	.word	0xffffffff


	//   ....[46]....
        /*010c*/ 	.word	0xffffffff


	//   ....[47]....
        /*0110*/ 	.word	0xffffffff


	//   ....[48]....
        /*0114*/ 	.word	0xffffffff


	//   ....[49]....
        /*0118*/ 	.word	0xffffffff


	//   ....[50]....
        /*011c*/ 	.word	0xffffffff


	//   ....[51]....
        /*0120*/ 	.word	0xffffffff


	//   ....[52]....
        /*0124*/ 	.word	0xffffffff


	//   ....[53]....
        /*0128*/ 	.word	0xffffffff


	//   ....[54]....
        /*012c*/ 	.word	0xffffffff


	//   ....[55]....
        /*0130*/ 	.word	0xffffffff


	//   ....[56]....
        /*0134*/ 	.word	0xffffffff


	//   ....[57]....
        /*0138*/ 	.word	0xffffffff


	//   ....[58]....
        /*013c*/ 	.word	0xffffffff


	//   ....[59]....
        /*0140*/ 	.word	0xffffffff


	//   ....[60]....
        /*0144*/ 	.word	0xffffffff


	//   ....[61]....
        /*0148*/ 	.word	0xffffffff


	//   ....[62]....
        /*014c*/ 	.word	0xffffffff


	//   ....[63]....
        /*0150*/ 	.word	0xffffffff


	//   ....[64]....
        /*0154*/ 	.word	0xffffffff


	//   ....[65]....
        /*0158*/ 	.word	0xffffffff


	//   ....[66]....
        /*015c*/ 	.word	0x0500000f


	//   ....[67]....
        /*0160*/ 	.word	0x0500000f


	//   ....[68]....
        /*0164*/ 	.word	0x0500000f


	//   ....[69]....
        /*0168*/ 	.word	0x0500000f


	//   ....[70]....
        /*016c*/ 	.word	0x0500000f


	//   ....[71]....
        /*0170*/ 	.word	0x0500000f


	//   ....[72]....
        /*0174*/ 	.word	0x0500000f


	//   ....[73]....
        /*0178*/ 	.word	0x0500000f


	//   ....[74]....
        /*017c*/ 	.word	0x0500000f


	//   ....[75]....
        /*0180*/ 	.word	0x0500000f


	//   ....[76]....
        /*0184*/ 	.word	0x0500000f


	//   ....[77]....
        /*0188*/ 	.word	0x0500000f


	//   ....[78]....
        /*018c*/ 	.word	0x0500000f


	//   ....[79]....
        /*0190*/ 	.word	0x0500000f


	//   ....[80]....
        /*0194*/ 	.word	0x0500000f


	//----- nvinfo : EIATTR_COOP_GROUP_INSTR_OFFSETS
	.align		4
.L_173:
        /*0198*/ 	.byte	0x04, 0x28
        /*019a*/ 	.short	(.L_175 - .L_174)


	//   ....[0]....
.L_174:
        /*019c*/ 	.word	0x00000060


	//   ....[1]....
        /*01a0*/ 	.word	0x00000130


	//   ....[2]....
        /*01a4*/ 	.word	0x00000180


	//   ....[3]....
        /*01a8*/ 	.word	0x000003b0


	//   ....[4]....
        /*01ac*/ 	.word	0x00000510


	//   ....[5]....
        /*01b0*/ 	.word	0x00000630


	//   ....[6]....
        /*01b4*/ 	.word	0x00000790


	//   ....[7]....
        /*01b8*/ 	.word	0x000018e0


	//   ....[8]....
        /*01bc*/ 	.word	0x00002180


	//   ....[9]....
        /*01c0*/ 	.word	0x00003630


	//   ....[10]....
        /*01c4*/ 	.word	0x000041d0


	//   ....[11]....
        /*01c8*/ 	.word	0x000041f0


	//   ....[12]....
        /*01cc*/ 	.word	0x000047d0


	//   ....[13]....
        /*01d0*/ 	.word	0x00004830


	//   ....[14]....
        /*01d4*/ 	.word	0x000053f0


	//   ....[15]....
        /*01d8*/ 	.word	0x00006890


	//   ....[16]....
        /*01dc*/ 	.word	0x00006b00


	//   ....[17]....
        /*01e0*/ 	.word	0x000076e0


	//   ....[18]....
        /*01e4*/ 	.word	0x000077e0


	//   ....[19]....
        /*01e8*/ 	.word	0x00007fd0


	//   ....[20]....
        /*01ec*/ 	.word	0x00008060


	//   ....[21]....
        /*01f0*/ 	.word	0x00009070


	//   ....[22]....
        /*01f4*/ 	.word	0x0000a1b0


	//   ....[23]....
        /*01f8*/ 	.word	0x0000a220


	//   ....[24]....
        /*01fc*/ 	.word	0x0000a910


	//   ....[25]....
        /*0200*/ 	.word	0x0000a9f0


	//   ....[26]....
        /*0204*/ 	.word	0x0000bbb0


	//   ....[27]....
        /*0208*/ 	.word	0x0000c410


	//   ....[28]....
        /*020c*/ 	.word	0x0000cfa0


	//   ....[29]....
        /*0210*/ 	.word	0x0000db70


	//   ....[30]....
        /*0214*/ 	.word	0x0000dc70


	//   ....[31]....
        /*0218*/ 	.word	0x0000e4a0


	//   ....[32]....
        /*021c*/ 	.word	0x0000e530


	//   ....[33]....
        /*0220*/ 	.word	0x0000f500


	//   ....[34]....
        /*0224*/ 	.word	0x0000f610


	//   ....[35]....
        /*0228*/ 	.word	0x0000f670


	//   ....[36]....
        /*022c*/ 	.word	0x0000f7b0


	//   ....[37]....
        /*0230*/ 	.word	0x0000f7d0


	//   ....[38]....
        /*0234*/ 	.word	0x000106a0


	//   ....[39]....
        /*0238*/ 	.word	0x000106d0


	//   ....[40]....
        /*023c*/ 	.word	0x00010700


	//   ....[41]....
        /*0240*/ 	.word	0x00010730


	//   ....[42]....
        /*0244*/ 	.word	0x00010c40


	//   ....[43]....
        /*0248*/ 	.word	0x00010c60


	//   ....[44]....
        /*024c*/ 	.word	0x00010d70


	//   ....[45]....
        /*0250*/ 	.word	0x00010d90


	//   ....[46]....
        /*0254*/ 	.word	0x00011430


	//   ....[47]....
        /*0258*/ 	.word	0x00011440


	//   ....[48]....
        /*025c*/ 	.word	0x00011540


	//   ....[49]....
        /*0260*/ 	.word	0x00011560


	//   ....[50]....
        /*0264*/ 	.word	0x00011700


	//   ....[51]....
        /*0268*/ 	.word	0x00012780


	//   ....[52]....
        /*026c*/ 	.word	0x000132d0


	//   ....[53]....
        /*0270*/ 	.word	0x00013300


	//   ....[54]....
        /*0274*/ 	.word	0x00013370


	//   ....[55]....
        /*0278*/ 	.word	0x000133d0


	//   ....[56]....
        /*027c*/ 	.word	0x00013420


	//   ....[57]....
        /*0280*/ 	.word	0x00013480


	//   ....[58]....
        /*0284*/ 	.word	0x000134a0


	//   ....[59]....
        /*0288*/ 	.word	0x000134d0


	//   ....[60]....
        /*028c*/ 	.word	0x000134f0


	//   ....[61]....
        /*0290*/ 	.word	0x00013550


	//   ....[62]....
        /*0294*/ 	.word	0x00013590


	//   ....[63]....
        /*0298*/ 	.word	0x00013630


	//   ....[64]....
        /*029c*/ 	.word	0x00016060


	//   ....[65]....
        /*02a0*/ 	.word	0x00016230


	//   ....[66]....
        /*02a4*/ 	.word	0x00016850


	//   ....[67]....
        /*02a8*/ 	.word	0x000169b0


	//   ....[68]....
        /*02ac*/ 	.word	0x00016a10


	//   ....[69]....
        /*02b0*/ 	.word	0x00016ac0


	//   ....[70]....
        /*02b4*/ 	.word	0x00016b90


	//   ....[71]....
        /*02b8*/ 	.word	0x00016c10


	//   ....[72]....
        /*02bc*/ 	.word	0x00016ce0


	//   ....[73]....
        /*02c0*/ 	.word	0x00016d60


	//   ....[74]....
        /*02c4*/ 	.word	0x00016e50


	//   ....[75]....
        /*02c8*/ 	.word	0x00016ec0


	//   ....[76]....
        /*02cc*/ 	.word	0x00016fa0


	//   ....[77]....
        /*02d0*/ 	.word	0x00017010


	//   ....[78]....
        /*02d4*/ 	.word	0x000170e0


	//   ....[79]....
        /*02d8*/ 	.word	0x000173f0


	//   ....[80]....
        /*02dc*/ 	.word	0x00017510


	//----- nvinfo : EIATTR_REG_RECONFIG
	.align		4
.L_175:
        /*02e0*/ 	.byte	0x01, 0x54
	.zero		2


	//----- nvinfo : EIATTR_SYSCALL_OFFSETS
	.align		4
        /*02e4*/ 	.byte	0x04, 0x46
        /*02e6*/ 	.short	(.L_177 - .L_176)


	//   ....[0]....
.L_176:
        /*02e8*/ 	.word	0x00001ad0


	//   ....[1]....
        /*02ec*/ 	.word	0x000123a0


	//   ....[2]....
        /*02f0*/ 	.word	0x000124f0


	//   ....[3]....
        /*02f4*/ 	.word	0x000125e0


	//   ....[4]....
        /*02f8*/ 	.word	0x00012df0


	//----- nvinfo : EIATTR_MBARRIER_INSTR_OFFSETS
	.align		4
.L_177:
        /*02fc*/ 	.byte	0x04, 0x39
        /*02fe*/ 	.short	(.L_179 - .L_178)


	//   ....[0]....
.L_178:
        /*0300*/ 	.word	0x00000260
        /*0304*/ 	.word	0x000000ff
        /*0308*/ 	.word	0x0002d800
        /*030c*/ 	.short	0x0100
        /*030e*/ 	.byte	0x08
	.zero		1


	//   ....[1]....
        /*0310*/ 	.word	0x00000270
        /*0314*/ 	.word	0x000000ff
        /*0318*/ 	.word	0x0002d820
        /*031c*/ 	.short	0x0100
        /*031e*/ 	.byte	0x08
	.zero		1


	//   ....[2]....
        /*0320*/ 	.word	0x00000360
        /*0324*/ 	.word	0x000000ff
        /*0328*/ 	.word	0x0002d830
        /*032c*/ 	.short	0x0100
        /*032e*/ 	.byte	0x08
	.zero		1


	//   ....[3]....
        /*0330*/ 	.word	0x00000370
        /*0334*/ 	.word	0x000000ff
        /*0338*/ 	.word	0x0002d840
        /*033c*/ 	.short	0x0100
        /*033e*/ 	.byte	0x08
	.zero		1


	//   ....[4]....
        /*0340*/ 	.word	0x00000380
        /*0344*/ 	.word	0x000000ff
        /*0348*/ 	.word	0x0002d838
        /*034c*/ 	.short	0x0100
        /*034e*/ 	.byte	0x08
	.zero		1


	//   ....[5]....
        /*0350*/ 	.word	0x00000390
        /*0354*/ 	.word	0x000000ff
        /*0358*/ 	.word	0x0002d848
        /*035c*/ 	.short	0x0100
        /*035e*/ 	.byte	0x08
	.zero		1


	//   ....[6]....
        /*0360*/ 	.word	0x000004c0
        /*0364*/ 	.word	0x000000ff
        /*0368*/ 	.word	0x0002d850
        /*036c*/ 	.short	0x0100
        /*036e*/ 	.byte	0x08
	.zero		1


	//   ....[7]....
        /*0370*/ 	.word	0x000004d0
        /*0374*/ 	.word	0x000000ff
        /*0378*/ 	.word	0x0002d860
        /*037c*/ 	.short	0x0100
        /*037e*/ 	.byte	0x08
	.zero		1


	//   ....[8]....
        /*0380*/ 	.word	0x000004e0
        /*0384*/ 	.word	0x000000ff
        /*0388*/ 	.word	0x0002d858
        /*038c*/ 	.short	0x0100
        /*038e*/ 	.byte	0x08
	.zero		1


	//   ....[9]....
        /*0390*/ 	.word	0x000004f0
        /*0394*/ 	.word	0x000000ff
        /*0398*/ 	.word	0x0002d868
        /*039c*/ 	.short	0x0100
        /*039e*/ 	.byte	0x08
	.zero		1


	//   ....[10]....
        /*03a0*/ 	.word	0x000005e0
        /*03a4*/ 	.word	0x000000ff
        /*03a8*/ 	.word	0x0002d870
        /*03ac*/ 	.short	0x0100
        /*03ae*/ 	.byte	0x06
	.zero		1


	//   ....[11]....
        /*03b0*/ 	.word	0x000005f0
        /*03b4*/ 	.word	0x000000ff
        /*03b8*/ 	.word	0x0002d880
        /*03bc*/ 	.short	0x0100
        /*03be*/ 	.byte	0x06
	.zero		1


	//   ....[12]....
        /*03c0*/ 	.word	0x00000600
        /*03c4*/ 	.word	0x000000ff
        /*03c8*/ 	.word	0x0002d878
        /*03cc*/ 	.short	0x0100
        /*03ce*/ 	.byte	0x06
	.zero		1


	//   ....[13]....
        /*03d0*/ 	.word	0x00000610
        /*03d4*/ 	.word	0x000000ff
        /*03d8*/ 	.word	0x0002d888
        /*03dc*/ 	.short	0x0100
        /*03de*/ 	.byte	0x06
	.zero		1


	//   ....[14]....
        /*03e0*/ 	.word	0x00000740
        /*03e4*/ 	.word	0x000000ff
        /*03e8*/ 	.word	0x0002d890
        /*03ec*/ 	.short	0x0100
        /*03ee*/ 	.byte	0x08
	.zero		1


	//   ....[15]....
        /*03f0*/ 	.word	0x00000750
        /*03f4*/ 	.word	0x000000ff
        /*03f8*/ 	.word	0x0002d8a0
        /*03fc*/ 	.short	0x0100
        /*03fe*/ 	.byte	0x08
	.zero		1


	//   ....[16]....
        /*0400*/ 	.word	0x00000760
        /*0404*/ 	.word	0x000000ff
        /*0408*/ 	.word	0x0002d898
        /*040c*/ 	.short	0x0100
        /*040e*/ 	.byte	0x08
	.zero		1


	//   ....[17]....
        /*0410*/ 	.word	0x00000770
        /*0414*/ 	.word	0x000000ff
        /*0418*/ 	.word	0x0002d8a8
        /*041c*/ 	.short	0x0100
        /*041e*/ 	.byte	0x08
	.zero		1


	//   ....[18]....
        /*0420*/ 	.word	0x000008a0
        /*0424*/ 	.word	0x000000ff
        /*0428*/ 	.word	0x0002d8b0
        /*042c*/ 	.short	0x0100
        /*042e*/ 	.byte	0x08
	.zero		1


	//   ....[19]....
        /*0430*/ 	.word	0x000008b0
        /*0434*/ 	.word	0x000000ff
        /*0438*/ 	.word	0x0002d8c0
        /*043c*/ 	.short	0x0100
        /*043e*/ 	.byte	0x08
	.zero		1


	//   ....[20]....
        /*0440*/ 	.word	0x000008c0
        /*0444*/ 	.word	0x000000ff
        /*0448*/ 	.word	0x0002d8b8
        /*044c*/ 	.short	0x0100
        /*044e*/ 	.byte	0x08
	.zero		1


	//   ....[21]....
        /*0450*/ 	.word	0x000008d0
        /*0454*/ 	.word	0x000000ff
        /*0458*/ 	.word	0x0002d8c8
        /*045c*/ 	.short	0x0100
        /*045e*/ 	.byte	0x08
	.zero		1


	//   ....[22]....
        /*0460*/ 	.word	0x00001b50
        /*0464*/ 	.word	0x000000ff
        /*0468*/ 	.word	0x0002d800
        /*046c*/ 	.short	0x010a
        /*046e*/ 	.byte	0x2a
	.zero		1


	//   ....[23]....
        /*0470*/ 	.word	0x00001bd0
        /*0474*/ 	.word	0x0000005a
        /*0478*/ 	.word	0x0002d830
        /*047c*/ 	.short	0x010a
        /*047e*/ 	.byte	0x3f
	.zero		1


	//   ....[24]....
        /*0480*/ 	.word	0x00001c30
        /*0484*/ 	.word	0x0000005a
        /*0488*/ 	.word	0x0002d830
        /*048c*/ 	.short	0x010a
        /*048e*/ 	.byte	0x3f
	.zero		1


	//   ....[25]....
        /*0490*/ 	.word	0x000024f0
        /*0494*/ 	.word	0x0000005a
        /*0498*/ 	.word	0x00000000
        /*049c*/ 	.short	0x0101
        /*049e*/ 	.byte	0x3f
	.zero		1


	//   ....[26]....
        /*04a0*/ 	.word	0x00005820
        /*04a4*/ 	.word	0x000000ff
        /*04a8*/ 	.word	0x0002d830
        /*04ac*/ 	.short	0x010a
        /*04ae*/ 	.byte	0x06
	.zero		1


	//   ....[27]....
        /*04b0*/ 	.word	0x00005860
        /*04b4*/ 	.word	0x000000ff
        /*04b8*/ 	.word	0x0002d830
        /*04bc*/ 	.short	0x010a
        /*04be*/ 	.byte	0x06
	.zero		1


	//   ....[28]....
        /*04c0*/ 	.word	0x00005b00
        /*04c4*/ 	.word	0x000000ff
        /*04c8*/ 	.word	0x0002d850
        /*04cc*/ 	.short	0x010a
        /*04ce*/ 	.byte	0x06
	.zero		1


	//   ....[29]....
        /*04d0*/ 	.word	0x00005b40
        /*04d4*/ 	.word	0x000000ff
        /*04d8*/ 	.word	0x0002d850
        /*04dc*/ 	.short	0x010a
        /*04de*/ 	.byte	0x06
	.zero		1


	//   ....[30]....
        /*04e0*/ 	.word	0x00006960
        /*04e4*/ 	.word	0x0000002f
        /*04e8*/ 	.word	0x00000000
        /*04ec*/ 	.short	0x0101
        /*04ee*/ 	.byte	0x3f
	.zero		1


	//   ....[31]....
        /*04f0*/ 	.word	0x00008360
        /*04f4*/ 	.word	0x00000026
        /*04f8*/ 	.word	0x00000000
        /*04fc*/ 	.short	0x0101
        /*04fe*/ 	.byte	0x3f
	.zero		1


	//   ....[32]....
        /*0500*/ 	.word	0x00009450
        /*0504*/ 	.word	0x000000ff
        /*0508*/ 	.word	0x0002d830
        /*050c*/ 	.short	0x010a
        /*050e*/ 	.byte	0x06
	.zero		1


	//   ....[33]....
        /*0510*/ 	.word	0x00009490
        /*0514*/ 	.word	0x000000ff
        /*0518*/ 	.word	0x0002d830
        /*051c*/ 	.short	0x010a
        /*051e*/ 	.byte	0x06
	.zero		1


	//   ....[34]....
        /*0520*/ 	.word	0x00009730
        /*0524*/ 	.word	0x000000ff
        /*0528*/ 	.word	0x0002d850
        /*052c*/ 	.short	0x010a
        /*052e*/ 	.byte	0x06
	.zero		1


	//   ....[35]....
        /*0530*/ 	.word	0x00009770
        /*0534*/ 	.word	0x000000ff
        /*0538*/ 	.word	0x0002d850
        /*053c*/ 	.short	0x010a
        /*053e*/ 	.byte	0x06
	.zero		1


	//   ....[36]....
        /*0540*/ 	.word	0x0000b020
        /*0544*/ 	.word	0x00000025
        /*0548*/ 	.word	0x00000000
        /*054c*/ 	.short	0x0101
        /*054e*/ 	.byte	0x3f
	.zero		1


	//   ....[37]....
        /*0550*/ 	.word	0x0000b0e0
        /*0554*/ 	.word	0x00000026
        /*0558*/ 	.word	0x00000000
        /*055c*/ 	.short	0x0101
        /*055e*/ 	.byte	0x3f
	.zero		1


	//   ....[38]....
        /*0560*/ 	.word	0x0000bd40
        /*0564*/ 	.word	0x000000ff
        /*0568*/ 	.word	0x0002d830
        /*056c*/ 	.short	0x010a
        /*056e*/ 	.byte	0x06
	.zero		1


	//   ....[39]....
        /*0570*/ 	.word	0x0000bd80
        /*0574*/ 	.word	0x000000ff
        /*0578*/ 	.word	0x0002d830
        /*057c*/ 	.short	0x010a
        /*057e*/ 	.byte	0x06
	.zero		1


	//   ....[40]....
        /*0580*/ 	.word	0x0000c020
        /*0584*/ 	.word	0x000000ff
        /*0588*/ 	.word	0x0002d850
        /*058c*/ 	.short	0x010a
        /*058e*/ 	.byte	0x06
	.zero		1


	//   ....[41]....
        /*0590*/ 	.word	0x0000c060
        /*0594*/ 	.word	0x000000ff
        /*0598*/ 	.word	0x0002d850
        /*059c*/ 	.short	0x010a
        /*059e*/ 	.byte	0x06
	.zero		1


	//   ....[42]....
        /*05a0*/ 	.word	0x0000cdd0
        /*05a4*/ 	.word	0x00000051
        /*05a8*/ 	.word	0x00000000
        /*05ac*/ 	.short	0x0101
        /*05ae*/ 	.byte	0x3f
	.zero		1


	//   ....[43]....
        /*05b0*/ 	.word	0x0000e850
        /*05b4*/ 	.word	0x00000026
        /*05b8*/ 	.word	0x00000000
        /*05bc*/ 	.short	0x0101
        /*05be*/ 	.byte	0x3f
	.zero		1


	//   ....[44]....
        /*05c0*/ 	.word	0x0000f580
        /*05c4*/ 	.word	0x000000ff
        /*05c8*/ 	.word	0x0002d850
        /*05cc*/ 	.short	0x010a
        /*05ce*/ 	.byte	0x09
	.zero		1


	//   ....[45]....
        /*05d0*/ 	.word	0x0000f5c0
        /*05d4*/ 	.word	0x000000ff
        /*05d8*/ 	.word	0x0002d850
        /*05dc*/ 	.short	0x010a
        /*05de*/ 	.byte	0x09
	.zero		1


	//   ....[46]....
        /*05e0*/ 	.word	0x0000fc00
        /*05e4*/ 	.word	0x00000005
        /*05e8*/ 	.word	0x00000000
        /*05ec*/ 	.short	0x0101
        /*05ee*/ 	.byte	0x3f
	.zero		1


	//   ....[47]....
        /*05f0*/ 	.word	0x00010c70
        /*05f4*/ 	.word	0x000000ff
        /*05f8*/ 	.word	0x00000000
        /*05fc*/ 	.short	0x0101
        /*05fe*/ 	.byte	0x05
	.zero		1


	//   ....[48]....
        /*0600*/ 	.word	0x000129b0
        /*0604*/ 	.word	0x00000003
        /*0608*/ 	.word	0x0002d840
        /*060c*/ 	.short	0x010a
        /*060e*/ 	.byte	0x3f
	.zero		1


	//   ....[49]....
        /*0610*/ 	.word	0x00013730
        /*0614*/ 	.word	0x00000011
        /*0618*/ 	.word	0x0002d800
        /*061c*/ 	.short	0x0107
        /*061e*/ 	.byte	0x3f
	.zero		1


	//   ....[50]....
        /*0620*/ 	.word	0x00013800
        /*0624*/ 	.word	0x00000011
        /*0628*/ 	.word	0x0002d800
        /*062c*/ 	.short	0x0101
        /*062e*/ 	.byte	0x3f
	.zero		1


	//   ....[51]....
        /*0630*/ 	.word	0x00013820
        /*0634*/ 	.word	0x00000011
        /*0638*/ 	.word	0x0002d820
        /*063c*/ 	.short	0x010a
        /*063e*/ 	.byte	0x3f
	.zero		1


	//   ....[52]....
        /*0640*/ 	.word	0x00013b40
        /*0644*/ 	.word	0x00000003
        /*0648*/ 	.word	0x0002d840
        /*064c*/ 	.short	0x010a
        /*064e*/ 	.byte	0x3f
	.zero		1


	//   ....[53]....
        /*0650*/ 	.word	0x00013f70
        /*0654*/ 	.word	0x00000002
        /*0658*/ 	.word	0x00000060
        /*065c*/ 	.short	0x010a
        /*065e*/ 	.byte	0x3f
	.zero		1


	//   ....[54]....
        /*0660*/ 	.word	0x00014690
        /*0664*/ 	.word	0x00000003
        /*0668*/ 	.word	0x0002d840
        /*066c*/ 	.short	0x010a
        /*066e*/ 	.byte	0x3f
	.zero		1


	//   ....[55]....
        /*0670*/ 	.word	0x00014ac0
        /*0674*/ 	.word	0x0000000c
        /*0678*/ 	.word	0x00000060
        /*067c*/ 	.short	0x010a
        /*067e*/ 	.byte	0x3f
	.zero		1


	//   ....[56]....
        /*0680*/ 	.word	0x000150f0
        /*0684*/ 	.word	0x00000002
        /*0688*/ 	.word	0x0002d840
        /*068c*/ 	.short	0x010a
        /*068e*/ 	.byte	0x3f
	.zero		1


	//   ....[57]....
        /*0690*/ 	.word	0x00015560
        /*0694*/ 	.word	0x00000008
        /*0698*/ 	.word	0x00000060
        /*069c*/ 	.short	0x010a
        /*069e*/ 	.byte	0x3f
	.zero		1


	//   ....[58]....
        /*06a0*/ 	.word	0x00015b50
        /*06a4*/ 	.word	0x00000003
        /*06a8*/ 	.word	0x0002d860
        /*06ac*/ 	.short	0x010a
        /*06ae*/ 	.byte	0x3f
	.zero		1


	//   ....[59]....
        /*06b0*/ 	.word	0x000161b0
        /*06b4*/ 	.word	0x00000009
        /*06b8*/ 	.word	0x0002d820
        /*06bc*/ 	.short	0x010a
        /*06be*/ 	.byte	0x3f
	.zero		1


	//   ....[60]....
        /*06c0*/ 	.word	0x00016350
        /*06c4*/ 	.word	0x00000007
        /*06c8*/ 	.word	0x00000000
        /*06cc*/ 	.short	0x010a
        /*06ce*/ 	.byte	0x3f
	.zero		1


	//   ....[61]....
        /*06d0*/ 	.word	0x000163c0
        /*06d4*/ 	.word	0x00000003
        /*06d8*/ 	.word	0x00000000
        /*06dc*/ 	.short	0x010a
        /*06de*/ 	.byte	0x3f
	.zero		1


	//   ....[62]....
        /*06e0*/ 	.word	0x00016420
        /*06e4*/ 	.word	0x00000005
        /*06e8*/ 	.word	0x00000000
        /*06ec*/ 	.short	0x010a
        /*06ee*/ 	.byte	0x3f
	.zero		1


	//   ....[63]....
        /*06f0*/ 	.word	0x00016450
        /*06f4*/ 	.word	0x00000003
        /*06f8*/ 	.word	0x00000000
        /*06fc*/ 	.short	0x010a
        /*06fe*/ 	.byte	0x3f
	.zero		1


	//   ....[64]....
        /*0700*/ 	.word	0x000164c0
        /*0704*/ 	.word	0x00000003
        /*0708*/ 	.word	0x0002d800
        /*070c*/ 	.short	0x010a
        /*070e*/ 	.byte	0x3f
	.zero		1


	//   ....[65]....
        /*0710*/ 	.word	0x00016510
        /*0714*/ 	.word	0x0000005a
        /*0718*/ 	.word	0x0002d830
        /*071c*/ 	.short	0x010a
        /*071e*/ 	.byte	0x3f
	.zero		1


	//   ....[66]....
        /*0720*/ 	.word	0x00016570
        /*0724*/ 	.word	0x00000006
        /*0728*/ 	.word	0x0002d830
        /*072c*/ 	.short	0x010a
        /*072e*/ 	.byte	0x3f
	.zero		1


	//   ....[67]....
        /*0730*/ 	.word	0x000165d0
        /*0734*/ 	.word	0x00000006
        /*0738*/ 	.word	0x0002d850
        /*073c*/ 	.short	0x010a
        /*073e*/ 	.byte	0x3f
	.zero		1


	//   ....[68]....
        /*0740*/ 	.word	0x00016630
        /*0744*/ 	.word	0x00000009
        /*0748*/ 	.word	0x0002d830
        /*074c*/ 	.short	0x010a
        /*074e*/ 	.byte	0x3f
	.zero		1


	//   ....[69]....
        /*0750*/ 	.word	0x00016690
        /*0754*/ 	.word	0x00000009
        /*0758*/ 	.word	0x0002d850
        /*075c*/ 	.short	0x010a
        /*075e*/ 	.byte	0x3f
	.zero		1


	//   ....[70]....
        /*0760*/ 	.word	0x000166f0
        /*0764*/ 	.word	0x00000007
        /*0768*/ 	.word	0x0002d830
        /*076c*/ 	.short	0x010a
        /*076e*/ 	.byte	0x3f
	.zero		1


	//   ....[71]....
        /*0770*/ 	.word	0x00016750
        /*0774*/ 	.word	0x00000007
        /*0778*/ 	.word	0x0002d850
        /*077c*/ 	.short	0x010a
        /*077e*/ 	.byte	0x3f
	.zero		1


	//   ....[72]....
        /*0780*/ 	.word	0x000167b0
        /*0784*/ 	.word	0x00000005
        /*0788*/ 	.word	0x0002d850
        /*078c*/ 	.short	0x010a
        /*078e*/ 	.byte	0x3f
	.zero		1


	//   ....[73]....
        /*0790*/ 	.word	0x00016900
        /*0794*/ 	.word	0x00000003
        /*0798*/ 	.word	0x0002d840
        /*079c*/ 	.short	0x010a
        /*079e*/ 	.byte	0x3f
	.zero		1


	//   ....[74]....
        /*07a0*/ 	.word	0x00017110
        /*07a4*/ 	.word	0x00000011
        /*07a8*/ 	.word	0x0002d820
        /*07ac*/ 	.short	0x010a
        /*07ae*/ 	.byte	0x3f
	.zero		1


	//   ....[75]....
        /*07b0*/ 	.word	0x00017160
        /*07b4*/ 	.word	0x00000003
        /*07b8*/ 	.word	0x0002d840
        /*07bc*/ 	.short	0x010a
        /*07be*/ 	.byte	0x3f
	.zero		1


	//   ....[76]....
        /*07c0*/ 	.word	0x000171b0
        /*07c4*/ 	.word	0x00000002
        /*07c8*/ 	.word	0x00000060
        /*07cc*/ 	.short	0x010a
        /*07ce*/ 	.byte	0x3f
	.zero		1


	//   ....[77]....
        /*07d0*/ 	.word	0x00017200
        /*07d4*/ 	.word	0x00000003
        /*07d8*/ 	.word	0x0002d840
        /*07dc*/ 	.short	0x010a
        /*07de*/ 	.byte	0x3f
	.zero		1


	//   ....[78]....
        /*07e0*/ 	.word	0x00017250
        /*07e4*/ 	.word	0x0000000c
        /*07e8*/ 	.word	0x00000060
        /*07ec*/ 	.short	0x010a
        /*07ee*/ 	.byte	0x3f
	.zero		1


	//   ....[79]....
        /*07f0*/ 	.word	0x000172a0
        /*07f4*/ 	.word	0x00000002
        /*07f8*/ 	.word	0x0002d840
        /*07fc*/ 	.short	0x010a
        /*07fe*/ 	.byte	0x3f
	.zero		1


	//   ....[80]....
        /*0800*/ 	.word	0x000172f0
        /*0804*/ 	.word	0x00000008
        /*0808*/ 	.word	0x00000060
        /*080c*/ 	.short	0x010a
        /*080e*/ 	.byte	0x3f
	.zero		1


	//   ....[81]....
        /*0810*/ 	.word	0x00017340
        /*0814*/ 	.word	0x00000003
        /*0818*/ 	.word	0x0002d860
        /*081c*/ 	.short	0x010a
        /*081e*/ 	.byte	0x3f
	.zero		1


	//   ....[82]....
        /*0820*/ 	.word	0x00017430
        /*0824*/ 	.word	0x00000009
        /*0828*/ 	.word	0x0002d820
        /*082c*/ 	.short	0x010a
        /*082e*/ 	.byte	0x3f
	.zero		1


	//   ....[83]....
        /*0830*/ 	.word	0x000175d0
        /*0834*/ 	.word	0x00000007
        /*0838*/ 	.word	0x00000000
        /*083c*/ 	.short	0x010a
        /*083e*/ 	.byte	0x3f
	.zero		1


	//   ....[84]....
        /*0840*/ 	.word	0x00017620
        /*0844*/ 	.word	0x00000003
        /*0848*/ 	.word	0x00000000
        /*084c*/ 	.short	0x010a
        /*084e*/ 	.byte	0x3f
	.zero		1


	//   ....[85]....
        /*0850*/ 	.word	0x00017670
        /*0854*/ 	.word	0x00000005
        /*0858*/ 	.word	0x00000000
        /*085c*/ 	.short	0x010a
        /*085e*/ 	.byte	0x3f
	.zero		1


	//----- nvinfo : EIATTR_NUM_MBARRIERS
	.align		4
.L_179:
        /*0860*/ 	.byte	0x03, 0x38
        /*0862*/ 	.short	0x0016


	//----- nvinfo : EIATTR_EXIT_INSTR_OFFSETS
	.align		4
        /*0864*/ 	.byte	0x04, 0x1c
        /*0866*/ 	.short	(.L_181 - .L_180)


	//   ....[0]....
.L_180:
        /*0868*/ 	.word	0x00000a30


	//   ....[1]....
        /*086c*/ 	.word	0x00011690


	//   ....[2]....
        /*0870*/ 	.word	0x000164a0


	//----- nvinfo : EIATTR_MAX_THREADS
	.align		4
.L_181:
        /*0874*/ 	.byte	0x04, 0x05
        /*0876*/ 	.short	(.L_183 - .L_182)
.L_182:
        /*0878*/ 	.word	0x00000200
        /*087c*/ 	.word	0x00000001
        /*0880*/ 	.word	0x00000001


	//----- nvinfo : EIATTR_CRS_STACK_SIZE
	.align		4
.L_183:
        /*0884*/ 	.byte	0x04, 0x1e
        /*0886*/ 	.short	(.L_185 - .L_184)
.L_184:
        /*0888*/ 	.word	0x00000000


	//----- nvinfo : EIATTR_CBANK_PARAM_SIZE
	.align		4
.L_185:
        /*088c*/ 	.byte	0x03, 0x19
        /*088e*/ 	.short	0x0af0


	//----- nvinfo : EIATTR_PARAM_CBANK
	.align		4
        /*0890*/ 	.byte	0x04, 0x0a
        /*0892*/ 	.short	(.L_187 - .L_186)
	.align		4
.L_186:
        /*0894*/ 	.word	index@(.nv.constant0._ZN7cutlass13device_kernelIN5flash11enable_sm90INS1_16FlashAttnFwdSm90INS1_25CollectiveMainloopFwdSm90ILi2EN4cute5tupleIJNS5_1CILi1EEES8_S8_EEENS6_IJNS7_ILi192EEENS7_ILi128EEENS7_ILi96EEEEEELi96ENS_10bfloat16_tEfNS_4arch4Sm90ELb0ELb1ELb1ELb0ELb0ELb0ELb0ELb0ELb1ELb1ELb0ELb0EEENS1_21CollectiveEpilogueFwdINS6_IJSA_SC_SB_EEES9_SE_SG_Li384ELb0ELb1ELb0ELb0EEENS1_30DynamicPersistentTileSchedulerILi384ELi128ELb0ELb1ELb1EEEEEEEEEvNT_6ParamsE)
        /*0898*/ 	.short	0x0210
        /*089a*/ 	.short	0x0af0


	//----- nvinfo : EIATTR_SW_WAR
	.align		4
.L_187:
        /*089c*/ 	.byte	0x04, 0x36
        /*089e*/ 	.short	(.L_189 - .L_188)
.L_188:
        /*08a0*/ 	.word	0x00000008
.L_189:


//--------------------- .nv.info._ZN7cutlass13device_kernelIN5flash11enable_sm90INS1_16FlashAttnFwdSm90INS1_25CollectiveMainloopFwdSm90ILi2EN4cute5tupleIJNS5_1CILi1EEES8_S8_EEENS6_IJNS7_ILi192EEENS7_ILi128EEENS7_ILi96EEEEEELi96ENS_10bfloat16_tEfNS_4arch4Sm90ELb0ELb1ELb1ELb1ELb0ELb0ELb0ELb0ELb1ELb1ELb0ELb0EEENS1_21CollectiveEpilogueFwdINS6_IJSA_SC_SB_EEES9_SE_SG_Li384ELb1ELb1ELb0ELb0EEENS1_36VarlenDynamicPersistentTileSchedulerILi192ELi128ELi384ELi128ELb0ELb1ELb1ELb1ELb0ELb1EEEEEEEEEvNT_6ParamsE --------------------------
	.section	.nv.info._ZN7cutlass13device_kernelIN5flash11enable_sm90INS1_16FlashAttnFwdSm90INS1_25CollectiveMainloopFwdSm90ILi2EN4cute5tupleIJNS5_1CILi1EEES8_S8_EEENS6_IJNS7_ILi192EEENS7_ILi128EEENS7_ILi96EEEEEELi96ENS_10bfloat16_tEfNS_4arch4Sm90ELb0ELb1ELb1ELb1ELb0ELb0ELb0ELb0ELb1ELb1ELb0ELb0EEENS1_21CollectiveEpilogueFwdINS6_IJSA_SC_SB_EEES9_SE_SG_Li384ELb1ELb1ELb0ELb0EEENS1_36VarlenDynamicPersistentTileSchedulerILi192ELi128ELi384ELi128ELb0ELb1ELb1ELb1ELb0ELb1EEEEEEEEEvNT_6ParamsE,"",@"SHT_CUDA_INFO"
	.sectionflags	@""
	.align	4


	//----- nvinfo : EIATTR_CUDA_API_VERSION
	.align		4
        /*0000*/ 	.byte	0x04, 0x37
        /*0002*/ 	.short	(.L_191 - .L_190)
.L_190:
        /*0004*/ 	.word	0x00000082


	//----- nvinfo : EIATTR_KPARAM_INFO
	.align		4
.L_191:
        /*0008*/ 	.byte	0x04, 0x17
        /*000a*/ 	.short	(.L_193 - .L_192)
.L_192:
        /*000c*/ 	.word	0x00000000
        /*0010*/ 	.short	0x0000
        /*0012*/ 	.short	0x0070
        /*0014*/ 	.byte	0x00, 0xf0, 0x01, 0x2a


	//----- nvinfo : EIATTR_SPARSE_MMA_MASK
	.align		4
.L_193:
        /*0018*/ 	.byte	0x03, 0x50
        /*001a*/ 	.short	0x0000


	//----- nvinfo : EIATTR_MAXREG_COUNT
	.align		4
        /*001c*/ 	.byte	0x03, 0x1b
        /*001e*/ 	.short	0x0080


	//----- nvinfo : EIATTR_NUM_BARRIERS
	.align		4
        /*0020*/ 	.byte	0x02, 0x4c
        /*0022*/ 	.byte	0x10
	.zero		1


	//----- nvinfo : EIATTR_EXTERNS
	.align		4
        /*0024*/ 	.byte	0x04, 0x0f
        /*0026*/ 	.short	(.L_195 - .L_194)


	//   ....[0]....
	.align		4
.L_194:
        /*0028*/ 	.word	index@(__assertfail)


	//----- nvinfo : EIATTR_ANNOTATIONS
	.align		4
.L_195:
        /*002c*/ 	.byte	0x04, 0x55
        /*002e*/ 	.short	(.L_197 - .L_196)


	//   ....[0]....
.L_196:
        /* <DEDUP_REMOVED lines=23> */


	//----- nvinfo : EIATTR_MERCURY_ISA_VERSION
	.align		4
.L_197:
        /*0190*/ 	.byte	0x03, 0x5f
        /*0192*/ 	.short	0x0101


	//----- nvinfo : EIATTR_UNUSED_LOAD_BYTE_OFFSET
	.align		4
        /*0194*/ 	.byte	0x04, 0x44
        /*0196*/ 	.short	(.L_199 - .L_198)


	//   ....[0]....
.L_198:
        /*0198*/ 	.word	0x00000a50
        /*019c*/ 	.word	0x0000fff0


	//   ....[1]....
        /*01a0*/ 	.word	0x000100c0
        /*01a4*/ 	.word	0x0000fff0


	//----- nvinfo : EIATTR_INT_WARP_WIDE_INSTR_OFFSETS
	.align		4
.L_199:
        /*01a8*/ 	.byte	0x04, 0x31
        /*01aa*/ 	.short	(.L_201 - .L_200)


	//   ....[0]....
.L_200:
        /*01ac*/ 	.word	0x00000130


	//   ....[1]....
        /*01b0*/ 	.word	0x00000170


	//   ....[2]....
        /*01b4*/ 	.word	0x000001e0


	//   ....[3]....
        /*01b8*/ 	.word	0x000132e0


	//   ....[4]....
        /*01bc*/ 	.word	0x00013370


	//   ....[5]....
        /*01c0*/ 	.word	0x00016e60


	//   ....[6]....
        /*01c4*/ 	.word	0x00016ef0


	//----- nvinfo : EIATTR_COOP_GROUP_MASK_REGIDS
	.align		4
.L_201:
        /*01c8*/ 	.byte	0x04, 0x29
        /*01ca*/ 	.short	(.L_203 - .L_202)


	//   ....[0]....
.L_202:
        /*01cc*/ 	.word	0xffffffff


	//   ....[1]....
        /*01d0*/ 	.word	0xffffffff


	//   ....[2]....
        /*01d4*/ 	.word	0xffffffff


	//   ....[3]....
        /*01d8*/ 	.word	0xffffffff


	//   ....[4]....
        /*01dc*/ 	.word	0xffffffff


	//   ....[5]....
        /*01e0*/ 	.word	0xffffffff


	//   ....[6]....
        /*01e4*/ 	.word	0xffffffff


	//   ....[7]....
        /*01e8*/ 	.word	0xffffffff


	//   ....[8]....
        /*01ec*/ 	.word	0xffffffff


	//   ....[9]....
        /*01f0*/ 	.word	0xffffffff


	//   ....[10]....
        /*01f4*/ 	.word	0xffffffff


	//   ....[11]....
        /*01f8*/ 	.word	0xffffffff


	//   ....[12]....
        /*01fc*/ 	.word	0xffffffff


	//   ....[13]....
        /*0200*/ 	.word	0xffffffff


	//   ....[14]....
        /*0204*/ 	.word	0xffffffff


	//   ....[15]....
        /*0208*/ 	.word	0xffffffff


	//   ....[16]....
        /*020c*/ 	.word	0xffffffff


	//   ....[17]....
        /*0210*/ 	.word	0xffffffff


	//   ....[18]....
        /*0214*/ 	.word	0xffffffff


	//   ....[19]....
        /*0218*/ 	.word	0xffffffff


	//   ....[20]....
        /*021c*/ 	.word	0xffffffff


	//   ....[21]....
        /*0220*/ 	.word	0xffffffff


	//   ....[22]....
        /*0224*/ 	.word	0xffffffff


	//   ....[23]....
        /*0228*/ 	.word	0xffffffff


	//   ....[24]....
        /*022c*/ 	.word	0xffffffff


	//   ....[25]....
        /*0230*/ 	.word	0xffffffff


	//   ....[26]....
        /*0234*/ 	.word	0xffffffff


	//   ....[27]....
        /*0238*/ 	.word	0xffffffff


	//   ....[28]....
        /*023c*/ 	.word	0xffffffff


	//   ....[29]....
        /*0240*/ 	.word	0xffffffff


	//   ....[30]....
        /*0244*/ 	.word	0xffffffff


	//   ....[31]....
        /*0248*/ 	.word	0xffffffff


	//   ....[32]....
        /*024c*/ 	.word	0xffffffff


	//   ....[33]....
        /*0250*/ 	.word	0xffffffff


	//   ....[34]....
        /*0254*/ 	.word	0xffffffff


	//   ....[35]....
        /*0258*/ 	.word	0xffffffff


	//   ....[36]....
        /*025c*/ 	.word	0xffffffff


	//   ....[37]....
        /*0260*/ 	.word	0xffffffff


	//   ....[38]....
        /*0264*/ 	.word	0xffffffff


	//   ....[39]....
        /*0268*/ 	.word	0xffffffff


	//   ....[40]....
        /*026c*/ 	.word	0xffffffff


	//   ....[41]....
        /*0270*/ 	.word	0xffffffff


	//   ....[42]....
        /*0274*/ 	.word	0xffffffff


	//   ....[43]....
        /*0278*/ 	.word	0xffffffff


	//   ....[44]....
        /*027c*/ 	.word	0xffffffff


	//   ....[45]....
        /*0280*/ 	.word	0xffffffff


	//   ....[46]....
        /*0284*/ 	.word	0xffffffff


	//   ....[47]....
        /*0288*/ 	.word	0xffffffff


	//   ....[48]....
        /*028c*/ 	.word	0xffffffff


	//   ....[49]....
        /*0290*/ 	.word	0xffffffff


	//   ....[50]....
        /*0294*/ 	.word	0xffffffff


	//   ....[51]....
        /*0298*/ 	.word	0xffffffff


	//   ....[52]....
        /*029c*/ 	.word	0xffffffff


	//   ....[53]....
        /*02a0*/ 	.word	0xffffffff


	//   ....[54]....
        /*02a4*/ 	.word	0xffffffff


	//   ....[55]....
        /*02a8*/ 	.word	0xffffffff


	//   ....[56]....
        /*02ac*/ 	.word	0xffffffff


	//   ....[57]....
        /*02b0*/ 	.word	0xffffffff


	//   ....[58]....
        /*02b4*/ 	.word	0xffffffff


	//   ....[59]....
        /*02b8*/ 	.word	0xffffffff


	//   ....[60]....
        /*02bc*/ 	.word	0xffffffff


	//   ....[61]....
        /*02c0*/ 	.word	0xffffffff


	//   ....[62]....
        /*02c4*/ 	.word	0xffffffff


	//   ....[63]....
        /*02c8*/ 	.word	0xffffffff


	//   ....[64]....
        /*02cc*/ 	.word	0xffffffff


	//   ....[65]....
        /*02d0*/ 	.word	0xffffffff


	//   ....[66]....
        /*02d4*/ 	.word	0xffffffff


	//   ....[67]....
        /*02d8*/ 	.word	0xffffffff


	//   ....[68]....
        /*02dc*/ 	.word	0xffffffff


	//   ....[69]....
        /*02e0*/ 	.word	0xffffffff


	//   ....[70]....
        /*02e4*/ 	.word	0xffffffff


	//   ....[71]....
        /*02e8*/ 	.word	0xffffffff


	//   ....[72]....
        /*02ec*/ 	.word	0xffffffff


	//   ....[73]....
        /*02f0*/ 	.word	0xffffffff


	//   ....[74]....
        /*02f4*/ 	.word	0xffffffff


	//   ....[75]....
        /*02f8*/ 	.word	0xffffffff


	//   ....[76]....
        /*02fc*/ 	.word	0xffffffff


	//   ....[77]....
        /*0300*/ 	.word	0xffffffff


	//   ....[78]....
        /*0304*/ 	.word	0xffffffff


	//   ....[79]....
        /*0308*/ 	.word	0xffffffff


	//   ....[80]....
        /*030c*/ 	.word	0xffffffff


	//   ....[81]....
        /*0310*/ 	.word	0xffffffff


	//   ....[82]....
        /*0314*/ 	.word	0xffffffff


	//   ....[83]....
        /*0318*/ 	.word	0xffffffff


	//   ....[84]....
        /*031c*/ 	.word	0xffffffff


	//   ....[85]....
        /*0320*/ 	.word	0xffffffff


	//   ....[86]....
        /*0324*/ 	.word	0xffffffff


	//   ....[87]....
        /*0328*/ 	.word	0xffffffff


	//   ....[88]....
        /*032c*/ 	.word	0xffffffff


	//   ....[89]....
        /*0330*/ 	.word	0xffffffff


	//   ....[90]....
        /*0334*/ 	.word	0xffffffff


	//   ....[91]....
        /*0338*/ 	.word	0xffffffff


	//   ....[92]....
        /*033c*/ 	.word	0xffffffff


	//   ....[93]....
        /*0340*/ 	.word	0xffffffff


	//   ....[94]....
        /*0344*/ 	.word	0xffffffff


	//   ....[95]....
        /*0348*/ 	.word	0xffffffff


	//   ....[96]....
        /*034c*/ 	.word	0xffffffff


	//   ....[97]....
        /*0350*/ 	.word	0x0500000f


	//   ....[98]....
        /*0354*/ 	.word	0x0500000f


	//   ....[99]....
        /*0358*/ 	.word	0x0500000f


	//   ....[100]....
        /*035c*/ 	.word	0x0500000f


	//   ....[101]....
        /*0360*/ 	.word	0x0500000f


	//   ....[102]....
        /*0364*/ 	.word	0x0500000f


	//   ....[103]....
        /*0368*/ 	.word	0x0500000f


	//   ....[104]....
        /*036c*/ 	.word	0x0500000f


	//   ....[105]....
        /*0370*/ 	.word	0x0500000f


	//   ....[106]....
        /*0374*/ 	.word	0x0500000f


	//   ....[107]....
        /*0378*/ 	.word	0x0500000f


	//   ....[108]....
        /*037c*/ 	.word	0x0500000f


	//   ....[109]....
        /*0380*/ 	.word	0x0500000f


	//   ....[110]....
        /*0384*/ 	.word	0x0500000f


	//   ....[111]....
        /*0388*/ 	.word	0x0500000f


	//   ....[112]....
        /*038c*/ 	.word	0x0500000f


	//   ....[113]....
        /*0390*/ 	.word	0x0500000f


	//   ....[114]....
        /*0394*/ 	.word	0x0500000f


	//   ....[115]....
        /*0398*/ 	.word	0x0500000f


	//   ....[116]....
        /*039c*/ 	.word	0x0500000f


	//   ....[117]....
        /*03a0*/ 	.word	0x0500000f


	//   ....[118]....
        /*03a4*/ 	.word	0x0500000f


	//   ....[119]....
        /*03a8*/ 	.word	0x0500000f


	//   ....[120]....
        /*03ac*/ 	.word	0x0500000f


	//   ....[121]....
        /*03b0*/ 	.word	0x0500000f


	//   ....[122]....
        /*03b4*/ 	.word	0x0500000f


	//   ....[123]....
        /*03b8*/ 	.word	0x0500000f


	//   ....[124]....
        /*03bc*/ 	.word	0x0500000f


	//   ....[125]....
        /*03c0*/ 	.word	0x0500000f


	//   ....[126]....
        /*03c4*/ 	.word	0x0500000f


	//   ....[127]....
        /*03c8*/ 	.word	0x0500000f


	//----- nvinfo : EIATTR_COOP_GROUP_INSTR_OFFSETS
	.align		4
.L_203:
        /*03cc*/ 	.byte	0x04, 0x28
        /*03ce*/ 	.short	(.L_205 - .L_204)


	//   ....[0]....
.L_204:
        /*03d0*/ 	.word	0x00000070


	//   ....[1]....
        /*03d4*/ 	.word	0x00000140


	//   ....[2]....
        /*03d8*/ 	.word	0x00000190


	//   ....[3]....
        /*03dc*/ 	.word	0x000003c0


	//   ....[4]....
        /*03e0*/ 	.word	0x00000520


	//   ....[5]....
        /*03e4*/ 	.word	0x00000640


	//   ....[6]....
        /*03e8*/ 	.word	0x000007a0


	//   ....[7]....
        /*03ec*/ 	.word	0x00001a40


	//   ....[8]....
        /*03f0*/ 	.word	0x00002240


	//   ....[9]....
        /*03f4*/ 	.word	0x000031f0


	//   ....[10]....
        /*03f8*/ 	.word	0x00004020


	//   ....[11]....
        /*03fc*/ 	.word	0x000040f0


	//   ....[12]....
        /*0400*/ 	.word	0x00004920


	//   ....[13]....
        /*0404*/ 	.word	0x00004980


	//   ....[14]....
        /*0408*/ 	.word	0x00005550


	//   ....[15]....
        /*040c*/ 	.word	0x00006a00


	//   ....[16]....
        /*0410*/ 	.word	0x00006c40


	//   ....[17]....
        /*0414*/ 	.word	0x000077c0


	//   ....[18]....
        /*0418*/ 	.word	0x000077e0


	//   ....[19]....
        /*041c*/ 	.word	0x000081e0


	//   ....[20]....
        /*0420*/ 	.word	0x00008250


	//   ....[21]....
        /*0424*/ 	.word	0x000091b0


	//   ....[22]....
        /*0428*/ 	.word	0x0000a320


	//   ....[23]....
        /*042c*/ 	.word	0x0000a390


	//   ....[24]....
        /*0430*/ 	.word	0x0000aa80


	//   ....[25]....
        /*0434*/ 	.word	0x0000ab20


	//   ....[26]....
        /*0438*/ 	.word	0x0000bd20


	//   ....[27]....
        /*043c*/ 	.word	0x0000ceb0


	//   ....[28]....
        /*0440*/ 	.word	0x0000d100


	//   ....[29]....
        /*0444*/ 	.word	0x0000dcd0


	//   ....[30]....
        /*0448*/ 	.word	0x0000dd80


	//   ....[31]....
        /*044c*/ 	.word	0x0000e600


	//   ....[32]....
        /*0450*/ 	.word	0x0000e6a0


	//   ....[33]....
        /*0454*/ 	.word	0x0000f660


	//   ....[34]....
        /*0458*/ 	.word	0x0000f770


	//   ....[35]....
        /*045c*/ 	.word	0x0000f7d0


	//   ....[36]....
        /*0460*/ 	.word	0x0000f8e0


	//   ....[37]....
        /*0464*/ 	.word	0x0000f900


	//   ....[38]....
        /*0468*/ 	.word	0x00010a90


	//   ....[39]....
        /*046c*/ 	.word	0x00010ad0


	//   ....[40]....
        /*0470*/ 	.word	0x00010b00


	//   ....[41]....
        /*0474*/ 	.word	0x00010b40


	//   ....[42]....
        /*0478*/ 	.word	0x00010ff0


	//   ....[43]....
        /*047c*/ 	.word	0x00011010


	//   ....[44]....
        /*0480*/ 	.word	0x00011120


	//   ....[45]....
        /*0484*/ 	.word	0x00011140


	//   ....[46]....
        /*0488*/ 	.word	0x00011a10


	//   ....[47]....
        /*048c*/ 	.word	0x00011a20


	//   ....[48]....
        /*0490*/ 	.word	0x00011b20


	//   ....[49]....
        /*0494*/ 	.word	0x00011b40


	//   ....[50]....
        /*0498*/ 	.word	0x00011cc0


	//   ....[51]....
        /*049c*/ 	.word	0x00011eb0


	//   ....[52]....
        /*04a0*/ 	.word	0x00011ee0


	//   ....[53]....
        /*04a4*/ 	.word	0x00011f10


	//   ....[54]....
        /*04a8*/ 	.word	0x00011f40


	//   ....[55]....
        /*04ac*/ 	.word	0x00011f70


	//   ....[56]....
        /*04b0*/ 	.word	0x00011fa0


	//   ....[57]....
        /*04b4*/ 	.word	0x00012110


	//   ....[58]....
        /*04b8*/ 	.word	0x00012140


	//   ....[59]....
        /*04bc*/ 	.word	0x00012170


	//   ....[60]....
        /*04c0*/ 	.word	0x000121a0


	//   ....[61]....
        /*04c4*/ 	.word	0x000121d0


	//   ....[62]....
        /*04c8*/ 	.word	0x00012200


	//   ....[63]....
        /*04cc*/ 	.word	0x000122a0


	//   ....[64]....
        /*04d0*/ 	.word	0x00012300


	//   ....[65]....
        /*04d4*/ 	.word	0x000123a0


	//   ....[66]....
        /*04d8*/ 	.word	0x00013860


	//   ....[67]....
        /*04dc*/ 	.word	0x00014570


	//   ....[68]....
        /*04e0*/ 	.word	0x00014580


	//   ....[69]....
        /*04e4*/ 	.word	0x000145a0


	//   ....[70]....
        /*04e8*/ 	.word	0x00014660


	//   ....[71]....
        /*04ec*/ 	.word	0x00014680


	//   ....[72]....
        /*04f0*/ 	.word	0x00014720


	//   ....[73]....
        /*04f4*/ 	.word	0x00014740


	//   ....[74]....
        /*04f8*/ 	.word	0x00014750


	//   ....[75]....
        /*04fc*/ 	.word	0x000147e0


	//   ....[76]....
        /*0500*/ 	.word	0x00014830


	//   ....[77]....
        /*0504*/ 	.word	0x00014840


	//   ....[78]....
        /*0508*/ 	.word	0x00014870


	//   ....[79]....
        /*050c*/ 	.word	0x000175a0


	//   ....[80]....
        /*0510*/ 	.word	0x000175f0


	//   ....[81]....
        /*0514*/ 	.word	0x00017620


	//   ....[82]....
        /*0518*/ 	.word	0x00017650


	//   ....[83]....
        /*051c*/ 	.word	0x00017660


	//   ....[84]....
        /*0520*/ 	.word	0x00017690


	//   ....[85]....
        /*0524*/ 	.word	0x000176c0


	//   ....[86]....
        /*0528*/ 	.word	0x000176f0


	//   ....[87]....
        /*052c*/ 	.word	0x00017870


	//   ....[88]....
        /*0530*/ 	.word	0x000178a0


	//   ....[89]....
        /*0534*/ 	.word	0x000178d0


	//   ....[90]....
        /*0538*/ 	.word	0x00017900


	//   ....[91]....
        /*053c*/ 	.word	0x00017930


	//   ....[92]....
        /*0540*/ 	.word	0x00017960


	//   ....[93]....
        /*0544*/ 	.word	0x00017a20


	//   ....[94]....
        /*0548*/ 	.word	0x00017a40


	//   ....[95]....
        /*054c*/ 	.word	0x00017ab0


	//   ....[96]....
        /*0550*/ 	.word	0x00018150


	//   ....[97]....
        /*0554*/ 	.word	0x000187b0


	//   ....[98]....
        /*0558*/ 	.word	0x00018970


	//   ....[99]....
        /*055c*/ 	.word	0x000189c0


	//   ....[100]....
        /*0560*/ 	.word	0x00018a20


	//   ....[101]....
        /*0564*/ 	.word	0x00018b30


	//   ....[102]....
        /*0568*/ 	.word	0x00018b90


	//   ....[103]....
        /*056c*/ 	.word	0x00018cb0


	//   ....[104]....
        /*0570*/ 	.word	0x00018d10


	//   ....[105]....
        /*0574*/ 	.word	0x00018db0


	//   ....[106]....
        /*0578*/ 	.word	0x00018e80


	//   ....[107]....
        /*057c*/ 	.word	0x00018f80


	//   ....[108]....
        /*0580*/ 	.word	0x00019000


	//   ....[109]....
        /*0584*/ 	.word	0x000190f0


	//   ....[110]....
        /*0588*/ 	.word	0x00019400


	//   ....[111]....
        /*058c*/ 	.word	0x000194a0


	//   ....[112]....
        /*0590*/ 	.word	0x000195c0


	//   ....[113]....
        /*0594*/ 	.word	0x00019630


	//   ....[114]....
        /*0598*/ 	.word	0x000196a0


	//   ....[115]....
        /*059c*/ 	.word	0x00019710


	//   ....[116]....
        /*05a0*/ 	.word	0x00019780


	//   ....[117]....
        /*05a4*/ 	.word	0x00019800


	//   ....[118]....
        /*05a8*/ 	.word	0x00019890


	//   ....[119]....
        /*05ac*/ 	.word	0x00019920


	//   ....[120]....
        /*05b0*/ 	.word	0x00019990


	//   ....[121]....
        /*05b4*/ 	.word	0x00019a00


	//   ....[122]....
        /*05b8*/ 	.word	0x00019a70


	//   ....[123]....
        /*05bc*/ 	.word	0x00019af0


	//   ....[124]....
        /*05c0*/ 	.word	0x00019b60


	//   ....[125]....
        /*05c4*/ 	.word	0x00019c00


	//   ....[126]....
        /*05c8*/ 	.word	0x00019c90


	//   ....[127]....
        /*05cc*/ 	.word	0x00019db0


	//----- nvinfo : EIATTR_REG_RECONFIG
	.align		4
.L_205:
        /*05d0*/ 	.byte	0x01, 0x54
	.zero		2


	//----- nvinfo : EIATTR_SYSCALL_OFFSETS
	.align		4
        /*05d4*/ 	.byte	0x04, 0x46
        /*05d6*/ 	.short	(.L_207 - .L_206)


	//   ....[0]....
.L_206:
        /*05d8*/ 	.word	0x00001c30


	//   ....[1]....
        /*05dc*/ 	.word	0x000134d0


	//   ....[2]....
        /*05e0*/ 	.word	0x00013620


	//   ....[3]....
        /*05e4*/ 	.word	0x00013710


	//   ....[4]....
        /*05e8*/ 	.word	0x00013fe0


	//----- nvinfo : EIATTR_MBARRIER_INSTR_OFFSETS
	.align		4
.L_207:
        /*05ec*/ 	.byte	0x04, 0x39
        /*05ee*/ 	.short	(.L_209 - .L_208)


	//   ....[0]....
.L_208:
        /*05f0*/ 	.word	0x00000270
        /*05f4*/ 	.word	0x000000ff
        /*05f8*/ 	.word	0x0002d800
        /*05fc*/ 	.short	0x0100
        /*05fe*/ 	.byte	0x08
	.zero		1


	//   ....[1]....
        /*0600*/ 	.word	0x00000280
        /*0604*/ 	.word	0x000000ff
        /*0608*/ 	.word	0x0002d820
        /*060c*/ 	.short	0x0100
        /*060e*/ 	.byte	0x08
	.zero		1


	//   ....[2]....
        /*0610*/ 	.word	0x00000370
        /*0614*/ 	.word	0x000000ff
        /*0618*/ 	.word	0x0002d830
        /*061c*/ 	.short	0x0100
        /*061e*/ 	.byte	0x08
	.zero		1


	//   ....[3]....
        /*0620*/ 	.word	0x00000380
        /*0624*/ 	.word	0x000000ff
        /*0628*/ 	.word	0x0002d840
        /*062c*/ 	.short	0x0100
        /*062e*/ 	.byte	0x08
	.zero		1


	//   ....[4]....
        /*0630*/ 	.word	0x00000390
        /*0634*/ 	.word	0x000000ff
        /*0638*/ 	.word	0x0002d838
        /*063c*/ 	.short	0x0100
        /*063e*/ 	.byte	0x08
	.zero		1


	//   ....[5]....
        /*0640*/ 	.word	0x000003a0
        /*0644*/ 	.word	0x000000ff
        /*0648*/ 	.word	0x0002d848
        /*064c*/ 	.short	0x0100
        /*064e*/ 	.byte	0x08
	.zero		1


	//   ....[6]....
        /*0650*/ 	.word	0x000004d0
        /*0654*/ 	.word	0x000000ff
        /*0658*/ 	.word	0x0002d850
        /*065c*/ 	.short	0x0100
        /*065e*/ 	.byte	0x08
	.zero		1


	//   ....[7]....
        /*0660*/ 	.word	0x000004e0
        /*0664*/ 	.word	0x000000ff
        /*0668*/ 	.word	0x0002d860
        /*066c*/ 	.short	0x0100
        /*066e*/ 	.byte	0x08
	.zero		1


	//   ....[8]....
        /*0670*/ 	.word	0x000004f0
        /*0674*/ 	.word	0x000000ff
        /*0678*/ 	.word	0x0002d858
        /*067c*/ 	.short	0x0100
        /*067e*/ 	.byte	0x08
	.zero		1


	//   ....[9]....
        /*0680*/ 	.word	0x00000500
        /*0684*/ 	.word	0x000000ff
        /*0688*/ 	.word	0x0002d868
        /*068c*/ 	.short	0x0100
        /*068e*/ 	.byte	0x08
	.zero		1


	//   ....[10]....
        /*0690*/ 	.word	0x000005f0
        /*0694*/ 	.word	0x000000ff
        /*0698*/ 	.word	0x0002d870
        /*069c*/ 	.short	0x0100
        /*069e*/ 	.byte	0x06
	.zero		1


	//   ....[11]....
        /*06a0*/ 	.word	0x00000600
        /*06a4*/ 	.word	0x000000ff
        /*06a8*/ 	.word	0x0002d880
        /*06ac*/ 	.short	0x0100
        /*06ae*/ 	.byte	0x06
	.zero		1


	//   ....[12]....
        /*06b0*/ 	.word	0x00000610
        /*06b4*/ 	.word	0x000000ff
        /*06b8*/ 	.word	0x0002d878
        /*06bc*/ 	.short	0x0100
        /*06be*/ 	.byte	0x06
	.zero		1


	//   ....[13]....
        /*06c0*/ 	.word	0x00000620
        /*06c4*/ 	.word	0x000000ff
        /*06c8*/ 	.word	0x0002d888
        /*06cc*/ 	.short	0x0100
        /*06ce*/ 	.byte	0x06
	.zero		1


	//   ....[14]....
        /*06d0*/ 	.word	0x00000750
        /*06d4*/ 	.word	0x000000ff
        /*06d8*/ 	.word	0x0002d890
        /*06dc*/ 	.short	0x0100
        /*06de*/ 	.byte	0x08
	.zero		1


	//   ....[15]....
        /*06e0*/ 	.word	0x00000760
        /*06e4*/ 	.word	0x000000ff
        /*06e8*/ 	.word	0x0002d8a0
        /*06ec*/ 	.short	0x0100
        /*06ee*/ 	.byte	0x08
	.zero		1


	//   ....[16]....
        /*06f0*/ 	.word	0x00000770
        /*06f4*/ 	.word	0x000000ff
        /*06f8*/ 	.word	0x0002d898
        /*06fc*/ 	.short	0x0100
        /*06fe*/ 	.byte	0x08
	.zero		1


	//   ....[17]....
        /*0700*/ 	.word	0x00000780
        /*0704*/ 	.word	0x000000ff
        /*0708*/ 	.word	0x0002d8a8
        /*070c*/ 	.short	0x0100
        /*070e*/ 	.byte	0x08
	.zero		1


	//   ....[18]....
        /*0710*/ 	.word	0x000008b0
        /*0714*/ 	.word	0x000000ff
        /*0718*/ 	.word	0x0002d8b0
        /*071c*/ 	.short	0x0100
        /*071e*/ 	.byte	0x08
	.zero		1


	//   ....[19]....
        /*0720*/ 	.word	0x000008c0
        /*0724*/ 	.word	0x000000ff
        /*0728*/ 	.word	0x0002d8c0
        /*072c*/ 	.short	0x0100
        /*072e*/ 	.byte	0x08
	.zero		1


	//   ....[20]....
        /*0730*/ 	.word	0x000008d0
        /*0734*/ 	.word	0x000000ff
        /*0738*/ 	.word	0x0002d8b8
        /*073c*/ 	.short	0x0100
        /*073e*/ 	.byte	0x08
	.zero		1


	//   ....[21]....
        /*0740*/ 	.word	0x000008e0
        /*0744*/ 	.word	0x000000ff
        /*0748*/ 	.word	0x0002d8c8
        /*074c*/ 	.short	0x0100
        /*074e*/ 	.byte	0x08
	.zero		1


	//   ....[22]....
        /*0750*/ 	.word	0x00001cb0
        /*0754*/ 	.word	0x000000ff
        /*0758*/ 	.word	0x0002d800
        /*075c*/ 	.short	0x010a
        /*075e*/ 	.byte	0x2a
	.zero		1


	//   ....[23]....
        /*0760*/ 	.word	0x00001d30
        /*0764*/ 	.word	0x0000005a
        /*0768*/ 	.word	0x0002d830
        /*076c*/ 	.short	0x010a
        /*076e*/ 	.byte	0x3f
	.zero		1


	//   ....[24]....
        /*0770*/ 	.word	0x00001d90
        /*0774*/ 	.word	0x0000005a
        /*0778*/ 	.word	0x0002d830
        /*077c*/ 	.short	0x010a
        /*077e*/ 	.byte	0x3f
	.zero		1


	//   ....[25]....
        /*0780*/ 	.word	0x00002640
        /*0784*/ 	.word	0x0000005a
        /*0788*/ 	.word	0x00000000
        /*078c*/ 	.short	0x0101
        /*078e*/ 	.byte	0x3f
	.zero		1


	//   ....[26]....
        /*0790*/ 	.word	0x00005980
        /*0794*/ 	.word	0x000000ff
        /*0798*/ 	.word	0x0002d830
        /*079c*/ 	.short	0x010a
        /*079e*/ 	.byte	0x06
	.zero		1


	//   ....[27]....
        /*07a0*/ 	.word	0x000059c0
        /*07a4*/ 	.word	0x000000ff
        /*07a8*/ 	.word	0x0002d830
        /*07ac*/ 	.short	0x010a
        /*07ae*/ 	.byte	0x06
	.zero		1


	//   ....[28]....
        /*07b0*/ 	.word	0x00005c60
        /*07b4*/ 	.word	0x000000ff
        /*07b8*/ 	.word	0x0002d850
        /*07bc*/ 	.short	0x010a
        /*07be*/ 	.byte	0x06
	.zero		1


	//   ....[29]....
        /*07c0*/ 	.word	0x00005ca0
        /*07c4*/ 	.word	0x000000ff
        /*07c8*/ 	.word	0x0002d850
        /*07cc*/ 	.short	0x010a
        /*07ce*/ 	.byte	0x06
	.zero		1


	//   ....[30]....
        /*07d0*/ 	.word	0x00006aa0
        /*07d4*/ 	.word	0x0000002f
        /*07d8*/ 	.word	0x00000000
        /*07dc*/ 	.short	0x0101
        /*07de*/ 	.byte	0x3f
	.zero		1


	//   ....[31]....
        /*07e0*/ 	.word	0x00008500
        /*07e4*/ 	.word	0x0000001e
        /*07e8*/ 	.word	0x00000000
        /*07ec*/ 	.short	0x0101
        /*07ee*/ 	.byte	0x3f
	.zero		1


	//   ....[32]....
        /*07f0*/ 	.word	0x000095c0
        /*07f4*/ 	.word	0x000000ff
        /*07f8*/ 	.word	0x0002d830
        /*07fc*/ 	.short	0x010a
        /*07fe*/ 	.byte	0x06
	.zero		1


	//   ....[33]....
        /*0800*/ 	.word	0x00009600
        /*0804*/ 	.word	0x000000ff
        /*0808*/ 	.word	0x0002d830
        /*080c*/ 	.short	0x010a
        /*080e*/ 	.byte	0x06
	.zero		1


	//   ....[34]....
        /*0810*/ 	.word	0x000098a0
        /*0814*/ 	.word	0x000000ff
        /*0818*/ 	.word	0x0002d850
        /*081c*/ 	.short	0x010a
        /*081e*/ 	.byte	0x06
	.zero		1


	//   ....[35]....
        /*0820*/ 	.word	0x000098e0
        /*0824*/ 	.word	0x000000ff
        /*0828*/ 	.word	0x0002d850
        /*082c*/ 	.short	0x010a
        /*082e*/ 	.byte	0x06
	.zero		1


	//   ....[36]....
        /*0830*/ 	.word	0x0000b1b0
        /*0834*/ 	.word	0x00000008
        /*0838*/ 	.word	0x00000000
        /*083c*/ 	.short	0x0101
        /*083e*/ 	.byte	0x3f
	.zero		1


	//   ....[37]....
        /*0840*/ 	.word	0x0000b240
        /*0844*/ 	.word	0x0000000a
        /*0848*/ 	.word	0x00000000
        /*084c*/ 	.short	0x0101
        /*084e*/ 	.byte	0x3f
	.zero		1


	//   ....[38]....
        /*0850*/ 	.word	0x0000bea0
        /*0854*/ 	.word	0x000000ff
        /*0858*/ 	.word	0x0002d830
        /*085c*/ 	.short	0x010a
        /*085e*/ 	.byte	0x06
	.zero		1


	//   ....[39]....
        /*0860*/ 	.word	0x0000bee0
        /*0864*/ 	.word	0x000000ff
        /*0868*/ 	.word	0x0002d830
        /*086c*/ 	.short	0x010a
        /*086e*/ 	.byte	0x06
	.zero		1


	//   ....[40]....
        /*0870*/ 	.word	0x0000c180
        /*0874*/ 	.word	0x000000ff
        /*0878*/ 	.word	0x0002d850
        /*087c*/ 	.short	0x010a
        /*087e*/ 	.byte	0x06
	.zero		1


	//   ....[41]....
        /*0880*/ 	.word	0x0000c1c0
        /*0884*/ 	.word	0x000000ff
        /*0888*/ 	.word	0x0002d850
        /*088c*/ 	.short	0x010a
        /*088e*/ 	.byte	0x06
	.zero		1


	//   ....[42]....
        /*0890*/ 	.word	0x0000cf40
        /*0894*/ 	.word	0x0000004d
        /*0898*/ 	.word	0x00000000
        /*089c*/ 	.short	0x0101
        /*089e*/ 	.byte	0x3f
	.zero		1


	//   ....[43]....
        /*08a0*/ 	.word	0x0000eae0
        /*08a4*/ 	.word	0x0000002d
        /*08a8*/ 	.word	0x00000000
        /*08ac*/ 	.short	0x0101
        /*08ae*/ 	.byte	0x3f
	.zero		1


	//   ....[44]....
        /*08b0*/ 	.word	0x0000f6e0
        /*08b4*/ 	.word	0x000000ff
        /*08b8*/ 	.word	0x0002d850
        /*08bc*/ 	.short	0x010a
        /*08be*/ 	.byte	0x09
	.zero		1


	//   ....[45]....
        /*08c0*/ 	.word	0x0000f720
        /*08c4*/ 	.word	0x000000ff
        /*08c8*/ 	.word	0x0002d850
        /*08cc*/ 	.short	0x010a
        /*08ce*/ 	.byte	0x09
	.zero		1


	//   ....[46]....
        /*08d0*/ 	.word	0x0000fd60
        /*08d4*/ 	.word	0x00000006
        /*08d8*/ 	.word	0x00000000
        /*08dc*/ 	.short	0x0101
        /*08de*/ 	.byte	0x3f
	.zero		1


	//   ....[47]....
        /*08e0*/ 	.word	0x00011020
        /*08e4*/ 	.word	0x000000ff
        /*08e8*/ 	.word	0x00000000
        /*08ec*/ 	.short	0x0101
        /*08ee*/ 	.byte	0x04
	.zero		1


	//   ....[48]....
        /*08f0*/ 	.word	0x00013a80
        /*08f4*/ 	.word	0x00000000
        /*08f8*/ 	.word	0x0002d840
        /*08fc*/ 	.short	0x010a
        /*08fe*/ 	.byte	0x3f
	.zero		1


	//   ....[49]....
        /*0900*/ 	.word	0x00014a00
        /*0904*/ 	.word	0x00000016
        /*0908*/ 	.word	0x0002d800
        /*090c*/ 	.short	0x0107
        /*090e*/ 	.byte	0x3f
	.zero		1


	//   ....[50]....
        /*0910*/ 	.word	0x00014b00
        /*0914*/ 	.word	0x00000016
        /*0918*/ 	.word	0x0002d800
        /*091c*/ 	.short	0x0101
        /*091e*/ 	.byte	0x3f
	.zero		1


	//   ....[51]....
        /*0920*/ 	.word	0x00014b20
        /*0924*/ 	.word	0x00000016
        /*0928*/ 	.word	0x0002d820
        /*092c*/ 	.short	0x010a
        /*092e*/ 	.byte	0x3f
	.zero		1


	//   ....[52]....
        /*0930*/ 	.word	0x00014e40
        /*0934*/ 	.word	0x00000003
        /*0938*/ 	.word	0x0002d840
        /*093c*/ 	.short	0x010a
        /*093e*/ 	.byte	0x3f
	.zero		1


	//   ....[53]....
        /*0940*/ 	.word	0x000152c0
        /*0944*/ 	.word	0x00000003
        /*0948*/ 	.word	0x00000060
        /*094c*/ 	.short	0x010a
        /*094e*/ 	.byte	0x3f
	.zero		1


	//   ....[54]....
        /*0950*/ 	.word	0x00015a00
        /*0954*/ 	.word	0x00000003
        /*0958*/ 	.word	0x0002d840
        /*095c*/ 	.short	0x010a
        /*095e*/ 	.byte	0x3f
	.zero		1


	//   ....[55]....
        /*0960*/ 	.word	0x00015e80
        /*0964*/ 	.word	0x0000000c
        /*0968*/ 	.word	0x00000060
        /*096c*/ 	.short	0x010a
        /*096e*/ 	.byte	0x3f
	.zero		1


	//   ....[56]....
        /*0970*/ 	.word	0x000164f0
        /*0974*/ 	.word	0x00000002
        /*0978*/ 	.word	0x0002d840
        /*097c*/ 	.short	0x010a
        /*097e*/ 	.byte	0x3f
	.zero		1


	//   ....[57]....
        /*0980*/ 	.word	0x00016980
        /*0984*/ 	.word	0x00000007
        /*0988*/ 	.word	0x00000060
        /*098c*/ 	.short	0x010a
        /*098e*/ 	.byte	0x3f
	.zero		1


	//   ....[58]....
        /*0990*/ 	.word	0x00016fa0
        /*0994*/ 	.word	0x00000003
        /*0998*/ 	.word	0x0002d860
        /*099c*/ 	.short	0x010a
        /*099e*/ 	.byte	0x3f
	.zero		1


	//   ....[59]....
        /*09a0*/ 	.word	0x000180d0
        /*09a4*/ 	.word	0x00000009
        /*09a8*/ 	.word	0x0002d820
        /*09ac*/ 	.short	0x010a
        /*09ae*/ 	.byte	0x3f
	.zero		1


	//   ....[60]....
        /*09b0*/ 	.word	0x00018270
        /*09b4*/ 	.word	0x00000005
        /*09b8*/ 	.word	0x00000000
        /*09bc*/ 	.short	0x010a
        /*09be*/ 	.byte	0x3f
	.zero		1


	//   ....[61]....
        /*09c0*/ 	.word	0x000182e0
        /*09c4*/ 	.word	0x00000003
        /*09c8*/ 	.word	0x00000000
        /*09cc*/ 	.short	0x010a
        /*09ce*/ 	.byte	0x3f
	.zero		1


	//   ....[62]....
        /*09d0*/ 	.word	0x00018340
        /*09d4*/ 	.word	0x00000017
        /*09d8*/ 	.word	0x00000000
        /*09dc*/ 	.short	0x010a
        /*09de*/ 	.byte	0x3f
	.zero		1


	//   ....[63]....
        /*09e0*/ 	.word	0x00018370
        /*09e4*/ 	.word	0x00000007
        /*09e8*/ 	.word	0x00000000
        /*09ec*/ 	.short	0x010a
        /*09ee*/ 	.byte	0x3f
	.zero		1


	//   ....[64]....
        /*09f0*/ 	.word	0x000183e0
        /*09f4*/ 	.word	0x00000003
        /*09f8*/ 	.word	0x0002d800
        /*09fc*/ 	.short	0x010a
        /*09fe*/ 	.byte	0x3f
	.zero		1


	//   ....[65]....
        /*0a00*/ 	.word	0x00018430
        /*0a04*/ 	.word	0x0000005a
        /*0a08*/ 	.word	0x0002d830
        /*0a0c*/ 	.short	0x010a
        /*0a0e*/ 	.byte	0x3f
	.zero		1


	//   ....[66]....
        /*0a10*/ 	.word	0x00018490
        /*0a14*/ 	.word	0x00000006
        /*0a18*/ 	.word	0x0002d830
        /*0a1c*/ 	.short	0x010a
        /*0a1e*/ 	.byte	0x3f
	.zero		1


	//   ....[67]....
        /*0a20*/ 	.word	0x000184f0
        /*0a24*/ 	.word	0x00000006
        /*0a28*/ 	.word	0x0002d850
        /*0a2c*/ 	.short	0x010a
        /*0a2e*/ 	.byte	0x3f
	.zero		1


	//   ....[68]....
        /*0a30*/ 	.word	0x00018550
        /*0a34*/ 	.word	0x00000007
        /*0a38*/ 	.word	0x0002d830
        /*0a3c*/ 	.short	0x010a
        /*0a3e*/ 	.byte	0x3f
	.zero		1


	//   ....[69]....
        /*0a40*/ 	.word	0x000185b0
        /*0a44*/ 	.word	0x00000007
        /*0a48*/ 	.word	0x0002d850
        /*0a4c*/ 	.short	0x010a
        /*0a4e*/ 	.byte	0x3f
	.zero		1


	//   ....[70]....
        /*0a50*/ 	.word	0x00018610
        /*0a54*/ 	.word	0x00000007
        /*0a58*/ 	.word	0x0002d830
        /*0a5c*/ 	.short	0x010a
        /*0a5e*/ 	.byte	0x3f
	.zero		1


	//   ....[71]....
        /*0a60*/ 	.word	0x00018670
        /*0a64*/ 	.word	0x00000007
        /*0a68*/ 	.word	0x0002d850
        /*0a6c*/ 	.short	0x010a
        /*0a6e*/ 	.byte	0x3f
	.zero		1


	//   ....[72]....
        /*0a70*/ 	.word	0x000186d0
        /*0a74*/ 	.word	0x00000005
        /*0a78*/ 	.word	0x0002d850
        /*0a7c*/ 	.short	0x010a
        /*0a7e*/ 	.byte	0x3f
	.zero		1


	//   ....[73]....
        /*0a80*/ 	.word	0x00018870
        /*0a84*/ 	.word	0x00000000
        /*0a88*/ 	.word	0x0002d840
        /*0a8c*/ 	.short	0x010a
        /*0a8e*/ 	.byte	0x3f
	.zero		1


	//   ....[74]....
        /*0a90*/ 	.word	0x00019120
        /*0a94*/ 	.word	0x00000016
        /*0a98*/ 	.word	0x0002d820
        /*0a9c*/ 	.short	0x010a
        /*0a9e*/ 	.byte	0x3f
	.zero		1


	//   ....[75]....
        /*0aa0*/ 	.word	0x00019170
        /*0aa4*/ 	.word	0x00000003
        /*0aa8*/ 	.word	0x0002d840
        /*0aac*/ 	.short	0x010a
        /*0aae*/ 	.byte	0x3f
	.zero		1


	//   ....[76]....
        /*0ab0*/ 	.word	0x000191c0
        /*0ab4*/ 	.word	0x00000003
        /*0ab8*/ 	.word	0x00000060
        /*0abc*/ 	.short	0x010a
        /*0abe*/ 	.byte	0x3f
	.zero		1


	//   ....[77]....
        /*0ac0*/ 	.word	0x00019210
        /*0ac4*/ 	.word	0x00000003
        /*0ac8*/ 	.word	0x0002d840
        /*0acc*/ 	.short	0x010a
        /*0ace*/ 	.byte	0x3f
	.zero		1


	//   ....[78]....
        /*0ad0*/ 	.word	0x00019260
        /*0ad4*/ 	.word	0x0000000c
        /*0ad8*/ 	.word	0x00000060
        /*0adc*/ 	.short	0x010a
        /*0ade*/ 	.byte	0x3f
	.zero		1


	//   ....[79]....
        /*0ae0*/ 	.word	0x000192b0
        /*0ae4*/ 	.word	0x00000002
        /*0ae8*/ 	.word	0x0002d840
        /*0aec*/ 	.short	0x010a
        /*0aee*/ 	.byte	0x3f
	.zero		1


	//   ....[80]....
        /*0af0*/ 	.word	0x00019300
        /*0af4*/ 	.word	0x00000007
        /*0af8*/ 	.word	0x00000060
        /*0afc*/ 	.short	0x010a
        /*0afe*/ 	.byte	0x3f
	.zero		1


	//   ....[81]....
        /*0b00*/ 	.word	0x00019350
        /*0b04*/ 	.word	0x00000003
        /*0b08*/ 	.word	0x0002d860
        /*0b0c*/ 	.short	0x010a
        /*0b0e*/ 	.byte	0x3f
	.zero		1


	//   ....[82]....
        /*0b10*/ 	.word	0x00019cd0
        /*0b14*/ 	.word	0x00000009
        /*0b18*/ 	.word	0x0002d820
        /*0b1c*/ 	.short	0x010a
        /*0b1e*/ 	.byte	0x3f
	.zero		1


	//   ....[83]....
        /*0b20*/ 	.word	0x00019e70
        /*0b24*/ 	.word	0x00000005
        /*0b28*/ 	.word	0x00000000
        /*0b2c*/ 	.short	0x010a
        /*0b2e*/ 	.byte	0x3f
	.zero		1


	//   ....[84]....
        /*0b30*/ 	.word	0x00019ec0
        /*0b34*/ 	.word	0x00000003
        /*0b38*/ 	.word	0x00000000
        /*0b3c*/ 	.short	0x010a
        /*0b3e*/ 	.byte	0x3f
	.zero		1


	//   ....[85]....
        /*0b40*/ 	.word	0x00019f10
        /*0b44*/ 	.word	0x00000017
        /*0b48*/ 	.word	0x00000000
        /*0b4c*/ 	.short	0x010a
        /*0b4e*/ 	.byte	0x3f
	.zero		1


	//----- nvinfo : EIATTR_NUM_MBARRIERS
	.align		4
.L_209:
        /*0b50*/ 	.byte	0x03, 0x38
        /*0b52*/ 	.short	0x0016


	//----- nvinfo : EIATTR_EXIT_INSTR_OFFSETS
	.align		4
        /*0b54*/ 	.byte	0x04, 0x1c
        /*0b56*/ 	.short	(.L_211 - .L_210)


	//   ....[0]....
.L_210:
        /*0b58*/ 	.word	0x00000a80


	//   ....[1]....
        /*0b5c*/ 	.word	0x00011c70


	//   ....[2]....
        /*0b60*/ 	.word	0x000183c0


	//----- nvinfo : EIATTR_MAX_THREADS
	.align		4
.L_211:
        /*0b64*/ 	.byte	0x04, 0x05
        /*0b66*/ 	.short	(.L_213 - .L_212)
.L_212:
        /*0b68*/ 	.word	0x00000200
        /*0b6c*/ 	.word	0x00000001
        /*0b70*/ 	.word	0x00000001


	//----- nvinfo : EIATTR_CRS_STACK_SIZE
	.align		4
.L_213:
        /*0b74*/ 	.byte	0x04, 0x1e
        /*0b76*/ 	.short	(.L_215 - .L_214)
.L_214:
        /*0b78*/ 	.word	0x00000000


	//----- nvinfo : EIATTR_CBANK_PARAM_SIZE
	.align		4
.L_215:
        /*0b7c*/ 	.byte	0x03, 0x19
        /*0b7e*/ 	.short	0x0af0


	//----- nvinfo : EIATTR_PARAM_CBANK
	.align		4
        /*0b80*/ 	.byte	0x04, 0x0a
        /*0b82*/ 	.short	(.L_217 - .L_216)
	.align		4
.L_216:
        /*0b84*/ 	.word	index@(.nv.constant0._ZN7cutlass13device_kernelIN5flash11enable_sm90INS1_16FlashAttnFwdSm90INS1_25CollectiveMainloopFwdSm90ILi2EN4cute5tupleIJNS5_1CILi1EEES8_S8_EEENS6_IJNS7_ILi192EEENS7_ILi128EEENS7_ILi96EEEEEELi96ENS_10bfloat16_tEfNS_4arch4Sm90ELb0ELb1ELb1ELb1ELb0ELb0ELb0ELb0ELb1ELb1ELb0ELb0EEENS1_21CollectiveEpilogueFwdINS6_IJSA_SC_SB_EEES9_SE_SG_Li384ELb1ELb1ELb0ELb0EEENS1_36VarlenDynamicPersistentTileSchedulerILi192ELi128ELi384ELi128ELb0ELb1ELb1ELb1ELb0ELb1EEEEEEEEEvNT_6ParamsE)
        /*0b88*/ 	.short	0x0210
        /*0b8a*/ 	.short	0x0af0


	//----- nvinfo : EIATTR_SW_WAR
	.align		4
.L_217:
        /*0b8c*/ 	.byte	0x04, 0x36
        /*0b8e*/ 	.short	(.L_219 - .L_218)
.L_218:
        /*0b90*/ 	.word	0x00000008
.L_219:


//--------------------- .nv.info._ZN7cutlass13device_kernelIN5flash11enable_sm90INS1_16FlashAttnFwdSm90INS1_25CollectiveMainloopFwdSm90ILi2EN4cute5tupleIJNS5_1CILi1EEES8_S8_EEENS6_IJNS7_ILi192EEENS7_ILi128EEENS7_ILi96EEEEEELi96ENS_10bfloat16_tEfNS_4arch4Sm90ELb0ELb1ELb1ELb1ELb0ELb1ELb0ELb0ELb1ELb1ELb0ELb0EEENS1_21CollectiveEpilogueFwdINS6_IJSA_SC_SB_EEES9_SE_SG_Li384ELb1ELb1ELb0ELb0EEENS1_36VarlenDynamicPersistentTileSchedulerILi192ELi128ELi384ELi128ELb0ELb1ELb1ELb1ELb0ELb1EEEEEEEEEvNT_6ParamsE --------------------------
	.section	.nv.info._ZN7cutlass13device_kernelIN5flash11enable_sm90INS1_16FlashAttnFwdSm90INS1_25CollectiveMainloopFwdSm90ILi2EN4cute5tupleIJNS5_1CILi1EEES8_S8_EEENS6_IJNS7_ILi192EEENS7_ILi128EEENS7_ILi96EEEEEELi96ENS_10bfloat16_tEfNS_4arch4Sm90ELb0ELb1ELb1ELb1ELb0ELb1ELb0ELb0ELb1ELb1ELb0ELb0EEENS1_21CollectiveEpilogueFwdINS6_IJSA_SC_SB_EEES9_SE_SG_Li384ELb1ELb1ELb0ELb0EEENS1_36VarlenDynamicPersistentTileSchedulerILi192ELi128ELi384ELi128ELb0ELb1ELb1ELb1ELb0ELb1EEEEEEEEEvNT_6ParamsE,"",@"SHT_CUDA_INFO"
	.sectionflags	@""
	.align	4


	//----- nvinfo : EIATTR_CUDA_API_VERSION
	.align		4
        /*0000*/ 	.byte	0x04, 0x37
        /*0002*/ 	.short	(.L_221 - .L_220)
.L_220:
        /*0004*/ 	.word	0x00000082


	//----- nvinfo : EIATTR_KPARAM_INFO
	.align		4
.L_221:
        /*0008*/ 	.byte	0x04, 0x17
        /*000a*/ 	.short	(.L_223 - .L_222)
.L_222:
        /*000c*/ 	.word	0x00000000
        /*0010*/ 	.short	0x0000
        /*0012*/ 	.short	0x0070
        /*0014*/ 	.byte	0x00, 0xf0, 0x01, 0x2a


	//----- nvinfo : EIATTR_SPARSE_MMA_MASK
	.align		4
.L_223:
        /*0018*/ 	.byte	0x03, 0x50
        /*001a*/ 	.short	0x0000


	//----- nvinfo : EIATTR_MAXREG_COUNT
	.align		4
        /*001c*/ 	.byte	0x03, 0x1b
        /*001e*/ 	.short	0x0080


	//----- nvinfo : EIATTR_NUM_BARRIERS
	.align		4
        /*0020*/ 	.byte	0x02, 0x4c
        /*0022*/ 	.byte	0x10
	.zero		1


	//----- nvinfo : EIATTR_EXTERNS
	.align		4
        /*0024*/ 	.byte	0x04, 0x0f
        /*0026*/ 	.short	(.L_225 - .L_224)


	//   ....[0]....
	.align		4
.L_224:
        /*0028*/ 	.word	index@(__assertfail)


	//----- nvinfo : EIATTR_ANNOTATIONS
	.align		4
.L_225:
        /*002c*/ 	.byte	0x04, 0x55
        /*002e*/ 	.short	(.L_227 - .L_226)


	//   ....[0]....
.L_226:
        /* <DEDUP_REMOVED lines=78> */


	//----- nvinfo : EIATTR_MERCURY_ISA_VERSION
	.align		4
.L_227:
        /*04f8*/ 	.byte	0x03, 0x5f
        /*04fa*/ 	.short	0x0101


	//----- nvinfo : EIATTR_UNUSED_LOAD_BYTE_OFFSET
	.align		4
        /*04fc*/ 	.byte	0x04, 0x44
        /*04fe*/ 	.short	(.L_229 - .L_228)


	//   ....[0]....
.L_228:
        /*0500*/ 	.word	0x00000ae0
        /*0504*/ 	.word	0x0000fff0


	//   ....[1]....
        /*0508*/ 	.word	0x0001acf0
        /*050c*/ 	.word	0x0000fff0


	//----- nvinfo : EIATTR_INT_WARP_WIDE_INSTR_OFFSETS
	.align		4
.L_229:
        /*0510*/ 	.byte	0x04, 0x31
        /*0512*/ 	.short	(.L_231 - .L_230)


	//   ....[0]....
.L_230:
        /*0514*/ 	.word	0x00000190


	//   ....[1]....
        /*0518*/ 	.word	0x000001d0


	//   ....[2]....
        /*051c*/ 	.word	0x00000240


	//   ....[3]....
        /*0520*/ 	.word	0x0001fa30


	//   ....[4]....
        /*0524*/ 	.word	0x0001fac0


	//   ....[5]....
        /*0528*/ 	.word	0x000235f0


	//   ....[6]....
        /*052c*/ 	.word	0x00023680


	//----- nvinfo : EIATTR_COOP_GROUP_MASK_REGIDS
	.align		4
.L_231:
        /*0530*/ 	.byte	0x04, 0x29
        /*0532*/ 	.short	(.L_233 - .L_232)


	//   ....[0]....
.L_232:
        /*0534*/ 	.word	0xffffffff


	//   ....[1]....
        /*0538*/ 	.word	0xffffffff


	//   ....[2]....
        /*053c*/ 	.word	0xffffffff


	//   ....[3]....
        /*0540*/ 	.word	0xffffffff


	//   ....[4]....
        /*0544*/ 	.word	0xffffffff


	//   ....[5]....
        /*0548*/ 	.word	0xffffffff


	//   ....[6]....
        /*054c*/ 	.word	0xffffffff


	//   ....[7]....
        /*0550*/ 	.word	0xffffffff


	//   ....[8]....
        /*0554*/ 	.word	0xffffffff


	//   ....[9]....
        /*0558*/ 	.word	0xffffffff


	//   ....[10]....
        /*055c*/ 	.word	0xffffffff


	//   ....[11]....
        /*0560*/ 	.word	0xffffffff


	//   ....[12]....
        /*0564*/ 	.word	0xffffffff


	//   ....[13]....
        /*0568*/ 	.word	0xffffffff


	//   ....[14]....
        /*056c*/ 	.word	0xffffffff


	//   ....[15]....
        /*0570*/ 	.word	0xffffffff


	//   ....[16]....
        /*0574*/ 	.word	0xffffffff


	//   ....[17]....
        /*0578*/ 	.word	0xffffffff


	//   ....[18]....
        /*057c*/ 	.word	0xffffffff


	//   ....[19]....
        /*0580*/ 	.word	0xffffffff


	//   ....[20]....
        /*0584*/ 	.word	0xffffffff


	//   ....[21]....
        /*0588*/ 	.word	0xffffffff


	//   ....[22]....
        /*058c*/ 	.word	0xffffffff


	//   ....[23]....
        /*0590*/ 	.word	0xffffffff


	//   ....[24]....
        /*0594*/ 	.word	0xffffffff


	//   ....[25]....
        /*0598*/ 	.word	0xffffffff


	//   ....[26]....
        /*059c*/ 	.word	0xffffffff


	//   ....[27]....
        /*05a0*/ 	.word	0xffffffff


	//   ....[28]....
        /*05a4*/ 	.word	0xffffffff


	//   ....[29]....
        /*05a8*/ 	.word	0xffffffff


	//   ....[30]....
        /*05ac*/ 	.word	0xffffffff


	//   ....[31]....
        /*05b0*/ 	.word	0xffffffff


	//   ....[32]....
        /*05b4*/ 	.word	0xffffffff


	//   ....[33]....
        /*05b8*/ 	.word	0xffffffff


	//   ....[34]....
        /*05bc*/ 	.word	0xffffffff


	//   ....[35]....
        /*05c0*/ 	.word	0xffffffff


	//   ....[36]....
        /*05c4*/ 	.word	0xffffffff


	//   ....[37]....
        /*05c8*/ 	.word	0xffffffff


	//   ....[38]....
        /*05cc*/ 	.word	0xffffffff


	//   ....[39]....
        /*05d0*/ 	.word	0xffffffff


	//   ....[40]....
        /*05d4*/ 	.word	0xffffffff


	//   ....[41]....
        /*05d8*/ 	.word	0xffffffff


	//   ....[42]....
        /*05dc*/ 	.word	0xffffffff


	//   ....[43]....
        /*05e0*/ 	.word	0xffffffff


	//   ....[44]....
        /*05e4*/ 	.word	0xffffffff


	//   ....[45]....
        /*05e8*/ 	.word	0xffffffff


	//   ....[46]....
        /*05ec*/ 	.word	0xffffffff


	//   ....[47]....
        /*05f0*/ 	.word	0xffffffff


	//   ....[48]....
        /*05f4*/ 	.word	0xffffffff


	//   ....[49]....
        /*05f8*/ 	.word	0xffffffff


	//   ....[50]....
        /*05fc*/ 	.word	0xffffffff


	//   ....[51]....
        /*0600*/ 	.word	0xffffffff


	//   ....[52]....
        /*0604*/ 	.word	0xffffffff


	//   ....[53]....
        /*0608*/ 	.word	0xffffffff


	//   ....[54]....
        /*060c*/ 	.word	0xffffffff


	//   ....[55]....
        /*0610*/ 	.word	0xffffffff


	//   ....[56]....
        /*0614*/ 	.word	0xffffffff


	//   ....[57]....
        /*0618*/ 	.word	0xffffffff


	//   ....[58]....
        /*061c*/ 	.word	0xffffffff


	//   ....[59]....
        /*0620*/ 	.word	0xffffffff


	//   ....[60]....
        /*0624*/ 	.word	0xffffffff


	//   ....[61]....
        /*0628*/ 	.word	0xffffffff


	//   ....[62]....
        /*062c*/ 	.word	0xffffffff


	//   ....[63]....
        /*0630*/ 	.word	0xffffffff


	//   ....[64]....
        /*0634*/ 	.word	0xffffffff


	//   ....[65]....
        /*0638*/ 	.word	0xffffffff


	//   ....[66]....
        /*063c*/ 	.word	0xffffffff


	//   ....[67]....
        /*0640*/ 	.word	0xffffffff


	//   ....[68]....
        /*0644*/ 	.word	0xffffffff


	//   ....[69]....
        /*0648*/ 	.word	0xffffffff


	//   ....[70]....
        /*064c*/ 	.word	0xffffffff


	//   ....[71]....
        /*0650*/ 	.word	0xffffffff


	//   ....[72]....
        /*0654*/ 	.word	0xffffffff


	//   ....[73]....
        /*0658*/ 	.word	0xffffffff


	//   ....[74]....
        /*065c*/ 	.word	0xffffffff


	//   ....[75]....
        /*0660*/ 	.word	0xffffffff


	//   ....[76]....
        /*0664*/ 	.word	0xffffffff


	//   ....[77]....
        /*0668*/ 	.word	0xffffffff


	//   ....[78]....
        /*066c*/ 	.word	0xffffffff


	//   ....[79]....
        /*0670*/ 	.word	0xffffffff


	//   ....[80]....
        /*0674*/ 	.word	0xffffffff


	//   ....[81]....
        /*0678*/ 	.word	0xffffffff


	//   ....[82]....
        /*067c*/ 	.word	0xffffffff


	//   ....[83]....
        /*0680*/ 	.word	0xffffffff


	//   ....[84]....
        /*0684*/ 	.word	0xffffffff


	//   ....[85]....
        /*0688*/ 	.word	0xffffffff


	//   ....[86]....
        /*068c*/ 	.word	0xffffffff


	//   ....[87]....
        /*0690*/ 	.word	0xffffffff


	//   ....[88]....
        /*0694*/ 	.word	0xffffffff


	//   ....[89]....
        /*0698*/ 	.word	0xffffffff


	//   ....[90]....
        /*069c*/ 	.word	0xffffffff


	//   ....[91]....
        /*06a0*/ 	.word	0xffffffff


	//   ....[92]....
        /*06a4*/ 	.word	0xffffffff


	//   ....[93]....
        /*06a8*/ 	.word	0xffffffff


	//   ....[94]....
        /*06ac*/ 	.word	0xffffffff


	//   ....[95]....
        /*06b0*/ 	.word	0xffffffff


	//   ....[96]....
        /*06b4*/ 	.word	0xffffffff


	//   ....[97]....
        /*06b8*/ 	.word	0xffffffff


	//   ....[98]....
        /*06bc*/ 	.word	0xffffffff


	//   ....[99]....
        /*06c0*/ 	.word	0xffffffff


	//   ....[100]....
        /*06c4*/ 	.word	0xffffffff


	//   ....[101]....
        /*06c8*/ 	.word	0xffffffff


	//   ....[102]....
        /*06cc*/ 	.word	0xffffffff


	//   ....[103]....
        /*06d0*/ 	.word	0xffffffff


	//   ....[104]....
        /*06d4*/ 	.word	0xffffffff


	//   ....[105]....
        /*06d8*/ 	.word	0xffffffff


	//   ....[106]....
        /*06dc*/ 	.word	0x0500000f


	//   ....[107]....
        /*06e0*/ 	.word	0x0500000f


	//   ....[108]....
        /*06e4*/ 	.word	0x0500000f


	//   ....[109]....
        /*06e8*/ 	.word	0x0500000f


	//   ....[110]....
        /*06ec*/ 	.word	0x0500000f


	//   ....[111]....
        /*06f0*/ 	.word	0x0500000f


	//   ....[112]....
        /*06f4*/ 	.word	0x0500000f


	//   ....[113]....
        /*06f8*/ 	.word	0x0500000f


	//   ....[114]....
        /*06fc*/ 	.word	0x0500000f


	//   ....[115]....
        /*0700*/ 	.word	0x0500000f


	//   ....[116]....
        /*0704*/ 	.word	0x0500000f


	//   ....[117]....
        /*0708*/ 	.word	0x0500000f


	//   ....[118]....
        /*070c*/ 	.word	0x0500000f


	//   ....[119]....
        /*0710*/ 	.word	0x0500000f


	//   ....[120]....
        /*0714*/ 	.word	0x0500000f


	//   ....[121]....
        /*0718*/ 	.word	0x0500000f


	//   ....[122]....
        /*071c*/ 	.word	0x0500000f


	//   ....[123]....
        /*0720*/ 	.word	0x0500000f


	//   ....[124]....
        /*0724*/ 	.word	0x0500000f


	//   ....[125]....
        /*0728*/ 	.word	0x0500000f


	//   ....[126]....
        /*072c*/ 	.word	0x0500000f


	//   ....[127]....
        /*0730*/ 	.word	0x0500000f


	//   ....[128]....
        /*0734*/ 	.word	0x0500000f


	//   ....[129]....
        /*0738*/ 	.word	0x0500000f


	//   ....[130]....
        /*073c*/ 	.word	0x0500000f


	//   ....[131]....
        /*0740*/ 	.word	0x0500000f


	//   ....[132]....
        /*0744*/ 	.word	0x0500000f


	//   ....[133]....
        /*0748*/ 	.word	0x0500000f


	//   ....[134]....
        /*074c*/ 	.word	0x0500000f


	//   ....[135]....
        /*0750*/ 	.word	0x0500000f


	//   ....[136]....
        /*0754*/ 	.word	0x0500000f


	//   ....[137]....
        /*0758*/ 	.word	0x0500000f


	//   ....[138]....
        /*075c*/ 	.word	0x0500000f


	//   ....[139]....
        /*0760*/ 	.word	0x0500000f


	//   ....[140]....
        /*0764*/ 	.word	0x0500000f


	//   ....[141]....
        /*0768*/ 	.word	0x0500000f


	//   ....[142]....
        /*076c*/ 	.word	0x0500000f


	//   ....[143]....
        /*0770*/ 	.word	0x0500000f


	//   ....[144]....
        /*0774*/ 	.word	0x0500000f


	//   ....[145]....
        /*0778*/ 	.word	0x0500000f


	//   ....[146]....
        /*077c*/ 	.word	0x0500000f


	//   ....[147]....
        /*0780*/ 	.word	0x0500000f


	//   ....[148]....
        /*0784*/ 	.word	0x0500000f


	//   ....[149]....
        /*0788*/ 	.word	0x0500000f


	//   ....[150]....
        /*078c*/ 	.word	0x0500000f


	//----- nvinfo : EIATTR_COOP_GROUP_INSTR_OFFSETS
	.align		4
.L_233:
        /*0790*/ 	.byte	0x04, 0x28
        /*0792*/ 	.short	(.L_235 - .L_234)


	//   ....[0]....
.L_234:
        /*0794*/ 	.word	0x00000070


	//   ....[1]....
        /*0798*/ 	.word	0x000001a0


	//   ....[2]....
        /*079c*/ 	.word	0x000001f0


	//   ....[3]....
        /*07a0*/ 	.word	0x00000420


	//   ....[4]....
        /*07a4*/ 	.word	0x00000580


	//   ....[5]....
        /*07a8*/ 	.word	0x000006a0


	//   ....[6]....
        /*07ac*/ 	.word	0x00000800


	//   ....[7]....
        /*07b0*/ 	.word	0x000076d0


	//   ....[8]....
        /*07b4*/ 	.word	0x00007e40


	//   ....[9]....
        /*07b8*/ 	.word	0x00007e50


	//   ....[10]....
        /*07bc*/ 	.word	0x00007e60


	//   ....[11]....
        /*07c0*/ 	.word	0x00007e70


	//   ....[12]....
        /*07c4*/ 	.word	0x00009eb0


	//   ....[13]....
        /*07c8*/ 	.word	0x00009ec0


	//   ....[14]....
        /*07cc*/ 	.word	0x00009ed0


	//   ....[15]....
        /*07d0*/ 	.word	0x00009ee0


	//   ....[16]....
        /*07d4*/ 	.word	0x0000c6f0


	//   ....[17]....
        /*07d8*/ 	.word	0x0000cd10


	//   ....[18]....
        /*07dc*/ 	.word	0x0000dfb0


	//   ....[19]....
        /*07e0*/ 	.word	0x0000e050


	//   ....[20]....
        /*07e4*/ 	.word	0x0000e720


	//   ....[21]....
        /*07e8*/ 	.word	0x0000e770


	//   ....[22]....
        /*07ec*/ 	.word	0x0000f640


	//   ....[23]....
        /*07f0*/ 	.word	0x00010410


	//   ....[24]....
        /*07f4*/ 	.word	0x00010ff0


	//   ....[25]....
        /*07f8*/ 	.word	0x00011a00


	//   ....[26]....
        /*07fc*/ 	.word	0x00011a20


	//   ....[27]....
        /*0800*/ 	.word	0x000126d0


	//   ....[28]....
        /*0804*/ 	.word	0x00012700


	//   ....[29]....
        /*0808*/ 	.word	0x00013580


	//   ....[30]....
        /*080c*/ 	.word	0x000147e0


	//   ....[31]....
        /*0810*/ 	.word	0x00014840


	//   ....[32]....
        /*0814*/ 	.word	0x00014f50


	//   ....[33]....
        /*0818*/ 	.word	0x00014f70


	//   ....[34]....
        /*081c*/ 	.word	0x000163f0


	//   ....[35]....
        /*0820*/ 	.word	0x00016e40


	//   ....[36]....
        /*0824*/ 	.word	0x00017aa0


	//   ....[37]....
        /*0828*/ 	.word	0x000184a0


	//   ....[38]....
        /*082c*/ 	.word	0x000184c0


	//   ....[39]....
        /*0830*/ 	.word	0x000191d0


	//   ....[40]....
        /*0834*/ 	.word	0x000191f0


	//   ....[41]....
        /*0838*/ 	.word	0x0001a020


	//   ....[42]....
        /*083c*/ 	.word	0x0001a230


	//   ....[43]....
        /*0840*/ 	.word	0x0001a260


	//   ....[44]....
        /*0844*/ 	.word	0x0001a380


	//   ....[45]....
        /*0848*/ 	.word	0x0001a780


	//   ....[46]....
        /*084c*/ 	.word	0x0001b740


	//   ....[47]....
        /*0850*/ 	.word	0x0001b780


	//   ....[48]....
        /*0854*/ 	.word	0x0001b7b0


	//   ....[49]....
        /*0858*/ 	.word	0x0001b7c0


	//   ....[50]....
        /*085c*/ 	.word	0x0001bd10


	//   ....[51]....
        /*0860*/ 	.word	0x0001bd30


	//   ....[52]....
        /*0864*/ 	.word	0x0001be50


	//   ....[53]....
        /*0868*/ 	.word	0x0001be70


	//   ....[54]....
        /*086c*/ 	.word	0x0001c6c0


	//   ....[55]....
        /*0870*/ 	.word	0x0001c6d0


	//   ....[56]....
        /*0874*/ 	.word	0x0001c830


	//   ....[57]....
        /*0878*/ 	.word	0x0001c840


	//   ....[58]....
        /*087c*/ 	.word	0x0001c9e0


	//   ....[59]....
        /*0880*/ 	.word	0x0001cbd0


	//   ....[60]....
        /*0884*/ 	.word	0x0001cc00


	//   ....[61]....
        /*0888*/ 	.word	0x0001cc30


	//   ....[62]....
        /*088c*/ 	.word	0x0001cc60


	//   ....[63]....
        /*0890*/ 	.word	0x0001cc90


	//   ....[64]....
        /*0894*/ 	.word	0x0001ccc0


	//   ....[65]....
        /*0898*/ 	.word	0x0001ce30


	//   ....[66]....
        /*089c*/ 	.word	0x0001ce60


	//   ....[67]....
        /*08a0*/ 	.word	0x0001ce90


	//   ....[68]....
        /*08a4*/ 	.word	0x0001cec0


	//   ....[69]....
        /*08a8*/ 	.word	0x0001cef0


	//   ....[70]....
        /*08ac*/ 	.word	0x0001cf20


	//   ....[71]....
        /*08b0*/ 	.word	0x0001cfc0


	//   ....[72]....
        /*08b4*/ 	.word	0x0001d020


	//   ....[73]....
        /*08b8*/ 	.word	0x0001d0c0


	//   ....[74]....
        /*08bc*/ 	.word	0x0001e1a0


	//   ....[75]....
        /*08c0*/ 	.word	0x0001ffc0


	//   ....[76]....
        /*08c4*/ 	.word	0x00020cd0


	//   ....[77]....
        /*08c8*/ 	.word	0x00020cf0


	//   ....[78]....
        /*08cc*/ 	.word	0x00020dc0


	//   ....[79]....
        /*08d0*/ 	.word	0x00020de0


	//   ....[80]....
        /*08d4*/ 	.word	0x00020e80


	//   ....[81]....
        /*08d8*/ 	.word	0x00020ea0


	//   ....[82]....
        /*08dc*/ 	.word	0x00020eb0


	//   ....[83]....
        /*08e0*/ 	.word	0x00020f40


	//   ....[84]....
        /*08e4*/ 	.word	0x00020f60


	//   ....[85]....
        /*08e8*/ 	.word	0x00020fd0


	//   ....[86]....
        /*08ec*/ 	.word	0x00021010


	//   ....[87]....
        /*08f0*/ 	.word	0x00021080


	//   ....[88]....
        /*08f4*/ 	.word	0x00023d20


	//   ....[89]....
        /*08f8*/ 	.word	0x00023d50


	//   ....[90]....
        /*08fc*/ 	.word	0x00023d90


	//   ....[91]....
        /*0900*/ 	.word	0x00023dc0


	//   ....[92]....
        /*0904*/ 	.word	0x00023df0


	//   ....[93]....
        /*0908*/ 	.word	0x00023e20


	//   ....[94]....
        /*090c*/ 	.word	0x00023e50


	//   ....[95]....
        /*0910*/ 	.word	0x00023e80


	//   ....[96]....
        /*0914*/ 	.word	0x00024000


	//   ....[97]....
        /*0918*/ 	.word	0x00024030


	//   ....[98]....
        /*091c*/ 	.word	0x00024060


	//   ....[99]....
        /*0920*/ 	.word	0x00024090


	//   ....[100]....
        /*0924*/ 	.word	0x000240c0


	//   ....[101]....
        /*0928*/ 	.word	0x000240f0


	//   ....[102]....
        /*092c*/ 	.word	0x000241b0


	//   ....[103]....
        /*0930*/ 	.word	0x000241d0


	//   ....[104]....
        /*0934*/ 	.word	0x00024240


	//   ....[105]....
        /*0938*/ 	.word	0x000248e0


	//   ....[106]....
        /*093c*/ 	.word	0x00024d40


	//   ....[107]....
        /*0940*/ 	.word	0x00024de0


	//   ....[108]....
        /*0944*/ 	.word	0x00024e70


	//   ....[109]....
        /*0948*/ 	.word	0x00024ec0


	//   ....[110]....
        /*094c*/ 	.word	0x00024f10


	//   ....[111]....
        /*0950*/ 	.word	0x00024fe0


	//   ....[112]....
        /*0954*/ 	.word	0x00025070


	//   ....[113]....
        /*0958*/ 	.word	0x000250d0


	//   ....[114]....
        /*095c*/ 	.word	0x00025130


	//   ....[115]....
        /*0960*/ 	.word	0x00025480


	//   ....[116]....
        /*0964*/ 	.word	0x000254d0


	//   ....[117]....
        /*0968*/ 	.word	0x00025560


	//   ....[118]....
        /*096c*/ 	.word	0x000255f0


	//   ....[119]....
        /*0970*/ 	.word	0x000256b0


	//   ....[120]....
        /*0974*/ 	.word	0x00025990


	//   ....[121]....
        /*0978*/ 	.word	0x00025b50


	//   ....[122]....
        /*097c*/ 	.word	0x00025ba0


	//   ....[123]....
        /*0980*/ 	.word	0x00025c00


	//   ....[124]....
        /*0984*/ 	.word	0x00025d10


	//   ....[125]....
        /*0988*/ 	.word	0x00025d70


	//   ....[126]....
        /*098c*/ 	.word	0x00025e90


	//   ....[127]....
        /*0990*/ 	.word	0x00025ef0


	//   ....[128]....
        /*0994*/ 	.word	0x00025f90


	//   ....[129]....
        /*0998*/ 	.word	0x00026060


	//   ....[130]....
        /*099c*/ 	.word	0x000260e0


	//   ....[131]....
        /*09a0*/ 	.word	0x000261a0


	//   ....[132]....
        /*09a4*/ 	.word	0x00026220


	//   ....[133]....
        /*09a8*/ 	.word	0x000265d0


	//   ....[134]....
        /*09ac*/ 	.word	0x00026670


	//   ....[135]....
        /*09b0*/ 	.word	0x00026790


	//   ....[136]....
        /*09b4*/ 	.word	0x00026800


	//   ....[137]....
        /*09b8*/ 	.word	0x00026870


	//   ....[138]....
        /*09bc*/ 	.word	0x000268e0


	//   ....[139]....
        /*09c0*/ 	.word	0x00026950


	//   ....[140]....
        /*09c4*/ 	.word	0x000269d0


	//   ....[141]....
        /*09c8*/ 	.word	0x00026a60


	//   ....[142]....
        /*09cc*/ 	.word	0x00026af0


	//   ....[143]....
        /*09d0*/ 	.word	0x00026b60


	//   ....[144]....
        /*09d4*/ 	.word	0x00026bd0


	//   ....[145]....
        /*09d8*/ 	.word	0x00026c40


	//   ....[146]....
        /*09dc*/ 	.word	0x00026cc0


	//   ....[147]....
        /*09e0*/ 	.word	0x00026d30


	//   ....[148]....
        /*09e4*/ 	.word	0x00026dd0


	//   ....[149]....
        /*09e8*/ 	.word	0x00026e60


	//   ....[150]....
        /*09ec*/ 	.word	0x00026f90


	//----- nvinfo : EIATTR_REG_RECONFIG
	.align		4
.L_235:
        /*09f0*/ 	.byte	0x01, 0x54
	.zero		2


	//----- nvinfo : EIATTR_SYSCALL_OFFSETS
	.align		4
        /*09f4*/ 	.byte	0x04, 0x46
        /*09f6*/ 	.short	(.L_237 - .L_236)


	//   ....[0]....
.L_236:
        /*09f8*/ 	.word	0x00001d80


	//   ....[1]....
        /*09fc*/ 	.word	0x00001ed0


	//   ....[2]....
        /*0a00*/ 	.word	0x000078d0


	//   ....[3]....
        /*0a04*/ 	.word	0x00007bf0


	//   ....[4]....
        /*0a08*/ 	.word	0x0001fc20


	//   ....[5]....
        /*0a0c*/ 	.word	0x0001fd70


	//   ....[6]....
        /*0a10*/ 	.word	0x0001fe60


	//   ....[7]....
        /*0a14*/ 	.word	0x00020740


	//----- nvinfo : EIATTR_MBARRIER_INSTR_OFFSETS
	.align		4
.L_237:
        /*0a18*/ 	.byte	0x04, 0x39
        /*0a1a*/ 	.short	(.L_239 - .L_238)


	//   ....[0]....
.L_238:
        /*0a1c*/ 	.word	0x000002d0
        /*0a20*/ 	.word	0x000000ff
        /*0a24*/ 	.word	0x0002d800
        /*0a28*/ 	.short	0x0100
        /*0a2a*/ 	.byte	0x08
	.zero		1


	//   ....[1]....
        /*0a2c*/ 	.word	0x000002e0
        /*0a30*/ 	.word	0x000000ff
        /*0a34*/ 	.word	0x0002d820
        /*0a38*/ 	.short	0x0100
        /*0a3a*/ 	.byte	0x08
	.zero		1


	//   ....[2]....
        /*0a3c*/ 	.word	0x000003d0
        /*0a40*/ 	.word	0x000000ff
        /*0a44*/ 	.word	0x0002d830
        /*0a48*/ 	.short	0x0100
        /*0a4a*/ 	.byte	0x08
	.zero		1


	//   ....[3]....
        /*0a4c*/ 	.word	0x000003e0
        /*0a50*/ 	.word	0x000000ff
        /*0a54*/ 	.word	0x0002d840
        /*0a58*/ 	.short	0x0100
        /*0a5a*/ 	.byte	0x08
	.zero		1


	//   ....[4]....
        /*0a5c*/ 	.word	0x000003f0
        /*0a60*/ 	.word	0x000000ff
        /*0a64*/ 	.word	0x0002d838
        /*0a68*/ 	.short	0x0100
        /*0a6a*/ 	.byte	0x08
	.zero		1


	//   ....[5]....
        /*0a6c*/ 	.word	0x00000400
        /*0a70*/ 	.word	0x000000ff
        /*0a74*/ 	.word	0x0002d848
        /*0a78*/ 	.short	0x0100
        /*0a7a*/ 	.byte	0x08
	.zero		1


	//   ....[6]....
        /*0a7c*/ 	.word	0x00000530
        /*0a80*/ 	.word	0x000000ff
        /*0a84*/ 	.word	0x0002d850
        /*0a88*/ 	.short	0x0100
        /*0a8a*/ 	.byte	0x08
	.zero		1


	//   ....[7]....
        /*0a8c*/ 	.word	0x00000540
        /*0a90*/ 	.word	0x000000ff
        /*0a94*/ 	.word	0x0002d860
        /*0a98*/ 	.short	0x0100
        /*0a9a*/ 	.byte	0x08
	.zero		1


	//   ....[8]....
        /*0a9c*/ 	.word	0x00000550
        /*0aa0*/ 	.word	0x000000ff
        /*0aa4*/ 	.word	0x0002d858
        /*0aa8*/ 	.short	0x0100
        /*0aaa*/ 	.byte	0x08
	.zero		1


	//   ....[9]....
        /*0aac*/ 	.word	0x00000560
        /*0ab0*/ 	.word	0x000000ff
        /*0ab4*/ 	.word	0x0002d868
        /*0ab8*/ 	.short	0x0100
        /*0aba*/ 	.byte	0x08
	.zero		1


	//   ....[10]....
        /*0abc*/ 	.word	0x00000650
        /*0ac0*/ 	.word	0x000000ff
        /*0ac4*/ 	.word	0x0002d870
        /*0ac8*/ 	.short	0x0100
        /*0aca*/ 	.byte	0x06
	.zero		1


	//   ....[11]....
        /*0acc*/ 	.word	0x00000660
        /*0ad0*/ 	.word	0x000000ff
        /*0ad4*/ 	.word	0x0002d880
        /*0ad8*/ 	.short	0x0100
        /*0ada*/ 	.byte	0x06
	.zero		1


	//   ....[12]....
        /*0adc*/ 	.word	0x00000670
        /*0ae0*/ 	.word	0x000000ff
        /*0ae4*/ 	.word	0x0002d878
        /*0ae8*/ 	.short	0x0100
        /*0aea*/ 	.byte	0x06
	.zero		1


	//   ....[13]....
        /*0aec*/ 	.word	0x00000680
        /*0af0*/ 	.word	0x000000ff
        /*0af4*/ 	.word	0x0002d888
        /*0af8*/ 	.short	0x0100
        /*0afa*/ 	.byte	0x06
	.zero		1


	//   ....[14]....
        /*0afc*/ 	.word	0x000007b0
        /*0b00*/ 	.word	0x000000ff
        /*0b04*/ 	.word	0x0002d890
        /*0b08*/ 	.short	0x0100
        /*0b0a*/ 	.byte	0x08
	.zero		1


	//   ....[15]....
        /*0b0c*/ 	.word	0x000007c0
        /*0b10*/ 	.word	0x000000ff
        /*0b14*/ 	.word	0x0002d8a0
        /*0b18*/ 	.short	0x0100
        /*0b1a*/ 	.byte	0x08
	.zero		1


	//   ....[16]....
        /*0b1c*/ 	.word	0x000007d0
        /*0b20*/ 	.word	0x000000ff
        /*0b24*/ 	.word	0x0002d898
        /*0b28*/ 	.short	0x0100
        /*0b2a*/ 	.byte	0x08
	.zero		1


	//   ....[17]....
        /*0b2c*/ 	.word	0x000007e0
        /*0b30*/ 	.word	0x000000ff
        /*0b34*/ 	.word	0x0002d8a8
        /*0b38*/ 	.short	0x0100
        /*0b3a*/ 	.byte	0x08
	.zero		1


	//   ....[18]....
        /*0b3c*/ 	.word	0x00000910
        /*0b40*/ 	.word	0x000000ff
        /*0b44*/ 	.word	0x0002d8b0
        /*0b48*/ 	.short	0x0100
        /*0b4a*/ 	.byte	0x08
	.zero		1


	//   ....[19]....
        /*0b4c*/ 	.word	0x00000920
        /*0b50*/ 	.word	0x000000ff
        /*0b54*/ 	.word	0x0002d8c0
        /*0b58*/ 	.short	0x0100
        /*0b5a*/ 	.byte	0x08
	.zero		1


	//   ....[20]....
        /*0b5c*/ 	.word	0x00000930
        /*0b60*/ 	.word	0x000000ff
        /*0b64*/ 	.word	0x0002d8b8
        /*0b68*/ 	.short	0x0100
        /*0b6a*/ 	.byte	0x08
	.zero		1


	//   ....[21]....
        /*0b6c*/ 	.word	0x00000940
        /*0b70*/ 	.word	0x000000ff
        /*0b74*/ 	.word	0x0002d8c8
        /*0b78*/ 	.short	0x0100
        /*0b7a*/ 	.byte	0x08
	.zero		1


	//   ....[22]....
        /*0b7c*/ 	.word	0x000033f0
        /*0b80*/ 	.word	0x0000000e
        /*0b84*/ 	.word	0x0002d890
        /*0b88*/ 	.short	0x010a
        /*0b8a*/ 	.byte	0x3f
	.zero		1


	//   ....[23]....
        /*0b8c*/ 	.word	0x00004f00
        /*0b90*/ 	.word	0x0000000e
        /*0b94*/ 	.word	0x0002d890
        /*0b98*/ 	.short	0x010a
        /*0b9a*/ 	.byte	0x3f
	.zero		1


	//   ....[24]....
        /*0b9c*/ 	.word	0x00006990
        /*0ba0*/ 	.word	0x0000000e
        /*0ba4*/ 	.word	0x0002d890
        /*0ba8*/ 	.short	0x010a
        /*0baa*/ 	.byte	0x3f
	.zero		1


	//   ....[25]....
        /*0bac*/ 	.word	0x00006c00
        /*0bb0*/ 	.word	0x0000001c
        /*0bb4*/ 	.word	0x00000000
        /*0bb8*/ 	.short	0x0101
        /*0bba*/ 	.byte	0x3f
	.zero		1


	//   ....[26]....
        /*0bbc*/ 	.word	0x00006c40
        /*0bc0*/ 	.word	0x0000000e
        /*0bc4*/ 	.word	0x0002d8b0
        /*0bc8*/ 	.short	0x010a
        /*0bca*/ 	.byte	0x3f
	.zero		1


	//   ....[27]....
        /*0bcc*/ 	.word	0x00006f60
        /*0bd0*/ 	.word	0x0000000e
        /*0bd4*/ 	.word	0x00000000
        /*0bd8*/ 	.short	0x0101
        /*0bda*/ 	.byte	0x3f
	.zero		1


	//   ....[28]....
        /*0bdc*/ 	.word	0x00007970
        /*0be0*/ 	.word	0x00000002
        /*0be4*/ 	.word	0x0002d800
        /*0be8*/ 	.short	0x010a
        /*0bea*/ 	.byte	0x3f
	.zero		1


	//   ....[29]....
        /*0bec*/ 	.word	0x000079c0
        /*0bf0*/ 	.word	0x00000002
        /*0bf4*/ 	.word	0x0002d800
        /*0bf8*/ 	.short	0x010a
        /*0bfa*/ 	.byte	0x3f
	.zero		1


	//   ....[30]....
        /*0bfc*/ 	.word	0x000085a0
        /*0c00*/ 	.word	0x00000002
        /*0c04*/ 	.word	0x0002d800
        /*0c08*/ 	.short	0x010a
        /*0c0a*/ 	.byte	0x3f
	.zero		1


	//   ....[31]....
        /*0c0c*/ 	.word	0x0000a360
        /*0c10*/ 	.word	0x00000002
        /*0c14*/ 	.word	0x0002d800
        /*0c18*/ 	.short	0x010a
        /*0c1a*/ 	.byte	0x3f
	.zero		1


	//   ....[32]....
        /*0c1c*/ 	.word	0x0000bc80
        /*0c20*/ 	.word	0x00000000
        /*0c24*/ 	.word	0x0002d830
        /*0c28*/ 	.short	0x010a
        /*0c2a*/ 	.byte	0x3f
	.zero		1


	//   ....[33]....
        /*0c2c*/ 	.word	0x0000bcf0
        /*0c30*/ 	.word	0x00000000
        /*0c34*/ 	.word	0x0002d830
        /*0c38*/ 	.short	0x010a
        /*0c3a*/ 	.byte	0x3f
	.zero		1


	//   ....[34]....
        /*0c3c*/ 	.word	0x0000c670
        /*0c40*/ 	.word	0x00000000
        /*0c44*/ 	.word	0x00000000
        /*0c48*/ 	.short	0x0101
        /*0c4a*/ 	.byte	0x3f
	.zero		1


	//   ....[35]....
        /*0c4c*/ 	.word	0x0000fb20
        /*0c50*/ 	.word	0x0000000b
        /*0c54*/ 	.word	0x0002d830
        /*0c58*/ 	.short	0x010a
        /*0c5a*/ 	.byte	0x3f
	.zero		1


	//   ....[36]....
        /*0c5c*/ 	.word	0x0000fb70
        /*0c60*/ 	.word	0x0000000b
        /*0c64*/ 	.word	0x0002d830
        /*0c68*/ 	.short	0x010a
        /*0c6a*/ 	.byte	0x3f
	.zero		1


	//   ....[37]....
        /*0c6c*/ 	.word	0x0000ff80
        /*0c70*/ 	.word	0x0000000b
        /*0c74*/ 	.word	0x0002d850
        /*0c78*/ 	.short	0x010a
        /*0c7a*/ 	.byte	0x3f
	.zero		1


	//   ....[38]....
        /*0c7c*/ 	.word	0x0000ffc0
        /*0c80*/ 	.word	0x0000000b
        /*0c84*/ 	.word	0x0002d850
        /*0c88*/ 	.short	0x010a
        /*0c8a*/ 	.byte	0x3f
	.zero		1


	//   ....[39]....
        /*0c8c*/ 	.word	0x00010df0
        /*0c90*/ 	.word	0x00000032
        /*0c94*/ 	.word	0x00000000
        /*0c98*/ 	.short	0x0101
        /*0c9a*/ 	.byte	0x3f
	.zero		1


	//   ....[40]....
        /*0c9c*/ 	.word	0x000117f0
        /*0ca0*/ 	.word	0x0000000a
        /*0ca4*/ 	.word	0x00000000
        /*0ca8*/ 	.short	0x0101
        /*0caa*/ 	.byte	0x3f
	.zero		1


	//   ....[41]....
        /*0cac*/ 	.word	0x00013960
        /*0cb0*/ 	.word	0x0000000c
        /*0cb4*/ 	.word	0x0002d830
        /*0cb8*/ 	.short	0x010a
        /*0cba*/ 	.byte	0x3f
	.zero		1


	//   ....[42]....
        /*0cbc*/ 	.word	0x000139b0
        /*0cc0*/ 	.word	0x0000000c
        /*0cc4*/ 	.word	0x0002d830
        /*0cc8*/ 	.short	0x010a
        /*0cca*/ 	.byte	0x3f
	.zero		1


	//   ....[43]....
        /*0ccc*/ 	.word	0x00013dc0
        /*0cd0*/ 	.word	0x0000000d
        /*0cd4*/ 	.word	0x0002d850
        /*0cd8*/ 	.short	0x010a
        /*0cda*/ 	.byte	0x3f
	.zero		1


	//   ....[44]....
        /*0cdc*/ 	.word	0x00013e00
        /*0ce0*/ 	.word	0x0000000d
        /*0ce4*/ 	.word	0x0002d850
        /*0ce8*/ 	.short	0x010a
        /*0cea*/ 	.byte	0x3f
	.zero		1


	//   ....[45]....
        /*0cec*/ 	.word	0x000156b0
        /*0cf0*/ 	.word	0x0000001b
        /*0cf4*/ 	.word	0x00000000
        /*0cf8*/ 	.short	0x0101
        /*0cfa*/ 	.byte	0x3f
	.zero		1


	//   ....[46]....
        /*0cfc*/ 	.word	0x000156d0
        /*0d00*/ 	.word	0x0000000a
        /*0d04*/ 	.word	0x00000000
        /*0d08*/ 	.short	0x0101
        /*0d0a*/ 	.byte	0x3f
	.zero		1


	//   ....[47]....
        /*0d0c*/ 	.word	0x00016540
        /*0d10*/ 	.word	0x0000000c
        /*0d14*/ 	.word	0x0002d830
        /*0d18*/ 	.short	0x010a
        /*0d1a*/ 	.byte	0x3f
	.zero		1


	//   ....[48]....
        /*0d1c*/ 	.word	0x00016590
        /*0d20*/ 	.word	0x0000000c
        /*0d24*/ 	.word	0x0002d830
        /*0d28*/ 	.short	0x010a
        /*0d2a*/ 	.byte	0x3f
	.zero		1


	//   ....[49]....
        /*0d2c*/ 	.word	0x000169a0
        /*0d30*/ 	.word	0x0000000d
        /*0d34*/ 	.word	0x0002d850
        /*0d38*/ 	.short	0x010a
        /*0d3a*/ 	.byte	0x3f
	.zero		1


	//   ....[50]....
        /*0d3c*/ 	.word	0x000169e0
        /*0d40*/ 	.word	0x0000000d
        /*0d44*/ 	.word	0x0002d850
        /*0d48*/ 	.short	0x010a
        /*0d4a*/ 	.byte	0x3f
	.zero		1


	//   ....[51]....
        /*0d4c*/ 	.word	0x000178a0
        /*0d50*/ 	.word	0x00000032
        /*0d54*/ 	.word	0x00000000
        /*0d58*/ 	.short	0x0101
        /*0d5a*/ 	.byte	0x3f
	.zero		1


	//   ....[52]....
        /*0d5c*/ 	.word	0x00018290
        /*0d60*/ 	.word	0x0000000b
        /*0d64*/ 	.word	0x00000000
        /*0d68*/ 	.short	0x0101
        /*0d6a*/ 	.byte	0x3f
	.zero		1


	//   ....[53]....
        /*0d6c*/ 	.word	0x0001a0a0
        /*0d70*/ 	.word	0x0000000b
        /*0d74*/ 	.word	0x0002d850
        /*0d78*/ 	.short	0x010a
        /*0d7a*/ 	.byte	0x3f
	.zero		1


	//   ....[54]....
        /*0d7c*/ 	.word	0x0001a150
        /*0d80*/ 	.word	0x0000000b
        /*0d84*/ 	.word	0x0002d850
        /*0d88*/ 	.short	0x010a
        /*0d8a*/ 	.byte	0x3f
	.zero		1


	//   ....[55]....
        /*0d8c*/ 	.word	0x0001a930
        /*0d90*/ 	.word	0x00000009
        /*0d94*/ 	.word	0x00000000
        /*0d98*/ 	.short	0x0101
        /*0d9a*/ 	.byte	0x3f
	.zero		1


	//   ....[56]....
        /*0d9c*/ 	.word	0x0001bd20
        /*0da0*/ 	.word	0x00000000
        /*0da4*/ 	.word	0x00000000
        /*0da8*/ 	.short	0x0101
        /*0daa*/ 	.byte	0x3f
	.zero		1


	//   ....[57]....
        /*0dac*/ 	.word	0x0001e280
        /*0db0*/ 	.word	0x00000016
        /*0db4*/ 	.word	0x0002d820
        /*0db8*/ 	.short	0x010a
        /*0dba*/ 	.byte	0x3f
	.zero		1


	//   ....[58]....
        /*0dbc*/ 	.word	0x0001e310
        /*0dc0*/ 	.word	0x0000000b
        /*0dc4*/ 	.word	0x0002d8a0
        /*0dc8*/ 	.short	0x010a
        /*0dca*/ 	.byte	0x3f
	.zero		1


	//   ....[59]....
        /*0dcc*/ 	.word	0x0001e760
        /*0dd0*/ 	.word	0x0000000b
        /*0dd4*/ 	.word	0x0002d8c0
        /*0dd8*/ 	.short	0x010a
        /*0dda*/ 	.byte	0x3f
	.zero		1


	//   ....[60]....
        /*0ddc*/ 	.word	0x0001ec70
        /*0de0*/ 	.word	0x00000006
        /*0de4*/ 	.word	0x0002d8a0
        /*0de8*/ 	.short	0x010a
        /*0dea*/ 	.byte	0x3f
	.zero		1


	//   ....[61]....
        /*0dec*/ 	.word	0x0001f0b0
        /*0df0*/ 	.word	0x00000006
        /*0df4*/ 	.word	0x0002d8c0
        /*0df8*/ 	.short	0x010a
        /*0dfa*/ 	.byte	0x3f
	.zero		1


	//   ....[62]....
        /*0dfc*/ 	.word	0x000201e0
        /*0e00*/ 	.word	0x00000000
        /*0e04*/ 	.word	0x0002d840
        /*0e08*/ 	.short	0x010a
        /*0e0a*/ 	.byte	0x3f
	.zero		1


	//   ....[63]....
        /*0e0c*/ 	.word	0x00021150
        /*0e10*/ 	.word	0x00000016
        /*0e14*/ 	.word	0x0002d800
        /*0e18*/ 	.short	0x0107
        /*0e1a*/ 	.byte	0x3f
	.zero		1


	//   ....[64]....
        /*0e1c*/ 	.word	0x00021240
        /*0e20*/ 	.word	0x00000016
        /*0e24*/ 	.word	0x0002d800
        /*0e28*/ 	.short	0x0101
        /*0e2a*/ 	.byte	0x3f
	.zero		1


	//   ....[65]....
        /*0e2c*/ 	.word	0x00021260
        /*0e30*/ 	.word	0x00000016
        /*0e34*/ 	.word	0x0002d820
        /*0e38*/ 	.short	0x010a
        /*0e3a*/ 	.byte	0x3f
	.zero		1


	//   ....[66]....
        /*0e3c*/ 	.word	0x000215a0
        /*0e40*/ 	.word	0x00000003
        /*0e44*/ 	.word	0x0002d840
        /*0e48*/ 	.short	0x010a
        /*0e4a*/ 	.byte	0x3f
	.zero		1


	//   ....[67]....
        /*0e4c*/ 	.word	0x00021a20
        /*0e50*/ 	.word	0x00000003
        /*0e54*/ 	.word	0x00000060
        /*0e58*/ 	.short	0x010a
        /*0e5a*/ 	.byte	0x3f
	.zero		1


	//   ....[68]....
        /*0e5c*/ 	.word	0x00022170
        /*0e60*/ 	.word	0x00000003
        /*0e64*/ 	.word	0x0002d840
        /*0e68*/ 	.short	0x010a
        /*0e6a*/ 	.byte	0x3f
	.zero		1


	//   ....[69]....
        /*0e6c*/ 	.word	0x000225f0
        /*0e70*/ 	.word	0x0000000b
        /*0e74*/ 	.word	0x00000060
        /*0e78*/ 	.short	0x010a
        /*0e7a*/ 	.byte	0x3f
	.zero		1


	//   ....[70]....
        /*0e7c*/ 	.word	0x00022c70
        /*0e80*/ 	.word	0x00000002
        /*0e84*/ 	.word	0x0002d840
        /*0e88*/ 	.short	0x010a
        /*0e8a*/ 	.byte	0x3f
	.zero		1


	//   ....[71]....
        /*0e8c*/ 	.word	0x00023100
        /*0e90*/ 	.word	0x00000007
        /*0e94*/ 	.word	0x00000060
        /*0e98*/ 	.short	0x010a
        /*0e9a*/ 	.byte	0x3f
	.zero		1


	//   ....[72]....
        /*0e9c*/ 	.word	0x00023730
        /*0ea0*/ 	.word	0x00000003
        /*0ea4*/ 	.word	0x0002d860
        /*0ea8*/ 	.short	0x010a
        /*0eaa*/ 	.byte	0x3f
	.zero		1


	//   ....[73]....
        /*0eac*/ 	.word	0x00024860
        /*0eb0*/ 	.word	0x00000009
        /*0eb4*/ 	.word	0x0002d820
        /*0eb8*/ 	.short	0x010a
        /*0eba*/ 	.byte	0x3f
	.zero		1


	//   ....[74]....
        /*0ebc*/ 	.word	0x000249f0
        /*0ec0*/ 	.word	0x00000005
        /*0ec4*/ 	.word	0x00000000
        /*0ec8*/ 	.short	0x010a
        /*0eca*/ 	.byte	0x3f
	.zero		1


	//   ....[75]....
        /*0ecc*/ 	.word	0x00024a60
        /*0ed0*/ 	.word	0x00000003
        /*0ed4*/ 	.word	0x00000000
        /*0ed8*/ 	.short	0x010a
        /*0eda*/ 	.byte	0x3f
	.zero		1


	//   ....[76]....
        /*0edc*/ 	.word	0x00024ac0
        /*0ee0*/ 	.word	0x00000017
        /*0ee4*/ 	.word	0x00000000
        /*0ee8*/ 	.short	0x010a
        /*0eea*/ 	.byte	0x3f
	.zero		1


	//   ....[77]....
        /*0eec*/ 	.word	0x00024af0
        /*0ef0*/ 	.word	0x00000007
        /*0ef4*/ 	.word	0x00000000
        /*0ef8*/ 	.short	0x010a
        /*0efa*/ 	.byte	0x3f
	.zero		1


	//   ....[78]....
        /*0efc*/ 	.word	0x00024b50
        /*0f00*/ 	.word	0x0000000e
        /*0f04*/ 	.word	0x0002d890
        /*0f08*/ 	.short	0x010a
        /*0f0a*/ 	.byte	0x3f
	.zero		1


	//   ....[79]....
        /*0f0c*/ 	.word	0x00024ba0
        /*0f10*/ 	.word	0x0000000e
        /*0f14*/ 	.word	0x0002d890
        /*0f18*/ 	.short	0x010a
        /*0f1a*/ 	.byte	0x3f
	.zero		1


	//   ....[80]....
        /*0f1c*/ 	.word	0x00024bf0
        /*0f20*/ 	.word	0x0000000e
        /*0f24*/ 	.word	0x0002d890
        /*0f28*/ 	.short	0x010a
        /*0f2a*/ 	.byte	0x3f
	.zero		1


	//   ....[81]....
        /*0f2c*/ 	.word	0x00024c40
        /*0f30*/ 	.word	0x0000000e
        /*0f34*/ 	.word	0x0002d8b0
        /*0f38*/ 	.short	0x010a
        /*0f3a*/ 	.byte	0x3f
	.zero		1


	//   ....[82]....
        /*0f3c*/ 	.word	0x00024f40
        /*0f40*/ 	.word	0x00000002
        /*0f44*/ 	.word	0x0002d800
        /*0f48*/ 	.short	0x010a
        /*0f4a*/ 	.byte	0x3f
	.zero		1


	//   ....[83]....
        /*0f4c*/ 	.word	0x00025160
        /*0f50*/ 	.word	0x00000002
        /*0f54*/ 	.word	0x0002d800
        /*0f58*/ 	.short	0x010a
        /*0f5a*/ 	.byte	0x3f
	.zero		1


	//   ....[84]....
        /*0f5c*/ 	.word	0x000251b0
        /*0f60*/ 	.word	0x00000000
        /*0f64*/ 	.word	0x0002d830
        /*0f68*/ 	.short	0x010a
        /*0f6a*/ 	.byte	0x3f
	.zero		1


	//   ....[85]....
        /*0f6c*/ 	.word	0x00025200
        /*0f70*/ 	.word	0x0000000b
        /*0f74*/ 	.word	0x0002d830
        /*0f78*/ 	.short	0x010a
        /*0f7a*/ 	.byte	0x3f
	.zero		1


	//   ....[86]....
        /*0f7c*/ 	.word	0x00025250
        /*0f80*/ 	.word	0x0000000b
        /*0f84*/ 	.word	0x0002d850
        /*0f88*/ 	.short	0x010a
        /*0f8a*/ 	.byte	0x3f
	.zero		1


	//   ....[87]....
        /*0f8c*/ 	.word	0x000252a0
        /*0f90*/ 	.word	0x0000000c
        /*0f94*/ 	.word	0x0002d830
        /*0f98*/ 	.short	0x010a
        /*0f9a*/ 	.byte	0x3f
	.zero		1


	//   ....[88]....
        /*0f9c*/ 	.word	0x000252f0
        /*0fa0*/ 	.word	0x0000000d
        /*0fa4*/ 	.word	0x0002d850
        /*0fa8*/ 	.short	0x010a
        /*0faa*/ 	.byte	0x3f
	.zero		1


	//   ....[89]....
        /*0fac*/ 	.word	0x00025340
        /*0fb0*/ 	.word	0x0000000c
        /*0fb4*/ 	.word	0x0002d830
        /*0fb8*/ 	.short	0x010a
        /*0fba*/ 	.byte	0x3f
	.zero		1


	//   ....[90]....
        /*0fbc*/ 	.word	0x00025390
        /*0fc0*/ 	.word	0x0000000d
        /*0fc4*/ 	.word	0x0002d850
        /*0fc8*/ 	.short	0x010a
        /*0fca*/ 	.byte	0x3f
	.zero		1


	//   ....[91]....
        /*0fcc*/ 	.word	0x000253e0
        /*0fd0*/ 	.word	0x0000000b
        /*0fd4*/ 	.word	0x0002d850
        /*0fd8*/ 	.short	0x010a
        /*0fda*/ 	.byte	0x3f
	.zero		1


	//   ....[92]....
        /*0fdc*/ 	.word	0x00025770
        /*0fe0*/ 	.word	0x00000016
        /*0fe4*/ 	.word	0x0002d820
        /*0fe8*/ 	.short	0x010a
        /*0fea*/ 	.byte	0x3f
	.zero		1


	//   ....[93]....
        /*0fec*/ 	.word	0x000257c0
        /*0ff0*/ 	.word	0x0000000b
        /*0ff4*/ 	.word	0x0002d8a0
        /*0ff8*/ 	.short	0x010a
        /*0ffa*/ 	.byte	0x3f
	.zero		1


	//   ....[94]....
        /*0ffc*/ 	.word	0x00025810
        /*1000*/ 	.word	0x0000000b
        /*1004*/ 	.word	0x0002d8c0
        /*1008*/ 	.short	0x010a
        /*100a*/ 	.byte	0x3f
	.zero		1


	//   ....[95]....
        /*100c*/ 	.word	0x00025860
        /*1010*/ 	.word	0x00000006
        /*1014*/ 	.word	0x0002d8a0
        /*1018*/ 	.short	0x010a
        /*101a*/ 	.byte	0x3f
	.zero		1


	//   ....[96]....
        /*101c*/ 	.word	0x000258b0
        /*1020*/ 	.word	0x00000006
        /*1024*/ 	.word	0x0002d8c0
        /*1028*/ 	.short	0x010a
        /*102a*/ 	.byte	0x3f
	.zero		1


	//   ....[97]....
        /*102c*/ 	.word	0x00025a50
        /*1030*/ 	.word	0x00000000
        /*1034*/ 	.word	0x0002d840
        /*1038*/ 	.short	0x010a
        /*103a*/ 	.byte	0x3f
	.zero		1


	//   ....[98]....
        /*103c*/ 	.word	0x000262f0
        /*1040*/ 	.word	0x00000016
        /*1044*/ 	.word	0x0002d820
        /*1048*/ 	.short	0x010a
        /*104a*/ 	.byte	0x3f
	.zero		1


	//   ....[99]....
        /*104c*/ 	.word	0x00026340
        /*1050*/ 	.word	0x00000003
        /*1054*/ 	.word	0x0002d840
        /*1058*/ 	.short	0x010a
        /*105a*/ 	.byte	0x3f
	.zero		1


	//   ....[100]....
        /*105c*/ 	.word	0x00026390
        /*1060*/ 	.word	0x00000003
        /*1064*/ 	.word	0x00000060
        /*1068*/ 	.short	0x010a
        /*106a*/ 	.byte	0x3f
	.zero		1


	//   ....[101]....
        /*106c*/ 	.word	0x000263e0
        /*1070*/ 	.word	0x00000003
        /*1074*/ 	.word	0x0002d840
        /*1078*/ 	.short	0x010a
        /*107a*/ 	.byte	0x3f
	.zero		1


	//   ....[102]....
        /*107c*/ 	.word	0x00026430
        /*1080*/ 	.word	0x0000000b
        /*1084*/ 	.word	0x00000060
        /*1088*/ 	.short	0x010a
        /*108a*/ 	.byte	0x3f
	.zero		1


	//   ....[103]....
        /*108c*/ 	.word	0x00026480
        /*1090*/ 	.word	0x00000002
        /*1094*/ 	.word	0x0002d840
        /*1098*/ 	.short	0x010a
        /*109a*/ 	.byte	0x3f
	.zero		1


	//   ....[104]....
        /*109c*/ 	.word	0x000264d0
        /*10a0*/ 	.word	0x00000007
        /*10a4*/ 	.word	0x00000060
        /*10a8*/ 	.short	0x010a
        /*10aa*/ 	.byte	0x3f
	.zero		1


	//   ....[105]....
        /*10ac*/ 	.word	0x00026520
        /*10b0*/ 	.word	0x00000003
        /*10b4*/ 	.word	0x0002d860
        /*10b8*/ 	.short	0x010a
        /*10ba*/ 	.byte	0x3f
	.zero		1


	//   ....[106]....
        /*10bc*/ 	.word	0x00026eb0
        /*10c0*/ 	.word	0x00000009
        /*10c4*/ 	.word	0x0002d820
        /*10c8*/ 	.short	0x010a
        /*10ca*/ 	.byte	0x3f
	.zero		1


	//   ....[107]....
        /*10cc*/ 	.word	0x00027050
        /*10d0*/ 	.word	0x00000005
        /*10d4*/ 	.word	0x00000000
        /*10d8*/ 	.short	0x010a
        /*10da*/ 	.byte	0x3f
	.zero		1


	//   ....[108]....
        /*10dc*/ 	.word	0x000270a0
        /*10e0*/ 	.word	0x00000003
        /*10e4*/ 	.word	0x00000000
        /*10e8*/ 	.short	0x010a
        /*10ea*/ 	.byte	0x3f
	.zero		1


	//   ....[109]....
        /*10ec*/ 	.word	0x000270f0
        /*10f0*/ 	.word	0x00000017
        /*10f4*/ 	.word	0x00000000
        /*10f8*/ 	.short	0x010a
        /*10fa*/ 	.byte	0x3f
	.zero		1


	//----- nvinfo : EIATTR_NUM_MBARRIERS
	.align		4
.L_239:
        /*10fc*/ 	.byte	0x03, 0x38
        /*10fe*/ 	.short	0x0016


	//----- nvinfo : EIATTR_EXIT_INSTR_OFFSETS
	.align		4
        /*1100*/ 	.byte	0x04, 0x1c
        /*1102*/ 	.short	(.L_241 - .L_240)


	//   ....[0]....
.L_240:
        /*1104*/ 	.word	0x00024b40


	//----- nvinfo : EIATTR_MAX_THREADS
	.align		4
.L_241:
        /*1108*/ 	.byte	0x04, 0x05
        /*110a*/ 	.short	(.L_243 - .L_242)
.L_242:
        /*110c*/ 	.word	0x00000200
        /*1110*/ 	.word	0x00000001
        /*1114*/ 	.word	0x00000001


	//----- nvinfo : EIATTR_CRS_STACK_SIZE
	.align		4
.L_243:
        /*1118*/ 	.byte	0x04, 0x1e
        /*111a*/ 	.short	(.L_245 - .L_244)
.L_244:
        /*111c*/ 	.word	0x00000000


	//----- nvinfo : EIATTR_CBANK_PARAM_SIZE
	.align		4
.L_245:
        /*1120*/ 	.byte	0x03, 0x19
        /*1122*/ 	.short	0x0af0


	//----- nvinfo : EIATTR_PARAM_CBANK
	.align		4
        /*1124*/ 	.byte	0x04, 0x0a
        /*1126*/ 	.short	(.L_247 - .L_246)
	.align		4
.L_246:
        /*1128*/ 	.word	index@(.nv.constant0._ZN7cutlass13device_kernelIN5flash11enable_sm90INS1_16FlashAttnFwdSm90INS1_25CollectiveMainloopFwdSm90ILi2EN4cute5tupleIJNS5_1CILi1EEES8_S8_EEENS6_IJNS7_ILi192EEENS7_ILi128EEENS7_ILi96EEEEEELi96ENS_10bfloat16_tEfNS_4arch4Sm90ELb0ELb1ELb1ELb1ELb0ELb1ELb0ELb0ELb1ELb1ELb0ELb0EEENS1_21CollectiveEpilogueFwdINS6_IJSA_SC_SB_EEES9_SE_SG_Li384ELb1ELb1ELb0ELb0EEENS1_36VarlenDynamicPersistentTileSchedulerILi192ELi128ELi384ELi128ELb0ELb1ELb1ELb1ELb0ELb1EEEEEEEEEvNT_6ParamsE)
        /*112c*/ 	.short	0x0210
        /*112e*/ 	.short	0x0af0


	//----- nvinfo : EIATTR_SW_WAR
	.align		4
.L_247:
        /*1130*/ 	.byte	0x04, 0x36
        /*1132*/ 	.short	(.L_249 - .L_248)
.L_248:
        /*1134*/ 	.word	0x00000008
.L_249:


//--------------------- .nv.info._ZN7cutlass13device_kernelIN5flash11enable_sm90INS1_16FlashAttnFwdSm90INS1_25CollectiveMainloopFwdSm90ILi2EN4cute5tupleIJNS5_1CILi1EEES8_S8_EEENS6_IJNS7_ILi192EEENS7_ILi144EEENS7_ILi96EEEEEELi96ENS_10bfloat16_tEfNS_4arch4Sm90ELb1ELb0ELb1ELb0ELb0ELb0ELb0ELb0ELb1ELb1ELb0ELb0EEENS1_21CollectiveEpilogueFwdINS6_IJSA_SC_SB_EEES9_SE_SG_Li384ELb0ELb1ELb0ELb0EEENS1_30DynamicPersistentTileSchedulerILi384ELi128ELb0ELb1ELb1EEEEEEEEEvNT_6ParamsE --------------------------
	.section	.nv.info._ZN7cutlass13device_kernelIN5flash11enable_sm90INS1_16FlashAttnFwdSm90INS1_25CollectiveMainloopFwdSm90ILi2EN4cute5tupleIJNS5_1CILi1EEES8_S8_EEENS6_IJNS7_ILi192EEENS7_ILi144EEENS7_ILi96EEEEEELi96ENS_10bfloat16_tEfNS_4arch4Sm90ELb1ELb0ELb1ELb0ELb0ELb0ELb0ELb0ELb1ELb1ELb0ELb0EEENS1_21CollectiveEpilogueFwdINS6_IJSA_SC_SB_EEES9_SE_SG_Li384ELb0ELb1ELb0ELb0EEENS1_30DynamicPersistentTileSchedulerILi384ELi128ELb0ELb1ELb1EEEEEEEEEvNT_6ParamsE,"",@"SHT_CUDA_INFO"
	.sectionflags	@""
	.align	4


	//----- nvinfo : EIATTR_CUDA_API_VERSION
	.align		4
        /*0000*/ 	.byte	0x04, 0x37
        /*0002*/ 	.short	(.L_251 - .L_250)
.L_250:
        /*0004*/ 	.word	0x00000082


	//----- nvinfo : EIATTR_KPARAM_INFO
	.align		4
.L_251:
        /*0008*/ 	.byte	0x04, 0x17
        /*000a*/ 	.short	(.L_253 - .L_252)
.L_252:
        /*000c*/ 	.word	0x00000000
        /*0010*/ 	.short	0x0000
        /*0012*/ 	.short	0x0070
        /*0014*/ 	.byte	0x00, 0xf0, 0x01, 0x2a


	//----- nvinfo : EIATTR_SPARSE_MMA_MASK
	.align		4
.L_253:
        /*0018*/ 	.byte	0x03, 0x50
        /*001a*/ 	.short	0x0000


	//----- nvinfo : EIATTR_MAXREG_COUNT
	.align		4
        /*001c*/ 	.byte	0x03, 0x1b
        /*001e*/ 	.short	0x0080


	//----- nvinfo : EIATTR_NUM_BARRIERS
	.align		4
        /*0020*/ 	.byte	0x02, 0x4c
        /*0022*/ 	.byte	0x10
	.zero		1


	//----- nvinfo : EIATTR_EXTERNS
	.align		4
        /*0024*/ 	.byte	0x04, 0x0f
        /*0026*/ 	.short	(.L_255 - .L_254)


	//   ....[0]....
	.align		4
.L_254:
        /*0028*/ 	.word	index@(__assertfail)


	//----- nvinfo : EIATTR_ANNOTATIONS
	.align		4
.L_255:
        /*002c*/ 	.byte	0x04, 0x55
        /*002e*/ 	.short	(.L_257 - .L_256)


	//   ....[0]....
.L_256:
        /*0030*/ 	.word	0x00000001
        /*0034*/ 	.byte	0x50, 0x09, 0x00, 0x00, 0x01, 0x00, 0x00, 0x00, 0x60, 0x0a, 0x00, 0x00, 0x01, 0x00, 0x00, 0x00
        /*0044*/ 	.byte	0xc0, 0x0b, 0x01, 0x00, 0x01, 0x00, 0x00, 0x00, 0xd0, 0x0b, 0x01, 0x00, 0x01, 0x00, 0x00, 0x00
        /*0054*/ 	.byte	0x50, 0x0c, 0x01, 0x00, 0x01, 0x00, 0x00, 0x00, 0x30, 0x29, 0x01, 0x00, 0x01, 0x00, 0x00, 0x00
        /*0064*/ 	.byte	0x50, 0x29, 0x01, 0x00, 0x01, 0x00, 0x00, 0x00, 0x20, 0x51, 0x01, 0x00, 0x01, 0x00, 0x00, 0x00
        /*0074*/ 	.byte	0xc0, 0x52, 0x01, 0x00, 0x01, 0x00, 0x00, 0x00, 0x60, 0x54, 0x01, 0x00


	//----- nvinfo : EIATTR_MERCURY_ISA_VERSION
	.align		4
.L_257:
        /*0080*/ 	.byte	0x03, 0x5f
        /*0082*/ 	.short	0x0101


	//----- nvinfo : EIATTR_INT_WARP_WIDE_INSTR_OFFSETS
	.align		4
        /*0084*/ 	.byte	0x04, 0x31
        /*0086*/ 	.short	(.L_259 - .L_258)


	//   ....[0]....
.L_258:
        /*0088*/ 	.word	0x00000130


	//   ....[1]....
        /*008c*/ 	.word	0x00000170


	//   ....[2]....
        /*0090*/ 	.word	0x000001e0


	//   ....[3]....
        /*0094*/ 	.word	0x000112b0


	//   ....[4]....
        /*0098*/ 	.word	0x00011350


	//   ....[5]....
        /*009c*/ 	.word	0x00014ba0


	//   ....[6]....
        /*00a0*/ 	.word	0x00014c40


	//----- nvinfo : EIATTR_COOP_GROUP_MASK_REGIDS
	.align		4
.L_259:
        /*00a4*/ 	.byte	0x04, 0x29
        /*00a6*/ 	.short	(.L_261 - .L_260)


	//   ....[0]....
.L_260:
        /*00a8*/ 	.word	0xffffffff


	//   ....[1]....
        /*00ac*/ 	.word	0xffffffff


	//   ....[2]....
        /*00b0*/ 	.word	0xffffffff


	//   ....[3]....
        /*00b4*/ 	.word	0xffffffff


	//   ....[4]....
        /*00b8*/ 	.word	0xffffffff


	//   ....[5]....
        /*00bc*/ 	.word	0xffffffff


	//   ....[6]....
        /*00c0*/ 	.word	0xffffffff


	//   ....[7]....
        /*00c4*/ 	.word	0xffffffff


	//   ....[8]....
        /*00c8*/ 	.word	0xffffffff


	//   ....[9]....
        /*00cc*/ 	.word	0xffffffff


	//   ....[10]....
        /*00d0*/ 	.word	0xffffffff


	//   ....[11]....
        /*00d4*/ 	.word	0xffffffff


	//   ....[12]....
        /*00d8*/ 	.word	0xffffffff


	//   ....[13]....
        /*00dc*/ 	.word	0xffffffff


	//   ....[14]....
        /*00e0*/ 	.word	0xffffffff


	//   ....[15]....
        /*00e4*/ 	.word	0xffffffff


	//   ....[16]....
        /*00e8*/ 	.word	0xffffffff


	//   ....[17]....
        /*00ec*/ 	.word	0xffffffff


	//   ....[18]....
        /*00f0*/ 	.word	0xffffffff


	//   ....[19]....
        /*00f4*/ 	.word	0xffffffff


	//   ....[20]....
        /*00f8*/ 	.word	0xffffffff


	//   ....[21]....
        /*00fc*/ 	.word	0xffffffff


	//   ....[22]....
        /*0100*/ 	.word	0xffffffff


	//   ....[23]....
        /*0104*/ 	.word	0xffffffff


	//   ....[24]....
        /*0108*/ 	.word	0xffffffff


	//   ....[25]....
        /*010c*/ 	.word	0xffffffff


	//   ....[26]....
        /*0110*/ 	.word	0xffffffff


	//   ....[27]....
        /*0114*/ 	.word	0xffffffff


	//   ....[28]....
        /*0118*/ 	.word	0xffffffff


	//   ....[29]....
        /*011c*/ 	.word	0xffffffff


	//   ....[30]....
        /*0120*/ 	.word	0xffffffff


	//   ....[31]....
        /*0124*/ 	.word	0xffffffff


	//   ....[32]....
        /*0128*/ 	.word	0xffffffff


	//   ....[33]....
        /*012c*/ 	.word	0xffffffff


	//   ....[34]....
        /*0130*/ 	.word	0xffffffff


	//   ....[35]....
        /*0134*/ 	.word	0xffffffff


	//   ....[36]....
        /*0138*/ 	.word	0xffffffff


	//   ....[37]....
        /*013c*/ 	.word	0xffffffff


	//   ....[38]....
        /*0140*/ 	.word	0xffffffff


	//   ....[39]....
        /*0144*/ 	.word	0xffffffff


	//   ....[40]....
        /*0148*/ 	.word	0xffffffff


	//   ....[41]....
        /*014c*/ 	.word	0xffffffff


	//   ....[42]....
        /*0150*/ 	.word	0xffffffff


	//   ....[43]....
        /*0154*/ 	.word	0xffffffff


	//   ....[44]....
        /*0158*/ 	.word	0xffffffff


	//   ....[45]....
        /*015c*/ 	.word	0xffffffff


	//   ....[46]....
        /*0160*/ 	.word	0xffffffff


	//   ....[47]....
        /*0164*/ 	.word	0xffffffff


	//   ....[48]....
        /*0168*/ 	.word	0xffffffff


	//   ....[49]....
        /*016c*/ 	.word	0xffffffff


	//   ....[50]....
        /*0170*/ 	.word	0xffffffff


	//   ....[51]....
        /*0174*/ 	.word	0xffffffff


	//   ....[52]....
        /*0178*/ 	.word	0xffffffff


	//   ....[53]....
        /*017c*/ 	.word	0xffffffff


	//   ....[54]....
        /*0180*/ 	.word	0xffffffff


	//   ....[55]....
        /*0184*/ 	.word	0xffffffff


	//   ....[56]....
        /*0188*/ 	.word	0xffffffff


	//   ....[57]....
        /*018c*/ 	.word	0xffffffff


	//   ....[58]....
        /*0190*/ 	.word	0xffffffff


	//   ....[59]....
        /*0194*/ 	.word	0x0500000f


	//   ....[60]....
        /*0198*/ 	.word	0x0500000f


	//   ....[61]....
        /*019c*/ 	.word	0x0500000f


	//   ....[62]....
        /*01a0*/ 	.word	0x0500000f


	//   ....[63]....
        /*01a4*/ 	.word	0x0500000f


	//   ....[64]....
        /*01a8*/ 	.word	0x0500000f


	//   ....[65]....
        /*01ac*/ 	.word	0x0500000f


	//   ....[66]....
        /*01b0*/ 	.word	0x0500000f


	//   ....[67]....
        /*01b4*/ 	.word	0x0500000f


	//   ....[68]....
        /*01b8*/ 	.word	0x0500000f


	//   ....[69]....
        /*01bc*/ 	.word	0x0500000f


	//   ....[70]....
        /*01c0*/ 	.word	0x0500000f


	//   ....[71]....
        /*01c4*/ 	.word	0x0500000f


	//   ....[72]....
        /*01c8*/ 	.word	0x0500000f


	//   ....[73]....
        /*01cc*/ 	.word	0x0500000f


	//----- nvinfo : EIATTR_COOP_GROUP_INSTR_OFFSETS
	.align		4
.L_261:
        /*01d0*/ 	.byte	0x04, 0x28
        /*01d2*/ 	.short	(.L_263 - .L_262)


	//   ....[0]....
.L_262:
        /*01d4*/ 	.word	0x00000070


	//   ....[1]....
        /*01d8*/ 	.word	0x00000140


	//   ....[2]....
        /*01dc*/ 	.word	0x00000190


	//   ....[3]....
        /*01e0*/ 	.word	0x000003c0


	//   ....[4]....
        /*01e4*/ 	.word	0x00000520


	//   ....[5]....
        /*01e8*/ 	.word	0x00000640


	//   ....[6]....
        /*01ec*/ 	.word	0x000007a0


	//   ....[7]....
        /*01f0*/ 	.word	0x000015a0


	//   ....[8]....
        /*01f4*/ 	.word	0x000033b0


	//   ....[9]....
        /*01f8*/ 	.word	0x00004030


	//   ....[10]....
        /*01fc*/ 	.word	0x000040b0


	//   ....[11]....
        /*0200*/ 	.word	0x00004110


	//   ....[12]....
        /*0204*/ 	.word	0x00004cd0


	//   ....[13]....
        /*0208*/ 	.word	0x00004d20


	//   ....[14]....
        /*020c*/ 	.word	0x00005bd0


	//   ....[15]....
        /*0210*/ 	.word	0x00007730


	//   ....[16]....
        /*0214*/ 	.word	0x000085f0


	//   ....[17]....
        /*0218*/ 	.word	0x00008650


	//   ....[18]....
        /*021c*/ 	.word	0x000086b0


	//   ....[19]....
        /*0220*/ 	.word	0x00009360


	//   ....[20]....
        /*0224*/ 	.word	0x000093c0


	//   ....[21]....
        /*0228*/ 	.word	0x0000a700


	//   ....[22]....
        /*022c*/ 	.word	0x0000caf0


	//   ....[23]....
        /*0230*/ 	.word	0x0000cb60


	//   ....[24]....
        /*0234*/ 	.word	0x0000d380


	//   ....[25]....
        /*0238*/ 	.word	0x0000d3e0


	//   ....[26]....
        /*023c*/ 	.word	0x0000e7b0


	//   ....[27]....
        /*0240*/ 	.word	0x0000e8c0


	//   ....[28]....
        /*0244*/ 	.word	0x0000e920


	//   ....[29]....
        /*0248*/ 	.word	0x0000ea30


	//   ....[30]....
        /*024c*/ 	.word	0x0000ea70


	//   ....[31]....
        /*0250*/ 	.word	0x0000f9f0


	//   ....[32]....
        /*0254*/ 	.word	0x0000fa20


	//   ....[33]....
        /*0258*/ 	.word	0x0000fa60


	//   ....[34]....
        /*025c*/ 	.word	0x0000fa90


	//   ....[35]....
        /*0260*/ 	.word	0x0000ffd0


	//   ....[36]....
        /*0264*/ 	.word	0x0000fff0


	//   ....[37]....
        /*0268*/ 	.word	0x00010100


	//   ....[38]....
        /*026c*/ 	.word	0x00010120


	//   ....[39]....
        /*0270*/ 	.word	0x00010890


	//   ....[40]....
        /*0274*/ 	.word	0x000108a0


	//   ....[41]....
        /*0278*/ 	.word	0x000109b0


	//   ....[42]....
        /*027c*/ 	.word	0x000109d0


	//   ....[43]....
        /*0280*/ 	.word	0x00010b80


	//   ....[44]....
        /*0284*/ 	.word	0x00011890


	//   ....[45]....
        /*0288*/ 	.word	0x000123f0


	//   ....[46]....
        /*028c*/ 	.word	0x00012430


	//   ....[47]....
        /*0290*/ 	.word	0x00012460


	//   ....[48]....
        /*0294*/ 	.word	0x00012530


	//   ....[49]....
        /*0298*/ 	.word	0x00012540


	//   ....[50]....
        /*029c*/ 	.word	0x000125f0


	//   ....[51]....
        /*02a0*/ 	.word	0x00012600


	//   ....[52]....
        /*02a4*/ 	.word	0x00012610


	//   ....[53]....
        /*02a8*/ 	.word	0x00012620


	//   ....[54]....
        /*02ac*/ 	.word	0x00012630


	//   ....[55]....
        /*02b0*/ 	.word	0x00012710


	//   ....[56]....
        /*02b4*/ 	.word	0x000127b0


	//   ....[57]....
        /*02b8*/ 	.word	0x00015200


	//   ....[58]....
        /*02bc*/ 	.word	0x000153e0


	//   ....[59]....
        /*02c0*/ 	.word	0x00015960


	//   ....[60]....
        /*02c4*/ 	.word	0x00015ac0


	//   ....[61]....
        /*02c8*/ 	.word	0x00015b30


	//   ....[62]....
        /*02cc*/ 	.word	0x00015ca0


	//   ....[63]....
        /*02d0*/ 	.word	0x00015cf0


	//   ....[64]....
        /*02d4*/ 	.word	0x00015e20


	//   ....[65]....
        /*02d8*/ 	.word	0x00015e70


	//   ....[66]....
        /*02dc*/ 	.word	0x00015f90


	//   ....[67]....
        /*02e0*/ 	.word	0x00016010


	//   ....[68]....
        /*02e4*/ 	.word	0x00016120


	//   ....[69]....
        /*02e8*/ 	.word	0x00016170


	//   ....[70]....
        /*02ec*/ 	.word	0x00016270


	//   ....[71]....
        /*02f0*/ 	.word	0x000162c0


	//   ....[72]....
        /*02f4*/ 	.word	0x000165d0


	//   ....[73]....
        /*02f8*/ 	.word	0x000166f0


	//----- nvinfo : EIATTR_REG_RECONFIG
	.align		4
.L_263:
        /*02fc*/ 	.byte	0x01, 0x54
	.zero		2


	//----- nvinfo : EIATTR_SYSCALL_OFFSETS
	.align		4
        /*0300*/ 	.byte	0x04, 0x46
        /*0302*/ 	.short	(.L_265 - .L_264)


	//   ....[0]....
.L_264:
        /*0304*/ 	.word	0x000017a0


	//   ....[1]....
        /*0308*/ 	.word	0x000114b0


	//   ....[2]....
        /*030c*/ 	.word	0x00011600


	//   ....[3]....
        /*0310*/ 	.word	0x000116f0


	//   ....[4]....
        /*0314*/ 	.word	0x00011ef0


	//----- nvinfo : EIATTR_MBARRIER_INSTR_OFFSETS
	.align		4
.L_265:
        /*0318*/ 	.byte	0x04, 0x39
        /*031a*/ 	.short	(.L_267 - .L_266)


	//   ....[0]....
.L_266:
        /*031c*/ 	.word	0x00000270
        /*0320*/ 	.word	0x000000ff
        /*0324*/ 	.word	0x00031c00
        /*0328*/ 	.short	0x0100
        /*032a*/ 	.byte	0x08
	.zero		1


	//   ....[1]....
        /*032c*/ 	.word	0x00000280
        /*0330*/ 	.word	0x000000ff
        /*0334*/ 	.word	0x00031c20
        /*0338*/ 	.short	0x0100
        /*033a*/ 	.byte	0x08
	.zero		1


	//   ....[2]....
        /*033c*/ 	.word	0x00000370
        /*0340*/ 	.word	0x000000ff
        /*0344*/ 	.word	0x00031c30
        /*0348*/ 	.short	0x0100
        /*034a*/ 	.byte	0x08
	.zero		1


	//   ....[3]....
        /*034c*/ 	.word	0x00000380
        /*0350*/ 	.word	0x000000ff
        /*0354*/ 	.word	0x00031c40
        /*0358*/ 	.short	0x0100
        /*035a*/ 	.byte	0x08
	.zero		1


	//   ....[4]....
        /*035c*/ 	.word	0x00000390
        /*0360*/ 	.word	0x000000ff
        /*0364*/ 	.word	0x00031c38
        /*0368*/ 	.short	0x0100
        /*036a*/ 	.byte	0x08
	.zero		1


	//   ....[5]....
        /*036c*/ 	.word	0x000003a0
        /*0370*/ 	.word	0x000000ff
        /*0374*/ 	.word	0x00031c48
        /*0378*/ 	.short	0x0100
        /*037a*/ 	.byte	0x08
	.zero		1


	//   ....[6]....
        /*037c*/ 	.word	0x000004d0
        /*0380*/ 	.word	0x000000ff
        /*0384*/ 	.word	0x00031c50
        /*0388*/ 	.short	0x0100
        /*038a*/ 	.byte	0x08
	.zero		1


	//   ....[7]....
        /*038c*/ 	.word	0x000004e0
        /*0390*/ 	.word	0x000000ff
        /*0394*/ 	.word	0x00031c60
        /*0398*/ 	.short	0x0100
        /*039a*/ 	.byte	0x08
	.zero		1


	//   ....[8]....
        /*039c*/ 	.word	0x000004f0
        /*03a0*/ 	.word	0x000000ff
        /*03a4*/ 	.word	0x00031c58
        /*03a8*/ 	.short	0x0100
        /*03aa*/ 	.byte	0x08
	.zero		1


	//   ....[9]....
        /*03ac*/ 	.word	0x00000500
        /*03b0*/ 	.word	0x000000ff
        /*03b4*/ 	.word	0x00031c68
        /*03b8*/ 	.short	0x0100
        /*03ba*/ 	.byte	0x08
	.zero		1


	//   ....[10]....
        /*03bc*/ 	.word	0x000005f0
        /*03c0*/ 	.word	0x000000ff
        /*03c4*/ 	.word	0x00031c70
        /*03c8*/ 	.short	0x0100
        /*03ca*/ 	.byte	0x06
	.zero		1


	//   ....[11]....
        /*03cc*/ 	.word	0x00000600
        /*03d0*/ 	.word	0x000000ff
        /*03d4*/ 	.word	0x00031c80
        /*03d8*/ 	.short	0x0100
        /*03da*/ 	.byte	0x06
	.zero		1


	//   ....[12]....
        /*03dc*/ 	.word	0x00000610
        /*03e0*/ 	.word	0x000000ff
        /*03e4*/ 	.word	0x00031c78
        /*03e8*/ 	.short	0x0100
        /*03ea*/ 	.byte	0x06
	.zero		1


	//   ....[13]....
        /*03ec*/ 	.word	0x00000620
        /*03f0*/ 	.word	0x000000ff
        /*03f4*/ 	.word	0x00031c88
        /*03f8*/ 	.short	0x0100
        /*03fa*/ 	.byte	0x06
	.zero		1


	//   ....[14]....
        /*03fc*/ 	.word	0x00000750
        /*0400*/ 	.word	0x000000ff
        /*0404*/ 	.word	0x00031c90
        /*0408*/ 	.short	0x0100
        /*040a*/ 	.byte	0x08
	.zero		1


	//   ....[15]....
        /*040c*/ 	.word	0x00000760
        /*0410*/ 	.word	0x000000ff
        /*0414*/ 	.word	0x00031ca0
        /*0418*/ 	.short	0x0100
        /*041a*/ 	.byte	0x08
	.zero		1


	//   ....[16]....
        /*041c*/ 	.word	0x00000770
        /*0420*/ 	.word	0x000000ff
        /*0424*/ 	.word	0x00031c98
        /*0428*/ 	.short	0x0100
        /*042a*/ 	.byte	0x08
	.zero		1


	//   ....[17]....
        /*042c*/ 	.word	0x00000780
        /*0430*/ 	.word	0x000000ff
        /*0434*/ 	.word	0x00031ca8
        /*0438*/ 	.short	0x0100
        /*043a*/ 	.byte	0x08
	.zero		1


	//   ....[18]....
        /*043c*/ 	.word	0x000008b0
        /*0440*/ 	.word	0x000000ff
        /*0444*/ 	.word	0x00031cb0
        /*0448*/ 	.short	0x0100
        /*044a*/ 	.byte	0x08
	.zero		1


	//   ....[19]....
        /*044c*/ 	.word	0x000008c0
        /*0450*/ 	.word	0x000000ff
        /*0454*/ 	.word	0x00031cc0
        /*0458*/ 	.short	0x0100
        /*045a*/ 	.byte	0x08
	.zero		1


	//   ....[20]....
        /*045c*/ 	.word	0x000008d0
        /*0460*/ 	.word	0x000000ff
        /*0464*/ 	.word	0x00031cb8
        /*0468*/ 	.short	0x0100
        /*046a*/ 	.byte	0x08
	.zero		1


	//   ....[21]....
        /*046c*/ 	.word	0x000008e0
        /*0470*/ 	.word	0x000000ff
        /*0474*/ 	.word	0x00031cc8
        /*0478*/ 	.short	0x0100
        /*047a*/ 	.byte	0x08
	.zero		1


	//   ....[22]....
        /*047c*/ 	.word	0x00001840
        /*0480*/ 	.word	0x000000ff
        /*0484*/ 	.word	0x00031c00
        /*0488*/ 	.short	0x010a
        /*048a*/ 	.byte	0x25
	.zero		1


	//   ....[23]....
        /*048c*/ 	.word	0x000018c0
        /*0490*/ 	.word	0x00000000
        /*0494*/ 	.word	0x00031c30
        /*0498*/ 	.short	0x010a
        /*049a*/ 	.byte	0x3f
	.zero		1


	//   ....[24]....
        /*049c*/ 	.word	0x00001920
        /*04a0*/ 	.word	0x00000000
        /*04a4*/ 	.word	0x00031c30
        /*04a8*/ 	.short	0x010a
        /*04aa*/ 	.byte	0x3f
	.zero		1


	//   ....[25]....
        /*04ac*/ 	.word	0x00004f30
        /*04b0*/ 	.word	0x00000004
        /*04b4*/ 	.word	0x00000000
        /*04b8*/ 	.short	0x0101
        /*04ba*/ 	.byte	0x3f
	.zero		1


	//   ....[26]....
        /*04bc*/ 	.word	0x00005d20
        /*04c0*/ 	.word	0x000000ff
        /*04c4*/ 	.word	0x00031c30
        /*04c8*/ 	.short	0x010a
        /*04ca*/ 	.byte	0x04
	.zero		1


	//   ....[27]....
        /*04cc*/ 	.word	0x00005d60
        /*04d0*/ 	.word	0x000000ff
        /*04d4*/ 	.word	0x00031c30
        /*04d8*/ 	.short	0x010a
        /*04da*/ 	.byte	0x04
	.zero		1


	//   ....[28]....
        /*04dc*/ 	.word	0x000073f0
        /*04e0*/ 	.word	0x000000ff
        /*04e4*/ 	.word	0x00031c50
        /*04e8*/ 	.short	0x010a
        /*04ea*/ 	.byte	0x04
	.zero		1


	//   ....[29]....
        /*04ec*/ 	.word	0x00007430
        /*04f0*/ 	.word	0x000000ff
        /*04f4*/ 	.word	0x00031c50
        /*04f8*/ 	.short	0x010a
        /*04fa*/ 	.byte	0x04
	.zero		1


	//   ....[30]....
        /*04fc*/ 	.word	0x00009970
        /*0500*/ 	.word	0x00000005
        /*0504*/ 	.word	0x00000000
        /*0508*/ 	.short	0x0101
        /*050a*/ 	.byte	0x3f
	.zero		1


	//   ....[31]....
        /*050c*/ 	.word	0x00009ac0
        /*0510*/ 	.word	0x0000004f
        /*0514*/ 	.word	0x00000000
        /*0518*/ 	.short	0x0101
        /*051a*/ 	.byte	0x3f
	.zero		1


	//   ....[32]....
        /*051c*/ 	.word	0x0000a870
        /*0520*/ 	.word	0x000000ff
        /*0524*/ 	.word	0x00031c30
        /*0528*/ 	.short	0x010a
        /*052a*/ 	.byte	0x04
	.zero		1


	//   ....[33]....
        /*052c*/ 	.word	0x0000a8b0
        /*0530*/ 	.word	0x000000ff
        /*0534*/ 	.word	0x00031c30
        /*0538*/ 	.short	0x010a
        /*053a*/ 	.byte	0x04
	.zero		1


	//   ....[34]....
        /*053c*/ 	.word	0x0000bf40
        /*0540*/ 	.word	0x000000ff
        /*0544*/ 	.word	0x00031c50
        /*0548*/ 	.short	0x010a
        /*054a*/ 	.byte	0x04
	.zero		1


	//   ....[35]....
        /*054c*/ 	.word	0x0000bf80
        /*0550*/ 	.word	0x000000ff
        /*0554*/ 	.word	0x00031c50
        /*0558*/ 	.short	0x010a
        /*055a*/ 	.byte	0x04
	.zero		1


	//   ....[36]....
        /*055c*/ 	.word	0x0000da60
        /*0560*/ 	.word	0x0000000d
        /*0564*/ 	.word	0x00000000
        /*0568*/ 	.short	0x0101
        /*056a*/ 	.byte	0x3f
	.zero		1


	//   ....[37]....
        /*056c*/ 	.word	0x0000dbb0
        /*0570*/ 	.word	0x0000000c
        /*0574*/ 	.word	0x00000000
        /*0578*/ 	.short	0x0101
        /*057a*/ 	.byte	0x3f
	.zero		1


	//   ....[38]....
        /*057c*/ 	.word	0x0000e830
        /*0580*/ 	.word	0x000000ff
        /*0584*/ 	.word	0x00031c50
        /*0588*/ 	.short	0x010a
        /*058a*/ 	.byte	0x05
	.zero		1


	//   ....[39]....
        /*058c*/ 	.word	0x0000e870
        /*0590*/ 	.word	0x000000ff
        /*0594*/ 	.word	0x00031c50
        /*0598*/ 	.short	0x010a
        /*059a*/ 	.byte	0x05
	.zero		1


	//   ....[40]....
        /*059c*/ 	.word	0x0000ef40
        /*05a0*/ 	.word	0x00000004
        /*05a4*/ 	.word	0x00000000
        /*05a8*/ 	.short	0x0101
        /*05aa*/ 	.byte	0x3f
	.zero		1


	//   ....[41]....
        /*05ac*/ 	.word	0x0000ffc0
        /*05b0*/ 	.word	0x000000ff
        /*05b4*/ 	.word	0x00000000
        /*05b8*/ 	.short	0x0101
        /*05ba*/ 	.byte	0x05
	.zero		1


	//   ....[42]....
        /*05bc*/ 	.word	0x00011ac0
        /*05c0*/ 	.word	0x00000003
        /*05c4*/ 	.word	0x00031c40
        /*05c8*/ 	.short	0x010a
        /*05ca*/ 	.byte	0x3f
	.zero		1


	//   ....[43]....
        /*05cc*/ 	.word	0x000128c0
        /*05d0*/ 	.word	0x00000011
        /*05d4*/ 	.word	0x00031c00
        /*05d8*/ 	.short	0x0107
        /*05da*/ 	.byte	0x3f
	.zero		1


	//   ....[44]....
        /*05dc*/ 	.word	0x000129b0
        /*05e0*/ 	.word	0x00000011
        /*05e4*/ 	.word	0x00031c00
        /*05e8*/ 	.short	0x0101
        /*05ea*/ 	.byte	0x3f
	.zero		1


	//   ....[45]....
        /*05ec*/ 	.word	0x000129d0
        /*05f0*/ 	.word	0x00000011
        /*05f4*/ 	.word	0x00031c20
        /*05f8*/ 	.short	0x010a
        /*05fa*/ 	.byte	0x3f
	.zero		1


	//   ....[46]....
        /*05fc*/ 	.word	0x00012cf0
        /*0600*/ 	.word	0x00000002
        /*0604*/ 	.word	0x00031c40
        /*0608*/ 	.short	0x010a
        /*060a*/ 	.byte	0x3f
	.zero		1


	//   ....[47]....
        /*060c*/ 	.word	0x00013100
        /*0610*/ 	.word	0x00000003
        /*0614*/ 	.word	0x00000060
        /*0618*/ 	.short	0x010a
        /*061a*/ 	.byte	0x3f
	.zero		1


	//   ....[48]....
        /*061c*/ 	.word	0x00013810
        /*0620*/ 	.word	0x00000003
        /*0624*/ 	.word	0x00031c40
        /*0628*/ 	.short	0x010a
        /*062a*/ 	.byte	0x3f
	.zero		1


	//   ....[49]....
        /*062c*/ 	.word	0x00013c40
        /*0630*/ 	.word	0x0000000c
        /*0634*/ 	.word	0x00000060
        /*0638*/ 	.short	0x010a
        /*063a*/ 	.byte	0x3f
	.zero		1


	//   ....[50]....
        /*063c*/ 	.word	0x000142a0
        /*0640*/ 	.word	0x00000002
        /*0644*/ 	.word	0x00031c40
        /*0648*/ 	.short	0x010a
        /*064a*/ 	.byte	0x3f
	.zero		1


	//   ....[51]....
        /*064c*/ 	.word	0x000146e0
        /*0650*/ 	.word	0x00000008
        /*0654*/ 	.word	0x00000060
        /*0658*/ 	.short	0x010a
        /*065a*/ 	.byte	0x3f
	.zero		1


	//   ....[52]....
        /*065c*/ 	.word	0x00014ce0
        /*0660*/ 	.word	0x00000003
        /*0664*/ 	.word	0x00031c60
        /*0668*/ 	.short	0x010a
        /*066a*/ 	.byte	0x3f
	.zero		1


	//   ....[53]....
        /*066c*/ 	.word	0x00015360
        /*0670*/ 	.word	0x00000007
        /*0674*/ 	.word	0x00031c20
        /*0678*/ 	.short	0x010a
        /*067a*/ 	.byte	0x3f
	.zero		1


	//   ....[54]....
        /*067c*/ 	.word	0x00015520
        /*0680*/ 	.word	0x00000005
        /*0684*/ 	.word	0x00000000
        /*0688*/ 	.short	0x010a
        /*068a*/ 	.byte	0x3f
	.zero		1


	//   ....[55]....
        /*068c*/ 	.word	0x00015590
        /*0690*/ 	.word	0x00000003
        /*0694*/ 	.word	0x00000000
        /*0698*/ 	.short	0x010a
        /*069a*/ 	.byte	0x3f
	.zero		1


	//   ....[56]....
        /*069c*/ 	.word	0x000155f0
        /*06a0*/ 	.word	0x00000005
        /*06a4*/ 	.word	0x00000000
        /*06a8*/ 	.short	0x010a
        /*06aa*/ 	.byte	0x3f
	.zero		1


	//   ....[57]....
        /*06ac*/ 	.word	0x00015620
        /*06b0*/ 	.word	0x00000003
        /*06b4*/ 	.word	0x00000000
        /*06b8*/ 	.short	0x010a
        /*06ba*/ 	.byte	0x3f
	.zero		1


	//   ....[58]....
        /*06bc*/ 	.word	0x00015690
        /*06c0*/ 	.word	0x00000003
        /*06c4*/ 	.word	0x00031c00
        /*06c8*/ 	.short	0x010a
        /*06ca*/ 	.byte	0x3f
	.zero		1


	//   ....[59]....
        /*06cc*/ 	.word	0x000156e0
        /*06d0*/ 	.word	0x00000000
        /*06d4*/ 	.word	0x00031c30
        /*06d8*/ 	.short	0x010a
        /*06da*/ 	.byte	0x3f
	.zero		1


	//   ....[60]....
        /*06dc*/ 	.word	0x00015740
        /*06e0*/ 	.word	0x00000008
        /*06e4*/ 	.word	0x00031c30
        /*06e8*/ 	.short	0x010a
        /*06ea*/ 	.byte	0x3f
	.zero		1


	//   ....[61]....
        /*06ec*/ 	.word	0x000157a0
        /*06f0*/ 	.word	0x00000008
        /*06f4*/ 	.word	0x00031c50
        /*06f8*/ 	.short	0x010a
        /*06fa*/ 	.byte	0x3f
	.zero		1


	//   ....[62]....
        /*06fc*/ 	.word	0x00015800
        /*0700*/ 	.word	0x00000007
        /*0704*/ 	.word	0x00031c30
        /*0708*/ 	.short	0x010a
        /*070a*/ 	.byte	0x3f
	.zero		1


	//   ....[63]....
        /*070c*/ 	.word	0x00015860
        /*0710*/ 	.word	0x00000007
        /*0714*/ 	.word	0x00031c50
        /*0718*/ 	.short	0x010a
        /*071a*/ 	.byte	0x3f
	.zero		1


	//   ....[64]....
        /*071c*/ 	.word	0x000158c0
        /*0720*/ 	.word	0x00000005
        /*0724*/ 	.word	0x00031c50
        /*0728*/ 	.short	0x010a
        /*072a*/ 	.byte	0x3f
	.zero		1


	//   ....[65]....
        /*072c*/ 	.word	0x00015a10
        /*0730*/ 	.word	0x00000003
        /*0734*/ 	.word	0x00031c40
        /*0738*/ 	.short	0x010a
        /*073a*/ 	.byte	0x3f
	.zero		1


	//   ....[66]....
        /*073c*/ 	.word	0x000162f0
        /*0740*/ 	.word	0x00000011
        /*0744*/ 	.word	0x00031c20
        /*0748*/ 	.short	0x010a
        /*074a*/ 	.byte	0x3f
	.zero		1


	//   ....[67]....
        /*074c*/ 	.word	0x00016340
        /*0750*/ 	.word	0x00000002
        /*0754*/ 	.word	0x00031c40
        /*0758*/ 	.short	0x010a
        /*075a*/ 	.byte	0x3f
	.zero		1


	//   ....[68]....
        /*075c*/ 	.word	0x00016390
        /*0760*/ 	.word	0x00000003
        /*0764*/ 	.word	0x00000060
        /*0768*/ 	.short	0x010a
        /*076a*/ 	.byte	0x3f
	.zero		1


	//   ....[69]....
        /*076c*/ 	.word	0x000163e0
        /*0770*/ 	.word	0x00000003
        /*0774*/ 	.word	0x00031c40
        /*0778*/ 	.short	0x010a
        /*077a*/ 	.byte	0x3f
	.zero		1


	//   ....[70]....
        /*077c*/ 	.word	0x00016430
        /*0780*/ 	.word	0x0000000c
        /*0784*/ 	.word	0x00000060
        /*0788*/ 	.short	0x010a
        /*078a*/ 	.byte	0x3f
	.zero		1


	//   ....[71]....
        /*078c*/ 	.word	0x00016480
        /*0790*/ 	.word	0x00000002
        /*0794*/ 	.word	0x00031c40
        /*0798*/ 	.short	0x010a
        /*079a*/ 	.byte	0x3f
	.zero		1


	//   ....[72]....
        /*079c*/ 	.word	0x000164d0
        /*07a0*/ 	.word	0x00000008
        /*07a4*/ 	.word	0x00000060
        /*07a8*/ 	.short	0x010a
        /*07aa*/ 	.byte	0x3f
	.zero		1


	//   ....[73]....
        /*07ac*/ 	.word	0x00016520
        /*07b0*/ 	.word	0x00000003
        /*07b4*/ 	.word	0x00031c60
        /*07b8*/ 	.short	0x010a
        /*07ba*/ 	.byte	0x3f
	.zero		1


	//   ....[74]....
        /*07bc*/ 	.word	0x00016610
        /*07c0*/ 	.word	0x00000007
        /*07c4*/ 	.word	0x00031c20
        /*07c8*/ 	.short	0x010a
        /*07ca*/ 	.byte	0x3f
	.zero		1


	//   ....[75]....
        /*07cc*/ 	.word	0x000167b0
        /*07d0*/ 	.word	0x00000005
        /*07d4*/ 	.word	0x00000000
        /*07d8*/ 	.short	0x010a
        /*07da*/ 	.byte	0x3f
	.zero		1


	//   ....[76]....
        /*07dc*/ 	.word	0x00016800
        /*07e0*/ 	.word	0x00000003
        /*07e4*/ 	.word	0x00000000
        /*07e8*/ 	.short	0x010a
        /*07ea*/ 	.byte	0x3f
	.zero		1


	//   ....[77]....
        /*07ec*/ 	.word	0x00016850
        /*07f0*/ 	.word	0x00000005
        /*07f4*/ 	.word	0x00000000
        /*07f8*/ 	.short	0x010a
        /*07fa*/ 	.byte	0x3f
	.zero		1


	//----- nvinfo : EIATTR_NUM_MBARRIERS
	.align		4
.L_267:
        /*07fc*/ 	.byte	0x03, 0x38
        /*07fe*/ 	.short	0x0016


	//----- nvinfo : EIATTR_EXIT_INSTR_OFFSETS
	.align		4
        /*0800*/ 	.byte	0x04, 0x1c
        /*0802*/ 	.short	(.L_269 - .L_268)


	//   ....[0]....
.L_268:
        /*0804*/ 	.word	0x00000a50


	//   ....[1]....
        /*0808*/ 	.word	0x00010b10


	//   ....[2]....
        /*080c*/ 	.word	0x00015670


	//----- nvinfo : EIATTR_MAX_THREADS
	.align		4
.L_269:
        /*0810*/ 	.byte	0x04, 0x05
        /*0812*/ 	.short	(.L_271 - .L_270)
.L_270:
        /*0814*/ 	.word	0x00000200
        /*0818*/ 	.word	0x00000001
        /*081c*/ 	.word	0x00000001


	//----- nvinfo : EIATTR_CRS_STACK_SIZE
	.align		4
.L_271:
        /*0820*/ 	.byte	0x04, 0x1e
        /*0822*/ 	.short	(.L_273 - .L_272)
.L_272:
        /*0824*/ 	.word	0x00000000


	//----- nvinfo : EIATTR_CBANK_PARAM_SIZE
	.align		4
.L_273:
        /*0828*/ 	.byte	0x03, 0x19
        /*082a*/ 	.short	0x0af0


	//----- nvinfo : EIATTR_PARAM_CBANK
	.align		4
        /*082c*/ 	.byte	0x04, 0x0a
        /*082e*/ 	.short	(.L_275 - .L_274)
	.align		4
.L_274:
        /*0830*/ 	.word	index@(.nv.constant0._ZN7cutlass13device_kernelIN5flash11enable_sm90INS1_16FlashAttnFwdSm90INS1_25CollectiveMainloopFwdSm90ILi2EN4cute5tupleIJNS5_1CILi1EEES8_S8_EEENS6_IJNS7_ILi192EEENS7_ILi144EEENS7_ILi96EEEEEELi96ENS_10bfloat16_tEfNS_4arch4Sm90ELb1ELb0ELb1ELb0ELb0ELb0ELb0ELb0ELb1ELb1ELb0ELb0EEENS1_21CollectiveEpilogueFwdINS6_IJSA_SC_SB_EEES9_SE_SG_Li384ELb0ELb1ELb0ELb0EEENS1_30DynamicPersistentTileSchedulerILi384ELi128ELb0ELb1ELb1EEEEEEEEEvNT_6ParamsE)
        /*0834*/ 	.short	0x0210
        /*0836*/ 	.short	0x0af0


	//----- nvinfo : EIATTR_SW_WAR
	.align		4
.L_275:
        /*0838*/ 	.byte	0x04, 0x36
        /*083a*/ 	.short	(.L_277 - .L_276)
.L_276:
        /*083c*/ 	.word	0x00000008
.L_277:


//--------------------- .nv.info._ZN7cutlass13device_kernelIN5flash11enable_sm90INS1_16FlashAttnFwdSm90INS1_25CollectiveMainloopFwdSm90ILi2EN4cute5tupleIJNS5_1CILi1EEES8_S8_EEENS6_IJNS7_ILi192EEENS7_ILi144EEENS7_ILi96EEEEEELi96ENS_10bfloat16_tEfNS_4arch4Sm90ELb1ELb0ELb1ELb1ELb0ELb0ELb0ELb0ELb1ELb1ELb0ELb0EEENS1_21CollectiveEpilogueFwdINS6_IJSA_SC_SB_EEES9_SE_SG_Li384ELb1ELb1ELb0ELb0EEENS1_36VarlenDynamicPersistentTileSchedulerILi192ELi144ELi384ELi128ELb0ELb1ELb1ELb1ELb1ELb1EEEEEEEEEvNT_6ParamsE --------------------------
	.section	.nv.info._ZN7cutlass13device_kernelIN5flash11enable_sm90INS1_16FlashAttnFwdSm90INS1_25CollectiveMainloopFwdSm90ILi2EN4cute5tupleIJNS5_1CILi1EEES8_S8_EEENS6_IJNS7_ILi192EEENS7_ILi144EEENS7_ILi96EEEEEELi96ENS_10bfloat16_tEfNS_4arch4Sm90ELb1ELb0ELb1ELb1ELb0ELb0ELb0ELb0ELb1ELb1ELb0ELb0EEENS1_21CollectiveEpilogueFwdINS6_IJSA_SC_SB_EEES9_SE_SG_Li384ELb1ELb1ELb0ELb0EEENS1_36VarlenDynamicPersistentTileSchedulerILi192ELi144ELi384ELi128ELb0ELb1ELb1ELb1ELb1ELb1EEEEEEEEEvNT_6ParamsE,"",@"SHT_CUDA_INFO"
	.sectionflags	@""
	.align	4


	//----- nvinfo : EIATTR_CUDA_API_VERSION
	.align		4
        /*0000*/ 	.byte	0x04, 0x37
        /*0002*/ 	.short	(.L_279 - .L_278)
.L_278:
        /*0004*/ 	.word	0x00000082


	//----- nvinfo : EIATTR_KPARAM_INFO
	.align		4
.L_279:
        /*0008*/ 	.byte	0x04, 0x17
        /*000a*/ 	.short	(.L_281 - .L_280)
.L_280:
        /*000c*/ 	.word	0x00000000
        /*0010*/ 	.short	0x0000
        /*0012*/ 	.short	0x0070
        /*0014*/ 	.byte	0x00, 0xf0, 0x01, 0x2a


	//----- nvinfo : EIATTR_SPARSE_MMA_MASK
	.align		4
.L_281:
        /*0018*/ 	.byte	0x03, 0x50
        /*001a*/ 	.short	0x0000


	//----- nvinfo : EIATTR_MAXREG_COUNT
	.align		4
        /*001c*/ 	.byte	0x03, 0x1b
        /*001e*/ 	.short	0x0080


	//----- nvinfo : EIATTR_NUM_BARRIERS
	.align		4
        /*0020*/ 	.byte	0x02, 0x4c
        /*0022*/ 	.byte	0x10
	.zero		1


	//----- nvinfo : EIATTR_EXTERNS
	.align		4
        /*0024*/ 	.byte	0x04, 0x0f
        /*0026*/ 	.short	(.L_283 - .L_282)


	//   ....[0]....
	.align		4
.L_282:
        /*0028*/ 	.word	index@(__assertfail)


	//----- nvinfo : EIATTR_ANNOTATIONS
	.align		4
.L_283:
        /*002c*/ 	.byte	0x04, 0x55
        /*002e*/ 	.short	(.L_285 - .L_284)


	//   ....[0]....
.L_284:
        /* <DEDUP_REMOVED lines=23> */


	//----- nvinfo : EIATTR_MERCURY_ISA_VERSION
	.align		4
.L_285:
        /*0188*/ 	.byte	0x03, 0x5f
        /*018a*/ 	.short	0x0101


	//----- nvinfo : EIATTR_UNUSED_LOAD_BYTE_OFFSET
	.align		4
        /*018c*/ 	.byte	0x04, 0x44
        /*018e*/ 	.short	(.L_287 - .L_286)


	//   ....[0]....
.L_286:
        /*0190*/ 	.word	0x00000a60
        /*0194*/ 	.word	0x0000fff0


	//   ....[1]....
        /*0198*/ 	.word	0x0000f4f0
        /*019c*/ 	.word	0x0000fff0


	//----- nvinfo : EIATTR_INT_WARP_WIDE_INSTR_OFFSETS
	.align		4
.L_287:
        /*01a0*/ 	.byte	0x04, 0x31
        /*01a2*/ 	.short	(.L_289 - .L_288)


	//   ....[0]....
.L_288:
        /*01a4*/ 	.word	0x00000130


	//   ....[1]....
        /*01a8*/ 	.word	0x00000170


	//   ....[2]....
        /*01ac*/ 	.word	0x000001e0


	//   ....[3]....
        /*01b0*/ 	.word	0x00012690


	//   ....[4]....
        /*01b4*/ 	.word	0x00012730


	//   ....[5]....
        /*01b8*/ 	.word	0x000161c0


	//   ....[6]....
        /*01bc*/ 	.word	0x00016260


	//----- nvinfo : EIATTR_COOP_GROUP_MASK_REGIDS
	.align		4
.L_289:
        /*01c0*/ 	.byte	0x04, 0x29
        /*01c2*/ 	.short	(.L_291 - .L_290)


	//   ....[0]....
.L_290:
        /*01c4*/ 	.word	0xffffffff


	//   ....[1]....
        /*01c8*/ 	.word	0xffffffff


	//   ....[2]....
        /*01cc*/ 	.word	0xffffffff


	//   ....[3]....
        /*01d0*/ 	.word	0xffffffff


	//   ....[4]....
        /*01d4*/ 	.word	0xffffffff


	//   ....[5]....
        /*01d8*/ 	.word	0xffffffff


	//   ....[6]....
        /*01dc*/ 	.word	0xffffffff


	//   ....[7]....
        /*01e0*/ 	.word	0xffffffff


	//   ....[8]....
        /*01e4*/ 	.word	0xffffffff


	//   ....[9]....
        /*01e8*/ 	.word	0xffffffff


	//   ....[10]....
        /*01ec*/ 	.word	0xffffffff


	//   ....[11]....
        /*01f0*/ 	.word	0xffffffff


	//   ....[12]....
        /*01f4*/ 	.word	0xffffffff


	//   ....[13]....
        /*01f8*/ 	.word	0xffffffff


	//   ....[14]....
        /*01fc*/ 	.word	0xffffffff


	//   ....[15]....
        /*0200*/ 	.word	0xffffffff


	//   ....[16]....
        /*0204*/ 	.word	0xffffffff


	//   ....[17]....
        /*0208*/ 	.word	0xffffffff


	//   ....[18]....
        /*020c*/ 	.word	0xffffffff


	//   ....[19]....
        /*0210*/ 	.word	0xffffffff


	//   ....[20]....
        /*0214*/ 	.word	0xffffffff


	//   ....[21]....
        /*0218*/ 	.word	0xffffffff


	//   ....[22]....
        /*021c*/ 	.word	0xffffffff


	//   ....[23]....
        /*0220*/ 	.word	0xffffffff


	//   ....[24]....
        /*0224*/ 	.word	0xffffffff


	//   ....[25]....
        /*0228*/ 	.word	0xffffffff


	//   ....[26]....
        /*022c*/ 	.word	0xffffffff


	//   ....[27]....
        /*0230*/ 	.word	0xffffffff


	//   ....[28]....
        /*0234*/ 	.word	0xffffffff


	//   ....[29]....
        /*0238*/ 	.word	0xffffffff


	//   ....[30]....
        /*023c*/ 	.word	0xffffffff


	//   ....[31]....
        /*0240*/ 	.word	0xffffffff


	//   ....[32]....
        /*0244*/ 	.word	0xffffffff


	//   ....[33]....
        /*0248*/ 	.word	0xffffffff


	//   ....[34]....
        /*024c*/ 	.word	0xffffffff


	//   ....[35]....
        /*0250*/ 	.word	0xffffffff


	//   ....[36]....
        /*0254*/ 	.word	0xffffffff


	//   ....[37]....
        /*0258*/ 	.word	0xffffffff


	//   ....[38]....
        /*025c*/ 	.word	0xffffffff


	//   ....[39]....
        /*0260*/ 	.word	0xffffffff


	//   ....[40]....
        /*0264*/ 	.word	0xffffffff


	//   ....[41]....
        /*0268*/ 	.word	0xffffffff


	//   ....[42]....
        /*026c*/ 	.word	0xffffffff


	//   ....[43]....
        /*0270*/ 	.word	0xffffffff


	//   ....[44]....
        /*0274*/ 	.word	0xffffffff


	//   ....[45]....
        /*0278*/ 	.word	0xffffffff


	//   ....[46]....
        /*027c*/ 	.word	0xffffffff


	//   ....[47]....
        /*0280*/ 	.word	0xffffffff


	//   ....[48]....
        /*0284*/ 	.word	0xffffffff


	//   ....[49]....
        /*0288*/ 	.word	0xffffffff


	//   ....[50]....
        /*028c*/ 	.word	0xffffffff


	//   ....[51]....
        /*0290*/ 	.word	0xffffffff


	//   ....[52]....
        /*0294*/ 	.word	0xffffffff


	//   ....[53]....
        /*0298*/ 	.word	0xffffffff


	//   ....[54]....
        /*029c*/ 	.word	0xffffffff


	//   ....[55]....
        /*02a0*/ 	.word	0xffffffff


	//   ....[56]....
        /*02a4*/ 	.word	0xffffffff


	//   ....[57]....
        /*02a8*/ 	.word	0xffffffff


	//   ....[58]....
        /*02ac*/ 	.word	0xffffffff


	//   ....[59]....
        /*02b0*/ 	.word	0xffffffff


	//   ....[60]....
        /*02b4*/ 	.word	0xffffffff


	//   ....[61]....
        /*02b8*/ 	.word	0xffffffff


	//   ....[62]....
        /*02bc*/ 	.word	0xffffffff


	//   ....[63]....
        /*02c0*/ 	.word	0xffffffff


	//   ....[64]....
        /*02c4*/ 	.word	0xffffffff


	//   ....[65]....
        /*02c8*/ 	.word	0xffffffff


	//   ....[66]....
        /*02cc*/ 	.word	0xffffffff


	//   ....[67]....
        /*02d0*/ 	.word	0xffffffff


	//   ....[68]....
        /*02d4*/ 	.word	0xffffffff


	//   ....[69]....
        /*02d8*/ 	.word	0xffffffff


	//   ....[70]....
        /*02dc*/ 	.word	0xffffffff


	//   ....[71]....
        /*02e0*/ 	.word	0xffffffff


	//   ....[72]....
        /*02e4*/ 	.word	0xffffffff


	//   ....[73]....
        /*02e8*/ 	.word	0xffffffff


	//   ....[74]....
        /*02ec*/ 	.word	0xffffffff


	//   ....[75]....
        /*02f0*/ 	.word	0xffffffff


	//   ....[76]....
        /*02f4*/ 	.word	0xffffffff


	//   ....[77]....
        /*02f8*/ 	.word	0xffffffff


	//   ....[78]....
        /*02fc*/ 	.word	0xffffffff


	//   ....[79]....
        /*0300*/ 	.word	0xffffffff


	//   ....[80]....
        /*0304*/ 	.word	0xffffffff


	//   ....[81]....
        /*0308*/ 	.word	0xffffffff


	//   ....[82]....
        /*030c*/ 	.word	0xffffffff


	//   ....[83]....
        /*0310*/ 	.word	0xffffffff


	//   ....[84]....
        /*0314*/ 	.word	0xffffffff


	//   ....[85]....
        /*0318*/ 	.word	0xffffffff


	//   ....[86]....
        /*031c*/ 	.word	0xffffffff


	//   ....[87]....
        /*0320*/ 	.word	0xffffffff


	//   ....[88]....
        /*0324*/ 	.word	0xffffffff


	//   ....[89]....
        /*0328*/ 	.word	0xffffffff


	//   ....[90]....
        /*032c*/ 	.word	0x0500000f


	//   ....[91]....
        /*0330*/ 	.word	0x0500000f


	//   ....[92]....
        /*0334*/ 	.word	0x0500000f


	//   ....[93]....
        /*0338*/ 	.word	0x0500000f


	//   ....[94]....
        /*033c*/ 	.word	0x0500000f


	//   ....[95]....
        /*0340*/ 	.word	0x0500000f


	//   ....[96]....
        /*0344*/ 	.word	0x0500000f


	//   ....[97]....
        /*0348*/ 	.word	0x0500000f


	//   ....[98]....
        /*034c*/ 	.word	0x0500000f


	//   ....[99]....
        /*0350*/ 	.word	0x0500000f


	//   ....[100]....
        /*0354*/ 	.word	0x0500000f


	//   ....[101]....
        /*0358*/ 	.word	0x0500000f


	//   ....[102]....
        /*035c*/ 	.word	0x0500000f


	//   ....[103]....
        /*0360*/ 	.word	0x0500000f


	//   ....[104]....
        /*0364*/ 	.word	0x0500000f


	//   ....[105]....
        /*0368*/ 	.word	0x0500000f


	//   ....[106]....
        /*036c*/ 	.word	0x0500000f


	//   ....[107]....
        /*0370*/ 	.word	0x0500000f


	//   ....[108]....
        /*0374*/ 	.word	0x0500000f


	//   ....[109]....
        /*0378*/ 	.word	0x0500000f


	//   ....[110]....
        /*037c*/ 	.word	0x0500000f


	//   ....[111]....
        /*0380*/ 	.word	0x0500000f


	//   ....[112]....
        /*0384*/ 	.word	0x0500000f


	//   ....[113]....
        /*0388*/ 	.word	0x0500000f


	//   ....[114]....
        /*038c*/ 	.word	0x0500000f


	//   ....[115]....
        /*0390*/ 	.word	0x0500000f


	//   ....[116]....
        /*0394*/ 	.word	0x0500000f


	//   ....[117]....
        /*0398*/ 	.word	0x0500000f


	//   ....[118]....
        /*039c*/ 	.word	0x0500000f


	//   ....[119]....
        /*03a0*/ 	.word	0x0500000f


	//   ....[120]....
        /*03a4*/ 	.word	0x0500000f


	//----- nvinfo : EIATTR_COOP_GROUP_INSTR_OFFSETS
	.align		4
.L_291:
        /*03a8*/ 	.byte	0x04, 0x28
        /*03aa*/ 	.short	(.L_293 - .L_292)


	//   ....[0]....
.L_292:
        /*03ac*/ 	.word	0x00000070


	//   ....[1]....
        /*03b0*/ 	.word	0x00000140


	//   ....[2]....
        /*03b4*/ 	.word	0x00000190


	//   ....[3]....
        /*03b8*/ 	.word	0x000003c0


	//   ....[4]....
        /*03bc*/ 	.word	0x00000520


	//   ....[5]....
        /*03c0*/ 	.word	0x00000640


	//   ....[6]....
        /*03c4*/ 	.word	0x000007a0


	//   ....[7]....
        /*03c8*/ 	.word	0x00001830


	//   ....[8]....
        /*03cc*/ 	.word	0x000036a0


	//   ....[9]....
        /*03d0*/ 	.word	0x00003730


	//   ....[10]....
        /*03d4*/ 	.word	0x000042d0


	//   ....[11]....
        /*03d8*/ 	.word	0x00004360


	//   ....[12]....
        /*03dc*/ 	.word	0x00004ec0


	//   ....[13]....
        /*03e0*/ 	.word	0x00004f50


	//   ....[14]....
        /*03e4*/ 	.word	0x00005e20


	//   ....[15]....
        /*03e8*/ 	.word	0x00007980


	//   ....[16]....
        /*03ec*/ 	.word	0x00007c70


	//   ....[17]....
        /*03f0*/ 	.word	0x000088b0


	//   ....[18]....
        /*03f4*/ 	.word	0x00008960


	//   ....[19]....
        /*03f8*/ 	.word	0x000095d0


	//   ....[20]....
        /*03fc*/ 	.word	0x00009650


	//   ....[21]....
        /*0400*/ 	.word	0x0000a950


	//   ....[22]....
        /*0404*/ 	.word	0x0000cd40


	//   ....[23]....
        /*0408*/ 	.word	0x0000cdb0


	//   ....[24]....
        /*040c*/ 	.word	0x0000d5d0


	//   ....[25]....
        /*0410*/ 	.word	0x0000d630


	//   ....[26]....
        /*0414*/ 	.word	0x0000ea00


	//   ....[27]....
        /*0418*/ 	.word	0x0000eb10


	//   ....[28]....
        /*041c*/ 	.word	0x0000eb70


	//   ....[29]....
        /*0420*/ 	.word	0x0000ec90


	//   ....[30]....
        /*0424*/ 	.word	0x0000ecc0


	//   ....[31]....
        /*0428*/ 	.word	0x0000ff90


	//   ....[32]....
        /*042c*/ 	.word	0x0000ffd0


	//   ....[33]....
        /*0430*/ 	.word	0x00010000


	//   ....[34]....
        /*0434*/ 	.word	0x00010030


	//   ....[35]....
        /*0438*/ 	.word	0x000104d0


	//   ....[36]....
        /*043c*/ 	.word	0x000104f0


	//   ....[37]....
        /*0440*/ 	.word	0x00010630


	//   ....[38]....
        /*0444*/ 	.word	0x00010650


	//   ....[39]....
        /*0448*/ 	.word	0x00011020


	//   ....[40]....
        /*044c*/ 	.word	0x00011030


	//   ....[41]....
        /*0450*/ 	.word	0x00011140


	//   ....[42]....
        /*0454*/ 	.word	0x00011160


	//   ....[43]....
        /*0458*/ 	.word	0x000112d0


	//   ....[44]....
        /*045c*/ 	.word	0x000114c0


	//   ....[45]....
        /*0460*/ 	.word	0x000114f0


	//   ....[46]....
        /*0464*/ 	.word	0x00011520


	//   ....[47]....
        /*0468*/ 	.word	0x00011550


	//   ....[48]....
        /*046c*/ 	.word	0x00011580


	//   ....[49]....
        /*0470*/ 	.word	0x000115b0


	//   ....[50]....
        /*0474*/ 	.word	0x00011730


	//   ....[51]....
        /*0478*/ 	.word	0x00011760


	//   ....[52]....
        /*047c*/ 	.word	0x00011790


	//   ....[53]....
        /*0480*/ 	.word	0x000117c0


	//   ....[54]....
        /*0484*/ 	.word	0x000117f0


	//   ....[55]....
        /*0488*/ 	.word	0x00011820


	//   ....[56]....
        /*048c*/ 	.word	0x000118e0


	//   ....[57]....
        /*0490*/ 	.word	0x00011940


	//   ....[58]....
        /*0494*/ 	.word	0x000119e0


	//   ....[59]....
        /*0498*/ 	.word	0x00012c30


	//   ....[60]....
        /*049c*/ 	.word	0x00013920


	//   ....[61]....
        /*04a0*/ 	.word	0x00013930


	//   ....[62]....
        /*04a4*/ 	.word	0x00013950


	//   ....[63]....
        /*04a8*/ 	.word	0x00013a00


	//   ....[64]....
        /*04ac*/ 	.word	0x00013a20


	//   ....[65]....
        /*04b0*/ 	.word	0x00013ac0


	//   ....[66]....
        /*04b4*/ 	.word	0x00013ae0


	//   ....[67]....
        /*04b8*/ 	.word	0x00013af0


	//   ....[68]....
        /*04bc*/ 	.word	0x00013b80


	//   ....[69]....
        /*04c0*/ 	.word	0x00013bd0


	//   ....[70]....
        /*04c4*/ 	.word	0x00013be0


	//   ....[71]....
        /*04c8*/ 	.word	0x00013c10


	//   ....[72]....
        /*04cc*/ 	.word	0x00016920


	//   ....[73]....
        /*04d0*/ 	.word	0x00016970


	//   ....[74]....
        /*04d4*/ 	.word	0x000169a0


	//   ....[75]....
        /*04d8*/ 	.word	0x000169d0


	//   ....[76]....
        /*04dc*/ 	.word	0x000169e0


	//   ....[77]....
        /*04e0*/ 	.word	0x00016a10


	//   ....[78]....
        /*04e4*/ 	.word	0x00016a40


	//   ....[79]....
        /*04e8*/ 	.word	0x00016a70


	//   ....[80]....
        /*04ec*/ 	.word	0x00016c00


	//   ....[81]....
        /*04f0*/ 	.word	0x00016c30


	//   ....[82]....
        /*04f4*/ 	.word	0x00016c60


	//   ....[83]....
        /*04f8*/ 	.word	0x00016c90


	//   ....[84]....
        /*04fc*/ 	.word	0x00016cc0


	//   ....[85]....
        /*0500*/ 	.word	0x00016cf0


	//   ....[86]....
        /*0504*/ 	.word	0x00016db0


	//   ....[87]....
        /*0508*/ 	.word	0x00016dd0


	//   ....[88]....
        /*050c*/ 	.word	0x00016e40


	//   ....[89]....
        /*0510*/ 	.word	0x000174f0


	//   ....[90]....
        /*0514*/ 	.word	0x00017ab0


	//   ....[91]....
        /*0518*/ 	.word	0x00017c60


	//   ....[92]....
        /*051c*/ 	.word	0x00017cb0


	//   ....[93]....
        /*0520*/ 	.word	0x00017de0


	//   ....[94]....
        /*0524*/ 	.word	0x00017e30


	//   ....[95]....
        /*0528*/ 	.word	0x00017f50


	//   ....[96]....
        /*052c*/ 	.word	0x00017fc0


	//   ....[97]....
        /*0530*/ 	.word	0x000180e0


	//   ....[98]....
        /*0534*/ 	.word	0x00018150


	//   ....[99]....
        /*0538*/ 	.word	0x00018240


	//   ....[100]....
        /*053c*/ 	.word	0x000182b0


	//   ....[101]....
        /*0540*/ 	.word	0x000183c0


	//   ....[102]....
        /*0544*/ 	.word	0x00018410


	//   ....[103]....
        /*0548*/ 	.word	0x00018720


	//   ....[104]....
        /*054c*/ 	.word	0x000187c0


	//   ....[105]....
        /*0550*/ 	.word	0x000188f0


	//   ....[106]....
        /*0554*/ 	.word	0x00018960


	//   ....[107]....
        /*0558*/ 	.word	0x000189d0


	//   ....[108]....
        /*055c*/ 	.word	0x00018a40


	//   ....[109]....
        /*0560*/ 	.word	0x00018ab0


	//   ....[110]....
        /*0564*/ 	.word	0x00018b30


	//   ....[111]....
        /*0568*/ 	.word	0x00018bc0


	//   ....[112]....
        /*056c*/ 	.word	0x00018c50


	//   ....[113]....
        /*0570*/ 	.word	0x00018cc0


	//   ....[114]....
        /*0574*/ 	.word	0x00018d30


	//   ....[115]....
        /*0578*/ 	.word	0x00018da0


	//   ....[116]....
        /*057c*/ 	.word	0x00018e20


	//   ....[117]....
        /*0580*/ 	.word	0x00018e90


	//   ....[118]....
        /*0584*/ 	.word	0x00018f30


	//   ....[119]....
        /*0588*/ 	.word	0x00018fc0


	//   ....[120]....
        /*058c*/ 	.word	0x000190e0


	//----- nvinfo : EIATTR_REG_RECONFIG
	.align		4
.L_293:
        /*0590*/ 	.byte	0x01, 0x54
	.zero		2


	//----- nvinfo : EIATTR_SYSCALL_OFFSETS
	.align		4
        /*0594*/ 	.byte	0x04, 0x46
        /*0596*/ 	.short	(.L_295 - .L_294)


	//   ....[0]....
.L_294:
        /*0598*/ 	.word	0x00001a30


	//   ....[1]....
        /*059c*/ 	.word	0x00012890


	//   ....[2]....
        /*05a0*/ 	.word	0x000129e0


	//   ....[3]....
        /*05a4*/ 	.word	0x00012ad0


	//   ....[4]....
        /*05a8*/ 	.word	0x00013390


	//----- nvinfo : EIATTR_MBARRIER_INSTR_OFFSETS
	.align		4
.L_295:
        /*05ac*/ 	.byte	0x04, 0x39
        /*05ae*/ 	.short	(.L_297 - .L_296)


	//   ....[0]....
.L_296:
        /*05b0*/ 	.word	0x00000270
        /*05b4*/ 	.word	0x000000ff
        /*05b8*/ 	.word	0x00031c00
        /*05bc*/ 	.short	0x0100
        /*05be*/ 	.byte	0x08
	.zero		1


	//   ....[1]....
        /*05c0*/ 	.word	0x00000280
        /*05c4*/ 	.word	0x000000ff
        /*05c8*/ 	.word	0x00031c20
        /*05cc*/ 	.short	0x0100
        /*05ce*/ 	.byte	0x08
	.zero		1


	//   ....[2]....
        /*05d0*/ 	.word	0x00000370
        /*05d4*/ 	.word	0x000000ff
        /*05d8*/ 	.word	0x00031c30
        /*05dc*/ 	.short	0x0100
        /*05de*/ 	.byte	0x08
	.zero		1


	//   ....[3]....
        /*05e0*/ 	.word	0x00000380
        /*05e4*/ 	.word	0x000000ff
        /*05e8*/ 	.word	0x00031c40
        /*05ec*/ 	.short	0x0100
        /*05ee*/ 	.byte	0x08
	.zero		1


	//   ....[4]....
        /*05f0*/ 	.word	0x00000390
        /*05f4*/ 	.word	0x000000ff
        /*05f8*/ 	.word	0x00031c38
        /*05fc*/ 	.short	0x0100
        /*05fe*/ 	.byte	0x08
	.zero		1


	//   ....[5]....
        /*0600*/ 	.word	0x000003a0
        /*0604*/ 	.word	0x000000ff
        /*0608*/ 	.word	0x00031c48
        /*060c*/ 	.short	0x0100
        /*060e*/ 	.byte	0x08
	.zero		1


	//   ....[6]....
        /*0610*/ 	.word	0x000004d0
        /*0614*/ 	.word	0x000000ff
        /*0618*/ 	.word	0x00031c50
        /*061c*/ 	.short	0x0100
        /*061e*/ 	.byte	0x08
	.zero		1


	//   ....[7]....
        /*0620*/ 	.word	0x000004e0
        /*0624*/ 	.word	0x000000ff
        /*0628*/ 	.word	0x00031c60
        /*062c*/ 	.short	0x0100
        /*062e*/ 	.byte	0x08
	.zero		1


	//   ....[8]....
        /*0630*/ 	.word	0x000004f0
        /*0634*/ 	.word	0x000000ff
        /*0638*/ 	.word	0x00031c58
        /*063c*/ 	.short	0x0100
        /*063e*/ 	.byte	0x08
	.zero		1


	//   ....[9]....
        /*0640*/ 	.word	0x00000500
        /*0644*/ 	.word	0x000000ff
        /*0648*/ 	.word	0x00031c68
        /*064c*/ 	.short	0x0100
        /*064e*/ 	.byte	0x08
	.zero		1


	//   ....[10]....
        /*0650*/ 	.word	0x000005f0
        /*0654*/ 	.word	0x000000ff
        /*0658*/ 	.word	0x00031c70
        /*065c*/ 	.short	0x0100
        /*065e*/ 	.byte	0x06
	.zero		1


	//   ....[11]....
        /*0660*/ 	.word	0x00000600
        /*0664*/ 	.word	0x000000ff
        /*0668*/ 	.word	0x00031c80
        /*066c*/ 	.short	0x0100
        /*066e*/ 	.byte	0x06
	.zero		1


	//   ....[12]....
        /*0670*/ 	.word	0x00000610
        /*0674*/ 	.word	0x000000ff
        /*0678*/ 	.word	0x00031c78
        /*067c*/ 	.short	0x0100
        /*067e*/ 	.byte	0x06
	.zero		1


	//   ....[13]....
        /*0680*/ 	.word	0x00000620
        /*0684*/ 	.word	0x000000ff
        /*0688*/ 	.word	0x00031c88
        /*068c*/ 	.short	0x0100
        /*068e*/ 	.byte	0x06
	.zero		1


	//   ....[14]....
        /*0690*/ 	.word	0x00000750
        /*0694*/ 	.word	0x000000ff
        /*0698*/ 	.word	0x00031c90
        /*069c*/ 	.short	0x0100
        /*069e*/ 	.byte	0x08
	.zero		1


	//   ....[15]....
        /*06a0*/ 	.word	0x00000760
        /*06a4*/ 	.word	0x000000ff
        /*06a8*/ 	.word	0x00031ca0
        /*06ac*/ 	.short	0x0100
        /*06ae*/ 	.byte	0x08
	.zero		1


	//   ....[16]....
        /*06b0*/ 	.word	0x00000770
        /*06b4*/ 	.word	0x000000ff
        /*06b8*/ 	.word	0x00031c98
        /*06bc*/ 	.short	0x0100
        /*06be*/ 	.byte	0x08
	.zero		1


	//   ....[17]....
        /*06c0*/ 	.word	0x00000780
        /*06c4*/ 	.word	0x000000ff
        /*06c8*/ 	.word	0x00031ca8
        /*06cc*/ 	.short	0x0100
        /*06ce*/ 	.byte	0x08
	.zero		1


	//   ....[18]....
        /*06d0*/ 	.word	0x000008b0
        /*06d4*/ 	.word	0x000000ff
        /*06d8*/ 	.word	0x00031cb0
        /*06dc*/ 	.short	0x0100
        /*06de*/ 	.byte	0x08
	.zero		1


	//   ....[19]....
        /*06e0*/ 	.word	0x000008c0
        /*06e4*/ 	.word	0x000000ff
        /*06e8*/ 	.word	0x00031cc0
        /*06ec*/ 	.short	0x0100
        /*06ee*/ 	.byte	0x08
	.zero		1


	//   ....[20]....
        /*06f0*/ 	.word	0x000008d0
        /*06f4*/ 	.word	0x000000ff
        /*06f8*/ 	.word	0x00031cb8
        /*06fc*/ 	.short	0x0100
        /*06fe*/ 	.byte	0x08
	.zero		1


	//   ....[21]....
        /*0700*/ 	.word	0x000008e0
        /*0704*/ 	.word	0x000000ff
        /*0708*/ 	.word	0x00031cc8
        /*070c*/ 	.short	0x0100
        /*070e*/ 	.byte	0x08
	.zero		1


	//   ....[22]....
        /*0710*/ 	.word	0x00001ad0
        /*0714*/ 	.word	0x000000ff
        /*0718*/ 	.word	0x00031c00
        /*071c*/ 	.short	0x010a
        /*071e*/ 	.byte	0x25
	.zero		1


	//   ....[23]....
        /*0720*/ 	.word	0x00001b50
        /*0724*/ 	.word	0x00000000
        /*0728*/ 	.word	0x00031c30
        /*072c*/ 	.short	0x010a
        /*072e*/ 	.byte	0x3f
	.zero		1


	//   ....[24]....
        /*0730*/ 	.word	0x00001bb0
        /*0734*/ 	.word	0x00000000
        /*0738*/ 	.word	0x00031c30
        /*073c*/ 	.short	0x010a
        /*073e*/ 	.byte	0x3f
	.zero		1


	//   ....[25]....
        /*0740*/ 	.word	0x00005110
        /*0744*/ 	.word	0x00000004
        /*0748*/ 	.word	0x00000000
        /*074c*/ 	.short	0x0101
        /*074e*/ 	.byte	0x3f
	.zero		1


	//   ....[26]....
        /*0750*/ 	.word	0x00005f70
        /*0754*/ 	.word	0x000000ff
        /*0758*/ 	.word	0x00031c30
        /*075c*/ 	.short	0x010a
        /*075e*/ 	.byte	0x04
	.zero		1


	//   ....[27]....
        /*0760*/ 	.word	0x00005fb0
        /*0764*/ 	.word	0x000000ff
        /*0768*/ 	.word	0x00031c30
        /*076c*/ 	.short	0x010a
        /*076e*/ 	.byte	0x04
	.zero		1


	//   ....[28]....
        /*0770*/ 	.word	0x00007640
        /*0774*/ 	.word	0x000000ff
        /*0778*/ 	.word	0x00031c50
        /*077c*/ 	.short	0x010a
        /*077e*/ 	.byte	0x04
	.zero		1


	//   ....[29]....
        /*0780*/ 	.word	0x00007680
        /*0784*/ 	.word	0x000000ff
        /*0788*/ 	.word	0x00031c50
        /*078c*/ 	.short	0x010a
        /*078e*/ 	.byte	0x04
	.zero		1


	//   ....[30]....
        /*0790*/ 	.word	0x00009bb0
        /*0794*/ 	.word	0x0000000b
        /*0798*/ 	.word	0x00000000
        /*079c*/ 	.short	0x0101
        /*079e*/ 	.byte	0x3f
	.zero		1


	//   ....[31]....
        /*07a0*/ 	.word	0x00009d60
        /*07a4*/ 	.word	0x0000000b
        /*07a8*/ 	.word	0x00000000
        /*07ac*/ 	.short	0x0101
        /*07ae*/ 	.byte	0x3f
	.zero		1


	//   ....[32]....
        /*07b0*/ 	.word	0x0000aac0
        /*07b4*/ 	.word	0x000000ff
        /*07b8*/ 	.word	0x00031c30
        /*07bc*/ 	.short	0x010a
        /*07be*/ 	.byte	0x04
	.zero		1


	//   ....[33]....
        /*07c0*/ 	.word	0x0000ab00
        /*07c4*/ 	.word	0x000000ff
        /*07c8*/ 	.word	0x00031c30
        /*07cc*/ 	.short	0x010a
        /*07ce*/ 	.byte	0x04
	.zero		1


	//   ....[34]....
        /*07d0*/ 	.word	0x0000c190
        /*07d4*/ 	.word	0x000000ff
        /*07d8*/ 	.word	0x00031c50
        /*07dc*/ 	.short	0x010a
        /*07de*/ 	.byte	0x04
	.zero		1


	//   ....[35]....
        /*07e0*/ 	.word	0x0000c1d0
        /*07e4*/ 	.word	0x000000ff
        /*07e8*/ 	.word	0x00031c50
        /*07ec*/ 	.short	0x010a
        /*07ee*/ 	.byte	0x04
	.zero		1


	//   ....[36]....
        /*07f0*/ 	.word	0x0000dd50
        /*07f4*/ 	.word	0x0000000d
        /*07f8*/ 	.word	0x00000000
        /*07fc*/ 	.short	0x0101
        /*07fe*/ 	.byte	0x3f
	.zero		1


	//   ....[37]....
        /*0800*/ 	.word	0x0000dea0
        /*0804*/ 	.word	0x0000000c
        /*0808*/ 	.word	0x00000000
        /*080c*/ 	.short	0x0101
        /*080e*/ 	.byte	0x3f
	.zero		1


	//   ....[38]....
        /*0810*/ 	.word	0x0000ea80
        /*0814*/ 	.word	0x000000ff
        /*0818*/ 	.word	0x00031c50
        /*081c*/ 	.short	0x010a
        /*081e*/ 	.byte	0x06
	.zero		1


	//   ....[39]....
        /*0820*/ 	.word	0x0000eac0
        /*0824*/ 	.word	0x000000ff
        /*0828*/ 	.word	0x00031c50
        /*082c*/ 	.short	0x010a
        /*082e*/ 	.byte	0x06
	.zero		1


	//   ....[40]....
        /*0830*/ 	.word	0x0000f190
        /*0834*/ 	.word	0x00000004
        /*0838*/ 	.word	0x00000000
        /*083c*/ 	.short	0x0101
        /*083e*/ 	.byte	0x3f
	.zero		1


	//   ....[41]....
        /*0840*/ 	.word	0x00010500
        /*0844*/ 	.word	0x000000ff
        /*0848*/ 	.word	0x00000000
        /*084c*/ 	.short	0x0101
        /*084e*/ 	.byte	0x04
	.zero		1


	//   ....[42]....
        /*0850*/ 	.word	0x00012e40
        /*0854*/ 	.word	0x00000000
        /*0858*/ 	.word	0x00031c40
        /*085c*/ 	.short	0x010a
        /*085e*/ 	.byte	0x3f
	.zero		1


	//   ....[43]....
        /*0860*/ 	.word	0x00013d90
        /*0864*/ 	.word	0x00000016
        /*0868*/ 	.word	0x00031c00
        /*086c*/ 	.short	0x0107
        /*086e*/ 	.byte	0x3f
	.zero		1


	//   ....[44]....
        /*0870*/ 	.word	0x00013e90
        /*0874*/ 	.word	0x00000016
        /*0878*/ 	.word	0x00031c00
        /*087c*/ 	.short	0x0101
        /*087e*/ 	.byte	0x3f
	.zero		1


	//   ....[45]....
        /*0880*/ 	.word	0x00013eb0
        /*0884*/ 	.word	0x00000016
        /*0888*/ 	.word	0x00031c20
        /*088c*/ 	.short	0x010a
        /*088e*/ 	.byte	0x3f
	.zero		1


	//   ....[46]....
        /*0890*/ 	.word	0x000141c0
        /*0894*/ 	.word	0x00000003
        /*0898*/ 	.word	0x00031c40
        /*089c*/ 	.short	0x010a
        /*089e*/ 	.byte	0x3f
	.zero		1


	//   ....[47]....
        /*08a0*/ 	.word	0x00014640
        /*08a4*/ 	.word	0x00000003
        /*08a8*/ 	.word	0x00000060
        /*08ac*/ 	.short	0x010a
        /*08ae*/ 	.byte	0x3f
	.zero		1


	//   ....[48]....
        /*08b0*/ 	.word	0x00014d60
        /*08b4*/ 	.word	0x00000003
        /*08b8*/ 	.word	0x00031c40
        /*08bc*/ 	.short	0x010a
        /*08be*/ 	.byte	0x3f
	.zero		1


	//   ....[49]....
        /*08c0*/ 	.word	0x000151e0
        /*08c4*/ 	.word	0x0000000c
        /*08c8*/ 	.word	0x00000060
        /*08cc*/ 	.short	0x010a
        /*08ce*/ 	.byte	0x3f
	.zero		1


	//   ....[50]....
        /*08d0*/ 	.word	0x00015850
        /*08d4*/ 	.word	0x00000002
        /*08d8*/ 	.word	0x00031c40
        /*08dc*/ 	.short	0x010a
        /*08de*/ 	.byte	0x3f
	.zero		1


	//   ....[51]....
        /*08e0*/ 	.word	0x00015ce0
        /*08e4*/ 	.word	0x00000008
        /*08e8*/ 	.word	0x00000060
        /*08ec*/ 	.short	0x010a
        /*08ee*/ 	.byte	0x3f
	.zero		1


	//   ....[52]....
        /*08f0*/ 	.word	0x00016310
        /*08f4*/ 	.word	0x00000003
        /*08f8*/ 	.word	0x00031c60
        /*08fc*/ 	.short	0x010a
        /*08fe*/ 	.byte	0x3f
	.zero		1


	//   ....[53]....
        /*0900*/ 	.word	0x00017470
        /*0904*/ 	.word	0x00000009
        /*0908*/ 	.word	0x00031c20
        /*090c*/ 	.short	0x010a
        /*090e*/ 	.byte	0x3f
	.zero		1


	//   ....[54]....
        /*0910*/ 	.word	0x00017630
        /*0914*/ 	.word	0x00000006
        /*0918*/ 	.word	0x00000000
        /*091c*/ 	.short	0x010a
        /*091e*/ 	.byte	0x3f
	.zero		1


	//   ....[55]....
        /*0920*/ 	.word	0x000176a0
        /*0924*/ 	.word	0x00000007
        /*0928*/ 	.word	0x00000000
        /*092c*/ 	.short	0x010a
        /*092e*/ 	.byte	0x3f
	.zero		1


	//   ....[56]....
        /*0930*/ 	.word	0x00017700
        /*0934*/ 	.word	0x00000004
        /*0938*/ 	.word	0x00000000
        /*093c*/ 	.short	0x010a
        /*093e*/ 	.byte	0x3f
	.zero		1


	//   ....[57]....
        /*0940*/ 	.word	0x00017730
        /*0944*/ 	.word	0x00000005
        /*0948*/ 	.word	0x00000000
        /*094c*/ 	.short	0x010a
        /*094e*/ 	.byte	0x3f
	.zero		1


	//   ....[58]....
        /*0950*/ 	.word	0x000177a0
        /*0954*/ 	.word	0x00000003
        /*0958*/ 	.word	0x00031c00
        /*095c*/ 	.short	0x010a
        /*095e*/ 	.byte	0x3f
	.zero		1


	//   ....[59]....
        /*0960*/ 	.word	0x000177f0
        /*0964*/ 	.word	0x00000000
        /*0968*/ 	.word	0x00031c30
        /*096c*/ 	.short	0x010a
        /*096e*/ 	.byte	0x3f
	.zero		1


	//   ....[60]....
        /*0970*/ 	.word	0x00017850
        /*0974*/ 	.word	0x00000008
        /*0978*/ 	.word	0x00031c30
        /*097c*/ 	.short	0x010a
        /*097e*/ 	.byte	0x3f
	.zero		1


	//   ....[61]....
        /*0980*/ 	.word	0x000178b0
        /*0984*/ 	.word	0x00000008
        /*0988*/ 	.word	0x00031c50
        /*098c*/ 	.short	0x010a
        /*098e*/ 	.byte	0x3f
	.zero		1


	//   ....[62]....
        /*0990*/ 	.word	0x00017910
        /*0994*/ 	.word	0x00000007
        /*0998*/ 	.word	0x00031c30
        /*099c*/ 	.short	0x010a
        /*099e*/ 	.byte	0x3f
	.zero		1


	//   ....[63]....
        /*09a0*/ 	.word	0x00017970
        /*09a4*/ 	.word	0x00000007
        /*09a8*/ 	.word	0x00031c50
        /*09ac*/ 	.short	0x010a
        /*09ae*/ 	.byte	0x3f
	.zero		1


	//   ....[64]....
        /*09b0*/ 	.word	0x000179d0
        /*09b4*/ 	.word	0x00000005
        /*09b8*/ 	.word	0x00031c50
        /*09bc*/ 	.short	0x010a
        /*09be*/ 	.byte	0x3f
	.zero		1


	//   ....[65]....
        /*09c0*/ 	.word	0x00017b70
        /*09c4*/ 	.word	0x00000000
        /*09c8*/ 	.word	0x00031c40
        /*09cc*/ 	.short	0x010a
        /*09ce*/ 	.byte	0x3f
	.zero		1


	//   ....[66]....
        /*09d0*/ 	.word	0x00018440
        /*09d4*/ 	.word	0x00000016
        /*09d8*/ 	.word	0x00031c20
        /*09dc*/ 	.short	0x010a
        /*09de*/ 	.byte	0x3f
	.zero		1


	//   ....[67]....
        /*09e0*/ 	.word	0x00018490
        /*09e4*/ 	.word	0x00000003
        /*09e8*/ 	.word	0x00031c40
        /*09ec*/ 	.short	0x010a
        /*09ee*/ 	.byte	0x3f
	.zero		1


	//   ....[68]....
        /*09f0*/ 	.word	0x000184e0
        /*09f4*/ 	.word	0x00000003
        /*09f8*/ 	.word	0x00000060
        /*09fc*/ 	.short	0x010a
        /*09fe*/ 	.byte	0x3f
	.zero		1


	//   ....[69]....
        /*0a00*/ 	.word	0x00018530
        /*0a04*/ 	.word	0x00000003
        /*0a08*/ 	.word	0x00031c40
        /*0a0c*/ 	.short	0x010a
        /*0a0e*/ 	.byte	0x3f
	.zero		1


	//   ....[70]....
        /*0a10*/ 	.word	0x00018580
        /*0a14*/ 	.word	0x0000000c
        /*0a18*/ 	.word	0x00000060
        /*0a1c*/ 	.short	0x010a
        /*0a1e*/ 	.byte	0x3f
	.zero		1


	//   ....[71]....
        /*0a20*/ 	.word	0x000185d0
        /*0a24*/ 	.word	0x00000002
        /*0a28*/ 	.word	0x00031c40
        /*0a2c*/ 	.short	0x010a
        /*0a2e*/ 	.byte	0x3f
	.zero		1


	//   ....[72]....
        /*0a30*/ 	.word	0x00018620
        /*0a34*/ 	.word	0x00000008
        /*0a38*/ 	.word	0x00000060
        /*0a3c*/ 	.short	0x010a
        /*0a3e*/ 	.byte	0x3f
	.zero		1


	//   ....[73]....
        /*0a40*/ 	.word	0x00018670
        /*0a44*/ 	.word	0x00000003
        /*0a48*/ 	.word	0x00031c60
        /*0a4c*/ 	.short	0x010a
        /*0a4e*/ 	.byte	0x3f
	.zero		1


	//   ....[74]....
        /*0a50*/ 	.word	0x00019000
        /*0a54*/ 	.word	0x00000009
        /*0a58*/ 	.word	0x00031c20
        /*0a5c*/ 	.short	0x010a
        /*0a5e*/ 	.byte	0x3f
	.zero		1


	//   ....[75]....
        /*0a60*/ 	.word	0x000191a0
        /*0a64*/ 	.word	0x00000006
        /*0a68*/ 	.word	0x00000000
        /*0a6c*/ 	.short	0x010a
        /*0a6e*/ 	.byte	0x3f
	.zero		1


	//   ....[76]....
        /*0a70*/ 	.word	0x000191f0
        /*0a74*/ 	.word	0x00000007
        /*0a78*/ 	.word	0x00000000
        /*0a7c*/ 	.short	0x010a
        /*0a7e*/ 	.byte	0x3f
	.zero		1


	//   ....[77]....
        /*0a80*/ 	.word	0x00019240
        /*0a84*/ 	.word	0x00000004
        /*0a88*/ 	.word	0x00000000
        /*0a8c*/ 	.short	0x010a
        /*0a8e*/ 	.byte	0x3f
	.zero		1


	//----- nvinfo : EIATTR_NUM_MBARRIERS
	.align		4
.L_297:
        /*0a90*/ 	.byte	0x03, 0x38
        /*0a92*/ 	.short	0x0016


	//----- nvinfo : EIATTR_EXIT_INSTR_OFFSETS
	.align		4
        /*0a94*/ 	.byte	0x04, 0x1c
        /*0a96*/ 	.short	(.L_299 - .L_298)


	//   ....[0]....
.L_298:
        /*0a98*/ 	.word	0x00000a90


	//   ....[1]....
        /*0a9c*/ 	.word	0x00011290


	//   ....[2]....
        /*0aa0*/ 	.word	0x00017780


	//----- nvinfo : EIATTR_MAX_THREADS
	.align		4
.L_299:
        /*0aa4*/ 	.byte	0x04, 0x05
        /*0aa6*/ 	.short	(.L_301 - .L_300)
.L_300:
        /*0aa8*/ 	.word	0x00000200
        /*0aac*/ 	.word	0x00000001
        /*0ab0*/ 	.word	0x00000001


	//----- nvinfo : EIATTR_CRS_STACK_SIZE
	.align		4
.L_301:
        /*0ab4*/ 	.byte	0x04, 0x1e
        /*0ab6*/ 	.short	(.L_303 - .L_302)
.L_302:
        /*0ab8*/ 	.word	0x00000000


	//----- nvinfo : EIATTR_CBANK_PARAM_SIZE
	.align		4
.L_303:
        /*0abc*/ 	.byte	0x03, 0x19
        /*0abe*/ 	.short	0x0af0


	//----- nvinfo : EIATTR_PARAM_CBANK
	.align		4
        /*0ac0*/ 	.byte	0x04, 0x0a
        /*0ac2*/ 	.short	(.L_305 - .L_304)
	.align		4
.L_304:
        /*0ac4*/ 	.word	index@(.nv.constant0._ZN7cutlass13device_kernelIN5flash11enable_sm90INS1_16FlashAttnFwdSm90INS1_25CollectiveMainloopFwdSm90ILi2EN4cute5tupleIJNS5_1CILi1EEES8_S8_EEENS6_IJNS7_ILi192EEENS7_ILi144EEENS7_ILi96EEEEEELi96ENS_10bfloat16_tEfNS_4arch4Sm90ELb1ELb0ELb1ELb1ELb0ELb0ELb0ELb0ELb1ELb1ELb0ELb0EEENS1_21CollectiveEpilogueFwdINS6_IJSA_SC_SB_EEES9_SE_SG_Li384ELb1ELb1ELb0ELb0EEENS1_36VarlenDynamicPersistentTileSchedulerILi192ELi144ELi384ELi128ELb0ELb1ELb1ELb1ELb1ELb1EEEEEEEEEvNT_6ParamsE)
        /*0ac8*/ 	.short	0x0210
        /*0aca*/ 	.short	0x0af0


	//----- nvinfo : EIATTR_SW_WAR
	.align		4
.L_305:
        /*0acc*/ 	.byte	0x04, 0x36
        /*0ace*/ 	.short	(.L_307 - .L_306)
.L_306:
        /*0ad0*/ 	.word	0x00000008
.L_307:


//--------------------- .nv.info._ZN7cutlass13device_kernelIN5flash11enable_sm90INS1_16FlashAttnFwdSm90INS1_25CollectiveMainloopFwdSm90ILi2EN4cute5tupleIJNS5_1CILi1EEES8_S8_EEENS6_IJNS7_ILi192EEENS7_ILi144EEENS7_ILi96EEEEEELi96ENS_10bfloat16_tEfNS_4arch4Sm90ELb1ELb0ELb1ELb1ELb0ELb1ELb0ELb0ELb1ELb1ELb0ELb0EEENS1_21CollectiveEpilogueFwdINS6_IJSA_SC_SB_EEES9_SE_SG_Li384ELb1ELb1ELb0ELb0EEENS1_36VarlenDynamicPersistentTileSchedulerILi192ELi144ELi384ELi128ELb0ELb1ELb1ELb1ELb1ELb1EEEEEEEEEvNT_6ParamsE --------------------------
	.section	.nv.info._ZN7cutlass13device_kernelIN5flash11enable_sm90INS1_16FlashAttnFwdSm90INS1_25CollectiveMainloopFwdSm90ILi2EN4cute5tupleIJNS5_1CILi1EEES8_S8_EEENS6_IJNS7_ILi192EEENS7_ILi144EEENS7_ILi96EEEEEELi96ENS_10bfloat16_tEfNS_4arch4Sm90ELb1ELb0ELb1ELb1ELb0ELb1ELb0ELb0ELb1ELb1ELb0ELb0EEENS1_21CollectiveEpilogueFwdINS6_IJSA_SC_SB_EEES9_SE_SG_Li384ELb1ELb1ELb0ELb0EEENS1_36VarlenDynamicPersistentTileSchedulerILi192ELi144ELi384ELi128ELb0ELb1ELb1ELb1ELb1ELb1EEEEEEEEEvNT_6ParamsE,"",@"SHT_CUDA_INFO"
	.sectionflags	@""
	.align	4


	//----- nvinfo : EIATTR_CUDA_API_VERSION
	.align		4
        /*0000*/ 	.byte	0x04, 0x37
        /*0002*/ 	.short	(.L_309 - .L_308)
.L_308:
        /*0004*/ 	.word	0x00000082


	//----- nvinfo : EIATTR_KPARAM_INFO
	.align		4
.L_309:
        /*0008*/ 	.byte	0x04, 0x17
        /*000a*/ 	.short	(.L_311 - .L_310)
.L_310:
        /*000c*/ 	.word	0x00000000
        /*0010*/ 	.short	0x0000
        /*0012*/ 	.short	0x0070
        /*0014*/ 	.byte	0x00, 0xf0, 0x01, 0x2a


	//----- nvinfo : EIATTR_SPARSE_MMA_MASK
	.align		4
.L_311:
        /*0018*/ 	.byte	0x03, 0x50
        /*001a*/ 	.short	0x0000


	//----- nvinfo : EIATTR_MAXREG_COUNT
	.align		4
        /*001c*/ 	.byte	0x03, 0x1b
        /*001e*/ 	.short	0x0080


	//----- nvinfo : EIATTR_NUM_BARRIERS
	.align		4
        /*0020*/ 	.byte	0x02, 0x4c
        /*0022*/ 	.byte	0x10
	.zero		1


	//----- nvinfo : EIATTR_EXTERNS
	.align		4
        /*0024*/ 	.byte	0x04, 0x0f
        /*0026*/ 	.short	(.L_313 - .L_312)


	//   ....[0]....
	.align		4
.L_312:
        /*0028*/ 	.word	index@(__assertfail)


	//----- nvinfo : EIATTR_ANNOTATIONS
	.align		4
.L_313:
        /*002c*/ 	.byte	0x04, 0x55
        /*002e*/ 	.short	(.L_315 - .L_314)


	//   ....[0]....
.L_314:
        /* <DEDUP_REMOVED lines=116> */


	//----- nvinfo : EIATTR_MERCURY_ISA_VERSION
	.align		4
.L_315:
        /*0760*/ 	.byte	0x03, 0x5f
        /*0762*/ 	.short	0x0101


	//----- nvinfo : EIATTR_UNUSED_LOAD_BYTE_OFFSET
	.align		4
        /*0764*/ 	.byte	0x04, 0x44
        /*0766*/ 	.short	(.L_317 - .L_316)


	//   ....[0]....
.L_316:
        /*0768*/ 	.word	0x00000af0
        /*076c*/ 	.word	0x0000fff0


	//   ....[1]....
        /*0770*/ 	.word	0x0001bee0
        /*0774*/ 	.word	0x0000fff0


	//----- nvinfo : EIATTR_INT_WARP_WIDE_INSTR_OFFSETS
	.align		4
.L_317:
        /*0778*/ 	.byte	0x04, 0x31
        /*077a*/ 	.short	(.L_319 - .L_318)


	//   ....[0]....
.L_318:
        /*077c*/ 	.word	0x00000190


	//   ....[1]....
        /*0780*/ 	.word	0x000001d0


	//   ....[2]....
        /*0784*/ 	.word	0x00000240


	//   ....[3]....
        /*0788*/ 	.word	0x00020700


	//   ....[4]....
        /*078c*/ 	.word	0x000207a0


	//   ....[5]....
        /*0790*/ 	.word	0x00024300


	//   ....[6]....
        /*0794*/ 	.word	0x000243a0


	//----- nvinfo : EIATTR_COOP_GROUP_MASK_REGIDS
	.align		4
.L_319:
        /*0798*/ 	.byte	0x04, 0x29
        /*079a*/ 	.short	(.L_321 - .L_320)


	//   ....[0]....
.L_320:
        /*079c*/ 	.word	0xffffffff


	//   ....[1]....
        /*07a0*/ 	.word	0xffffffff


	//   ....[2]....
        /*07a4*/ 	.word	0xffffffff


	//   ....[3]....
        /*07a8*/ 	.word	0xffffffff


	//   ....[4]....
        /*07ac*/ 	.word	0xffffffff


	//   ....[5]....
        /*07b0*/ 	.word	0xffffffff


	//   ....[6]....
        /*07b4*/ 	.word	0xffffffff


	//   ....[7]....
        /*07b8*/ 	.word	0xffffffff


	//   ....[8]....
        /*07bc*/ 	.word	0xffffffff


	//   ....[9]....
        /*07c0*/ 	.word	0xffffffff


	//   ....[10]....
        /*07c4*/ 	.word	0xffffffff


	//   ....[11]....
        /*07c8*/ 	.word	0xffffffff


	//   ....[12]....
        /*07cc*/ 	.word	0xffffffff


	//   ....[13]....
        /*07d0*/ 	.word	0xffffffff


	//   ....[14]....
        /*07d4*/ 	.word	0xffffffff


	//   ....[15]....
        /*07d8*/ 	.word	0xffffffff


	//   ....[16]....
        /*07dc*/ 	.word	0xffffffff


	//   ....[17]....
        /*07e0*/ 	.word	0xffffffff


	//   ....[18]....
        /*07e4*/ 	.word	0xffffffff


	//   ....[19]....
        /*07e8*/ 	.word	0xffffffff


	//   ....[20]....
        /*07ec*/ 	.word	0xffffffff


	//   ....[21]....
        /*07f0*/ 	.word	0xffffffff


	//   ....[22]....
        /*07f4*/ 	.word	0xffffffff


	//   ....[23]....
        /*07f8*/ 	.word	0xffffffff


	//   ....[24]....
        /*07fc*/ 	.word	0xffffffff


	//   ....[25]....
        /*0800*/ 	.word	0xffffffff


	//   ....[26]....
        /*0804*/ 	.word	0xffffffff


	//   ....[27]....
        /*0808*/ 	.word	0xffffffff


	//   ....[28]....
        /*080c*/ 	.word	0xffffffff


	//   ....[29]....
        /*0810*/ 	.word	0xffffffff


	//   ....[30]....
        /*0814*/ 	.word	0xffffffff


	//   ....[31]....
        /*0818*/ 	.word	0xffffffff


	//   ....[32]....
        /*081c*/ 	.word	0xffffffff


	//   ....[33]....
        /*0820*/ 	.word	0xffffffff


	//   ....[34]....
        /*0824*/ 	.word	0xffffffff


	//   ....[35]....
        /*0828*/ 	.word	0xffffffff


	//   ....[36]....
        /*082c*/ 	.word	0xffffffff


	//   ....[37]....
        /*0830*/ 	.word	0xffffffff


	//   ....[38]....
        /*0834*/ 	.word	0xffffffff


	//   ....[39]....
        /*0838*/ 	.word	0xffffffff


	//   ....[40]....
        /*083c*/ 	.word	0xffffffff


	//   ....[41]....
        /*0840*/ 	.word	0xffffffff


	//   ....[42]....
        /*0844*/ 	.word	0xffffffff


	//   ....[43]....
        /*0848*/ 	.word	0xffffffff


	//   ....[44]....
        /*084c*/ 	.word	0xffffffff


	//   ....[45]....
        /*0850*/ 	.word	0xffffffff


	//   ....[46]....
        /*0854*/ 	.word	0xffffffff


	//   ....[47]....
        /*0858*/ 	.word	0xffffffff


	//   ....[48]....
        /*085c*/ 	.word	0xffffffff


	//   ....[49]....
        /*0860*/ 	.word	0xffffffff


	//   ....[50]....
        /*0864*/ 	.word	0xffffffff


	//   ....[51]....
        /*0868*/ 	.word	0xffffffff


	//   ....[52]....
        /*086c*/ 	.word	0xffffffff


	//   ....[53]....
        /*0870*/ 	.word	0xffffffff


	//   ....[54]....
        /*0874*/ 	.word	0xffffffff


	//   ....[55]....
        /*0878*/ 	.word	0xffffffff


	//   ....[56]....
        /*087c*/ 	.word	0xffffffff


	//   ....[57]....
        /*0880*/ 	.word	0xffffffff


	//   ....[58]....
        /*0884*/ 	.word	0xffffffff


	//   ....[59]....
        /*0888*/ 	.word	0xffffffff


	//   ....[60]....
        /*088c*/ 	.word	0xffffffff


	//   ....[61]....
        /*0890*/ 	.word	0xffffffff


	//   ....[62]....
        /*0894*/ 	.word	0xffffffff


	//   ....[63]....
        /*0898*/ 	.word	0xffffffff


	//   ....[64]....
        /*089c*/ 	.word	0xffffffff


	//   ....[65]....
        /*08a0*/ 	.word	0xffffffff


	//   ....[66]....
        /*08a4*/ 	.word	0xffffffff


	//   ....[67]....
        /*08a8*/ 	.word	0xffffffff


	//   ....[68]....
        /*08ac*/ 	.word	0xffffffff


	//   ....[69]....
        /*08b0*/ 	.word	0xffffffff


	//   ....[70]....
        /*08b4*/ 	.word	0xffffffff


	//   ....[71]....
        /*08b8*/ 	.word	0xffffffff


	//   ....[72]....
        /*08bc*/ 	.word	0xffffffff


	//   ....[73]....
        /*08c0*/ 	.word	0xffffffff


	//   ....[74]....
        /*08c4*/ 	.word	0xffffffff


	//   ....[75]....
        /*08c8*/ 	.word	0xffffffff


	//   ....[76]....
        /*08cc*/ 	.word	0xffffffff


	//   ....[77]....
        /*08d0*/ 	.word	0xffffffff


	//   ....[78]....
        /*08d4*/ 	.word	0xffffffff


	//   ....[79]....
        /*08d8*/ 	.word	0xffffffff


	//   ....[80]....
        /*08dc*/ 	.word	0xffffffff


	//   ....[81]....
        /*08e0*/ 	.word	0xffffffff


	//   ....[82]....
        /*08e4*/ 	.word	0xffffffff


	//   ....[83]....
        /*08e8*/ 	.word	0xffffffff


	//   ....[84]....
        /*08ec*/ 	.word	0xffffffff


	//   ....[85]....
        /*08f0*/ 	.word	0xffffffff


	//   ....[86]....
        /*08f4*/ 	.word	0xffffffff


	//   ....[87]....
        /*08f8*/ 	.word	0xffffffff


	//   ....[88]....
        /*08fc*/ 	.word	0xffffffff


	//   ....[89]....
        /*0900*/ 	.word	0xffffffff


	//   ....[90]....
        /*0904*/ 	.word	0xffffffff


	//   ....[91]....
        /*0908*/ 	.word	0xffffffff


	//   ....[92]....
        /*090c*/ 	.word	0xffffffff


	//   ....[93]....
        /*0910*/ 	.word	0xffffffff


	//   ....[94]....
        /*0914*/ 	.word	0xffffffff


	//   ....[95]....
        /*0918*/ 	.word	0xffffffff


	//   ....[96]....
        /*091c*/ 	.word	0xffffffff


	//   ....[97]....
        /*0920*/ 	.word	0xffffffff


	//   ....[98]....
        /*0924*/ 	.word	0xffffffff


	//   ....[99]....
        /*0928*/ 	.word	0x0500000f


	//   ....[100]....
        /*092c*/ 	.word	0x0500000f


	//   ....[101]....
        /*0930*/ 	.word	0x0500000f


	//   ....[102]....
        /*0934*/ 	.word	0x0500000f


	//   ....[103]....
        /*0938*/ 	.word	0x0500000f


	//   ....[104]....
        /*093c*/ 	.word	0x0500000f


	//   ....[105]....
        /*0940*/ 	.word	0x0500000f


	//   ....[106]....
        /*0944*/ 	.word	0x0500000f


	//   ....[107]....
        /*0948*/ 	.word	0x0500000f


	//   ....[108]....
        /*094c*/ 	.word	0x0500000f


	//   ....[109]....
        /*0950*/ 	.word	0x0500000f


	//   ....[110]....
        /*0954*/ 	.word	0x0500000f


	//   ....[111]....
        /*0958*/ 	.word	0x0500000f


	//   ....[112]....
        /*095c*/ 	.word	0x0500000f


	//   ....[113]....
        /*0960*/ 	.word	0x0500000f


	//   ....[114]....
        /*0964*/ 	.word	0x0500000f


	//   ....[115]....
        /*0968*/ 	.word	0x0500000f


	//   ....[116]....
        /*096c*/ 	.word	0x0500000f


	//   ....[117]....
        /*0970*/ 	.word	0x0500000f


	//   ....[118]....
        /*0974*/ 	.word	0x0500000f


	//   ....[119]....
        /*0978*/ 	.word	0x0500000f


	//   ....[120]....
        /*097c*/ 	.word	0x0500000f


	//   ....[121]....
        /*0980*/ 	.word	0x0500000f


	//   ....[122]....
        /*0984*/ 	.word	0x0500000f


	//   ....[123]....
        /*0988*/ 	.word	0x0500000f


	//   ....[124]....
        /*098c*/ 	.word	0x0500000f


	//   ....[125]....
        /*0990*/ 	.word	0x0500000f


	//   ....[126]....
        /*0994*/ 	.word	0x0500000f


	//   ....[127]....
        /*0998*/ 	.word	0x0500000f


	//   ....[128]....
        /*099c*/ 	.word	0x0500000f


	//   ....[129]....
        /*09a0*/ 	.word	0x0500000f


	//   ....[130]....
        /*09a4*/ 	.word	0x0500000f


	//   ....[131]....
        /*09a8*/ 	.word	0x0500000f


	//   ....[132]....
        /*09ac*/ 	.word	0x0500000f


	//   ....[133]....
        /*09b0*/ 	.word	0x0500000f


	//   ....[134]....
        /*09b4*/ 	.word	0x0500000f


	//   ....[135]....
        /*09b8*/ 	.word	0x0500000f


	//   ....[136]....
        /*09bc*/ 	.word	0x0500000f


	//   ....[137]....
        /*09c0*/ 	.word	0x0500000f


	//   ....[138]....
        /*09c4*/ 	.word	0x0500000f


	//   ....[139]....
        /*09c8*/ 	.word	0x0500000f


	//   ....[140]....
        /*09cc*/ 	.word	0x0500000f


	//   ....[141]....
        /*09d0*/ 	.word	0x0500000f


	//   ....[142]....
        /*09d4*/ 	.word	0x0500000f


	//   ....[143]....
        /*09d8*/ 	.word	0x0500000f


	//----- nvinfo : EIATTR_COOP_GROUP_INSTR_OFFSETS
	.align		4
.L_321:
        /*09dc*/ 	.byte	0x04, 0x28
        /*09de*/ 	.short	(.L_323 - .L_322)


	//   ....[0]....
.L_322:
        /*09e0*/ 	.word	0x00000070


	//   ....[1]....
        /*09e4*/ 	.word	0x000001a0


	//   ....[2]....
        /*09e8*/ 	.word	0x000001f0


	//   ....[3]....
        /*09ec*/ 	.word	0x00000420


	//   ....[4]....
        /*09f0*/ 	.word	0x00000580


	//   ....[5]....
        /*09f4*/ 	.word	0x000006a0


	//   ....[6]....
        /*09f8*/ 	.word	0x00000800


	//   ....[7]....
        /*09fc*/ 	.word	0x00007370


	//   ....[8]....
        /*0a00*/ 	.word	0x00007b10


	//   ....[9]....
        /*0a04*/ 	.word	0x00007b20


	//   ....[10]....
        /*0a08*/ 	.word	0x00007b30


	//   ....[11]....
        /*0a0c*/ 	.word	0x00007b40


	//   ....[12]....
        /*0a10*/ 	.word	0x00009b30


	//   ....[13]....
        /*0a14*/ 	.word	0x00009b40


	//   ....[14]....
        /*0a18*/ 	.word	0x00009b50


	//   ....[15]....
        /*0a1c*/ 	.word	0x00009b60


	//   ....[16]....
        /*0a20*/ 	.word	0x0000dea0


	//   ....[17]....
        /*0a24*/ 	.word	0x0000e8e0


	//   ....[18]....
        /*0a28*/ 	.word	0x0000e900


	//   ....[19]....
        /*0a2c*/ 	.word	0x0000e910


	//   ....[20]....
        /*0a30*/ 	.word	0x0000f3d0


	//   ....[21]....
        /*0a34*/ 	.word	0x0000f400


	//   ....[22]....
        /*0a38*/ 	.word	0x000105f0


	//   ....[23]....
        /*0a3c*/ 	.word	0x00012d20


	//   ....[24]....
        /*0a40*/ 	.word	0x00013570


	//   ....[25]....
        /*0a44*/ 	.word	0x00013db0


	//   ....[26]....
        /*0a48*/ 	.word	0x000140a0


	//   ....[27]....
        /*0a4c*/ 	.word	0x000147a0


	//   ....[28]....
        /*0a50*/ 	.word	0x000147c0


	//   ....[29]....
        /*0a54*/ 	.word	0x000160a0


	//   ....[30]....
        /*0a58*/ 	.word	0x00018db0


	//   ....[31]....
        /*0a5c*/ 	.word	0x00018e10


	//   ....[32]....
        /*0a60*/ 	.word	0x000197f0


	//   ....[33]....
        /*0a64*/ 	.word	0x00019810


	//   ....[34]....
        /*0a68*/ 	.word	0x0001b0f0


	//   ....[35]....
        /*0a6c*/ 	.word	0x0001b570


	//   ....[36]....
        /*0a70*/ 	.word	0x0001b870


	//   ....[37]....
        /*0a74*/ 	.word	0x0001b8b0


	//   ....[38]....
        /*0a78*/ 	.word	0x0001b920


	//   ....[39]....
        /*0a7c*/ 	.word	0x0001c960


	//   ....[40]....
        /*0a80*/ 	.word	0x0001c9a0


	//   ....[41]....
        /*0a84*/ 	.word	0x0001c9d0


	//   ....[42]....
        /*0a88*/ 	.word	0x0001c9e0


	//   ....[43]....
        /*0a8c*/ 	.word	0x0001cea0


	//   ....[44]....
        /*0a90*/ 	.word	0x0001cec0


	//   ....[45]....
        /*0a94*/ 	.word	0x0001cfd0


	//   ....[46]....
        /*0a98*/ 	.word	0x0001cff0


	//   ....[47]....
        /*0a9c*/ 	.word	0x0001d880


	//   ....[48]....
        /*0aa0*/ 	.word	0x0001d890


	//   ....[49]....
        /*0aa4*/ 	.word	0x0001da00


	//   ....[50]....
        /*0aa8*/ 	.word	0x0001da10


	//   ....[51]....
        /*0aac*/ 	.word	0x0001dbc0


	//   ....[52]....
        /*0ab0*/ 	.word	0x0001ddc0


	//   ....[53]....
        /*0ab4*/ 	.word	0x0001ddf0


	//   ....[54]....
        /*0ab8*/ 	.word	0x0001de20


	//   ....[55]....
        /*0abc*/ 	.word	0x0001de50


	//   ....[56]....
        /*0ac0*/ 	.word	0x0001de80


	//   ....[57]....
        /*0ac4*/ 	.word	0x0001deb0


	//   ....[58]....
        /*0ac8*/ 	.word	0x0001e030


	//   ....[59]....
        /*0acc*/ 	.word	0x0001e060


	//   ....[60]....
        /*0ad0*/ 	.word	0x0001e090


	//   ....[61]....
        /*0ad4*/ 	.word	0x0001e0c0


	//   ....[62]....
        /*0ad8*/ 	.word	0x0001e0f0


	//   ....[63]....
        /*0adc*/ 	.word	0x0001e120


	//   ....[64]....
        /*0ae0*/ 	.word	0x0001e1e0


	//   ....[65]....
        /*0ae4*/ 	.word	0x0001e240


	//   ....[66]....
        /*0ae8*/ 	.word	0x0001e2e0


	//   ....[67]....
        /*0aec*/ 	.word	0x0001f170


	//   ....[68]....
        /*0af0*/ 	.word	0x00020cc0


	//   ....[69]....
        /*0af4*/ 	.word	0x000219f0


	//   ....[70]....
        /*0af8*/ 	.word	0x00021a20


	//   ....[71]....
        /*0afc*/ 	.word	0x00021ae0


	//   ....[72]....
        /*0b00*/ 	.word	0x00021b00


	//   ....[73]....
        /*0b04*/ 	.word	0x00021ba0


	//   ....[74]....
        /*0b08*/ 	.word	0x00021bc0


	//   ....[75]....
        /*0b0c*/ 	.word	0x00021bd0


	//   ....[76]....
        /*0b10*/ 	.word	0x00021c70


	//   ....[77]....
        /*0b14*/ 	.word	0x00021ca0


	//   ....[78]....
        /*0b18*/ 	.word	0x00021cc0


	//   ....[79]....
        /*0b1c*/ 	.word	0x00021cd0


	//   ....[80]....
        /*0b20*/ 	.word	0x00021dc0


	//   ....[81]....
        /*0b24*/ 	.word	0x00024a50


	//   ....[82]....
        /*0b28*/ 	.word	0x00024a80


	//   ....[83]....
        /*0b2c*/ 	.word	0x00024ac0


	//   ....[84]....
        /*0b30*/ 	.word	0x00024af0


	//   ....[85]....
        /*0b34*/ 	.word	0x00024b20


	//   ....[86]....
        /*0b38*/ 	.word	0x00024b50


	//   ....[87]....
        /*0b3c*/ 	.word	0x00024b80


	//   ....[88]....
        /*0b40*/ 	.word	0x00024bb0


	//   ....[89]....
        /*0b44*/ 	.word	0x00024d40


	//   ....[90]....
        /*0b48*/ 	.word	0x00024d70


	//   ....[91]....
        /*0b4c*/ 	.word	0x00024da0


	//   ....[92]....
        /*0b50*/ 	.word	0x00024dd0


	//   ....[93]....
        /*0b54*/ 	.word	0x00024e00


	//   ....[94]....
        /*0b58*/ 	.word	0x00024e30


	//   ....[95]....
        /*0b5c*/ 	.word	0x00024ef0


	//   ....[96]....
        /*0b60*/ 	.word	0x00024f10


	//   ....[97]....
        /*0b64*/ 	.word	0x00024f80


	//   ....[98]....
        /*0b68*/ 	.word	0x00025630


	//   ....[99]....
        /*0b6c*/ 	.word	0x00025ab0


	//   ....[100]....
        /*0b70*/ 	.word	0x00025b50


	//   ....[101]....
        /*0b74*/ 	.word	0x00025be0


	//   ....[102]....
        /*0b78*/ 	.word	0x00025c30


	//   ....[103]....
        /*0b7c*/ 	.word	0x00025c80


	//   ....[104]....
        /*0b80*/ 	.word	0x00025d50


	//   ....[105]....
        /*0b84*/ 	.word	0x00025de0


	//   ....[106]....
        /*0b88*/ 	.word	0x00025e40


	//   ....[107]....
        /*0b8c*/ 	.word	0x00025ea0


	//   ....[108]....
        /*0b90*/ 	.word	0x00026150


	//   ....[109]....
        /*0b94*/ 	.word	0x000261a0


	//   ....[110]....
        /*0b98*/ 	.word	0x00026230


	//   ....[111]....
        /*0b9c*/ 	.word	0x000262c0


	//   ....[112]....
        /*0ba0*/ 	.word	0x00026380


	//   ....[113]....
        /*0ba4*/ 	.word	0x00026660


	//   ....[114]....
        /*0ba8*/ 	.word	0x00026830


	//   ....[115]....
        /*0bac*/ 	.word	0x00026880


	//   ....[116]....
        /*0bb0*/ 	.word	0x000269b0


	//   ....[117]....
        /*0bb4*/ 	.word	0x00026a00


	//   ....[118]....
        /*0bb8*/ 	.word	0x00026b20


	//   ....[119]....
        /*0bbc*/ 	.word	0x00026b90


	//   ....[120]....
        /*0bc0*/ 	.word	0x00026cb0


	//   ....[121]....
        /*0bc4*/ 	.word	0x00026d20


	//   ....[122]....
        /*0bc8*/ 	.word	0x00026e30


	//   ....[123]....
        /*0bcc*/ 	.word	0x00026ea0


	//   ....[124]....
        /*0bd0*/ 	.word	0x00026fb0


	//   ....[125]....
        /*0bd4*/ 	.word	0x00027000


	//   ....[126]....
        /*0bd8*/ 	.word	0x00027320


	//   ....[127]....
        /*0bdc*/ 	.word	0x000273c0


	//   ....[128]....
        /*0be0*/ 	.word	0x000274f0


	//   ....[129]....
        /*0be4*/ 	.word	0x00027560


	//   ....[130]....
        /*0be8*/ 	.word	0x000275d0


	//   ....[131]....
        /*0bec*/ 	.word	0x00027640


	//   ....[132]....
        /*0bf0*/ 	.word	0x000276b0


	//   ....[133]....
        /*0bf4*/ 	.word	0x00027730


	//   ....[134]....
        /*0bf8*/ 	.word	0x000277c0


	//   ....[135]....
        /*0bfc*/ 	.word	0x00027850


	//   ....[136]....
        /*0c00*/ 	.word	0x000278c0


	//   ....[137]....
        /*0c04*/ 	.word	0x00027930


	//   ....[138]....
        /*0c08*/ 	.word	0x000279a0


	//   ....[139]....
        /*0c0c*/ 	.word	0x00027a20


	//   ....[140]....
        /*0c10*/ 	.word	0x00027a90


	//   ....[141]....
        /*0c14*/ 	.word	0x00027b30


	//   ....[142]....
        /*0c18*/ 	.word	0x00027bc0


	//   ....[143]....
        /*0c1c*/ 	.word	0x00027cf0


	//----- nvinfo : EIATTR_REG_RECONFIG
	.align		4
.L_323:
        /*0c20*/ 	.byte	0x01, 0x54
	.zero		2


	//----- nvinfo : EIATTR_SYSCALL_OFFSETS
	.align		4
        /*0c24*/ 	.byte	0x04, 0x46
        /*0c26*/ 	.short	(.L_325 - .L_324)


	//   ....[0]....
.L_324:
        /*0c28*/ 	.word	0x00001b80


	//   ....[1]....
        /*0c2c*/ 	.word	0x00001cd0


	//   ....[2]....
        /*0c30*/ 	.word	0x00007580


	//   ....[3]....
        /*0c34*/ 	.word	0x000078c0


	//   ....[4]....
        /*0c38*/ 	.word	0x00020900


	//   ....[5]....
        /*0c3c*/ 	.word	0x00020a50


	//   ....[6]....
        /*0c40*/ 	.word	0x00020b50


	//   ....[7]....
        /*0c44*/ 	.word	0x00021460


	//----- nvinfo : EIATTR_MBARRIER_INSTR_OFFSETS
	.align		4
.L_325:
        /*0c48*/ 	.byte	0x04, 0x39
        /*0c4a*/ 	.short	(.L_327 - .L_326)


	//   ....[0]....
.L_326:
        /*0c4c*/ 	.word	0x000002d0
        /*0c50*/ 	.word	0x000000ff
        /*0c54*/ 	.word	0x00031c00
        /*0c58*/ 	.short	0x0100
        /*0c5a*/ 	.byte	0x08
	.zero		1


	//   ....[1]....
        /*0c5c*/ 	.word	0x000002e0
        /*0c60*/ 	.word	0x000000ff
        /*0c64*/ 	.word	0x00031c20
        /*0c68*/ 	.short	0x0100
        /*0c6a*/ 	.byte	0x08
	.zero		1


	//   ....[2]....
        /*0c6c*/ 	.word	0x000003d0
        /*0c70*/ 	.word	0x000000ff
        /*0c74*/ 	.word	0x00031c30
        /*0c78*/ 	.short	0x0100
        /*0c7a*/ 	.byte	0x08
	.zero		1


	//   ....[3]....
        /*0c7c*/ 	.word	0x000003e0
        /*0c80*/ 	.word	0x000000ff
        /*0c84*/ 	.word	0x00031c40
        /*0c88*/ 	.short	0x0100
        /*0c8a*/ 	.byte	0x08
	.zero		1


	//   ....[4]....
        /*0c8c*/ 	.word	0x000003f0
        /*0c90*/ 	.word	0x000000ff
        /*0c94*/ 	.word	0x00031c38
        /*0c98*/ 	.short	0x0100
        /*0c9a*/ 	.byte	0x08
	.zero		1


	//   ....[5]....
        /*0c9c*/ 	.word	0x00000400
        /*0ca0*/ 	.word	0x000000ff
        /*0ca4*/ 	.word	0x00031c48
        /*0ca8*/ 	.short	0x0100
        /*0caa*/ 	.byte	0x08
	.zero		1


	//   ....[6]....
        /*0cac*/ 	.word	0x00000530
        /*0cb0*/ 	.word	0x000000ff
        /*0cb4*/ 	.word	0x00031c50
        /*0cb8*/ 	.short	0x0100
        /*0cba*/ 	.byte	0x08
	.zero		1


	//   ....[7]....
        /*0cbc*/ 	.word	0x00000540
        /*0cc0*/ 	.word	0x000000ff
        /*0cc4*/ 	.word	0x00031c60
        /*0cc8*/ 	.short	0x0100
        /*0cca*/ 	.byte	0x08
	.zero		1


	//   ....[8]....
        /*0ccc*/ 	.word	0x00000550
        /*0cd0*/ 	.word	0x000000ff
        /*0cd4*/ 	.word	0x00031c58
        /*0cd8*/ 	.short	0x0100
        /*0cda*/ 	.byte	0x08
	.zero		1


	//   ....[9]....
        /*0cdc*/ 	.word	0x00000560
        /*0ce0*/ 	.word	0x000000ff
        /*0ce4*/ 	.word	0x00031c68
        /*0ce8*/ 	.short	0x0100
        /*0cea*/ 	.byte	0x08
	.zero		1


	//   ....[10]....
        /*0cec*/ 	.word	0x00000650
        /*0cf0*/ 	.word	0x000000ff
        /*0cf4*/ 	.word	0x00031c70
        /*0cf8*/ 	.short	0x0100
        /*0cfa*/ 	.byte	0x06
	.zero		1


	//   ....[11]....
        /*0cfc*/ 	.word	0x00000660
        /*0d00*/ 	.word	0x000000ff
        /*0d04*/ 	.word	0x00031c80
        /*0d08*/ 	.short	0x0100
        /*0d0a*/ 	.byte	0x06
	.zero		1


	//   ....[12]....
        /*0d0c*/ 	.word	0x00000670
        /*0d10*/ 	.word	0x000000ff
        /*0d14*/ 	.word	0x00031c78
        /*0d18*/ 	.short	0x0100
        /*0d1a*/ 	.byte	0x06
	.zero		1


	//   ....[13]....
        /*0d1c*/ 	.word	0x00000680
        /*0d20*/ 	.word	0x000000ff
        /*0d24*/ 	.word	0x00031c88
        /*0d28*/ 	.short	0x0100
        /*0d2a*/ 	.byte	0x06
	.zero		1


	//   ....[14]....
        /*0d2c*/ 	.word	0x000007b0
        /*0d30*/ 	.word	0x000000ff
        /*0d34*/ 	.word	0x00031c90
        /*0d38*/ 	.short	0x0100
        /*0d3a*/ 	.byte	0x08
	.zero		1


	//   ....[15]....
        /*0d3c*/ 	.word	0x000007c0
        /*0d40*/ 	.word	0x000000ff
        /*0d44*/ 	.word	0x00031ca0
        /*0d48*/ 	.short	0x0100
        /*0d4a*/ 	.byte	0x08
	.zero		1


	//   ....[16]....
        /*0d4c*/ 	.word	0x000007d0
        /*0d50*/ 	.word	0x000000ff
        /*0d54*/ 	.word	0x00031c98
        /*0d58*/ 	.short	0x0100
        /*0d5a*/ 	.byte	0x08
	.zero		1


	//   ....[17]....
        /*0d5c*/ 	.word	0x000007e0
        /*0d60*/ 	.word	0x000000ff
        /*0d64*/ 	.word	0x00031ca8
        /*0d68*/ 	.short	0x0100
        /*0d6a*/ 	.byte	0x08
	.zero		1


	//   ....[18]....
        /*0d6c*/ 	.word	0x00000910
        /*0d70*/ 	.word	0x000000ff
        /*0d74*/ 	.word	0x00031cb0
        /*0d78*/ 	.short	0x0100
        /*0d7a*/ 	.byte	0x08
	.zero		1


	//   ....[19]....
        /*0d7c*/ 	.word	0x00000920
        /*0d80*/ 	.word	0x000000ff
        /*0d84*/ 	.word	0x00031cc0
        /*0d88*/ 	.short	0x0100
        /*0d8a*/ 	.byte	0x08
	.zero		1


	//   ....[20]....
        /*0d8c*/ 	.word	0x00000930
        /*0d90*/ 	.word	0x000000ff
        /*0d94*/ 	.word	0x00031cb8
        /*0d98*/ 	.short	0x0100
        /*0d9a*/ 	.byte	0x08
	.zero		1


	//   ....[21]....
        /*0d9c*/ 	.word	0x00000940
        /*0da0*/ 	.word	0x000000ff
        /*0da4*/ 	.word	0x00031cc8
        /*0da8*/ 	.short	0x0100
        /*0daa*/ 	.byte	0x08
	.zero		1


	//   ....[22]....
        /*0dac*/ 	.word	0x00003210
        /*0db0*/ 	.word	0x0000001a
        /*0db4*/ 	.word	0x00031c90
        /*0db8*/ 	.short	0x010a
        /*0dba*/ 	.byte	0x3f
	.zero		1


	//   ....[23]....
        /*0dbc*/ 	.word	0x00004df0
        /*0dc0*/ 	.word	0x0000001a
        /*0dc4*/ 	.word	0x00031c90
        /*0dc8*/ 	.short	0x010a
        /*0dca*/ 	.byte	0x3f
	.zero		1


	//   ....[24]....
        /*0dcc*/ 	.word	0x00006950
        /*0dd0*/ 	.word	0x0000001a
        /*0dd4*/ 	.word	0x00031c90
        /*0dd8*/ 	.short	0x010a
        /*0dda*/ 	.byte	0x3f
	.zero		1


	//   ....[25]....
        /*0ddc*/ 	.word	0x00006bc0
        /*0de0*/ 	.word	0x00000024
        /*0de4*/ 	.word	0x00000000
        /*0de8*/ 	.short	0x0101
        /*0dea*/ 	.byte	0x3f
	.zero		1


	//   ....[26]....
        /*0dec*/ 	.word	0x00006c00
        /*0df0*/ 	.word	0x0000001a
        /*0df4*/ 	.word	0x00031cb0
        /*0df8*/ 	.short	0x010a
        /*0dfa*/ 	.byte	0x3f
	.zero		1


	//   ....[27]....
        /*0dfc*/ 	.word	0x00006f40
        /*0e00*/ 	.word	0x0000001a
        /*0e04*/ 	.word	0x00000000
        /*0e08*/ 	.short	0x0101
        /*0e0a*/ 	.byte	0x3f
	.zero		1


	//   ....[28]....
        /*0e0c*/ 	.word	0x00007620
        /*0e10*/ 	.word	0x00000010
        /*0e14*/ 	.word	0x00031c00
        /*0e18*/ 	.short	0x010a
        /*0e1a*/ 	.byte	0x3f
	.zero		1


	//   ....[29]....
        /*0e1c*/ 	.word	0x00007670
        /*0e20*/ 	.word	0x00000010
        /*0e24*/ 	.word	0x00031c00
        /*0e28*/ 	.short	0x010a
        /*0e2a*/ 	.byte	0x3f
	.zero		1


	//   ....[30]....
        /*0e2c*/ 	.word	0x00008290
        /*0e30*/ 	.word	0x00000010
        /*0e34*/ 	.word	0x00031c00
        /*0e38*/ 	.short	0x010a
        /*0e3a*/ 	.byte	0x3f
	.zero		1


	//   ....[31]....
        /*0e3c*/ 	.word	0x0000a000
        /*0e40*/ 	.word	0x00000010
        /*0e44*/ 	.word	0x00031c00
        /*0e48*/ 	.short	0x010a
        /*0e4a*/ 	.byte	0x3f
	.zero		1


	//   ....[32]....
        /*0e4c*/ 	.word	0x0000b9a0
        /*0e50*/ 	.word	0x00000000
        /*0e54*/ 	.word	0x00031c30
        /*0e58*/ 	.short	0x010a
        /*0e5a*/ 	.byte	0x3f
	.zero		1


	//   ....[33]....
        /*0e5c*/ 	.word	0x0000ba10
        /*0e60*/ 	.word	0x00000000
        /*0e64*/ 	.word	0x00031c30
        /*0e68*/ 	.short	0x010a
        /*0e6a*/ 	.byte	0x3f
	.zero		1


	//   ....[34]....
        /*0e6c*/ 	.word	0x0000f690
        /*0e70*/ 	.word	0x00000018
        /*0e74*/ 	.word	0x00000000
        /*0e78*/ 	.short	0x0101
        /*0e7a*/ 	.byte	0x3f
	.zero		1


	//   ....[35]....
        /*0e7c*/ 	.word	0x00010750
        /*0e80*/ 	.word	0x00000048
        /*0e84*/ 	.word	0x00031c30
        /*0e88*/ 	.short	0x010a
        /*0e8a*/ 	.byte	0x3f
	.zero		1


	//   ....[36]....
        /*0e8c*/ 	.word	0x000107a0
        /*0e90*/ 	.word	0x00000048
        /*0e94*/ 	.word	0x00031c30
        /*0e98*/ 	.short	0x010a
        /*0e9a*/ 	.byte	0x3f
	.zero		1


	//   ....[37]....
        /*0e9c*/ 	.word	0x00012a60
        /*0ea0*/ 	.word	0x00000091
        /*0ea4*/ 	.word	0x00031c50
        /*0ea8*/ 	.short	0x010a
        /*0eaa*/ 	.byte	0x3f
	.zero		1


	//   ....[38]....
        /*0eac*/ 	.word	0x00012ab0
        /*0eb0*/ 	.word	0x00000091
        /*0eb4*/ 	.word	0x00031c50
        /*0eb8*/ 	.short	0x010a
        /*0eba*/ 	.byte	0x3f
	.zero		1


	//   ....[39]....
        /*0ebc*/ 	.word	0x000153e0
        /*0ec0*/ 	.word	0x00000071
        /*0ec4*/ 	.word	0x00000000
        /*0ec8*/ 	.short	0x0101
        /*0eca*/ 	.byte	0x3f
	.zero		1


	//   ....[40]....
        /*0ecc*/ 	.word	0x00015420
        /*0ed0*/ 	.word	0x00000070
        /*0ed4*/ 	.word	0x00000000
        /*0ed8*/ 	.short	0x0101
        /*0eda*/ 	.byte	0x3f
	.zero		1


	//   ....[41]....
        /*0edc*/ 	.word	0x00016220
        /*0ee0*/ 	.word	0x00000015
        /*0ee4*/ 	.word	0x00031c30
        /*0ee8*/ 	.short	0x010a
        /*0eea*/ 	.byte	0x3f
	.zero		1


	//   ....[42]....
        /*0eec*/ 	.word	0x00016270
        /*0ef0*/ 	.word	0x00000015
        /*0ef4*/ 	.word	0x00031c30
        /*0ef8*/ 	.short	0x010a
        /*0efa*/ 	.byte	0x3f
	.zero		1


	//   ....[43]....
        /*0efc*/ 	.word	0x00018510
        /*0f00*/ 	.word	0x00000015
        /*0f04*/ 	.word	0x00031c50
        /*0f08*/ 	.short	0x010a
        /*0f0a*/ 	.byte	0x3f
	.zero		1


	//   ....[44]....
        /*0f0c*/ 	.word	0x00018560
        /*0f10*/ 	.word	0x00000015
        /*0f14*/ 	.word	0x00031c50
        /*0f18*/ 	.short	0x010a
        /*0f1a*/ 	.byte	0x3f
	.zero		1


	//   ....[45]....
        /*0f1c*/ 	.word	0x0001a190
        /*0f20*/ 	.word	0x00000070
        /*0f24*/ 	.word	0x00000000
        /*0f28*/ 	.short	0x0101
        /*0f2a*/ 	.byte	0x3f
	.zero		1


	//   ....[46]....
        /*0f2c*/ 	.word	0x0001a1a0
        /*0f30*/ 	.word	0x0000006e
        /*0f34*/ 	.word	0x00000000
        /*0f38*/ 	.short	0x0101
        /*0f3a*/ 	.byte	0x3f
	.zero		1


	//   ....[47]....
        /*0f3c*/ 	.word	0x0001b180
        /*0f40*/ 	.word	0x00000009
        /*0f44*/ 	.word	0x00031c50
        /*0f48*/ 	.short	0x010a
        /*0f4a*/ 	.byte	0x3f
	.zero		1


	//   ....[48]....
        /*0f4c*/ 	.word	0x0001b230
        /*0f50*/ 	.word	0x00000009
        /*0f54*/ 	.word	0x00031c50
        /*0f58*/ 	.short	0x010a
        /*0f5a*/ 	.byte	0x3f
	.zero		1


	//   ....[49]....
        /*0f5c*/ 	.word	0x0001bac0
        /*0f60*/ 	.word	0x00000009
        /*0f64*/ 	.word	0x00000000
        /*0f68*/ 	.short	0x0101
        /*0f6a*/ 	.byte	0x3f
	.zero		1


	//   ....[50]....
        /*0f6c*/ 	.word	0x0001ceb0
        /*0f70*/ 	.word	0x00000000
        /*0f74*/ 	.word	0x00000000
        /*0f78*/ 	.short	0x0101
        /*0f7a*/ 	.byte	0x3f
	.zero		1


	//   ....[51]....
        /*0f7c*/ 	.word	0x0001f250
        /*0f80*/ 	.word	0x00000016
        /*0f84*/ 	.word	0x00031c20
        /*0f88*/ 	.short	0x010a
        /*0f8a*/ 	.byte	0x3f
	.zero		1


	//   ....[52]....
        /*0f8c*/ 	.word	0x0001f310
        /*0f90*/ 	.word	0x00000009
        /*0f94*/ 	.word	0x00031ca0
        /*0f98*/ 	.short	0x010a
        /*0f9a*/ 	.byte	0x3f
	.zero		1


	//   ....[53]....
        /*0f9c*/ 	.word	0x0001f740
        /*0fa0*/ 	.word	0x00000009
        /*0fa4*/ 	.word	0x00031cc0
        /*0fa8*/ 	.short	0x010a
        /*0faa*/ 	.byte	0x3f
	.zero		1


	//   ....[54]....
        /*0fac*/ 	.word	0x0001fca0
        /*0fb0*/ 	.word	0x00000008
        /*0fb4*/ 	.word	0x00031ca0
        /*0fb8*/ 	.short	0x010a
        /*0fba*/ 	.byte	0x3f
	.zero		1


	//   ....[55]....
        /*0fbc*/ 	.word	0x000200c0
        /*0fc0*/ 	.word	0x00000008
        /*0fc4*/ 	.word	0x00031cc0
        /*0fc8*/ 	.short	0x010a
        /*0fca*/ 	.byte	0x3f
	.zero		1


	//   ....[56]....
        /*0fcc*/ 	.word	0x00020ef0
        /*0fd0*/ 	.word	0x00000000
        /*0fd4*/ 	.word	0x00031c40
        /*0fd8*/ 	.short	0x010a
        /*0fda*/ 	.byte	0x3f
	.zero		1


	//   ....[57]....
        /*0fdc*/ 	.word	0x00021ea0
        /*0fe0*/ 	.word	0x00000016
        /*0fe4*/ 	.word	0x00031c00
        /*0fe8*/ 	.short	0x0107
        /*0fea*/ 	.byte	0x3f
	.zero		1


	//   ....[58]....
        /*0fec*/ 	.word	0x00021fa0
        /*0ff0*/ 	.word	0x00000016
        /*0ff4*/ 	.word	0x00031c00
        /*0ff8*/ 	.short	0x0101
        /*0ffa*/ 	.byte	0x3f
	.zero		1


	//   ....[59]....
        /*0ffc*/ 	.word	0x00021fc0
        /*1000*/ 	.word	0x00000016
        /*1004*/ 	.word	0x00031c20
        /*1008*/ 	.short	0x010a
        /*100a*/ 	.byte	0x3f
	.zero		1


	//   ....[60]....
        /*100c*/ 	.word	0x000222e0
        /*1010*/ 	.word	0x00000003
        /*1014*/ 	.word	0x00031c40
        /*1018*/ 	.short	0x010a
        /*101a*/ 	.byte	0x3f
	.zero		1


	//   ....[61]....
        /*101c*/ 	.word	0x00022760
        /*1020*/ 	.word	0x00000003
        /*1024*/ 	.word	0x00000060
        /*1028*/ 	.short	0x010a
        /*102a*/ 	.byte	0x3f
	.zero		1


	//   ....[62]....
        /*102c*/ 	.word	0x00022e90
        /*1030*/ 	.word	0x00000003
        /*1034*/ 	.word	0x00031c40
        /*1038*/ 	.short	0x010a
        /*103a*/ 	.byte	0x3f
	.zero		1


	//   ....[63]....
        /*103c*/ 	.word	0x00023310
        /*1040*/ 	.word	0x0000000c
        /*1044*/ 	.word	0x00000060
        /*1048*/ 	.short	0x010a
        /*104a*/ 	.byte	0x3f
	.zero		1


	//   ....[64]....
        /*104c*/ 	.word	0x00023990
        /*1050*/ 	.word	0x00000002
        /*1054*/ 	.word	0x00031c40
        /*1058*/ 	.short	0x010a
        /*105a*/ 	.byte	0x3f
	.zero		1


	//   ....[65]....
        /*105c*/ 	.word	0x00023e20
        /*1060*/ 	.word	0x00000007
        /*1064*/ 	.word	0x00000060
        /*1068*/ 	.short	0x010a
        /*106a*/ 	.byte	0x3f
	.zero		1


	//   ....[66]....
        /*106c*/ 	.word	0x00024450
        /*1070*/ 	.word	0x00000003
        /*1074*/ 	.word	0x00031c60
        /*1078*/ 	.short	0x010a
        /*107a*/ 	.byte	0x3f
	.zero		1


	//   ....[67]....
        /*107c*/ 	.word	0x000255b0
        /*1080*/ 	.word	0x00000009
        /*1084*/ 	.word	0x00031c20
        /*1088*/ 	.short	0x010a
        /*108a*/ 	.byte	0x3f
	.zero		1


	//   ....[68]....
        /*108c*/ 	.word	0x00025760
        /*1090*/ 	.word	0x00000006
        /*1094*/ 	.word	0x00000000
        /*1098*/ 	.short	0x010a
        /*109a*/ 	.byte	0x3f
	.zero		1


	//   ....[69]....
        /*109c*/ 	.word	0x000257d0
        /*10a0*/ 	.word	0x00000007
        /*10a4*/ 	.word	0x00000000
        /*10a8*/ 	.short	0x010a
        /*10aa*/ 	.byte	0x3f
	.zero		1


	//   ....[70]....
        /*10ac*/ 	.word	0x00025830
        /*10b0*/ 	.word	0x00000004
        /*10b4*/ 	.word	0x00000000
        /*10b8*/ 	.short	0x010a
        /*10ba*/ 	.byte	0x3f
	.zero		1


	//   ....[71]....
        /*10bc*/ 	.word	0x00025860
        /*10c0*/ 	.word	0x00000005
        /*10c4*/ 	.word	0x00000000
        /*10c8*/ 	.short	0x010a
        /*10ca*/ 	.byte	0x3f
	.zero		1


	//   ....[72]....
        /*10cc*/ 	.word	0x000258c0
        /*10d0*/ 	.word	0x0000001a
        /*10d4*/ 	.word	0x00031c90
        /*10d8*/ 	.short	0x010a
        /*10da*/ 	.byte	0x3f
	.zero		1


	//   ....[73]....
        /*10dc*/ 	.word	0x00025910
        /*10e0*/ 	.word	0x0000001a
        /*10e4*/ 	.word	0x00031c90
        /*10e8*/ 	.short	0x010a
        /*10ea*/ 	.byte	0x3f
	.zero		1


	//   ....[74]....
        /*10ec*/ 	.word	0x00025960
        /*10f0*/ 	.word	0x0000001a
        /*10f4*/ 	.word	0x00031c90
        /*10f8*/ 	.short	0x010a
        /*10fa*/ 	.byte	0x3f
	.zero		1


	//   ....[75]....
        /*10fc*/ 	.word	0x000259b0
        /*1100*/ 	.word	0x0000001a
        /*1104*/ 	.word	0x00031cb0
        /*1108*/ 	.short	0x010a
        /*110a*/ 	.byte	0x3f
	.zero		1


	//   ....[76]....
        /*110c*/ 	.word	0x00025cb0
        /*1110*/ 	.word	0x00000010
        /*1114*/ 	.word	0x00031c00
        /*1118*/ 	.short	0x010a
        /*111a*/ 	.byte	0x3f
	.zero		1


	//   ....[77]....
        /*111c*/ 	.word	0x00025ed0
        /*1120*/ 	.word	0x00000010
        /*1124*/ 	.word	0x00031c00
        /*1128*/ 	.short	0x010a
        /*112a*/ 	.byte	0x3f
	.zero		1


	//   ....[78]....
        /*112c*/ 	.word	0x00025f20
        /*1130*/ 	.word	0x00000000
        /*1134*/ 	.word	0x00031c30
        /*1138*/ 	.short	0x010a
        /*113a*/ 	.byte	0x3f
	.zero		1


	//   ....[79]....
        /*113c*/ 	.word	0x00025f70
        /*1140*/ 	.word	0x00000048
        /*1144*/ 	.word	0x00031c30
        /*1148*/ 	.short	0x010a
        /*114a*/ 	.byte	0x3f
	.zero		1


	//   ....[80]....
        /*114c*/ 	.word	0x00025fc0
        /*1150*/ 	.word	0x00000091
        /*1154*/ 	.word	0x00031c50
        /*1158*/ 	.short	0x010a
        /*115a*/ 	.byte	0x3f
	.zero		1


	//   ....[81]....
        /*115c*/ 	.word	0x00026010
        /*1160*/ 	.word	0x00000015
        /*1164*/ 	.word	0x00031c30
        /*1168*/ 	.short	0x010a
        /*116a*/ 	.byte	0x3f
	.zero		1


	//   ....[82]....
        /*116c*/ 	.word	0x00026060
        /*1170*/ 	.word	0x00000015
        /*1174*/ 	.word	0x00031c50
        /*1178*/ 	.short	0x010a
        /*117a*/ 	.byte	0x3f
	.zero		1


	//   ....[83]....
        /*117c*/ 	.word	0x000260b0
        /*1180*/ 	.word	0x00000009
        /*1184*/ 	.word	0x00031c50
        /*1188*/ 	.short	0x010a
        /*118a*/ 	.byte	0x3f
	.zero		1


	//   ....[84]....
        /*118c*/ 	.word	0x00026440
        /*1190*/ 	.word	0x00000016
        /*1194*/ 	.word	0x00031c20
        /*1198*/ 	.short	0x010a
        /*119a*/ 	.byte	0x3f
	.zero		1


	//   ....[85]....
        /*119c*/ 	.word	0x00026490
        /*11a0*/ 	.word	0x00000009
        /*11a4*/ 	.word	0x00031ca0
        /*11a8*/ 	.short	0x010a
        /*11aa*/ 	.byte	0x3f
	.zero		1


	//   ....[86]....
        /*11ac*/ 	.word	0x000264e0
        /*11b0*/ 	.word	0x00000009
        /*11b4*/ 	.word	0x00031cc0
        /*11b8*/ 	.short	0x010a
        /*11ba*/ 	.byte	0x3f
	.zero		1


	//   ....[87]....
        /*11bc*/ 	.word	0x00026530
        /*11c0*/ 	.word	0x00000008
        /*11c4*/ 	.word	0x00031ca0
        /*11c8*/ 	.short	0x010a
        /*11ca*/ 	.byte	0x3f
	.zero		1


	//   ....[88]....
        /*11cc*/ 	.word	0x00026580
        /*11d0*/ 	.word	0x00000008
        /*11d4*/ 	.word	0x00031cc0
        /*11d8*/ 	.short	0x010a
        /*11da*/ 	.byte	0x3f
	.zero		1


	//   ....[89]....
        /*11dc*/ 	.word	0x00026720
        /*11e0*/ 	.word	0x00000000
        /*11e4*/ 	.word	0x00031c40
        /*11e8*/ 	.short	0x010a
        /*11ea*/ 	.byte	0x3f
	.zero		1


	//   ....[90]....
        /*11ec*/ 	.word	0x00027040
        /*11f0*/ 	.word	0x00000016
        /*11f4*/ 	.word	0x00031c20
        /*11f8*/ 	.short	0x010a
        /*11fa*/ 	.byte	0x3f
	.zero		1


	//   ....[91]....
        /*11fc*/ 	.word	0x00027090
        /*1200*/ 	.word	0x00000003
        /*1204*/ 	.word	0x00031c40
        /*1208*/ 	.short	0x010a
        /*120a*/ 	.byte	0x3f
	.zero		1


	//   ....[92]....
        /*120c*/ 	.word	0x000270e0
        /*1210*/ 	.word	0x00000003
        /*1214*/ 	.word	0x00000060
        /*1218*/ 	.short	0x010a
        /*121a*/ 	.byte	0x3f
	.zero		1


	//   ....[93]....
        /*121c*/ 	.word	0x00027130
        /*1220*/ 	.word	0x00000003
        /*1224*/ 	.word	0x00031c40
        /*1228*/ 	.short	0x010a
        /*122a*/ 	.byte	0x3f
	.zero		1


	//   ....[94]....
        /*122c*/ 	.word	0x00027180
        /*1230*/ 	.word	0x0000000c
        /*1234*/ 	.word	0x00000060
        /*1238*/ 	.short	0x010a
        /*123a*/ 	.byte	0x3f
	.zero		1


	//   ....[95]....
        /*123c*/ 	.word	0x000271d0
        /*1240*/ 	.word	0x00000002
        /*1244*/ 	.word	0x00031c40
        /*1248*/ 	.short	0x010a
        /*124a*/ 	.byte	0x3f
	.zero		1


	//   ....[96]....
        /*124c*/ 	.word	0x00027220
        /*1250*/ 	.word	0x00000007
        /*1254*/ 	.word	0x00000060
        /*1258*/ 	.short	0x010a
        /*125a*/ 	.byte	0x3f
	.zero		1


	//   ....[97]....
        /*125c*/ 	.word	0x00027270
        /*1260*/ 	.word	0x00000003
        /*1264*/ 	.word	0x00031c60
        /*1268*/ 	.short	0x010a
        /*126a*/ 	.byte	0x3f
	.zero		1


	//   ....[98]....
        /*126c*/ 	.word	0x00027c10
        /*1270*/ 	.word	0x00000009
        /*1274*/ 	.word	0x00031c20
        /*1278*/ 	.short	0x010a
        /*127a*/ 	.byte	0x3f
	.zero		1


	//   ....[99]....
        /*127c*/ 	.word	0x00027db0
        /*1280*/ 	.word	0x00000006
        /*1284*/ 	.word	0x00000000
        /*1288*/ 	.short	0x010a
        /*128a*/ 	.byte	0x3f
	.zero		1


	//   ....[100]....
        /*128c*/ 	.word	0x00027e00
        /*1290*/ 	.word	0x00000007
        /*1294*/ 	.word	0x00000000
        /*1298*/ 	.short	0x010a
        /*129a*/ 	.byte	0x3f
	.zero		1


	//   ....[101]....
        /*129c*/ 	.word	0x00027e50
        /*12a0*/ 	.word	0x00000004
        /*12a4*/ 	.word	0x00000000
        /*12a8*/ 	.short	0x010a
        /*12aa*/ 	.byte	0x3f
	.zero		1


	//----- nvinfo : EIATTR_NUM_MBARRIERS
	.align		4
.L_327:
        /*12ac*/ 	.byte	0x03, 0x38
        /*12ae*/ 	.short	0x0016


	//----- nvinfo : EIATTR_EXIT_INSTR_OFFSETS
	.align		4
        /*12b0*/ 	.byte	0x04, 0x1c
        /*12b2*/ 	.short	(.L_329 - .L_328)


	//   ....[0]....
.L_328:
        /*12b4*/ 	.word	0x000258b0


	//----- nvinfo : EIATTR_MAX_THREADS
	.align		4
.L_329:
        /*12b8*/ 	.byte	0x04, 0x05
        /*12ba*/ 	.short	(.L_331 - .L_330)
.L_330:
        /*12bc*/ 	.word	0x00000200
        /*12c0*/ 	.word	0x00000001
        /*12c4*/ 	.word	0x00000001


	//----- nvinfo : EIATTR_CRS_STACK_SIZE
	.align		4
.L_331:
        /*12c8*/ 	.byte	0x04, 0x1e
        /*12ca*/ 	.short	(.L_333 - .L_332)
.L_332:
        /*12cc*/ 	.word	0x00000000


	//----- nvinfo : EIATTR_CBANK_PARAM_SIZE
	.align		4
.L_333:
        /*12d0*/ 	.byte	0x03, 0x19
        /*12d2*/ 	.short	0x0af0


	//----- nvinfo : EIATTR_PARAM_CBANK
	.align		4
        /*12d4*/ 	.byte	0x04, 0x0a
        /*12d6*/ 	.short	(.L_335 - .L_334)
	.align		4
.L_334:
        /*12d8*/ 	.word	index@(.nv.constant0._ZN7cutlass13device_kernelIN5flash11enable_sm90INS1_16FlashAttnFwdSm90INS1_25CollectiveMainloopFwdSm90ILi2EN4cute5tupleIJNS5_1CILi1EEES8_S8_EEENS6_IJNS7_ILi192EEENS7_ILi144EEENS7_ILi96EEEEEELi96ENS_10bfloat16_tEfNS_4arch4Sm90ELb1ELb0ELb1ELb1ELb0ELb1ELb0ELb0ELb1ELb1ELb0ELb0EEENS1_21CollectiveEpilogueFwdINS6_IJSA_SC_SB_EEES9_SE_SG_Li384ELb1ELb1ELb0ELb0EEENS1_36VarlenDynamicPersistentTileSchedulerILi192ELi144ELi384ELi128ELb0ELb1ELb1ELb1ELb1ELb1EEEEEEEEEvNT_6ParamsE)
        /*12dc*/ 	.short	0x0210
        /*12de*/ 	.short	0x0af0


	//----- nvinfo : EIATTR_SW_WAR
	.align		4
.L_335:
        /*12e0*/ 	.byte	0x04, 0x36
        /*12e2*/ 	.short	(.L_337 - .L_336)
.L_336:
        /*12e4*/ 	.word	0x00000008
.L_337:


//--------------------- .nv.callgraph             --------------------------
	.section	.nv.callgraph,"",@"SHT_CUDA_CALLGRAPH"
	.align	4
	.sectionentsize	8
	.align		4
        /*0000*/ 	.word	0x00000000
	.align		4
        /*0004*/ 	.word	0xffffffff
	.align		4
        /*0008*/ 	.word	index@(_ZN7cutlass13device_kernelIN5flash11enable_sm90INS1_16FlashAttnFwdSm90INS1_25CollectiveMainloopFwdSm90ILi2EN4cute5tupleIJNS5_1CILi1EEES8_S8_EEENS6_IJNS7_ILi192EEENS7_ILi144EEENS7_ILi96EEEEEELi96ENS_10bfloat16_tEfNS_4arch4Sm90ELb0ELb0ELb1ELb0ELb0ELb0ELb0ELb0ELb1ELb1ELb0ELb0EEENS1_21CollectiveEpilogueFwdINS6_IJSA_SC_SB_EEES9_SE_SG_Li384ELb0ELb1ELb0ELb0EEENS1_29StaticPersistentTileSchedulerILb0EEEEEEEEEvNT_6ParamsE)
	.align		4
        /*000c*/ 	.word	index@(__assertfail)
	.align		4
        /*0010*/ 	.word	index@(_ZN7cutlass13device_kernelIN5flash11enable_sm90INS1_16FlashAttnFwdSm90INS1_25CollectiveMainloopFwdSm90ILi2EN4cute5tupleIJNS5_1CILi1EEES8_S8_EEENS6_IJNS7_ILi192EEENS7_ILi144EEENS7_ILi96EEEEEELi96ENS_10bfloat16_tEfNS_4arch4Sm90ELb0ELb0ELb1ELb1ELb0ELb0ELb0ELb0ELb1ELb1ELb0ELb0EEENS1_21CollectiveEpilogueFwdINS6_IJSA_SC_SB_EEES9_SE_SG_Li384ELb1ELb1ELb0ELb0EEENS1_36VarlenDynamicPersistentTileSchedulerILi192ELi144ELi384ELi128ELb0ELb1ELb1ELb0ELb1ELb1EEEEEEEEEvNT_6ParamsE)
	.align		4
        /*0014*/ 	.word	index@(__assertfail)
	.align		4
        /*0018*/ 	.word	index@(_ZN7cutlass13device_kernelIN5flash11enable_sm90INS1_16FlashAttnFwdSm90INS1_25CollectiveMainloopFwdSm90ILi2EN4cute5tupleIJNS5_1CILi1EEES8_S8_EEENS6_IJNS7_ILi192EEENS7_ILi144EEENS7_ILi96EEEEEELi96ENS_10bfloat16_tEfNS_4arch4Sm90ELb0ELb0ELb1ELb1ELb0ELb1ELb0ELb0ELb1ELb1ELb0ELb0EEENS1_21CollectiveEpilogueFwdINS6_IJSA_SC_SB_EEES9_SE_SG_Li384ELb1ELb1ELb0ELb0EEENS1_36VarlenDynamicPersistentTileSchedulerILi192ELi144ELi384ELi128ELb0ELb1ELb1ELb0ELb1ELb1EEEEEEEEEvNT_6ParamsE)
	.align		4
        /*001c*/ 	.word	index@(__assertfail)
	.align		4
        /*0020*/ 	.word	index@(_ZN7cutlass13device_kernelIN5flash11enable_sm90INS1_16FlashAttnFwdSm90INS1_25CollectiveMainloopFwdSm90ILi2EN4cute5tupleIJNS5_1CILi1EEES8_S8_EEENS6_IJNS7_ILi192EEENS7_ILi128EEENS7_ILi96EEEEEELi96ENS_10bfloat16_tEfNS_4arch4Sm90ELb0ELb1ELb1ELb0ELb0ELb0ELb0ELb0ELb1ELb1ELb0ELb0EEENS1_21CollectiveEpilogueFwdINS6_IJSA_SC_SB_EEES9_SE_SG_Li384ELb0ELb1ELb0ELb0EEENS1_30DynamicPersistentTileSchedulerILi384ELi128ELb0ELb1ELb1EEEEEEEEEvNT_6ParamsE)
	.align		4
        /*0024*/ 	.word	index@(__assertfail)
	.align		4
        /*0028*/ 	.word	index@(_ZN7cutlass13device_kernelIN5flash11enable_sm90INS1_16FlashAttnFwdSm90INS1_25CollectiveMainloopFwdSm90ILi2EN4cute5tupleIJNS5_1CILi1EEES8_S8_EEENS6_IJNS7_ILi192EEENS7_ILi128EEENS7_ILi96EEEEEELi96ENS_10bfloat16_tEfNS_4arch4Sm90ELb0ELb1ELb1ELb1ELb0ELb0ELb0ELb0ELb1ELb1ELb0ELb0EEENS1_21CollectiveEpilogueFwdINS6_IJSA_SC_SB_EEES9_SE_SG_Li384ELb1ELb1ELb0ELb0EEENS1_36VarlenDynamicPersistentTileSchedulerILi192ELi128ELi384ELi128ELb0ELb1ELb1ELb1ELb0ELb1EEEEEEEEEvNT_6ParamsE)
	.align		4
        /*002c*/ 	.word	index@(__assertfail)
	.align		4
        /*0030*/ 	.word	index@(_ZN7cutlass13device_kernelIN5flash11enable_sm90INS1_16FlashAttnFwdSm90INS1_25CollectiveMainloopFwdSm90ILi2EN4cute5tupleIJNS5_1CILi1EEES8_S8_EEENS6_IJNS7_ILi192EEENS7_ILi128EEENS7_ILi96EEEEEELi96ENS_10bfloat16_tEfNS_4arch4Sm90ELb0ELb1ELb1ELb1ELb0ELb1ELb0ELb0ELb1ELb1ELb0ELb0EEENS1_21CollectiveEpilogueFwdINS6_IJSA_SC_SB_EEES9_SE_SG_Li384ELb1ELb1ELb0ELb0EEENS1_36VarlenDynamicPersistentTileSchedulerILi192ELi128ELi384ELi128ELb0ELb1ELb1ELb1ELb0ELb1EEEEEEEEEvNT_6ParamsE)
	.align		4
        /*0034*/ 	.word	index@(__assertfail)
	.align		4
        /*0038*/ 	.word	index@(_ZN7cutlass13device_kernelIN5flash11enable_sm90INS1_16FlashAttnFwdSm90INS1_25CollectiveMainloopFwdSm90ILi2EN4cute5tupleIJNS5_1CILi1EEES8_S8_EEENS6_IJNS7_ILi192EEENS7_ILi144EEENS7_ILi96EEEEEELi96ENS_10bfloat16_tEfNS_4arch4Sm90ELb1ELb0ELb1ELb0ELb0ELb0ELb0ELb0ELb1ELb1ELb0ELb0EEENS1_21CollectiveEpilogueFwdINS6_IJSA_SC_SB_EEES9_SE_SG_Li384ELb0ELb1ELb0ELb0EEENS1_30DynamicPersistentTileSchedulerILi384ELi128ELb0ELb1ELb1EEEEEEEEEvNT_6ParamsE)
	.align		4
        /*003c*/ 	.word	index@(__assertfail)
	.align		4
        /*0040*/ 	.word	index@(_ZN7cutlass13device_kernelIN5flash11enable_sm90INS1_16FlashAttnFwdSm90INS1_25CollectiveMainloopFwdSm90ILi2EN4cute5tupleIJNS5_1CILi1EEES8_S8_EEENS6_IJNS7_ILi192EEENS7_ILi144EEENS7_ILi96EEEEEELi96ENS_10bfloat16_tEfNS_4arch4Sm90ELb1ELb0ELb1ELb1ELb0ELb0ELb0ELb0ELb1ELb1ELb0ELb0EEENS1_21CollectiveEpilogueFwdINS6_IJSA_SC_SB_EEES9_SE_SG_Li384ELb1ELb1ELb0ELb0EEENS1_36VarlenDynamicPersistentTileSchedulerILi192ELi144ELi384ELi128ELb0ELb1ELb1ELb1ELb1ELb1EEEEEEEEEvNT_6ParamsE)
	.align		4
        /*0044*/ 	.word	index@(__assertfail)
	.align		4
        /*0048*/ 	.word	index@(_ZN7cutlass13device_kernelIN5flash11enable_sm90INS1_16FlashAttnFwdSm90INS1_25CollectiveMainloopFwdSm90ILi2EN4cute5tupleIJNS5_1CILi1EEES8_S8_EEENS6_IJNS7_ILi192EEENS7_ILi144EEENS7_ILi96EEEEEELi96ENS_10bfloat16_tEfNS_4arch4Sm90ELb1ELb0ELb1ELb1ELb0ELb1ELb0ELb0ELb1ELb1ELb0ELb0EEENS1_21CollectiveEpilogueFwdINS6_IJSA_SC_SB_EEES9_SE_SG_Li384ELb1ELb1ELb0ELb0EEENS1_36VarlenDynamicPersistentTileSchedulerILi192ELi144ELi384ELi128ELb0ELb1ELb1ELb1ELb1ELb1EEEEEEEEEvNT_6ParamsE)
	.align		4
        /*004c*/ 	.word	index@(__assertfail)
	.align		4
        /*0050*/ 	.word	0x00000000
	.align		4
        /*0054*/ 	.word	0xfffffffe
	.align		4
        /*0058*/ 	.word	0x00000000
	.align		4
        /*005c*/ 	.word	0xfffffffd
	.align		4
        /*0060*/ 	.word	0x00000000
	.align		4
        /*0064*/ 	.word	0xfffffffc


//--------------------- .nv.constant4             --------------------------
	.section	.nv.constant4,"a",@progbits
	.align	8
	.align		8
.nv.constant4:
        /*0000*/ 	.dword	__assertfail
	.align		8
        /*0008*/ 	.dword	__unnamed_1
	.align		8
        /*0010*/ 	.dword	__unnamed_2
	.align		8
        /*0018*/ 	.dword	__unnamed_3
	.align		8
        /*0020*/ 	.dword	__unnamed_4
	.align		8
        /*0028*/ 	.dword	__unnamed_5
	.align		8
        /*0030*/ 	.dword	__unnamed_6
	.align		8
        /*0038*/ 	.dword	__unnamed_7
	.align		8
        /*0040*/ 	.dword	__unnamed_8
	.align		8
        /*0048*/ 	.dword	__unnamed_9
	.align		8
        /*0050*/ 	.dword	_ZN81_INTERNAL_e1511efd_45_flash_fwd_hdim96_bf16_softcap_packgqa_sm90_cu_93b96ec2_36344cuda3std3__45__cpo5beginE
	.align		8
        /*0058*/ 	.dword	_ZN81_INTERNAL_e1511efd_45_flash_fwd_hdim96_bf16_softcap_packgqa_sm90_cu_93b96ec2_36344cuda3std3__45__cpo3endE
	.align		8
        /*0060*/ 	.dword	_ZN81_INTERNAL_e1511efd_45_flash_fwd_hdim96_bf16_softcap_packgqa_sm90_cu_93b96ec2_36344cuda3std3__45__cpo6cbeginE
	.align		8
        /*0068*/ 	.dword	_ZN81_INTERNAL_e1511efd_45_flash_fwd_hdim96_bf16_softcap_packgqa_sm90_cu_93b96ec2_36344cuda3std3__45__cpo4cendE
	.align		8
        /*0070*/ 	.dword	_ZN81_INTERNAL_e1511efd_45_flash_fwd_hdim96_bf16_softcap_packgqa_sm90_cu_93b96ec2_36344cuda3std3__483_GLOBAL__N__e1511efd_45_flash_fwd_hdim96_bf16_softcap_packgqa_sm90_cu_93b96ec2_36346ignoreE
	.align		8
        /*0078*/ 	.dword	_ZN81_INTERNAL_e1511efd_45_flash_fwd_hdim96_bf16_softcap_packgqa_sm90_cu_93b96ec2_36344cuda3std3__419piecewise_constructE
	.align		8
        /*0080*/ 	.dword	_ZN81_INTERNAL_e1511efd_45_flash_fwd_hdim96_bf16_softcap_packgqa_sm90_cu_93b96ec2_36344cuda3std3__48in_placeE
	.align		8
        /*0088*/ 	.dword	_ZN81_INTERNAL_e1511efd_45_flash_fwd_hdim96_bf16_softcap_packgqa_sm90_cu_93b96ec2_36344cuda3std6ranges3__45__cpo4swapE
	.align		8
        /*0090*/ 	.dword	_ZN81_INTERNAL_e1511efd_45_flash_fwd_hdim96_bf16_softcap_packgqa_sm90_cu_93b96ec2_36344cuda3std6ranges3__45__cpo9iter_moveE
	.align		8
        /*0098*/ 	.dword	_ZN81_INTERNAL_e1511efd_45_flash_fwd_hdim96_bf16_softcap_packgqa_sm90_cu_93b96ec2_36344cute7productE
	.align		8
        /*00a0*/ 	.dword	_ZN81_INTERNAL_e1511efd_45_flash_fwd_hdim96_bf16_softcap_packgqa_sm90_cu_93b96ec2_36344cute1_E
	.align		8
        /*00a8*/ 	.dword	$str$20
	.align		8
        /*00b0*/ 	.dword	$str$21


//--------------------- .text._ZN7cutlass13device_kernelIN5flash11enable_sm90INS1_16FlashAttnFwdSm90INS1_25CollectiveMainloopFwdSm90ILi2EN4cute5tupleIJNS5_1CILi1EEES8_S8_EEENS6_IJNS7_ILi192EEENS7_ILi144EEENS7_ILi96EEEEEELi96ENS_10bfloat16_tEfNS_4arch4Sm90ELb0ELb0ELb1ELb0ELb0ELb0ELb0ELb0ELb1ELb1ELb0ELb0EEENS1_21CollectiveEpilogueFwdINS6_IJSA_SC_SB_EEES9_SE_SG_Li384ELb0ELb1ELb0ELb0EEENS1_29StaticPersistentTileSchedulerILb0EEEEEEEEEvNT_6ParamsE --------------------------
	.section	.text._ZN7cutlass13device_kernelIN5flash11enable_sm90INS1_16FlashAttnFwdSm90INS1_25CollectiveMainloopFwdSm90ILi2EN4cute5tupleIJNS5_1CILi1EEES8_S8_EEENS6_IJNS7_ILi192EEENS7_ILi144EEENS7_ILi96EEEEEELi96ENS_10bfloat16_tEfNS_4arch4Sm90ELb0ELb0ELb1ELb0ELb0ELb0ELb0ELb0ELb1ELb1ELb0ELb0EEENS1_21CollectiveEpilogueFwdINS6_IJSA_SC_SB_EEES9_SE_SG_Li384ELb0ELb1ELb0ELb0EEENS1_29StaticPersistentTileSchedulerILb0EEEEEEEEEvNT_6ParamsE,"ax",@progbits
	.align	128
.text._ZN7cutlass13device_kernelIN5flash11enable_sm90INS1_16FlashAttnFwdSm90INS1_25CollectiveMainloopFwdSm90ILi2EN4cute5tupleIJNS5_1CILi1EEES8_S8_EEENS6_IJNS7_ILi192EEENS7_ILi144EEENS7_ILi96EEEEEELi96ENS_10bfloat16_tEfNS_4arch4Sm90ELb0ELb0ELb1ELb0ELb0ELb0ELb0ELb0ELb1ELb1ELb0ELb0EEENS1_21CollectiveEpilogueFwdINS6_IJSA_SC_SB_EEES9_SE_SG_Li384ELb0ELb1ELb0ELb0EEENS1_29StaticPersistentTileSchedulerILb0EEEEEEEEEvNT_6ParamsE:
        .type           _ZN7cutlass13device_kernelIN5flash11enable_sm90INS1_16FlashAttnFwdSm90INS1_25CollectiveMainloopFwdSm90ILi2EN4cute5tupleIJNS5_1CILi1EEES8_S8_EEENS6_IJNS7_ILi192EEENS7_ILi144EEENS7_ILi96EEEEEELi96ENS_10bfloat16_tEfNS_4arch4Sm90ELb0ELb0ELb1ELb0ELb0ELb0ELb0ELb0ELb1ELb1ELb0ELb0EEENS1_21CollectiveEpilogueFwdINS6_IJSA_SC_SB_EEES9_SE_SG_Li384ELb0ELb1ELb0ELb0EEENS1_29StaticPersistentTileSchedulerILb0EEEEEEEEEvNT_6ParamsE,@function
        .size           _ZN7cutlass13device_kernelIN5flash11enable_sm90INS1_16FlashAttnFwdSm90INS1_25CollectiveMainloopFwdSm90ILi2EN4cute5tupleIJNS5_1CILi1EEES8_S8_EEENS6_IJNS7_ILi192EEENS7_ILi144EEENS7_ILi96EEEEEELi96ENS_10bfloat16_tEfNS_4arch4Sm90ELb0ELb0ELb1ELb0ELb0ELb0ELb0ELb0ELb1ELb1ELb0ELb0EEENS1_21CollectiveEpilogueFwdINS6_IJSA_SC_SB_EEES9_SE_SG_Li384ELb0ELb1ELb0ELb0EEENS1_29StaticPersistentTileSchedulerILb0EEEEEEEEEvNT_6ParamsE,(.L_x_2724 - _ZN7cutlass13device_kernelIN5flash11enable_sm90INS1_16FlashAttnFwdSm90INS1_25CollectiveMainloopFwdSm90ILi2EN4cute5tupleIJNS5_1CILi1EEES8_S8_EEENS6_IJNS7_ILi192EEENS7_ILi144EEENS7_ILi96EEEEEELi96ENS_10bfloat16_tEfNS_4arch4Sm90ELb0ELb0ELb1ELb0ELb0ELb0ELb0ELb0ELb1ELb1ELb0ELb0EEENS1_21CollectiveEpilogueFwdINS6_IJSA_SC_SB_EEES9_SE_SG_Li384ELb0ELb1ELb0ELb0EEENS1_29StaticPersistentTileSchedulerILb0EEEEEEEEEvNT_6ParamsE)
        .other          _ZN7cutlass13device_kernelIN5flash11enable_sm90INS1_16FlashAttnFwdSm90INS1_25CollectiveMainloopFwdSm90ILi2EN4cute5tupleIJNS5_1CILi1EEES8_S8_EEENS6_IJNS7_ILi192EEENS7_ILi144EEENS7_ILi96EEEEEELi96ENS_10bfloat16_tEfNS_4arch4Sm90ELb0ELb0ELb1ELb0ELb0ELb0ELb0ELb0ELb1ELb1ELb0ELb0EEENS1_21CollectiveEpilogueFwdINS6_IJSA_SC_SB_EEES9_SE_SG_Li384ELb0ELb1ELb0ELb0EEENS1_29StaticPersistentTileSchedulerILb0EEEEEEEEEvNT_6ParamsE,@"STO_CUDA_ENTRY STV_DEFAULT"
_ZN7cutlass13device_kernelIN5flash11enable_sm90INS1_16FlashAttnFwdSm90INS1_25CollectiveMainloopFwdSm90ILi2EN4cute5tupleIJNS5_1CILi1EEES8_S8_EEENS6_IJNS7_ILi192EEENS7_ILi144EEENS7_ILi96EEEEEELi96ENS_10bfloat16_tEfNS_4arch4Sm90ELb0ELb0ELb1ELb0ELb0ELb0ELb0ELb0ELb1ELb1ELb0ELb0EEENS1_21CollectiveEpilogueFwdINS6_IJSA_SC_SB_EEES9_SE_SG_Li384ELb0ELb1ELb0ELb0EEENS1_29StaticPersistentTileSchedulerILb0EEEEEEEEEvNT_6ParamsE:
[----:B------:R-:W0:Y:S02]  /*0000*/  LDC R1, c[0x0][0x28] ;  /* 0x00000a00ff017b82 */ /* 0x000e240000000800 */
[----:B0-----:R-:W-:Y:S01]  /*0010*/  VIADD R1, R1, 0xffffffd0 ;  /* 0xffffffd001017836 */ /* 0x001fe20000000000 */
[----:B------:R-:W0:Y:S01]  /*0020*/  S2R R3, SR_TID.X ;  /* 0x0000000000037919 */ /* 0x000e220000002100 */
[----:B------:R-:W-:Y:S01]  /*0030*/  ELECT P0, URZ, PT ;  /* 0x00000000003f782f */ /* 0x000fe20003800000 */
[----:B------:R-:W-:Y:S01]  /*0040*/  BSSY B0, `(.L_x_0) ;  /* 0x000000d000007945 */ /* 0x000fe20003800000 */
[----:B0-----:R-:W-:-:S05]  /*0050*/  SHF.R.U32.HI R0, RZ, 0x5, R3 ;  /* 0x00000005ff007819 */ /* 0x001fca0000011603 */
[----:B------:R-:W0:Y:S02]  /*0060*/  SHFL.IDX PT, R2, R0, RZ, 0x1f ;  /* 0x00001fff00027589 */ /* 0x000e2400000e0000 */
[----:B0-----:R-:W-:-:S13]  /*0070*/  ISETP.EQ.AND P0, PT, R2, RZ, P0 ;  /* 0x000000ff0200720c */ /* 0x001fda0000702270 */
[----:B------:R-:W-:Y:S05]  /*0080*/  @!P0 BRA `(.L_x_1) ;  /* 0x0000000000208947 */ /* 0x000fea0003800000 */
[----:B------:R-:W-:Y:S02]  /*0090*/  ULDC.64 UR4, c[0x0][0x198] ;  /* 0x0000660000047ab9 */ /* 0x000fe40000000a00 */
[----:B------:R-:W-:Y:S02]  /*00a0*/  UIADD3 UR6, UP0, UR4, 0x370, URZ ;  /* 0x0000037004067890 */ /* 0x000fe4000ff1e03f */
[----:B------:R-:W-:Y:S02]  /*00b0*/  UIADD3 UR4, UP1, UR4, 0x470, URZ ;  /* 0x0000047004047890 */ /* 0x000fe4000ff3e03f */
[----:B------:R-:W-:Y:S02]  /*00c0*/  UIADD3.X UR7, URZ, UR5, URZ, UP0, !UPT ;  /* 0x000000053f077290 */ /* 0x000fe400087fe43f */
[----:B------:R-:W-:-:S07]  /*00d0*/  UIADD3.X UR5, URZ, UR5, URZ, UP1, !UPT ;  /* 0x000000053f057290 */ /* 0x000fce0008ffe43f */
[----:B------:R0:W-:Y:S02]  /*00e0*/  UTMACCTL.PF [UR6] ;  /* 0x00000000060079b9 */ /* 0x0001e40008040000 */
[----:B------:R0:W-:Y:S02]  /*00f0*/  UTMACCTL.PF [UR4] ;  /* 0x00000000040079b9 */ /* 0x0001e40008040000 */
[----:B0-----:R-:W-:Y:S01]  /*0100*/  NOP ;  /* 0x0000000000007918 */ /* 0x001fe20000000000 */
.L_x_1:
[----:B------:R-:W-:Y:S05]  /*0110*/  BSYNC B0 ;  /* 0x0000000000007941 */ /* 0x000fea0003800000 */
.L_x_0:
[----:B------:R-:W-:Y:S01]  /*0120*/  VOTEU.ANY UP0, P0 ;  /* 0x00000000003f7886 */ /* 0x000fe20000000100 */
[----:B------:R-:W0:Y:S01]  /*0130*/  SHFL.IDX PT, R2, R0, RZ, 0x1f ;  /* 0x00001fff00027589 */ /* 0x000e2200000e0000 */
[----:B------:R-:W-:Y:S01]  /*0140*/  UMOV UR4, 0x80 ;  /* 0x0000008000047882 */ /* 0x000fe20000000000 */
[----:B------:R-:W-:Y:S01]  /*0150*/  UMOV UR7, 0x180 ;  /* 0x0000018000077882 */ /* 0x000fe20000000000 */
[----:B------:R-:W-:Y:S01]  /*0160*/  SHF.R.U32.HI R3, RZ, 0x7, R3 ;  /* 0x00000007ff037819 */ /* 0x000fe20000011603 */
[----:B------:R-:W1:Y:S01]  /*0170*/  @UP0 S2UR UR8, SR_CgaCtaId ;  /* 0x00000000000809c3 */ /* 0x000e620000008800 */
[----:B------:R-:W-:Y:S01]  /*0180*/  @UP0 UMOV UR6, 0x400 ;  /* 0x0000040000060882 */ /* 0x000fe20000000000 */
[----:B------:R-:W-:-:S04]  /*0190*/  @UP0 UIADD3 UR4, -UR4, 0x100000, URZ ;  /* 0x0010000004040890 */ /* 0x000fc8000fffe13f */
[----:B------:R-:W-:Y:S02]  /*01a0*/  @UP0 USHF.L.U32 UR5, UR4, 0xb, URZ ;  /* 0x0000000b04050899 */ /* 0x000fe4000800063f */
[----:B------:R-:W-:Y:S01]  /*01b0*/  @UP0 USHF.L.U32 UR4, UR4, 0x1, URZ ;  /* 0x0000000104040899 */ /* 0x000fe2000800063f */
[----:B------:R-:W-:Y:S01]  /*01c0*/  VOTEU.ANY UP1, P0 ;  /* 0x00000000003f7886 */ /* 0x000fe20000020100 */
[----:B0-----:R-:W-:Y:S02]  /*01d0*/  ISETP.NE.AND P1, PT, R2, RZ, PT ;  /* 0x000000ff0200720c */ /* 0x001fe40003f25270 */
[----:B------:R0:W2:Y:S01]  /*01e0*/  SHFL.IDX PT, R2, R3, RZ, 0x1f ;  /* 0x00001fff03027589 */ /* 0x0000a200000e0000 */
[----:B-1----:R-:W-:Y:S02]  /*01f0*/  @UP0 ULEA UR8, UR8, UR6, 0x18 ;  /* 0x0000000608080291 */ /* 0x002fe4000f8ec03f */
[----:B------:R-:W-:-:S04]  /*0200*/  @UP0 UIADD3 UR6, -UR7, 0x100000, URZ ;  /* 0x0010000007060890 */ /* 0x000fc8000fffe13f */
[----:B------:R-:W-:Y:S02]  /*0210*/  @UP0 USHF.L.U32 UR7, UR6, 0xb, URZ ;  /* 0x0000000b06070899 */ /* 0x000fe4000800063f */
[----:B------:R-:W-:Y:S01]  /*0220*/  @UP0 USHF.L.U32 UR6, UR6, 0x1, URZ ;  /* 0x0000000106060899 */ /* 0x000fe2000800063f */
[----:B------:R-:W-:Y:S01]  /*0230*/  VOTEU.ANY UP0, P0 ;  /* 0x00000000003f7886 */ /* 0x000fe20000000100 */
[----:B------:R-:W1:Y:S04]  /*0240*/  FENCE.VIEW.ASYNC.S ;  /* 0x00000000000073c6 */ /* 0x000e680000000000 */
[----:B-1----:R0:W1:Y:S06]  /*0250*/  @UP0 SYNCS.EXCH.64 URZ, [UR8+0x31c00], UR4 ;  /* 0x031c0004083f05b2 */ /* 0x00206c0008000100 */
[----:B------:R0:W3:Y:S02]  /*0260*/  @UP1 SYNCS.EXCH.64 URZ, [UR8+0x31c20], UR6 ;  /* 0x031c2006083f15b2 */ /* 0x0000e40008000100 */
[----:B0-----:R-:W-:Y:S05]  /*0270*/  @P1 BRA `(.L_x_2) ;  /* 0x0000000000481947 */ /* 0x001fea0003800000 */
[----:B------:R-:W0:Y:S01]  /*0280*/  S2UR UR5, SR_CgaCtaId ;  /* 0x00000000000579c3 */ /* 0x000e220000008800 */
[----:B------:R-:W-:Y:S01]  /*0290*/  UMOV UR4, 0x400 ;  /* 0x0000040000047882 */ /* 0x000fe20000000000 */
[----:B------:R-:W-:Y:S01]  /*02a0*/  UMOV UR6, 0x1 ;  /* 0x0000000100067882 */ /* 0x000fe20000000000 */
[----:B------:R-:W-:Y:S01]  /*02b0*/  UMOV UR7, 0x3 ;  /* 0x0000000300077882 */ /* 0x000fe20000000000 */
[----:B------:R-:W-:Y:S01]  /*02c0*/  ELECT P0, URZ, PT ;  /* 0x00000000003f782f */ /* 0x000fe20003800000 */
[----:B0-----:R-:W-:Y:S02]  /*02d0*/  ULEA UR8, UR5, UR4, 0x18 ;  /* 0x0000000405087291 */ /* 0x001fe4000f8ec03f */
[----:B------:R-:W-:-:S04]  /*02e0*/  UIADD3 UR4, -UR6, 0x100000, URZ ;  /* 0x0010000006047890 */ /* 0x000fc8000fffe13f */
[----:B------:R-:W-:Y:S02]  /*02f0*/  USHF.L.U32 UR5, UR4, 0xb, URZ ;  /* 0x0000000b04057899 */ /* 0x000fe4000800063f */
[----:B------:R-:W-:Y:S02]  /*0300*/  USHF.L.U32 UR4, UR4, 0x1, URZ ;  /* 0x0000000104047899 */ /* 0x000fe4000800063f */
[----:B------:R-:W-:-:S04]  /*0310*/  UIADD3 UR6, -UR7, 0x100000, URZ ;  /* 0x0010000007067890 */ /* 0x000fc8000fffe13f */
[----:B------:R-:W-:Y:S02]  /*0320*/  USHF.L.U32 UR7, UR6, 0xb, URZ ;  /* 0x0000000b06077899 */ /* 0x000fe4000800063f */
[----:B------:R-:W-:Y:S01]  /*0330*/  USHF.L.U32 UR6, UR6, 0x1, URZ ;  /* 0x0000000106067899 */ /* 0x000fe2000800063f */
[----:B------:R-:W0:Y:S03]  /*0340*/  FENCE.VIEW.ASYNC.S ;  /* 0x00000000000073c6 */ /* 0x000e260000000000 */
[----:B0-----:R0:W4:Y:S08]  /*0350*/  SYNCS.EXCH.64 URZ, [UR8+0x31c30], UR4 ;  /* 0x031c3004083f75b2 */ /* 0x0011300008000100 */
[----:B------:R0:W0:Y:S01]  /*0360*/  SYNCS.EXCH.64 URZ, [UR8+0x31c40], UR6 ;  /* 0x031c4006083f75b2 */ /* 0x0000220008000100 */
[----:B------:R0:W0:Y:S01]  /*0370*/  SYNCS.EXCH.64 URZ, [UR8+0x31c38], UR4 ;  /* 0x031c3804083f75b2 */ /* 0x0000220008000100 */
[----:B------:R0:W0:Y:S01]  /*0380*/  SYNCS.EXCH.64 URZ, [UR8+0x31c48], UR6 ;  /* 0x031c4806083f75b2 */ /* 0x0000220008000100 */
[----:B------:R-:W-:Y:S01]  /*0390*/  NOP ;  /* 0x0000000000007918 */ /* 0x000fe20000000000 */
.L_x_2:
[----:B------:R-:W5:Y:S01]  /*03a0*/  SHFL.IDX PT, R3, R0, RZ, 0x1f ;  /* 0x00001fff00037589 */ /* 0x000f6200000e0000 */
[----:B------:R-:W-:Y:S01]  /*03b0*/  NOP ;  /* 0x0000000000007918 */ /* 0x000fe20000000000 */
[----:B-----5:R-:W-:-:S13]  /*03c0*/  ISETP.NE.AND P0, PT, R3, RZ, PT ;  /* 0x000000ff0300720c */ /* 0x020fda0003f05270 */
[----:B------:R-:W-:Y:S05]  /*03d0*/  @P0 BRA `(.L_x_3) ;  /* 0x0000000000480947 */ /* 0x000fea0003800000 */
[----:B0-----:R-:W0:Y:S01]  /*03e0*/  S2UR UR5, SR_CgaCtaId ;  /* 0x00000000000579c3 */ /* 0x001e220000008800 */
        /* <DEDUP_REMOVED lines=12> */
[----:B0-----:R0:W0:Y:S08]  /*04b0*/  SYNCS.EXCH.64 URZ, [UR8+0x31c50], UR4 ;  /* 0x031c5004083f75b2 */ /* 0x0010300008000100 */
[----:B------:R0:W0:Y:S01]  /*04c0*/  SYNCS.EXCH.64 URZ, [UR8+0x31c60], UR6 ;  /* 0x031c6006083f75b2 */ /* 0x0000220008000100 */
[----:B------:R0:W0:Y:S01]  /*04d0*/  SYNCS.EXCH.64 URZ, [UR8+0x31c58], UR4 ;  /* 0x031c5804083f75b2 */ /* 0x0000220008000100 */
[----:B------:R0:W0:Y:S01]  /*04e0*/  SYNCS.EXCH.64 URZ, [UR8+0x31c68], UR6 ;  /* 0x031c6806083f75b2 */ /* 0x0000220008000100 */
[----:B------:R-:W-:Y:S01]  /*04f0*/  NOP ;  /* 0x0000000000007918 */ /* 0x000fe20000000000 */
.L_x_3:
[----:B------:R-:W5:Y:S01]  /*0500*/  SHFL.IDX PT, R3, R0, RZ, 0x1f ;  /* 0x00001fff00037589 */ /* 0x000f6200000e0000 */
[----:B------:R-:W-:Y:S01]  /*0510*/  NOP ;  /* 0x0000000000007918 */ /* 0x000fe20000000000 */
[----:B-----5:R-:W-:-:S13]  /*0520*/  ISETP.NE.AND P0, PT, R3, RZ, PT ;  /* 0x000000ff0300720c */ /* 0x020fda0003f05270 */
[----:B------:R-:W-:Y:S05]  /*0530*/  @P0 BRA `(.L_x_4) ;  /* 0x0000000000380947 */ /* 0x000fea0003800000 */
[----:B0-----:R-:W0:Y:S01]  /*0540*/  S2UR UR5, SR_CgaCtaId ;  /* 0x00000000000579c3 */ /* 0x001e220000008800 */
[----:B------:R-:W-:Y:S01]  /*0550*/  UMOV UR4, 0x400 ;  /* 0x0000040000047882 */ /* 0x000fe20000000000 */
[----:B------:R-:W-:Y:S01]  /*0560*/  UMOV UR7, 0x1 ;  /* 0x0000000100077882 */ /* 0x000fe20000000000 */
[----:B------:R-:W-:Y:S01]  /*0570*/  ELECT P0, URZ, PT ;  /* 0x00000000003f782f */ /* 0x000fe20003800000 */
[----:B0-----:R-:W-:Y:S02]  /*0580*/  ULEA UR6, UR5, UR4, 0x18 ;  /* 0x0000000405067291 */ /* 0x001fe4000f8ec03f */
[----:B------:R-:W-:-:S04]  /*0590*/  UIADD3 UR4, -UR7, 0x100000, URZ ;  /* 0x0010000007047890 */ /* 0x000fc8000fffe13f */
[----:B------:R-:W-:Y:S02]  /*05a0*/  USHF.L.U32 UR5, UR4, 0xb, URZ ;  /* 0x0000000b04057899 */ /* 0x000fe4000800063f */
[----:B------:R-:W-:Y:S01]  /*05b0*/  USHF.L.U32 UR4, UR4, 0x1, URZ ;  /* 0x0000000104047899 */ /* 0x000fe2000800063f */
[----:B------:R-:W0:Y:S11]  /*05c0*/  FENCE.VIEW.ASYNC.S ;  /* 0x00000000000073c6 */ /* 0x000e360000000000 */
[----:B0-----:R0:W0:Y:S01]  /*05d0*/  SYNCS.EXCH.64 URZ, [UR6+0x31c70], UR4 ;  /* 0x031c7004063f75b2 */ /* 0x0010220008000100 */
[----:B------:R0:W0:Y:S01]  /*05e0*/  SYNCS.EXCH.64 URZ, [UR6+0x31c80], UR4 ;  /* 0x031c8004063f75b2 */ /* 0x0000220008000100 */
[----:B------:R0:W0:Y:S01]  /*05f0*/  SYNCS.EXCH.64 URZ, [UR6+0x31c78], UR4 ;  /* 0x031c7804063f75b2 */ /* 0x0000220008000100 */
[----:B------:R0:W0:Y:S01]  /*0600*/  SYNCS.EXCH.64 URZ, [UR6+0x31c88], UR4 ;  /* 0x031c8804063f75b2 */ /* 0x0000220008000100 */
[----:B------:R-:W-:Y:S01]  /*0610*/  NOP ;  /* 0x0000000000007918 */ /* 0x000fe20000000000 */
.L_x_4:
        /* <DEDUP_REMOVED lines=22> */
.L_x_5:
        /* <DEDUP_REMOVED lines=22> */
.L_x_6:
[----:B--2---:R-:W-:Y:S01]  /*08e0*/  ISETP.NE.AND P0, PT, R2, RZ, PT ;  /* 0x000000ff0200720c */ /* 0x004fe20003f05270 */
[----:B------:R-:W-:Y:S01]  /*08f0*/  IMAD.MOV.U32 R2, RZ, RZ, 0x1 ;  /* 0x00000001ff027424 */ /* 0x000fe200078e00ff */
[----:B------:R-:W-:Y:S01]  /*0900*/  NOP ;  /* 0x0000000000007918 */ /* 0x000fe20000000000 */
[----:B------:R-:W-:-:S03]  /*0910*/  ULDC.64 UR60, c[0x0][0x208] ;  /* 0x00008200003c7ab9 */ /* 0x000fc60000000a00 */
[----:B------:R-:W-:-:S05]  /*0920*/  SEL R2, R2, 0x2, !P0 ;  /* 0x0000000202027807 */ /* 0x000fca0004000000 */
[----:B------:R2:W-:Y:S01]  /*0930*/  STL [R1+0x28], R2 ;  /* 0x0000280201007387 */ /* 0x0005e20000100800 */
[----:B01-34-:R-:W-:Y:S06]  /*0940*/  BAR.SYNC.DEFER_BLOCKING 0x0 ;  /* 0x0000000000007b1d */ /* 0x01bfec0000010000 */
[----:B------:R-:W-:Y:S05]  /*0950*/  @!P0 BRA `(.L_x_7) ;  /* 0x000000a400088947 */ /* 0x000fea0003800000 */
.L_x_8:
[----:B------:R-:W-:-:S08]  /*0960*/  NOP ;  /* 0x0000000000007918 */ /* 0x000fd00000000000 */
[----:B------:R-:W0:Y:S02]  /*0970*/  USETMAXREG.TRY_ALLOC.CTAPOOL UP0, 0xa0 ;  /* 0x000000a0000079c8 */ /* 0x000e240008000600 */
[----:B0-----:R-:W-:-:S13]  /*0980*/  PLOP3.LUT P0, PT, PT, PT, UP0, 0x80, 0x0 ;  /* 0x000000000000781c */ /* 0x001fda0003f0f008 */
[----:B------:R-:W-:Y:S05]  /*0990*/  @!P0 BRA `(.L_x_8) ;  /* 0xfffffffc00f08947 */ /* 0x000fea000383ffff */
[----:B--2---:R-:W0:Y:S01]  /*09a0*/  S2R R2, SR_TID.X ;  /* 0x0000000000027919 */ /* 0x004e220000002100 */
[----:B------:R-:W1:Y:S08]  /*09b0*/  S2UR UR4, SR_CTAID.X ;  /* 0x00000000000479c3 */ /* 0x000e700000002500 */
[----:B------:R-:W-:Y:S06]  /*09c0*/  BAR.ARV 0x8, 0x200 ;  /* 0x0208000000007b1d */ /* 0x000fec0000002000 */
[----:B0-----:R-:W-:-:S04]  /*09d0*/  LOP3.LUT R0, R2, 0xffffff80, RZ, 0xc0, !PT ;  /* 0xffffff8002007812 */ /* 0x001fc800078ec0ff */
[----:B------:R-:W-:Y:S02]  /*09e0*/  ISETP.NE.AND P0, PT, R0, 0x80, PT ;  /* 0x000000800000780c */ /* 0x000fe40003f05270 */
[----:B------:R-:W1:Y:S11]  /*09f0*/  LDC R0, c[0x0][0xc34] ;  /* 0x00030d00ff007b82 */ /* 0x000e760000000800 */
[----:B------:R-:W-:Y:S06]  /*0a00*/  @!P0 BAR.ARV 0x9, 0x100 ;  /* 0x0244000000008b1d */ /* 0x000fec0000002000 */
[----:B-1----:R-:W-:-:S13]  /*0a10*/  ISETP.LE.AND P0, PT, R0, UR4, PT ;  /* 0x0000000400007c0c */ /* 0x002fda000bf03270 */
[----:B------:R-:W-:Y:S05]  /*0a20*/  @P0 EXIT ;  /* 0x000000000000094d */ /* 0x000fea0003800000 */
[----:B------:R-:W2:Y:S01]  /*0a30*/  LDL.LU R12, [R1+0x28] ;  /* 0x00002800010c7983 */ /* 0x000ea20000300800 */
[----:B------:R-:W-:-:S05]  /*0a40*/  VIADD R147, R2, 0xffffff80 ;  /* 0xffffff8002937836 */ /* 0x000fca0000000000 */
[----:B------:R-:W-:-:S04]  /*0a50*/  SHF.R.S32.HI R0, RZ, 0x1f, R147 ;  /* 0x0000001fff007819 */ /* 0x000fc80000011493 */
[----:B------:R-:W-:-:S04]  /*0a60*/  LEA.HI R2, R0, R147, RZ, 0x4 ;  /* 0x0000009300027211 */ /* 0x000fc800078f20ff */
[----:B------:R-:W-:Y:S02]  /*0a70*/  LOP3.LUT R4, R2, 0xfffffff0, RZ, 0xc0, !PT ;  /* 0xfffffff002047812 */ /* 0x000fe400078ec0ff */
[----:B------:R-:W-:-:S03]  /*0a80*/  LEA.HI R153, R0, R147, RZ, 0x7 ;  /* 0x0000009300997211 */ /* 0x000fc600078f38ff */
[----:B------:R-:W-:Y:S01]  /*0a90*/  IMAD.IADD R4, R147, 0x1, -R4 ;  /* 0x0000000193047824 */ /* 0x000fe200078e0a04 */
[CC--:B------:R-:W-:Y:S02]  /*0aa0*/  LEA.HI R148, R0.reuse, R147.reuse, RZ, 0x2 ;  /* 0x0000009300947211 */ /* 0x0c0fe400078f10ff */
[----:B------:R-:W-:Y:S02]  /*0ab0*/  LEA.HI R0, R0, R147, RZ, 0x5 ;  /* 0x0000009300007211 */ /* 0x000fe400078f28ff */
[----:B------:R-:W-:Y:S02]  /*0ac0*/  SHF.R.S32.HI R3, RZ, 0x1f, R4 ;  /* 0x0000001fff037819 */ /* 0x000fe40000011404 */
[----:B------:R-:W-:Y:S02]  /*0ad0*/  LOP3.LUT R6, R153, 0xffffff80, RZ, 0xc0, !PT ;  /* 0xffffff8099067812 */ /* 0x000fe400078ec0ff */
[----:B------:R-:W-:Y:S02]  /*0ae0*/  SHF.R.S32.HI R9, RZ, 0x5, R0 ;  /* 0x00000005ff097819 */ /* 0x000fe40000011400 */
[----:B------:R-:W-:Y:S01]  /*0af0*/  LEA.HI R0, R3, R4, RZ, 0x3 ;  /* 0x0000000403007211 */ /* 0x000fe200078f18ff */
[----:B------:R-:W-:Y:S01]  /*0b00*/  IMAD.IADD R149, R147, 0x1, -R6 ;  /* 0x0000000193957824 */ /* 0x000fe200078e0a06 */
[----:B------:R-:W-:-:S02]  /*0b10*/  SHF.R.S32.HI R5, RZ, 0x4, R2 ;  /* 0x00000004ff057819 */ /* 0x000fc40000011402 */
[----:B------:R-:W-:Y:S01]  /*0b20*/  LOP3.LUT R8, R148, 0xfffffffc, RZ, 0xc0, !PT ;  /* 0xfffffffc94087812 */ /* 0x000fe200078ec0ff */
[----:B------:R-:W-:Y:S01]  /*0b30*/  IMAD.SHL.U32 R0, R0, 0x10, RZ ;  /* 0x0000001000007824 */ /* 0x000fe200078e00ff */
[----:B------:R-:W-:Y:S02]  /*0b40*/  LEA.HI R3, R3, R4, RZ, 0x2 ;  /* 0x0000000403037211 */ /* 0x000fe400078f10ff */
[----:B------:R-:W-:Y:S02]  /*0b50*/  SHF.R.S32.HI R6, RZ, 0x1f, R149 ;  /* 0x0000001fff067819 */ /* 0x000fe40000011495 */
[----:B------:R-:W-:Y:S01]  /*0b60*/  LEA.HI R2, R2, R5, RZ, 0x1 ;  /* 0x0000000502027211 */ /* 0x000fe200078f08ff */
[----:B------:R-:W-:Y:S01]  /*0b70*/  IMAD.IADD R147, R147, 0x1, -R8 ;  /* 0x0000000193937824 */ /* 0x000fe200078e0a08 */
[----:B------:R-:W-:Y:S01]  /*0b80*/  LOP3.LUT R7, R3, 0x7fffffc, RZ, 0xc0, !PT ;  /* 0x07fffffc03077812 */ /* 0x000fe200078ec0ff */
[----:B------:R-:W0:Y:S01]  /*0b90*/  S2UR UR5, SR_CgaCtaId ;  /* 0x00000000000579c3 */ /* 0x000e220000008800 */
[----:B------:R-:W-:-:S02]  /*0ba0*/  LOP3.LUT R0, R0, 0x7fffff80, RZ, 0xc0, !PT ;  /* 0x7fffff8000007812 */ /* 0x000fc400078ec0ff */
[----:B------:R-:W-:Y:S02]  /*0bb0*/  LEA.HI R8, R6, R149, RZ, 0x2 ;  /* 0x0000009506087211 */ /* 0x000fe400078f10ff */
[----:B------:R-:W-:Y:S02]  /*0bc0*/  LOP3.LUT R2, R2, 0x1ffffffe, RZ, 0xc0, !PT ;  /* 0x1ffffffe02027812 */ /* 0x000fe400078ec0ff */
[----:B------:R-:W-:Y:S01]  /*0bd0*/  SHF.R.S32.HI R3, RZ, 0x2, R3 ;  /* 0x00000002ff037819 */ /* 0x000fe20000011403 */
[----:B------:R-:W-:Y:S01]  /*0be0*/  IMAD.IADD R7, R4, 0x1, -R7 ;  /* 0x0000000104077824 */ /* 0x000fe200078e0a07 */
[----:B------:R-:W-:Y:S01]  /*0bf0*/  SHF.R.S32.HI R153, RZ, 0x7, R153 ;  /* 0x00000007ff997819 */ /* 0x000fe20000011499 */
[----:B------:R-:W-:Y:S01]  /*0c00*/  IMAD R0, R9, 0x100, R0 ;  /* 0x0000010009007824 */ /* 0x000fe200078e0200 */
[----:B------:R-:W-:Y:S01]  /*0c10*/  SHF.R.S32.HI R10, RZ, 0x2, R8 ;  /* 0x00000002ff0a7819 */ /* 0x000fe20000011408 */
[----:B------:R-:W-:Y:S01]  /*0c20*/  IMAD.IADD R2, R5, 0x1, -R2 ;  /* 0x0000000105027824 */ /* 0x000fe200078e0a02 */
[----:B------:R-:W-:Y:S01]  /*0c30*/  SHF.R.S32.HI R11, RZ, 0x1f, R8 ;  /* 0x0000001fff0b7819 */ /* 0x000fe20000011408 */
[----:B------:R-:W-:-:S02]  /*0c40*/  IMAD.SHL.U32 R3, R3, 0x40, RZ ;  /* 0x0000004003037824 */ /* 0x000fc400078e00ff */
[----:B------:R-:W-:Y:S01]  /*0c50*/  IMAD R7, R7, 0x10, R0 ;  /* 0x0000001007077824 */ /* 0x000fe200078e0200 */
[----:B------:R-:W-:Y:S01]  /*0c60*/  LEA.HI R11, R11, R10, RZ, 0x3 ;  /* 0x0000000a0b0b7211 */ /* 0x000fe200078f18ff */
[----:B------:R-:W-:Y:S01]  /*0c70*/  IMAD.HI R0, R153, 0x55555556, RZ ;  /* 0x5555555699007827 */ /* 0x000fe200078e02ff */
[----:B------:R-:W-:-:S03]  /*0c80*/  LOP3.LUT R3, R3, 0x40, RZ, 0xc0, !PT ;  /* 0x0000004003037812 */ /* 0x000fc600078ec0ff */
[----:B------:R-:W-:Y:S01]  /*0c90*/  IMAD.SHL.U32 R2, R2, 0x8, RZ ;  /* 0x0000000802027824 */ /* 0x000fe200078e00ff */
[----:B------:R-:W-:Y:S01]  /*0ca0*/  LOP3.LUT R11, R11, 0xfffffff8, RZ, 0xc0, !PT ;  /* 0xfffffff80b0b7812 */ /* 0x000fe200078ec0ff */
[----:B------:R-:W-:Y:S01]  /*0cb0*/  IMAD R13, R9, 0x10, R4 ;  /* 0x00000010090d7824 */ /* 0x000fe200078e0204 */
[----:B------:R-:W-:Y:S02]  /*0cc0*/  LEA.HI R6, R6, R149, RZ, 0x5 ;  /* 0x0000009506067211 */ /* 0x000fe400078f28ff */
[----:B------:R-:W-:Y:S01]  /*0cd0*/  LEA.HI R4, R0, R0, RZ, 0x1 ;  /* 0x0000000000047211 */ /* 0x000fe200078f08ff */
[--C-:B------:R-:W-:Y:S01]  /*0ce0*/  IMAD.U32 R156, R13, 0x20, R2.reuse ;  /* 0x000000200d9c7824 */ /* 0x100fe200078e0002 */
[----:B------:R-:W-:Y:S02]  /*0cf0*/  LOP3.LUT R0, R3, 0x8, R2, 0xf8, !PT ;  /* 0x0000000803007812 */ /* 0x000fe400078ef802 */
[----:B------:R-:W-:Y:S01]  /*0d00*/  SHF.R.U32.HI R3, RZ, 0x3, R3 ;  /* 0x00000003ff037819 */ /* 0x000fe20000011603 */
[----:B------:R-:W-:Y:S01]  /*0d10*/  IMAD.IADD R11, R10, 0x1, -R11 ;  /* 0x000000010a0b7824 */ /* 0x000fe200078e0a0b */
[----:B------:R-:W-:-:S02]  /*0d20*/  SHF.R.S32.HI R6, RZ, 0x5, R6 ;  /* 0x00000005ff067819 */ /* 0x000fc40000011406 */
[C---:B------:R-:W-:Y:S01]  /*0d30*/  LEA.HI R2, R147.reuse, R147, RZ, 0x1 ;  /* 0x0000009393027211 */ /* 0x040fe200078f08ff */
[----:B------:R-:W-:Y:S01]  /*0d40*/  IMAD.SHL.U32 R18, R147, 0x8, RZ ;  /* 0x0000000893127824 */ /* 0x000fe200078e00ff */
[----:B------:R-:W-:Y:S01]  /*0d50*/  LOP3.LUT R0, R0, R3, RZ, 0x3c, !PT ;  /* 0x0000000300007212 */ /* 0x000fe200078e3cff */
[----:B------:R-:W-:Y:S01]  /*0d60*/  IMAD R4, R4, -0x3, R153 ;  /* 0xfffffffd04047824 */ /* 0x000fe200078e0299 */
[----:B------:R-:W-:Y:S01]  /*0d70*/  LOP3.LUT R8, R8, 0x7ffffffc, RZ, 0xc0, !PT ;  /* 0x7ffffffc08087812 */ /* 0x000fe200078ec0ff */
[----:B------:R-:W-:Y:S01]  /*0d80*/  IMAD R11, R6, 0x10, R11 ;  /* 0x00000010060b7824 */ /* 0x000fe200078e020b */
[----:B------:R-:W-:Y:S01]  /*0d90*/  LOP3.LUT R2, R2, 0x1ffffffe, RZ, 0xc0, !PT ;  /* 0x1ffffffe02027812 */ /* 0x000fe200078ec0ff */
[----:B------:R-:W-:Y:S01]  /*0da0*/  UMOV UR37, 0x400 ;  /* 0x0000040000257882 */ /* 0x000fe20000000000 */
[----:B------:R-:W-:Y:S01]  /*0db0*/  IMAD.IADD R0, R0, 0x1, R7 ;  /* 0x0000000100007824 */ /* 0x000fe200078e0207 */
[----:B0-----:R-:W-:Y:S01]  /*0dc0*/  ULEA UR37, UR5, UR37, 0x18 ;  /* 0x0000002505257291 */ /* 0x001fe2000f8ec03f */
[----:B------:R-:W-:-:S02]  /*0dd0*/  VIADD R145, R18, 0x20 ;  /* 0x0000002012917836 */ /* 0x000fc40000000000 */
[----:B------:R-:W-:Y:S02]  /*0de0*/  VIADD R144, R18, 0x40 ;  /* 0x0000004012907836 */ /* 0x000fe40000000000 */
[----:B------:R-:W-:Y:S02]  /*0df0*/  IMAD.MOV.U32 R157, RZ, RZ, -0x2 ;  /* 0xfffffffeff9d7424 */ /* 0x000fe400078e00ff */
[----:B------:R-:W-:Y:S02]  /*0e00*/  IMAD.IADD R8, R149, 0x1, -R8 ;  /* 0x0000000195087824 */ /* 0x000fe400078e0a08 */
[----:B------:R-:W-:Y:S02]  /*0e10*/  IMAD R154, R4, 0x40, R11 ;  /* 0x00000040049a7824 */ /* 0x000fe400078e020b */
[----:B------:R-:W-:Y:S01]  /*0e20*/  IMAD.IADD R155, R147, 0x1, -R2 ;  /* 0x00000001939b7824 */ /* 0x000fe200078e0a02 */
[----:B------:R-:W-:Y:S01]  /*0e30*/  SHF.R.S32.HI R148, RZ, 0x2, R148 ;  /* 0x00000002ff947819 */ /* 0x000fe20000011494 */
[----:B------:R-:W-:Y:S01]  /*0e40*/  IMAD R157, R8, R157, 0x90 ;  /* 0x00000090089d7424 */ /* 0x000fe200078e029d */
[----:B------:R-:W-:Y:S01]  /*0e50*/  SHF.R.S32.HI R4, RZ, 0x1f, R145 ;  /* 0x0000001fff047819 */ /* 0x000fe20000011491 */
[----:B------:R-:W-:Y:S01]  /*0e60*/  IMAD.MOV.U32 R146, RZ, RZ, RZ ;  /* 0x000000ffff927224 */ /* 0x000fe200078e00ff */
[----:B------:R-:W-:Y:S01]  /*0e70*/  SHF.R.S32.HI R3, RZ, 0x1f, R144 ;  /* 0x0000001fff037819 */ /* 0x000fe20000011490 */
[----:B------:R-:W-:Y:S01]  /*0e80*/  IMAD.MOV.U32 R16, RZ, RZ, RZ ;  /* 0x000000ffff107224 */ /* 0x000fe200078e00ff */
[----:B------:R-:W-:Y:S01]  /*0e90*/  LEA R2, R0, UR37, 0x1 ;  /* 0x0000002500027c11 */ /* 0x000fe2000f8e08ff */
[----:B------:R-:W-:-:S02]  /*0ea0*/  IMAD R155, R155, 0x8, R154 ;  /* 0x000000089b9b7824 */ /* 0x000fc400078e029a */
[----:B------:R-:W-:Y:S01]  /*0eb0*/  IMAD.U32 R19, RZ, RZ, UR4 ;  /* 0x00000004ff137e24 */ /* 0x000fe2000f8e00ff */
[----:B------:R-:W-:Y:S01]  /*0ec0*/  UMOV UR36, URZ ;  /* 0x0000003f00247c82 */ /* 0x000fe20008000000 */
[----:B--2---:R-:W-:-:S07]  /*0ed0*/  LOP3.LUT R17, R12, 0x1, RZ, 0xfc, !PT ;  /* 0x000000010c117812 */ /* 0x004fce00078efcff */
.L_x_33:
[----:B0-----:R-:W0:Y:S01]  /*0ee0*/  SHFL.IDX PT, R0, R153, RZ, 0x1f ;  /* 0x00001fff99007589 */ /* 0x001e2200000e0000 */
[----:B-1----:R-:W1:Y:S01]  /*0ef0*/  LDC R64, c[0x0][0x2f0] ;  /* 0x0000bc00ff407b82 */ /* 0x002e620000000800 */
[----:B------:R-:W-:Y:S01]  /*0f00*/  ULDC UR4, c[0x0][0xc38] ;  /* 0x00030e0000047ab9 */ /* 0x000fe20000000800 */
[----:B------:R-:W-:Y:S01]  /*0f10*/  R2UR UR11, R19 ;  /* 0x00000000130b72ca */ /* 0x000fe200000e0000 */
[----:B------:R-:W-:Y:S01]  /*0f20*/  UISETP.NE.AND UP1, UPT, UR4, 0x1, UPT ;  /* 0x000000010400788c */ /* 0x000fe2000bf25270 */
[----:B------:R-:W-:Y:S02]  /*0f30*/  ULDC.64 UR6, c[0x0][0x418] ;  /* 0x0001060000067ab9 */ /* 0x000fe40000000a00 */
[----:B------:R-:W-:Y:S01]  /*0f40*/  ULDC UR4, c[0x0][0xc44] ;  /* 0x0003110000047ab9 */ /* 0x000fe20000000800 */
[----:B------:R-:W-:Y:S02]  /*0f50*/  UISETP.NE.U32.AND UP0, UPT, UR6, URZ, UPT ;  /* 0x0000003f0600728c */ /* 0x000fe4000bf05070 */
[----:B------:R-:W-:-:S02]  /*0f60*/  UISETP.NE.AND UP2, UPT, UR4, 0x1, UPT ;  /* 0x000000010400788c */ /* 0x000fc4000bf45270 */
[----:B------:R-:W-:Y:S01]  /*0f70*/  UISETP.NE.AND.EX UP0, UPT, UR7, URZ, UPT, UP0 ;  /* 0x0000003f0700728c */ /* 0x000fe2000bf05300 */
[----:B------:R-:W-:Y:S01]  /*0f80*/  ULDC UR8, c[0x0][0x424] ;  /* 0x0001090000087ab9 */ /* 0x000fe20000000800 */
[----:B------:R-:W-:Y:S01]  /*0f90*/  UIADD3 UR9, UR37, 0x24300, URZ ;  /* 0x0002430025097890 */ /* 0x000fe2000fffe03f */
[----:B------:R-:W-:Y:S01]  /*0fa0*/  @UP1 ULDC UR4, c[0x0][0xc3c] ;  /* 0x00030f0000041ab9 */ /* 0x000fe20000000800 */
[----:B------:R-:W-:Y:S02]  /*0fb0*/  USEL UR8, UR8, 0x1, UP0 ;  /* 0x0000000108087887 */ /* 0x000fe40008000000 */
[----:B------:R-:W-:Y:S02]  /*0fc0*/  UIMAD.WIDE.U32 UR4, UR11, UR4, URZ ;  /* 0x000000040b0472a5 */ /* 0x000fe4000f8e003f */
[----:B------:R-:W-:Y:S01]  /*0fd0*/  ULOP3.LUT UP0, URZ, UR9, 0x9f, URZ, 0xc0, !UPT ;  /* 0x0000009f093f7892 */ /* 0x000fe2000f80c03f */
[----:B0-----:R-:W-:Y:S01]  /*0fe0*/  R2UR UR38, R0 ;  /* 0x00000000002672ca */ /* 0x001fe200000e0000 */
[----:B------:R-:W-:Y:S01]  /*0ff0*/  @UP1 ULDC UR10, c[0x0][0xc40] ;  /* 0x00031000000a1ab9 */ /* 0x000fe20000000800 */
[----:B------:R-:W-:Y:S01]  /*1000*/  UMOV UR12, UR11 ;  /* 0x0000000b000c7c82 */ /* 0x000fe20008000000 */
[----:B-1----:R-:W-:Y:S01]  /*1010*/  IMAD R64, R64, UR8, RZ ;  /* 0x0000000840407c24 */ /* 0x002fe2000f8e02ff */
[----:B------:R-:W-:Y:S01]  /*1020*/  @UP1 USHF.R.U32.HI UR12, URZ, UR10, UR5 ;  /* 0x0000000a3f0c1299 */ /* 0x000fe20008011605 */
[----:B------:R-:W-:-:S02]  /*1030*/  PLOP3.LUT P0, PT, PT, PT, UP0, 0x80, 0x0 ;  /* 0x000000000000781c */ /* 0x000fc40003f0f008 */
[----:B------:R-:W-:-:S03]  /*1040*/  VIADD R0, R64, 0x8f ;  /* 0x0000008f40007836 */ /* 0x000fc60000000000 */
[----:B------:R-:W-:Y:S01]  /*1050*/  IMAD.U32 R152, RZ, RZ, UR12 ;  /* 0x0000000cff987e24 */ /* 0x000fe2000f8e00ff */
[----:B------:R-:W-:Y:S01]  /*1060*/  UMOV UR8, UR12 ;  /* 0x0000000c00087c82 */ /* 0x000fe20008000000 */
[----:B------:R-:W-:Y:S01]  /*1070*/  IMAD.HI R0, R0, 0x38e38e39, RZ ;  /* 0x38e38e3900007827 */ /* 0x000fe200078e02ff */
[----:B------:R-:W-:-:S04]  /*1080*/  UIMAD.WIDE UR6, UR38, 0x55555556, URZ ;  /* 0x55555556260678a5 */ /* 0x000fc8000f8e023f */
[----:B------:R-:W-:Y:S01]  /*1090*/  ULEA.HI UR7, UR7, UR7, URZ, 0x1 ;  /* 0x0000000707077291 */ /* 0x000fe2000f8f083f */
[----:B------:R-:W-:-:S03]  /*10a0*/  SHF.R.U32.HI R3, RZ, 0x1f, R0 ;  /* 0x0000001fff037819 */ /* 0x000fc60000011600 */
[----:B------:R-:W-:Y:S01]  /*10b0*/  UIMAD UR40, UR7, -0x3, UR38 ;  /* 0xfffffffd072878a4 */ /* 0x000fe2000f8e0226 */
[----:B-----5:R-:W-:Y:S02]  /*10c0*/  LEA.HI.SX32 R22, R0, R3, 0x1b ;  /* 0x0000000300167211 */ /* 0x020fe400078fdaff */
[----:B------:R-:W-:Y:S02]  /*10d0*/  @UP2 ULDC.64 UR6, c[0x0][0xc48] ;  /* 0x0003120000062ab9 */ /* 0x000fe40000000a00 */
[----:B------:R-:W-:Y:S02]  /*10e0*/  UIMAD.WIDE.U32 UR4, UR12, UR6, URZ ;  /* 0x000000060c0472a5 */ /* 0x000fe4000f8e003f */
[----:B------:R-:W-:Y:S02]  /*10f0*/  ULEA UR6, UR40, UR9, 0xb ;  /* 0x0000000928067291 */ /* 0x000fe4000f8e583f */
[----:B------:R-:W-:Y:S02]  /*1100*/  @UP2 USHF.R.U32.HI UR8, URZ, UR7, UR5 ;  /* 0x000000073f082299 */ /* 0x000fe40008011605 */
[----:B------:R-:W-:Y:S01]  /*1110*/  USHF.R.U32.HI UR6, URZ, 0x4, UR6 ;  /* 0x000000043f067899 */ /* 0x000fe20008011606 */
[----:B------:R-:W-:-:S03]  /*1120*/  UMOV UR4, UR11 ;  /* 0x0000000b00047c82 */ /* 0x000fc60008000000 */
[----:B------:R-:W-:Y:S01]  /*1130*/  ULOP3.LUT UR39, UR6, 0x3fff, URZ, 0xc0, !UPT ;  /* 0x00003fff06277892 */ /* 0x000fe2000f8ec03f */
[----:B------:R-:W-:Y:S02]  /*1140*/  IMAD.U32 R151, RZ, RZ, UR8 ;  /* 0x00000008ff977e24 */ /* 0x000fe4000f8e00ff */
[----:B------:R-:W-:Y:S01]  /*1150*/  IMAD.U32 R150, RZ, RZ, UR4 ;  /* 0x00000004ff967e24 */ /* 0x000fe2000f8e00ff */
[----:B---34-:R-:W-:Y:S08]  /*1160*/  @!P0 BRA `(.L_x_9) ;  /* 0x0000000000408947 */ /* 0x018ff00003800000 */
[----:B------:R-:W-:Y:S01]  /*1170*/  MOV R0, 0x0 ;  /* 0x0000000000007802 */ /* 0x000fe20000000f00 */
[----:B------:R-:W-:Y:S01]  /*1180*/  ULDC.64 UR4, c[0x4][0xa8] ;  /* 0x01002a0000047ab9 */ /* 0x000fe20000000a00 */
[----:B------:R-:W-:Y:S01]  /*1190*/  ULDC.64 UR6, c[0x4][0x28] ;  /* 0x01000a0000067ab9 */ /* 0x000fe20000000a00 */
[----:B------:R-:W-:Y:S01]  /*11a0*/  IMAD.U32 R4, RZ, RZ, UR4 ;  /* 0x00000004ff047e24 */ /* 0x000fe2000f8e00ff */
[----:B------:R0:W1:Y:S01]  /*11b0*/  LDC.64 R14, c[0x4][R0] ;  /* 0x01000000000e7b82 */ /* 0x0000620000000a00 */
[----:B------:R-:W-:Y:S01]  /*11c0*/  IMAD.U32 R5, RZ, RZ, UR5 ;  /* 0x00000005ff057e24 */ /* 0x000fe2000f8e00ff */
[----:B------:R-:W-:Y:S01]  /*11d0*/  ULDC.64 UR4, c[0x4][0xb0] ;  /* 0x01002c0000047ab9 */ /* 0x000fe20000000a00 */
[----:B------:R-:W-:Y:S02]  /*11e0*/  IMAD.U32 R10, RZ, RZ, UR6 ;  /* 0x00000006ff0a7e24 */ /* 0x000fe4000f8e00ff */
[----:B------:R-:W-:Y:S02]  /*11f0*/  IMAD.U32 R6, RZ, RZ, UR4 ;  /* 0x00000004ff067e24 */ /* 0x000fe4000f8e00ff */
[----:B------:R-:W-:-:S02]  /*1200*/  IMAD.U32 R7, RZ, RZ, UR5 ;  /* 0x00000005ff077e24 */ /* 0x000fc4000f8e00ff */
[----:B------:R-:W-:Y:S02]  /*1210*/  IMAD.U32 R11, RZ, RZ, UR7 ;  /* 0x00000007ff0b7e24 */ /* 0x000fe4000f8e00ff */
[----:B------:R-:W-:Y:S02]  /*1220*/  IMAD.MOV.U32 R8, RZ, RZ, 0x70 ;  /* 0x00000070ff087424 */ /* 0x000fe400078e00ff */
[----:B------:R-:W-:Y:S02]  /*1230*/  IMAD.MOV.U32 R12, RZ, RZ, 0x1 ;  /* 0x00000001ff0c7424 */ /* 0x000fe400078e00ff */
[----:B0-----:R-:W-:-:S07]  /*1240*/  IMAD.MOV.U32 R13, RZ, RZ, RZ ;  /* 0x000000ffff0d7224 */ /* 0x001fce00078e00ff */
[----:B------:R-:W-:-:S07]  /*1250*/  LEPC R20, `(.L_x_9) ;  /* 0x000000001014794e */ /* 0x000fce0000000000 */
[----:B-1----:R-:W-:Y:S05]  /*1260*/  CALL.ABS.NOINC R14 ;  /* 0x000000000e007343 */ /* 0x002fea0003c00000 */
.L_x_9:
[----:B------:R-:W-:Y:S02]  /*1270*/  LOP3.LUT R0, R146, 0x1, RZ, 0xc0, !PT ;  /* 0x0000000192007812 */ /* 0x000fe400078ec0ff */
[----:B------:R-:W-:Y:S02]  /*1280*/  ISETP.NE.AND P0, PT, R17, 0x3, PT ;  /* 0x000000031100780c */ /* 0x000fe40003f05270 */
[----:B------:R-:W-:-:S04]  /*1290*/  SHF.L.U32 R0, R0, 0x1f, RZ ;  /* 0x0000001f00007819 */ /* 0x000fc800000006ff */
[----:B------:R-:W0:Y:S02]  /*12a0*/  SYNCS.PHASECHK.TRANS64.TRYWAIT P1, [UR37+0x31c00], R0 ;  /* 0x031c0000ff0075a7 */ /* 0x000e240008020165 */
[----:B0-----:R-:W-:Y:S05]  /*12b0*/  @!P1 BRA `(.L_x_10) ;  /* 0x000000dc00c49947 */ /* 0x001fea0003800000 */
.L_x_125:
[----:B------:R-:W-:Y:S05]  /*12c0*/  @!P0 BRA `(.L_x_11) ;  /* 0x0000000000048947 */ /* 0x000fea0003800000 */
[----:B------:R-:W-:Y:S01]  /*12d0*/  BPT.TRAP 0x1 ;  /* 0x000000040000795c */ /* 0x000fe20000300000 */
.L_x_11:
[----:B0-----:R-:W-:Y:S01]  /*12e0*/  IMAD.U32 R0, RZ, RZ, UR36 ;  /* 0x00000024ff007e24 */ /* 0x001fe2000f8e00ff */
[----:B------:R-:W-:-:S04]  /*12f0*/  SHF.L.U32 R3, R16, 0x1f, RZ ;  /* 0x0000001f10037819 */ /* 0x000fc800000006ff */
[----:B------:R-:W-:-:S04]  /*1300*/  LEA R0, R0, UR37, 0x3 ;  /* 0x0000002500007c11 */ /* 0x000fc8000f8e18ff */
[----:B------:R0:W1:Y:S01]  /*1310*/  SYNCS.PHASECHK.TRANS64.TRYWAIT P2, [R0+URZ+0x31c30], R3 ;  /* 0x031c3003000075a7 */ /* 0x000062000804017f */
[----:B------:R-:W-:Y:S05]  /*1320*/  @!P0 BRA `(.L_x_12) ;  /* 0x0000000000048947 */ /* 0x000fea0003800000 */
[----:B------:R-:W-:Y:S01]  /*1330*/  BPT.TRAP 0x1 ;  /* 0x000000040000795c */ /* 0x000fe20000300000 */
.L_x_12:
[----:B------:R-:W2:Y:S01]  /*1340*/  S2R R4, SR_TID.X ;  /* 0x0000000000047919 */ /* 0x000ea20000002100 */
[----:B------:R-:W-:Y:S01]  /*1350*/  IMAD.MOV.U32 R71, RZ, RZ, RZ ;  /* 0x000000ffff477224 */ /* 0x000fe200078e00ff */
[----:B--2---:R-:W-:Y:S01]  /*1360*/  LOP3.LUT P1, RZ, R4, 0x7f, RZ, 0xc0, !PT ;  /* 0x0000007f04ff7812 */ /* 0x004fe2000782c0ff */
[----:B-1----:R-:W-:-:S12]  /*1370*/  @P2 BRA `(.L_x_13) ;  /* 0x0000000000082947 */ /* 0x002fd80003800000 */
[----:B------:R-:W1:Y:S02]  /*1380*/  SYNCS.PHASECHK.TRANS64.TRYWAIT P2, [R0+URZ+0x31c30], R3 ;  /* 0x031c3003000075a7 */ /* 0x000e64000804017f */
[----:B-1----:R-:W-:Y:S05]  /*1390*/  @!P2 BRA `(.L_x_14) ;  /* 0x000000dc00a4a947 */ /* 0x002fea0003800000 */
.L_x_13:
[----:B------:R-:W-:Y:S05]  /*13a0*/  WARPSYNC.ALL ;  /* 0x0000000000007948 */ /* 0x000fea0003800000 */
[----:B------:R-:W-:Y:S01]  /*13b0*/  UIADD3 UR4, UR37, 0x16a00, URZ ;  /* 0x00016a0025047890 */ /* 0x000fe2000fffe03f */
[----:B------:R-:W-:Y:S01]  /*13c0*/  WARPGROUP.ARRIVE ;  /* 0x00000000000079c5 */ /* 0x000fe20000000000 */
[----:B------:R-:W-:Y:S01]  /*13d0*/  ULEA UR40, UR40, UR37, 0xc ;  /* 0x0000002528287291 */ /* 0x000fe2000f8e603f */
[----:B------:R-:W-:Y:S01]  /*13e0*/  P2R R68, PR, RZ, 0x1 ;  /* 0x00000001ff447803 */ /* 0x000fe20000000000 */
[----:B------:R-:W-:Y:S01]  /*13f0*/  USHF.R.U32.HI UR4, URZ, 0x4, UR4 ;  /* 0x000000043f047899 */ /* 0x000fe20008011604 */
[----:B01----:R-:W-:Y:S01]  /*1400*/  @!P1 VIADD R0, R0, 0x31c40 ;  /* 0x00031c4000009836 */ /* 0x003fe20000000000 */
[----:B------:R-:W-:-:S02]  /*1410*/  UIADD3 UR40, UR40, 0xda00, URZ ;  /* 0x0000da0028287890 */ /* 0x000fc4000fffe03f */
[----:B------:R-:W-:Y:S02]  /*1420*/  ULOP3.LUT UR4, UR4, 0x3fff, URZ, 0xc0, !UPT ;  /* 0x00003fff04047892 */ /* 0x000fe4000f8ec03f */
[----:B------:R-:W-:Y:S02]  /*1430*/  USHF.R.U32.HI UR40, URZ, 0x4, UR40 ;  /* 0x000000043f287899 */ /* 0x000fe40008011628 */
[----:B------:R-:W-:Y:S02]  /*1440*/  ULOP3.LUT UR7, UR4, 0x10000, URZ, 0xfc, !UPT ;  /* 0x0001000004077892 */ /* 0x000fe4000f8efc3f */
[----:B------:R-:W-:Y:S02]  /*1450*/  ULOP3.LUT UR5, UR40, 0x3fff, URZ, 0xc0, !UPT ;  /* 0x00003fff28057892 */ /* 0x000fe4000f8ec03f */
[----:B------:R-:W-:Y:S02]  /*1460*/  UIMAD UR4, UR36, 0x6c0, UR7 ;  /* 0x000006c0240478a4 */ /* 0x000fe4000f8e0207 */
[----:B------:R-:W-:Y:S01]  /*1470*/  ULOP3.LUT UR5, UR5, 0x10000, URZ, 0xfc, !UPT ;  /* 0x0001000005057892 */ /* 0x000fe2000f8efc3f */
[----:B------:R-:W-:Y:S01]  /*1480*/  UMOV UR31, 0x80000020 ;  /* 0x80000020001f7882 */ /* 0x000fe20000000000 */
[----:B------:R-:W-:Y:S01]  /*1490*/  UMOV UR29, 0x80000020 ;  /* 0x80000020001d7882 */ /* 0x000fe20000000000 */
[----:B------:R-:W-:-:S02]  /*14a0*/  UIADD3 UR6, UR4, 0x80, URZ ;  /* 0x0000008004067890 */ /* 0x000fc4000fffe03f */
[----:B------:R-:W-:Y:S02]  /*14b0*/  UMOV UR30, UR4 ;  /* 0x00000004001e7c82 */ /* 0x000fe40008000000 */
[----:B------:R-:W-:Y:S01]  /*14c0*/  UMOV UR28, UR5 ;  /* 0x00000005001c7c82 */ /* 0x000fe20008000000 */
[----:B------:R-:W-:Y:S01]  /*14d0*/  UIADD3 UR8, UR4, 0xc0, URZ ;  /* 0x000000c004087890 */ /* 0x000fe2000fffe03f */
[----:B------:R-:W-:Y:S01]  /*14e0*/  HGMMA.64x16x16.F32.BF16 R96, gdesc[UR28], RZ, !UPT, gsb0 ;  /* 0x002000001c6079f0 */ /* 0x000fe2000c0018ff */
[----:B------:R-:W-:Y:S01]  /*14f0*/  UIADD3 UR30, UR4, 0x40, URZ ;  /* 0x00000040041e7890 */ /* 0x000fe2000fffe03f */
[----:B------:R-:W-:Y:S01]  /*1500*/  UMOV UR31, 0x80000020 ;  /* 0x80000020001f7882 */ /* 0x000fe20000000000 */
[----:B------:R-:W-:Y:S02]  /*1510*/  UIADD3 UR9, UR4, 0x100, URZ ;  /* 0x0000010004097890 */ /* 0x000fe4000fffe03f */
[----:B------:R-:W-:Y:S01]  /*1520*/  UIADD3 UR10, UR4, 0x140, URZ ;  /* 0x00000140040a7890 */ /* 0x000fe2000fffe03f */
[----:B------:R-:W-:Y:S01]  /*1530*/  UMOV UR11, 0x80000020 ;  /* 0x80000020000b7882 */ /* 0x000fe20000000000 */
[----:B------:R-:W-:-:S02]  /*1540*/  UIADD3 UR12, UR4, 0xc2, URZ ;  /* 0x000000c2040c7890 */ /* 0x000fc4000fffe03f */
[----:B------:R-:W-:Y:S02]  /*1550*/  UIADD3 UR13, UR4, 0x102, URZ ;  /* 0x00000102040d7890 */ /* 0x000fe4000fffe03f */
[----:B------:R-:W-:Y:S01]  /*1560*/  UIADD3 UR14, UR4, 0x142, URZ ;  /* 0x00000142040e7890 */ /* 0x000fe2000fffe03f */
[----:B------:R-:W-:Y:S01]  /*1570*/  UMOV UR15, 0x80000020 ;  /* 0x80000020000f7882 */ /* 0x000fe20000000000 */
[----:B------:R-:W-:Y:S02]  /*1580*/  UIADD3 UR16, UR4, 0x380, URZ ;  /* 0x0000038004107890 */ /* 0x000fe4000fffe03f */
[----:B------:R-:W-:Y:S01]  /*1590*/  UIADD3 UR18, UR4, 0x242, URZ ;  /* 0x0000024204127890 */ /* 0x000fe2000fffe03f */
[----:B------:R-:W-:Y:S01]  /*15a0*/  UMOV UR17, 0x80000020 ;  /* 0x8000002000117882 */ /* 0x000fe20000000000 */
[----:B------:R-:W-:Y:S01]  /*15b0*/  UMOV UR19, 0x80000020 ;  /* 0x8000002000137882 */ /* 0x000fe20000000000 */
[----:B------:R-:W-:Y:S02]  /*15c0*/  UIADD3 UR20, UR5, 0x600, URZ ;  /* 0x0000060005147890 */ /* 0x000fe4000fffe03f */
[----:B------:R-:W-:Y:S01]  /*15d0*/  UIADD3 UR22, UR4, 0x480, URZ ;  /* 0x0000048004167890 */ /* 0x000fe2000fffe03f */
[----:B------:R-:W-:Y:S01]  /*15e0*/  UMOV UR21, 0x80000020 ;  /* 0x8000002000157882 */ /* 0x000fe20000000000 */
[----:B------:R-:W-:Y:S01]  /*15f0*/  UMOV UR23, 0x80000020 ;  /* 0x8000002000177882 */ /* 0x000fe20000000000 */
[----:B------:R-:W-:-:S02]  /*1600*/  UIADD3 UR24, UR5, 0x602, URZ ;  /* 0x0000060205187890 */ /* 0x000fc4000fffe03f */
[----:B------:R-:W-:Y:S01]  /*1610*/  UIADD3 UR26, UR4, 0x482, URZ ;  /* 0x00000482041a7890 */ /* 0x000fe2000fffe03f */
[----:B------:R-:W-:Y:S01]  /*1620*/  UMOV UR25, 0x80000020 ;  /* 0x8000002000197882 */ /* 0x000fe20000000000 */
[----:B------:R-:W-:Y:S01]  /*1630*/  UMOV UR27, 0x80000020 ;  /* 0x80000020001b7882 */ /* 0x000fe20000000000 */
[----:B------:R-:W-:Y:S02]  /*1640*/  WARPGROUP.DEPBAR.LE gsb0, 0x0 ;  /* 0x00008000000079c5 */ /* 0x000fe40000010000 */
[----:B------:R-:W-:-:S06]  /*1650*/  WARPGROUP.ARRIVE ;  /* 0x00000000000079c5 */ /* 0x000fcc0000000000 */
[----:B------:R-:W-:Y:S01]  /*1660*/  HGMMA.64x16x16.F32.BF16 R88, gdesc[UR28], RZ, !UPT, gsb0 ;  /* 0x002000001c5879f0 */ /* 0x000fe2000c0018ff */
[----:B------:R-:W-:Y:S01]  /*1670*/  UMOV UR30, UR6 ;  /* 0x00000006001e7c82 */ /* 0x000fe20008000000 */
[----:B------:R-:W-:Y:S01]  /*1680*/  UMOV UR31, 0x80000020 ;  /* 0x80000020001f7882 */ /* 0x000fe20000000000 */
[----:B------:R-:W-:Y:S01]  /*1690*/  UIADD3 UR6, UR4, 0x180, URZ ;  /* 0x0000018004067890 */ /* 0x000fe2000fffe03f */
        /* <DEDUP_REMOVED lines=29> */
[----:B------:R-:W-:Y:S01]  /*1870*/  UMOV UR8, UR10 ;  /* 0x0000000a00087c82 */ /* 0x000fe20008000000 */
[----:B------:R-:W-:Y:S01]  /*1880*/  UMOV UR10, UR6 ;  /* 0x00000006000a7c82 */ /* 0x000fe20008000000 */
[----:B------:R-:W-:Y:S01]  /*1890*/  UIADD3 UR6, UR4, 0x82, URZ ;  /* 0x0000008204067890 */ /* 0x000fe2000fffe03f */
[----:B------:R-:W-:Y:S02]  /*18a0*/  WARPGROUP.DEPBAR.LE gsb0, 0x0 ;  /* 0x00008000000079c5 */ /* 0x000fe40000010000 */
[----:B------:R-:W-:-:S06]  /*18b0*/  WARPGROUP.ARRIVE ;  /* 0x00000000000079c5 */ /* 0x000fcc0000000000 */
[----:B------:R-:W-:Y:S01]  /*18c0*/  HGMMA.64x16x16.F32.BF16 R32, gdesc[UR28], RZ, !UPT, gsb0 ;  /* 0x002000001c2079f0 */ /* 0x000fe2000c0018ff */
[----:B------:R-:W-:Y:S01]  /*18d0*/  UMOV UR30, UR9 ;  /* 0x00000009001e7c82 */ /* 0x000fe20008000000 */
[----:B------:R-:W-:Y:S01]  /*18e0*/  UMOV UR31, 0x80000020 ;  /* 0x80000020001f7882 */ /* 0x000fe20000000000 */
[----:B------:R-:W-:Y:S01]  /*18f0*/  UMOV UR9, 0x80000020 ;  /* 0x8000002000097882 */ /* 0x000fe20000000000 */
[----:B------:R-:W-:Y:S02]  /*1900*/  WARPGROUP.DEPBAR.LE gsb0, 0x0 ;  /* 0x00008000000079c5 */ /* 0x000fe40000010000 */
[----:B------:R-:W-:-:S06]  /*1910*/  WARPGROUP.ARRIVE ;  /* 0x00000000000079c5 */ /* 0x000fcc0000000000 */
[----:B------:R-:W-:Y:S03]  /*1920*/  HGMMA.64x16x16.F32.BF16 R24, gdesc[UR28], RZ, !UPT, gsb0 ;  /* 0x002000001c1879f0 */ /* 0x000fe6000c0018ff */
[----:B------:R-:W-:Y:S02]  /*1930*/  WARPGROUP.DEPBAR.LE gsb0, 0x0 ;  /* 0x00008000000079c5 */ /* 0x000fe40000010000 */
[----:B------:R-:W-:-:S06]  /*1940*/  WARPGROUP.ARRIVE ;  /* 0x00000000000079c5 */ /* 0x000fcc0000000000 */
[----:B------:R-:W-:Y:S01]  /*1950*/  HGMMA.64x16x16.F32.BF16 R96, gdesc[UR8], R96, gsb0 ;  /* 0x00200000086079f0 */ /* 0x000fe20008001860 */
[----:B------:R-:W-:Y:S01]  /*1960*/  UIADD3 UR10, UR4, 0x42, URZ ;  /* 0x00000042040a7890 */ /* 0x000fe2000fffe03f */
[----:B------:R-:W-:Y:S01]  /*1970*/  UMOV UR11, 0x80000020 ;  /* 0x80000020000b7882 */ /* 0x000fe20000000000 */
[----:B------:R-:W-:Y:S02]  /*1980*/  WARPGROUP.DEPBAR.LE gsb0, 0x0 ;  /* 0x00008000000079c5 */ /* 0x000fe40000010000 */
[----:B------:R-:W-:-:S06]  /*1990*/  WARPGROUP.ARRIVE ;  /* 0x00000000000079c5 */ /* 0x000fcc0000000000 */
[----:B------:R-:W-:Y:S01]  /*19a0*/  HGMMA.64x16x16.F32.BF16 R88, gdesc[UR8], R88, gsb0 ;  /* 0x00200000085879f0 */ /* 0x000fe20008001858 */
[----:B------:R-:W-:Y:S01]  /*19b0*/  UMOV UR10, UR6 ;  /* 0x00000006000a7c82 */ /* 0x000fe20008000000 */
[----:B------:R-:W-:Y:S01]  /*19c0*/  UMOV UR11, 0x80000020 ;  /* 0x80000020000b7882 */ /* 0x000fe20000000000 */
[----:B------:R-:W-:Y:S01]  /*19d0*/  UIADD3 UR6, UR4, 0x182, URZ ;  /* 0x0000018204067890 */ /* 0x000fe2000fffe03f */
        /* <DEDUP_REMOVED lines=29> */
[----:B------:R-:W-:Y:S01]  /*1bb0*/  UMOV UR12, UR14 ;  /* 0x0000000e000c7c82 */ /* 0x000fe20008000000 */
[----:B------:R-:W-:Y:S01]  /*1bc0*/  UMOV UR14, UR6 ;  /* 0x00000006000e7c82 */ /* 0x000fe20008000000 */
[----:B------:R-:W-:Y:S01]  /*1bd0*/  UIADD3 UR6, UR4, 0x2c0, URZ ;  /* 0x000002c004067890 */ /* 0x000fe2000fffe03f */
[----:B------:R-:W-:Y:S02]  /*1be0*/  WARPGROUP.DEPBAR.LE gsb0, 0x0 ;  /* 0x00008000000079c5 */ /* 0x000fe40000010000 */
[----:B------:R-:W-:-:S06]  /*1bf0*/  WARPGROUP.ARRIVE ;  /* 0x00000000000079c5 */ /* 0x000fcc0000000000 */
[----:B------:R-:W-:Y:S01]  /*1c00*/  HGMMA.64x16x16.F32.BF16 R32, gdesc[UR8], R32, gsb0 ;  /* 0x00200000082079f0 */ /* 0x000fe20008001820 */
[----:B------:R-:W-:Y:S01]  /*1c10*/  UMOV UR10, UR13 ;  /* 0x0000000d000a7c82 */ /* 0x000fe20008000000 */
[----:B------:R-:W-:Y:S01]  /*1c20*/  UMOV UR11, 0x80000020 ;  /* 0x80000020000b7882 */ /* 0x000fe20000000000 */
[----:B------:R-:W-:Y:S01]  /*1c30*/  UMOV UR13, 0x80000020 ;  /* 0x80000020000d7882 */ /* 0x000fe20000000000 */
[----:B------:R-:W-:Y:S02]  /*1c40*/  WARPGROUP.DEPBAR.LE gsb0, 0x0 ;  /* 0x00008000000079c5 */ /* 0x000fe40000010000 */
[----:B------:R-:W-:-:S06]  /*1c50*/  WARPGROUP.ARRIVE ;  /* 0x00000000000079c5 */ /* 0x000fcc0000000000 */
[----:B------:R-:W-:Y:S01]  /*1c60*/  HGMMA.64x16x16.F32.BF16 R24, gdesc[UR8], R24, gsb0 ;  /* 0x00200000081879f0 */ /* 0x000fe20008001818 */
[----:B------:R-:W-:Y:S02]  /*1c70*/  UIADD3 UR10, UR4, 0x300, URZ ;  /* 0x00000300040a7890 */ /* 0x000fe4000fffe03f */
[----:B------:R-:W-:Y:S01]  /*1c80*/  UIADD3 UR11, UR4, 0x340, URZ ;  /* 0x00000340040b7890 */ /* 0x000fe2000fffe03f */
        /* <DEDUP_REMOVED lines=28> */
[----:B------:R-:W-:Y:S02]  /*1e50*/  UIADD3 UR16, UR5, 0x302, URZ ;  /* 0x0000030205107890 */ /* 0x000fe4000fffe03f */
        /* <DEDUP_REMOVED lines=22> */
[----:B------:R-:W-:Y:S02]  /*1fc0*/  UIADD3 UR14, UR4, 0x382, URZ ;  /* 0x00000382040e7890 */ /* 0x000fe4000fffe03f */
        /* <DEDUP_REMOVED lines=47> */
[----:B------:R-:W-:Y:S03]  /*22c0*/  HGMMA.64x16x16.F32.BF16 R24, gdesc[UR16], R24, gsb0 ;  /* 0x00200000101879f0 */ /* 0x000fe60008001818 */
        /* <DEDUP_REMOVED lines=44> */
[----:B------:R-:W-:Y:S01]  /*2590*/  ULDC UR5, c[0x0][0x9d8] ;  /* 0x0002760000057ab9 */ /* 0x000fe20000000800 */
        /* <DEDUP_REMOVED lines=9> */
[----:B------:R-:W-:Y:S01]  /*2630*/  WARPGROUP.ARRIVE ;  /* 0x00000000000079c5 */ /* 0x000fe20000000000 */
[----:B------:R-:W-:Y:S01]  /*2640*/  FMUL.FTZ R9, R101, UR5 ;  /* 0x0000000565097c20 */ /* 0x000fe20008410000 */
[----:B------:R-:W-:Y:S01]  /*2650*/  FMUL.FTZ R4, R96, UR5 ;  /* 0x0000000560047c20 */ /* 0x000fe20008410000 */
[----:B------:R-:W-:Y:S01]  /*2660*/  FMUL.FTZ R8, R97, UR5 ;  /* 0x0000000561087c20 */ /* 0x000fe20008410000 */
[----:B------:R-:W-:Y:S01]  /*2670*/  FMUL.FTZ R7, R100, UR5 ;  /* 0x0000000564077c20 */ /* 0x000fe20008410000 */
[----:B------:R-:W-:Y:S01]  /*2680*/  FMUL.FTZ R3, R98, UR5 ;  /* 0x0000000562037c20 */ /* 0x000fe20008410000 */
[----:B------:R-:W-:Y:S01]  /*2690*/  HGMMA.64x16x16.F32.BF16 R88, gdesc[UR24], R88, gsb0 ;  /* 0x00200000185879f0 */ /* 0x000fe20008001858 */
[----:B------:R-:W-:Y:S01]  /*26a0*/  UIADD3 UR26, UR4, 0x502, URZ ;  /* 0x00000502041a7890 */ /* 0x000fe2000fffe03f */
[----:B------:R-:W0:Y:S01]  /*26b0*/  MUFU.TANH R9, R9 ;  /* 0x0000000900097308 */ /* 0x000e220000002400 */
[----:B------:R-:W-:Y:S01]  /*26c0*/  UMOV UR27, 0x80000020 ;  /* 0x80000020001b7882 */ /* 0x000fe20000000000 */
[----:B------:R-:W-:Y:S01]  /*26d0*/  FMUL.FTZ R5, R99, UR5 ;  /* 0x0000000563057c20 */ /* 0x000fe20008410000 */
[----:B------:R-:W-:Y:S01]  /*26e0*/  FMUL.FTZ R15, R102, UR5 ;  /* 0x00000005660f7c20 */ /* 0x000fe20008410000 */
[----:B------:R-:W-:-:S04]  /*26f0*/  FMUL.FTZ R13, R103, UR5 ;  /* 0x00000005670d7c20 */ /* 0x000fc80008410000 */
[----:B------:R-:W-:Y:S08]  /*2700*/  MUFU.TANH R4, R4 ;  /* 0x0000000400047308 */ /* 0x000ff00000002400 */
[----:B------:R-:W-:Y:S08]  /*2710*/  MUFU.TANH R8, R8 ;  /* 0x0000000800087308 */ /* 0x000ff00000002400 */
[----:B------:R-:W-:Y:S08]  /*2720*/  MUFU.TANH R7, R7 ;  /* 0x0000000700077308 */ /* 0x000ff00000002400 */
[----:B------:R-:W-:Y:S08]  /*2730*/  MUFU.TANH R3, R3 ;  /* 0x0000000300037308 */ /* 0x000ff00000002400 */
[----:B------:R-:W-:Y:S08]  /*2740*/  MUFU.TANH R5, R5 ;  /* 0x0000000500057308 */ /* 0x000ff00000002400 */
[----:B------:R-:W-:Y:S01]  /*2750*/  MUFU.TANH R15, R15 ;  /* 0x0000000f000f7308 */ /* 0x000fe20000002400 */
[----:B------:R-:W-:-:S02]  /*2760*/  WARPGROUP.DEPBAR.LE gsb0, 0x0 ;  /* 0x00008000000079c5 */ /* 0x000fc40000010000 */
        /* <DEDUP_REMOVED lines=8> */
[----:B------:R-:W-:Y:S01]  /*27f0*/  MUFU.TANH R11, R11 ;  /* 0x0000000b000b7308 */ /* 0x000fe20000002400 */
[----:B------:R-:W-:Y:S01]  /*2800*/  UMOV UR27, 0x80000020 ;  /* 0x80000020001b7882 */ /* 0x000fe20000000000 */
[----:B------:R-:W-:Y:S01]  /*2810*/  FMUL.FTZ R23, R91, UR5 ;  /* 0x000000055b177c20 */ /* 0x000fe20008410000 */
[----:B------:R-:W-:Y:S01]  /*2820*/  FMUL.FTZ R89, R94, UR5 ;  /* 0x000000055e597c20 */ /* 0x000fe20008410000 */
[----:B------:R-:W-:-:S04]  /*2830*/  FMUL.FTZ R88, R95, UR5 ;  /* 0x000000055f587c20 */ /* 0x000fc80008410000 */
[----:B------:R-:W1:Y:S08]  /*2840*/  MUFU.TANH R69, R69 ;  /* 0x0000004500457308 */ /* 0x000e700000002400 */
        /* <DEDUP_REMOVED lines=14> */
[----:B------:R-:W2:Y:S01]  /*2930*/  MUFU.TANH R70, R70 ;  /* 0x0000004600467308 */ /* 0x000ea20000002400 */
[----:B------:R-:W-:Y:S01]  /*2940*/  UMOV UR27, 0x80000020 ;  /* 0x80000020001b7882 */ /* 0x000fe20000000000 */
[----:B------:R-:W-:Y:S01]  /*2950*/  FMUL.FTZ R81, R84, UR5 ;  /* 0x0000000554517c20 */ /* 0x000fe20008410000 */
[----:B------:R-:W-:Y:S01]  /*2960*/  FMUL.FTZ R85, R85, UR5 ;  /* 0x0000000555557c20 */ /* 0x000fe20008410000 */
[----:B------:R-:W-:-:S04]  /*2970*/  FMUL.FTZ R84, R86, UR5 ;  /* 0x0000000556547c20 */ /* 0x000fc80008410000 */
[----:B------:R-:W-:Y:S08]  /*2980*/  MUFU.TANH R80, R80 ;  /* 0x0000005000507308 */ /* 0x000ff00000002400 */
[----:B------:R-:W3:Y:S08]  /*2990*/  MUFU.TANH R90, R90 ;  /* 0x0000005a005a7308 */ /* 0x000ef00000002400 */
        /* <DEDUP_REMOVED lines=13> */
[----:B------:R-:W-:Y:S01]  /*2a70*/  FMUL.FTZ R91, R73, UR5 ;  /* 0x00000005495b7c20 */ /* 0x000fe20008410000 */
[----:B------:R-:W-:Y:S01]  /*2a80*/  UMOV UR27, 0x80000020 ;  /* 0x80000020001b7882 */ /* 0x000fe20000000000 */
[----:B------:R-:W4:Y:S01]  /*2a90*/  MUFU.TANH R72, R72 ;  /* 0x0000004800487308 */ /* 0x000f220000002400 */
[----:B------:R-:W-:Y:S01]  /*2aa0*/  FMUL.FTZ R14, R77, UR5 ;  /* 0x000000054d0e7c20 */ /* 0x000fe20008410000 */
[----:B------:R-:W-:-:S06]  /*2ab0*/  FMUL.FTZ R74, R74, UR5 ;  /* 0x000000054a4a7c20 */ /* 0x000fcc0008410000 */
[----:B------:R-:W5:Y:S08]  /*2ac0*/  MUFU.TANH R87, R87 ;  /* 0x0000005700577308 */ /* 0x000f700000002400 */
[----:B------:R-:W5:Y:S08]  /*2ad0*/  MUFU.TANH R82, R82 ;  /* 0x0000005200527308 */ /* 0x000f700000002400 */
[----:B------:R-:W5:Y:S08]  /*2ae0*/  MUFU.TANH R91, R91 ;  /* 0x0000005b005b7308 */ /* 0x000f700000002400 */
[----:B------:R-:W5:Y:S08]  /*2af0*/  MUFU.TANH R84, R84 ;  /* 0x0000005400547308 */ /* 0x000f700000002400 */
[----:B------:R-:W5:Y:S01]  /*2b00*/  MUFU.TANH R93, R93 ;  /* 0x0000005d005d7308 */ /* 0x000f620000002400 */
        /* <DEDUP_REMOVED lines=11> */
[----:B------:R-:W5:Y:S01]  /*2bc0*/  MUFU.TANH R83, R83 ;  /* 0x0000005300537308 */ /* 0x000f620000002400 */
        /* <DEDUP_REMOVED lines=10> */
[----:B------:R-:W-:Y:S02]  /*2c70*/  IMAD.IADD R51, R157, 0x1, R64 ;  /* 0x000000019d337824 */ /* 0x000fe400078e0240 */
[----:B------:R-:W-:Y:S01]  /*2c80*/  FMUL.FTZ R20, R49, UR5 ;  /* 0x0000000531147c20 */ /* 0x000fe20008410000 */
[----:B------:R-:W-:Y:S01]  /*2c90*/  FMUL.FTZ R49, R55, UR5 ;  /* 0x0000000537317c20 */ /* 0x000fe20008410000 */
[----:B------:R-:W-:Y:S01]  /*2ca0*/  FMUL.FTZ R86, R50, UR5 ;  /* 0x0000000532567c20 */ /* 0x000fe20008410000 */
[----:B------:R-:W-:Y:S01]  /*2cb0*/  HGMMA.64x16x16.F32.BF16 R40, gdesc[UR24], R40, gsb0 ;  /* 0x00200000182879f0 */ /* 0x000fe20008001828 */
[----:B------:R-:W-:Y:S01]  /*2cc0*/  UIADD3 UR26, UR4, 0x642, URZ ;  /* 0x00000642041a7890 */ /* 0x000fe2000fffe03f */
[----:B------:R-:W-:Y:S01]  /*2cd0*/  IMAD R6, R22, -0x90, R51 ;  /* 0xffffff7016067824 */ /* 0x000fe200078e0233 */
[----:B------:R-:W-:Y:S01]  /*2ce0*/  UMOV UR27, 0x80000020 ;  /* 0x80000020001b7882 */ /* 0x000fe20000000000 */
[----:B------:R-:W-:Y:S01]  /*2cf0*/  FMUL.FTZ R54, R54, UR5 ;  /* 0x0000000536367c20 */ /* 0x000fe20008410000 */
[----:B------:R-:W-:Y:S01]  /*2d00*/  FMUL.FTZ R50, R52, UR5 ;  /* 0x0000000534327c20 */ /* 0x000fe20008410000 */
[----:B------:R-:W5:Y:S01]  /*2d10*/  MUFU.TANH R56, R56 ;  /* 0x0000003800387308 */ /* 0x000f620000002400 */
[----:B------:R-:W-:Y:S01]  /*2d20*/  ISETP.GT.AND P4, PT, R6, 0x9, PT ;  /* 0x000000090600780c */ /* 0x000fe20003f84270 */
[----:B------:R-:W-:Y:S01]  /*2d30*/  FMUL.FTZ R48, R48, UR5 ;  /* 0x0000000530307c20 */ /* 0x000fe20008410000 */
[C---:B------:R-:W-:Y:S01]  /*2d40*/  ISETP.GT.AND P3, PT, R6.reuse, 0x10, PT ;  /* 0x000000100600780c */ /* 0x040fe20003f64270 */
[----:B------:R-:W-:Y:S01]  /*2d50*/  FMUL.FTZ R53, R53, UR5 ;  /* 0x0000000535357c20 */ /* 0x000fe20008410000 */
[----:B------:R-:W-:-:S02]  /*2d60*/  ISETP.GT.AND P2, PT, R6, RZ, PT ;  /* 0x000000ff0600720c */ /* 0x000fc40003f44270 */
[C---:B------:R-:W-:Y:S01]  /*2d70*/  ISETP.GT.AND P6, PT, R6.reuse, 0x1, PT ;  /* 0x000000010600780c */ /* 0x040fe20003fc4270 */
[----:B------:R-:W5:Y:S01]  /*2d80*/  MUFU.TANH R75, R75 ;  /* 0x0000004b004b7308 */ /* 0x000f620000002400 */
[----:B0-----:R-:W-:Y:S02]  /*2d90*/  FSEL R61, R9, -INF , P4 ;  /* 0xff800000093d7808 */ /* 0x001fe40002000000 */
[----:B-1----:R-:W-:Y:S02]  /*2da0*/  FSEL R9, R69, -INF , P3 ;  /* 0xff80000045097808 */ /* 0x002fe40001800000 */
[----:B------:R-:W-:Y:S02]  /*2db0*/  FSEL R63, R11, -INF , P3 ;  /* 0xff8000000b3f7808 */ /* 0x000fe40001800000 */
[C---:B------:R-:W-:Y:S01]  /*2dc0*/  ISETP.GT.AND P3, PT, R6.reuse, 0x21, PT ;  /* 0x000000210600780c */ /* 0x040fe20003f64270 */
[----:B------:R-:W0:Y:S01]  /*2dd0*/  MUFU.TANH R10, R10 ;  /* 0x0000000a000a7308 */ /* 0x000e220000002400 */
[----:B------:R-:W-:-:S02]  /*2de0*/  ISETP.GT.AND P5, PT, R6, 0x8, PT ;  /* 0x000000080600780c */ /* 0x000fc40003fa4270 */
[----:B------:R-:W-:Y:S02]  /*2df0*/  FSEL R55, R4, -INF , P2 ;  /* 0xff80000004377808 */ /* 0x000fe40001000000 */
[----:B------:R-:W-:Y:S02]  /*2e00*/  FSEL R8, R8, -INF , P6 ;  /* 0xff80000008087808 */ /* 0x000fe40003000000 */
[----:B--2---:R-:W-:Y:S01]  /*2e10*/  FSEL R79, R70, -INF , P3 ;  /* 0xff800000464f7808 */ /* 0x004fe20001800000 */
[----:B------:R-:W1:Y:S01]  /*2e20*/  MUFU.TANH R58, R58 ;  /* 0x0000003a003a7308 */ /* 0x000e620000002400 */
[----:B------:R-:W-:Y:S02]  /*2e30*/  FSEL R59, R7, -INF , P5 ;  /* 0xff800000073b7808 */ /* 0x000fe40002800000 */
[----:B------:R-:W-:Y:S02]  /*2e40*/  FMNMX.FTZ R70, R55, R8, !PT ;  /* 0x0000000837467209 */ /* 0x000fe40007810000 */
[----:B------:R-:W-:-:S02]  /*2e50*/  FSEL R3, R3, -INF , P2 ;  /* 0xff80000003037808 */ /* 0x000fc40001000000 */
[----:B------:R-:W-:Y:S01]  /*2e60*/  FMNMX.FTZ R70, R59, R70, !PT ;  /* 0x000000463b467209 */ /* 0x000fe20007810000 */
[----:B------:R-:W2:Y:S01]  /*2e70*/  MUFU.TANH R48, R48 ;  /* 0x0000003000307308 */ /* 0x000ea20000002400 */
[C---:B------:R-:W-:Y:S02]  /*2e80*/  ISETP.GT.AND P2, PT, R6.reuse, 0x11, PT ;  /* 0x000000110600780c */ /* 0x040fe40003f44270 */
[----:B------:R-:W-:Y:S02]  /*2e90*/  FMNMX.FTZ R70, R61, R70, !PT ;  /* 0x000000463d467209 */ /* 0x000fe40007810000 */
[----:B------:R-:W-:Y:S02]  /*2ea0*/  FSEL R4, R5, -INF , P6 ;  /* 0xff80000005047808 */ /* 0x000fe40003000000 */
[----:B------:R-:W-:Y:S01]  /*2eb0*/  ISETP.GT.AND P6, PT, R6, 0x18, PT ;  /* 0x000000180600780c */ /* 0x000fe20003fc4270 */
[----:B------:R-:W2:Y:S01]  /*2ec0*/  MUFU.TANH R57, R57 ;  /* 0x0000003900397308 */ /* 0x000ea20000002400 */
[----:B------:R-:W-:-:S02]  /*2ed0*/  FSEL R5, R15, -INF , P5 ;  /* 0xff8000000f057808 */ /* 0x000fc40002800000 */
[----:B------:R-:W-:Y:S02]  /*2ee0*/  FSEL R65, R65, -INF , P2 ;  /* 0xff80000041417808 */ /* 0x000fe40001000000 */
[----:B------:R-:W-:Y:S01]  /*2ef0*/  FMNMX.FTZ R70, R63, R70, !PT ;  /* 0x000000463f467209 */ /* 0x000fe20007810000 */
[----:B------:R-:W-:Y:S02]  /*2f00*/  WARPGROUP.DEPBAR.LE gsb0, 0x0 ;  /* 0x00008000000079c5 */ /* 0x000fe40000010000 */
[----:B------:R-:W-:Y:S01]  /*2f10*/  WARPGROUP.ARRIVE ;  /* 0x00000000000079c5 */ /* 0x000fe20000000000 */
[C---:B------:R-:W-:Y:S01]  /*2f20*/  ISETP.GT.AND P5, PT, R6.reuse, 0x19, PT ;  /* 0x000000190600780c */ /* 0x040fe20003fa4270 */
[----:B------:R-:W-:Y:S01]  /*2f30*/  FMUL.FTZ R92, R47, UR5 ;  /* 0x000000052f5c7c20 */ /* 0x000fe20008410000 */
[----:B------:R-:W-:Y:S01]  /*2f40*/  FSEL R7, R13, -INF , P4 ;  /* 0xff8000000d077808 */ /* 0x000fe20002000000 */
[----:B------:R-:W-:Y:S01]  /*2f50*/  FMUL.FTZ R52, R41, UR5 ;  /* 0x0000000529347c20 */ /* 0x000fe20008410000 */
[----:B------:R-:W-:Y:S01]  /*2f60*/  ISETP.GT.AND P4, PT, R6, 0x20, PT ;  /* 0x000000200600780c */ /* 0x000fe20003f84270 */
[----:B------:R-:W-:Y:S01]  /*2f70*/  HGMMA.64x16x16.F32.BF16 R32, gdesc[UR24], R32, gsb0 ;  /* 0x00200000182079f0 */ /* 0x000fe20008001820 */
[----:B------:R-:W-:Y:S01]  /*2f80*/  FSEL R67, R67, -INF , P6 ;  /* 0xff80000043437808 */ /* 0x000fe20003000000 */
[----:B------:R-:W-:Y:S01]  /*2f90*/  UIADD3 UR26, UR4, 0x682, URZ ;  /* 0x00000682041a7890 */ /* 0x000fe2000fffe03f */
[----:B------:R-:W-:Y:S01]  /*2fa0*/  FMNMX.FTZ R70, R65, R70, !PT ;  /* 0x0000004641467209 */ /* 0x000fe20007810000 */
[----:B------:R-:W-:Y:S01]  /*2fb0*/  UMOV UR27, 0x80000020 ;  /* 0x80000020001b7882 */ /* 0x000fe20000000000 */
[----:B------:R-:W-:Y:S01]  /*2fc0*/  FSEL R73, R21, -INF , P5 ;  /* 0xff80000015497808 */ /* 0x000fe20002800000 */
[----:B------:R-:W-:Y:S01]  /*2fd0*/  FMUL.FTZ R43, R43, UR5 ;  /* 0x000000052b2b7c20 */ /* 0x000fe20008410000 */
[----:B---3--:R-:W-:Y:S01]  /*2fe0*/  FSEL R21, R90, -INF , P4 ;  /* 0xff8000005a157808 */ /* 0x008fe20002000000 */
[----:B------:R-:W-:Y:S01]  /*2ff0*/  FMUL.FTZ R95, R42, UR5 ;  /* 0x000000052a5f7c20 */ /* 0x000fe20008410000 */
[----:B------:R-:W-:Y:S01]  /*3000*/  FSEL R77, R80, -INF , P4 ;  /* 0xff800000504d7808 */ /* 0x000fe20002000000 */
[----:B------:R-:W-:Y:S01]  /*3010*/  MUFU.TANH R42, R54 ;  /* 0x00000036002a7308 */ /* 0x000fe20000002400 */
[----:B------:R-:W-:Y:S01]  /*3020*/  ISETP.GT.AND P4, PT, R6, 0x31, PT ;  /* 0x000000310600780c */ /* 0x000fe20003f84270 */
[----:B------:R-:W-:Y:S01]  /*3030*/  FMUL.FTZ R133, R45, UR5 ;  /* 0x000000052d857c20 */ /* 0x000fe20008410000 */
[----:B------:R-:W-:Y:S01]  /*3040*/  FMNMX.FTZ R70, R67, R70, !PT ;  /* 0x0000004643467209 */ /* 0x000fe20007810000 */
[----:B------:R-:W-:Y:S01]  /*3050*/  FMUL.FTZ R131, R44, UR5 ;  /* 0x000000052c837c20 */ /* 0x000fe20008410000 */
[----:B----4-:R-:W-:Y:S01]  /*3060*/  FSEL R47, R72, -INF , P4 ;  /* 0xff800000482f7808 */ /* 0x010fe20002000000 */
[----:B------:R-:W-:Y:S01]  /*3070*/  FMUL.FTZ R51, R40, UR5 ;  /* 0x0000000528337c20 */ /* 0x000fe20008410000 */
[----:B------:R-:W-:Y:S01]  /*3080*/  FMNMX.FTZ R72, R73, R70, !PT ;  /* 0x0000004649487209 */ /* 0x000fe20007810000 */
[----:B------:R3:W-:Y:S01]  /*3090*/  MUFU.TANH R54, R43 ;  /* 0x0000002b00367308 */ /* 0x0007e20000002400 */
[----:B------:R-:W-:Y:S01]  /*30a0*/  FSEL R11, R23, -INF , P2 ;  /* 0xff800000170b7808 */ /* 0x000fe20001000000 */
[----:B------:R-:W-:Y:S01]  /*30b0*/  FMUL.FTZ R101, R46, UR5 ;  /* 0x000000052e657c20 */ /* 0x000fe20008410000 */
[----:B------:R-:W-:Y:S01]  /*30c0*/  ISETP.GT.AND P2, PT, R6, 0x28, PT ;  /* 0x000000280600780c */ /* 0x000fe20003f44270 */
[----:B------:R-:W-:Y:S01]  /*30d0*/  ULDC UR4, c[0x0][0x988] ;  /* 0x0002620000047ab9 */ /* 0x000fe20000000800 */
[----:B------:R-:W-:-:S02]  /*30e0*/  FMNMX.FTZ R72, R77, R72, !PT ;  /* 0x000000484d487209 */ /* 0x000fc40007810000 */
[----:B------:R-:W-:Y:S01]  /*30f0*/  FSEL R13, R89, -INF , P6 ;  /* 0xff800000590d7808 */ /* 0x000fe20003000000 */
[----:B------:R-:W4:Y:S01]  /*3100*/  MUFU.TANH R20, R20 ;  /* 0x0000001400147308 */ /* 0x000f220000002400 */
[----:B------:R-:W-:Y:S02]  /*3110*/  ISETP.GT.AND P6, PT, R6, 0x29, PT ;  /* 0x000000290600780c */ /* 0x000fe40003fc4270 */
[----:B------:R-:W-:Y:S02]  /*3120*/  FSEL R81, R81, -INF , P2 ;  /* 0xff80000051517808 */ /* 0x000fe40001000000 */
[----:B------:R-:W-:Y:S02]  /*3130*/  FMNMX.FTZ R72, R79, R72, !PT ;  /* 0x000000484f487209 */ /* 0x000fe40007810000 */
[----:B------:R-:W-:Y:S01]  /*3140*/  FSEL R15, R88, -INF , P5 ;  /* 0xff800000580f7808 */ /* 0x000fe20002800000 */
[----:B------:R-:W4:Y:S01]  /*3150*/  MUFU.TANH R62, R62 ;  /* 0x0000003e003e7308 */ /* 0x000f220000002400 */
[----:B------:R-:W-:-:S02]  /*3160*/  ISETP.GT.AND P5, PT, R6, 0x30, PT ;  /* 0x000000300600780c */ /* 0x000fc40003fa4270 */
[----:B------:R-:W-:Y:S02]  /*3170*/  FSEL R85, R85, -INF , P6 ;  /* 0xff80000055557808 */ /* 0x000fe40003000000 */
[----:B------:R-:W-:Y:S02]  /*3180*/  FMNMX.FTZ R72, R81, R72, !PT ;  /* 0x0000004851487209 */ /* 0x000fe40007810000 */
[----:B-----5:R-:W-:Y:S01]  /*3190*/  FSEL R87, R87, -INF , P5 ;  /* 0xff80000057577808 */ /* 0x020fe20002800000 */
[----:B------:R5:W-:Y:S01]  /*31a0*/  MUFU.TANH R44, R49 ;  /* 0x00000031002c7308 */ /* 0x000be20000002400 */
[----:B------:R-:W-:Y:S02]  /*31b0*/  FMNMX.FTZ R72, R85, R72, !PT ;  /* 0x0000004855487209 */ /* 0x000fe40007810000 */
[----:B------:R-:W-:Y:S02]  /*31c0*/  FSEL R23, R82, -INF , P3 ;  /* 0xff80000052177808 */ /* 0x000fe40001800000 */
[----:B------:R-:W-:-:S02]  /*31d0*/  ISETP.GT.AND P3, PT, R6, 0x38, PT ;  /* 0x000000380600780c */ /* 0x000fc40003f64270 */
[----:B------:R-:W-:Y:S01]  /*31e0*/  FSEL R91, R91, -INF , P4 ;  /* 0xff8000005b5b7808 */ /* 0x000fe20002000000 */
[----:B------:R-:W4:Y:S01]  /*31f0*/  MUFU.TANH R50, R50 ;  /* 0x0000003200327308 */ /* 0x000f220000002400 */
[----:B------:R-:W-:Y:S01]  /*3200*/  FMNMX.FTZ R72, R87, R72, !PT ;  /* 0x0000004857487209 */ /* 0x000fe20007810000 */
[----:B------:R-:W-:Y:S02]  /*3210*/  WARPGROUP.DEPBAR.LE gsb0, 0x0 ;  /* 0x00008000000079c5 */ /* 0x000fe40000010000 */
[----:B------:R-:W-:Y:S01]  /*3220*/  WARPGROUP.ARRIVE ;  /* 0x00000000000079c5 */ /* 0x000fe20000000000 */
[----:B------:R-:W-:Y:S01]  /*3230*/  FSEL R41, R84, -INF , P2 ;  /* 0xff80000054297808 */ /* 0x000fe20001000000 */
[----:B------:R-:W-:Y:S01]  /*3240*/  FMUL.FTZ R135, R32, UR5 ;  /* 0x0000000520877c20 */ /* 0x000fe20008410000 */
[----:B------:R-:W-:Y:S01]  /*3250*/  ISETP.GT.AND P2, PT, R6, 0x39, PT ;  /* 0x000000390600780c */ /* 0x000fe20003f44270 */
[----:B------:R-:W4:Y:S01]  /*3260*/  MUFU.TANH R60, R60 ;  /* 0x0000003c003c7308 */ /* 0x000f220000002400 */
[----:B------:R-:W-:Y:S01]  /*3270*/  FSEL R93, R93, -INF , P3 ;  /* 0xff8000005d5d7808 */ /* 0x000fe20001800000 */
[----:B------:R-:W-:Y:S01]  /*3280*/  HGMMA.64x16x16.F32.BF16 R24, gdesc[UR24], R24, gsb0 ;  /* 0x00200000181879f0 */ /* 0x000fe20008001818 */
[----:B------:R-:W-:Y:S01]  /*3290*/  FMNMX.FTZ R72, R91, R72, !PT ;  /* 0x000000485b487209 */ /* 0x000fe20007810000 */
[----:B------:R-:W-:Y:S01]  /*32a0*/  FMUL.FTZ R36, R36, UR5 ;  /* 0x0000000524247c20 */ /* 0x000fe20008410000 */
[----:B---3--:R-:W-:Y:S01]  /*32b0*/  FSEL R43, R83, -INF , P6 ;  /* 0xff800000532b7808 */ /* 0x008fe20003000000 */
[----:B------:R-:W-:Y:S01]  /*32c0*/  FMUL.FTZ R105, R34, UR5 ;  /* 0x0000000522697c20 */ /* 0x000fe20008410000 */
[----:B------:R-:W-:Y:S01]  /*32d0*/  ISETP.GT.AND P6, PT, R6, 0x40, PT ;  /* 0x000000400600780c */ /* 0x000fe20003fc4270 */
[----:B------:R3:W-:Y:S01]  /*32e0*/  MUFU.TANH R46, R51 ;  /* 0x00000033002e7308 */ /* 0x0007e20000002400 */
[----:B------:R-:W-:Y:S01]  /*32f0*/  FSEL R97, R14, -INF , P2 ;  /* 0xff8000000e617808 */ /* 0x000fe20001000000 */
[----:B------:R-:W-:Y:S01]  /*3300*/  FMUL.FTZ R14, R33, UR5 ;  /* 0x00000005210e7c20 */ /* 0x000fe20008410000 */
[----:B------:R-:W-:Y:S01]  /*3310*/  FMNMX.FTZ R72, R93, R72, !PT ;  /* 0x000000485d487209 */ /* 0x000fe20007810000 */
[----:B------:R-:W-:Y:S01]  /*3320*/  FMUL.FTZ R38, R38, UR5 ;  /* 0x0000000526267c20 */ /* 0x000fe20008410000 */
[----:B------:R-:W-:Y:S01]  /*3330*/  FSEL R45, R74, -INF , P5 ;  /* 0xff8000004a2d7808 */ /* 0x000fe20002800000 */
[----:B------:R-:W-:Y:S01]  /*3340*/  FMUL.FTZ R34, R39, UR5 ;  /* 0x0000000527227c20 */ /* 0x000fe20008410000 */
[----:B------:R-:W-:Y:S01]  /*3350*/  ISETP.GT.AND P5, PT, R6, 0x41, PT ;  /* 0x000000410600780c */ /* 0x000fe20003fa4270 */
[----:B------:R1:W4:Y:S01]  /*3360*/  MUFU.TANH R40, R53 ;  /* 0x0000003500287308 */ /* 0x0003220000002400 */
[----:B------:R-:W-:Y:S01]  /*3370*/  FSEL R99, R66, -INF , P6 ;  /* 0xff80000042637808 */ /* 0x000fe20003000000 */
[----:B------:R-:W-:Y:S01]  /*3380*/  IMAD.U32 R74, RZ, RZ, UR4 ;  /* 0x00000004ff4a7e24 */ /* 0x000fe2000f8e00ff */
[----:B------:R-:W-:-:S02]  /*3390*/  FMNMX.FTZ R72, R97, R72, !PT ;  /* 0x0000004861487209 */ /* 0x000fc40007810000 */
[----:B------:R-:W-:Y:S02]  /*33a0*/  ISETP.GT.AND P4, PT, R6, 0x48, PT ;  /* 0x000000480600780c */ /* 0x000fe40003f84270 */
[----:B------:R-:W-:Y:S01]  /*33b0*/  FSEL R113, R12, -INF , P5 ;  /* 0xff8000000c717808 */ /* 0x000fe20002800000 */
[----:B------:R-:W4:Y:S01]  /*33c0*/  MUFU.TANH R86, R86 ;  /* 0x0000005600567308 */ /* 0x000f220000002400 */
[----:B------:R-:W-:Y:S01]  /*33d0*/  FMNMX.FTZ R72, R99, R72, !PT ;  /* 0x0000004863487209 */ /* 0x000fe20007810000 */
[----:B------:R-:W-:Y:S01]  /*33e0*/  FMUL.FTZ R12, R35, UR5 ;  /* 0x00000005230c7c20 */ /* 0x000fe20008410000 */
[----:B-----5:R-:W-:Y:S02]  /*33f0*/  FSEL R49, R76, -INF , P3 ;  /* 0xff8000004c317808 */ /* 0x020fe40001800000 */
[----:B------:R-:W-:Y:S02]  /*3400*/  ISETP.GT.AND P3, PT, R6, 0x49, PT ;  /* 0x000000490600780c */ /* 0x000fe40003f64270 */
[----:B------:R-:W-:Y:S01]  /*3410*/  FSEL R115, R56, -INF , P4 ;  /* 0xff80000038737808 */ /* 0x000fe20002000000 */
[----:B------:R-:W5:Y:S01]  /*3420*/  MUFU.TANH R78, R78 ;  /* 0x0000004e004e7308 */ /* 0x000f620000002400 */
[----:B------:R-:W-:-:S02]  /*3430*/  FMNMX.FTZ R72, R113, R72, !PT ;  /* 0x0000004871487209 */ /* 0x000fc40007810000 */
[----:B---3--:R-:W-:Y:S02]  /*3440*/  FSEL R51, R75, -INF , P2 ;  /* 0xff8000004b337808 */ /* 0x008fe40001000000 */
[----:B------:R-:W-:Y:S02]  /*3450*/  ISETP.GT.AND P2, PT, R6, 0x50, PT ;  /* 0x000000500600780c */ /* 0x000fe40003f44270 */
[----:B0-----:R-:W-:Y:S01]  /*3460*/  FSEL R117, R10, -INF , P3 ;  /* 0xff8000000a757808 */ /* 0x001fe20001800000 */
[----:B------:R-:W0:Y:S01]  /*3470*/  MUFU.TANH R52, R52 ;  /* 0x0000003400347308 */ /* 0x000e220000002400 */
[----:B------:R-:W-:Y:S01]  /*3480*/  FMNMX.FTZ R72, R115, R72, !PT ;  /* 0x0000004873487209 */ /* 0x000fe20007810000 */
[----:B------:R-:W-:Y:S01]  /*3490*/  FMUL.FTZ R10, R37, UR5 ;  /* 0x00000005250a7c20 */ /* 0x000fe20008410000 */
[----:B-1----:R-:W-:Y:S02]  /*34a0*/  FSEL R53, R58, -INF , P6 ;  /* 0xff8000003a357808 */ /* 0x002fe40003000000 */
[----:B------:R-:W-:-:S02]  /*34b0*/  ISETP.GT.AND P6, PT, R6, 0x51, PT ;  /* 0x000000510600780c */ /* 0x000fc40003fc4270 */
[----:B--2---:R-:W-:Y:S01]  /*34c0*/  FSEL R119, R48, -INF , P2 ;  /* 0xff80000030777808 */ /* 0x004fe20001000000 */
[----:B------:R-:W1:Y:S01]  /*34d0*/  MUFU.TANH R131, R131 ;  /* 0x0000008300837308 */ /* 0x000e620000002400 */
[----:B------:R-:W-:Y:S02]  /*34e0*/  FMNMX.FTZ R72, R117, R72, !PT ;  /* 0x0000004875487209 */ /* 0x000fe40007810000 */
[----:B------:R-:W-:Y:S02]  /*34f0*/  FSEL R33, R57, -INF , P5 ;  /* 0xff80000039217808 */ /* 0x000fe40002800000 */
[----:B------:R-:W-:Y:S01]  /*3500*/  ISETP.GT.AND P5, PT, R6, 0x58, PT ;  /* 0x000000580600780c */ /* 0x000fe20003fa4270 */
[----:B------:R-:W-:Y:S02]  /*3510*/  WARPGROUP.DEPBAR.LE gsb0, 0x0 ;  /* 0x00008000000079c5 */ /* 0x000fe40000010000 */
[----:B----4-:R-:W-:Y:S01]  /*3520*/  FSEL R121, R20, -INF , P6 ;  /* 0xff80000014797808 */ /* 0x010fe20003000000 */
[----:B------:R-:W2:Y:S01]  /*3530*/  MUFU.TANH R133, R133 ;  /* 0x0000008500857308 */ /* 0x000ea20000002400 */
[----:B------:R-:W-:Y:S01]  /*3540*/  FMNMX.FTZ R72, R119, R72, !PT ;  /* 0x0000004877487209 */ /* 0x000fe20007810000 */
[----:B------:R-:W-:Y:S01]  /*3550*/  FMUL.FTZ R24, R24, UR5 ;  /* 0x0000000518187c20 */ /* 0x000fe20008410000 */
[----:B------:R-:W-:Y:S01]  /*3560*/  FSEL R57, R62, -INF , P4 ;  /* 0xff8000003e397808 */ /* 0x000fe20002000000 */
[----:B------:R-:W-:Y:S01]  /*3570*/  FMUL.FTZ R20, R25, UR5 ;  /* 0x0000000519147c20 */ /* 0x000fe20008410000 */
[----:B------:R-:W-:Y:S01]  /*3580*/  ISETP.GT.AND P4, PT, R6, 0x59, PT ;  /* 0x000000590600780c */ /* 0x000fe20003f84270 */
[----:B------:R-:W-:Y:S01]  /*3590*/  FMUL.FTZ R28, R28, UR5 ;  /* 0x000000051c1c7c20 */ /* 0x000fe20008410000 */
[----:B------:R-:W-:Y:S01]  /*35a0*/  FSEL R123, R50, -INF , P5 ;  /* 0xff800000327b7808 */ /* 0x000fe20002800000 */
[----:B------:R-:W3:Y:S01]  /*35b0*/  MUFU.TANH R95, R95 ;  /* 0x0000005f005f7308 */ /* 0x000ee20000002400 */
[----:B------:R-:W-:Y:S01]  /*35c0*/  FMNMX.FTZ R72, R121, R72, !PT ;  /* 0x0000004879487209 */ /* 0x000fe20007810000 */
[----:B------:R-:W-:Y:S01]  /*35d0*/  FMUL.FTZ R32, R26, UR5 ;  /* 0x000000051a207c20 */ /* 0x000fe20008410000 */
[----:B------:R-:W-:-:S02]  /*35e0*/  FSEL R35, R60, -INF , P3 ;  /* 0xff8000003c237808 */ /* 0x000fc40001800000 */
[----:B------:R-:W-:Y:S02]  /*35f0*/  ISETP.GT.AND P3, PT, R6, 0x60, PT ;  /* 0x000000600600780c */ /* 0x000fe40003f64270 */
[----:B------:R-:W-:Y:S01]  /*3600*/  FSEL R125, R40, -INF , P4 ;  /* 0xff800000287d7808 */ /* 0x000fe20002000000 */
[----:B------:R-:W4:Y:S01]  /*3610*/  MUFU.TANH R135, R135 ;  /* 0x0000008700877308 */ /* 0x000f220000002400 */
[----:B------:R-:W-:Y:S01]  /*3620*/  FMNMX.FTZ R72, R123, R72, !PT ;  /* 0x000000487b487209 */ /* 0x000fe20007810000 */
[----:B------:R-:W-:Y:S01]  /*3630*/  FMUL.FTZ R40, R31, UR5 ;  /* 0x000000051f287c20 */ /* 0x000fe20008410000 */
[----:B------:R-:W-:Y:S02]  /*3640*/  FSEL R69, R86, -INF , P2 ;  /* 0xff80000056457808 */ /* 0x000fe40001000000 */
[----:B------:R-:W-:Y:S02]  /*3650*/  ISETP.GT.AND P2, PT, R6, 0x61, PT ;  /* 0x000000610600780c */ /* 0x000fe40003f44270 */
[----:B------:R-:W-:Y:S01]  /*3660*/  FSEL R127, R46, -INF , P3 ;  /* 0xff8000002e7f7808 */ /* 0x000fe20001800000 */
[----:B------:R-:W4:Y:S01]  /*3670*/  MUFU.TANH R14, R14 ;  /* 0x0000000e000e7308 */ /* 0x000f220000002400 */
[----:B------:R-:W-:-:S02]  /*3680*/  FMNMX.FTZ R72, R125, R72, !PT ;  /* 0x000000487d487209 */ /* 0x000fc40007810000 */
[----:B-----5:R-:W-:Y:S02]  /*3690*/  FSEL R83, R78, -INF , P6 ;  /* 0xff8000004e537808 */ /* 0x020fe40003000000 */
[----:B------:R-:W-:Y:S02]  /*36a0*/  ISETP.GT.AND P6, PT, R6, 0x68, PT ;  /* 0x000000680600780c */ /* 0x000fe40003fc4270 */
[----:B0-----:R-:W-:Y:S01]  /*36b0*/  FSEL R129, R52, -INF , P2 ;  /* 0xff80000034817808 */ /* 0x001fe20001000000 */
[----:B------:R-:W0:Y:S01]  /*36c0*/  MUFU.TANH R101, R101 ;  /* 0x0000006500657308 */ /* 0x000e220000002400 */
[----:B------:R-:W-:Y:S02]  /*36d0*/  FMNMX.FTZ R72, R127, R72, !PT ;  /* 0x000000487f487209 */ /* 0x000fe40007810000 */
[----:B------:R-:W-:Y:S02]  /*36e0*/  FSEL R37, R42, -INF , P5 ;  /* 0xff8000002a257808 */ /* 0x000fe40002800000 */
[----:B------:R-:W-:-:S02]  /*36f0*/  ISETP.GT.AND P5, PT, R6, 0x69, PT ;  /* 0x000000690600780c */ /* 0x000fc40003fa4270 */
[----:B-1----:R-:W-:Y:S01]  /*3700*/  FSEL R131, R131, -INF , P6 ;  /* 0xff80000083837808 */ /* 0x002fe20003000000 */
[----:B------:R-:W1:Y:S01]  /*3710*/  MUFU.TANH R36, R36 ;  /* 0x0000002400247308 */ /* 0x000e620000002400 */
[----:B------:R-:W-:Y:S02]  /*3720*/  FMNMX.FTZ R72, R129, R72, !PT ;  /* 0x0000004881487209 */ /* 0x000fe40007810000 */
[----:B------:R-:W-:Y:S02]  /*3730*/  FSEL R89, R44, -INF , P4 ;  /* 0xff8000002c597808 */ /* 0x000fe40002000000 */
[----:B------:R-:W-:Y:S02]  /*3740*/  ISETP.GT.AND P4, PT, R6, 0x70, PT ;  /* 0x000000700600780c */ /* 0x000fe40003f84270 */
[----:B--2---:R-:W-:Y:S01]  /*3750*/  FSEL R133, R133, -INF , P5 ;  /* 0xff80000085857808 */ /* 0x004fe20002800000 */
[----:B------:R-:W2:Y:S01]  /*3760*/  MUFU.TANH R70, R92 ;  /* 0x0000005c00467308 */ /* 0x000ea20000002400 */
[----:B------:R-:W-:-:S02]  /*3770*/  FMNMX.FTZ R72, R131, R72, !PT ;  /* 0x0000004883487209 */ /* 0x000fc40007810000 */
[----:B---3--:R-:W-:Y:S02]  /*3780*/  FSEL R95, R95, -INF , P3 ;  /* 0xff8000005f5f7808 */ /* 0x008fe40001800000 */
[----:B------:R-:W-:Y:S02]  /*3790*/  ISETP.GT.AND P3, PT, R6, 0x71, PT ;  /* 0x000000710600780c */ /* 0x000fe40003f64270 */
[----:B----4-:R-:W-:Y:S01]  /*37a0*/  FSEL R135, R135, -INF , P4 ;  /* 0xff80000087877808 */ /* 0x010fe20002000000 */
[----:B------:R-:W3:Y:S01]  /*37b0*/  MUFU.TANH R10, R10 ;  /* 0x0000000a000a7308 */ /* 0x000ee20000002400 */
[----:B------:R-:W-:Y:S02]  /*37c0*/  FMNMX.FTZ R72, R133, R72, !PT ;  /* 0x0000004885487209 */ /* 0x000fe40007810000 */
[----:B------:R-:W-:Y:S02]  /*37d0*/  FSEL R25, R54, -INF , P2 ;  /* 0xff80000036197808 */ /* 0x000fe40001000000 */
[----:B------:R-:W-:-:S02]  /*37e0*/  ISETP.GT.AND P2, PT, R6, 0x78, PT ;  /* 0x000000780600780c */ /* 0x000fc40003f44270 */
[----:B------:R-:W-:Y:S01]  /*37f0*/  FSEL R137, R14, -INF , P3 ;  /* 0xff8000000e897808 */ /* 0x000fe20001800000 */
[----:B------:R-:W4:Y:S01]  /*3800*/  MUFU.TANH R105, R105 ;  /* 0x0000006900697308 */ /* 0x000f220000002400 */
[----:B------:R-:W-:Y:S01]  /*3810*/  FMNMX.FTZ R72, R135, R72, !PT ;  /* 0x0000004887487209 */ /* 0x000fe20007810000 */
[----:B------:R-:W-:Y:S01]  /*3820*/  FMUL.FTZ R14, R29, UR5 ;  /* 0x000000051d0e7c20 */ /* 0x000fe20008410000 */
[----:B0-----:R-:W-:Y:S02]  /*3830*/  FSEL R101, R101, -INF , P6 ;  /* 0xff80000065657808 */ /* 0x001fe40003000000 */
[----:B------:R-:W-:Y:S02]  /*3840*/  ISETP.GT.AND P6, PT, R6, 0x79, PT ;  /* 0x000000790600780c */ /* 0x000fe40003fc4270 */
[----:B-1----:R-:W-:Y:S01]  /*3850*/  FSEL R139, R36, -INF , P2 ;  /* 0xff800000248b7808 */ /* 0x002fe20001000000 */
[----:B------:R-:W0:Y:S01]  /*3860*/  MUFU.TANH R24, R24 ;  /* 0x0000001800187308 */ /* 0x000e220000002400 */
[----:B------:R-:W-:Y:S01]  /*3870*/  FMNMX.FTZ R72, R137, R72, !PT ;  /* 0x0000004889487209 */ /* 0x000fe20007810000 */
[----:B------:R-:W-:Y:S01]  /*3880*/  FMUL.FTZ R36, R27, UR5 ;  /* 0x000000051b247c20 */ /* 0x000fe20008410000 */
[----:B--2---:R-:W-:-:S02]  /*3890*/  FSEL R29, R70, -INF , P5 ;  /* 0xff800000461d7808 */ /* 0x004fc40002800000 */
[----:B------:R-:W-:Y:S02]  /*38a0*/  ISETP.GT.AND P5, PT, R6, 0x80, PT ;  /* 0x000000800600780c */ /* 0x000fe40003fa4270 */
[----:B---3--:R-:W-:Y:S01]  /*38b0*/  FSEL R141, R10, -INF , P6 ;  /* 0xff8000000a8d7808 */ /* 0x008fe20003000000 */
[----:B------:R-:W1:Y:S01]  /*38c0*/  MUFU.TANH R12, R12 ;  /* 0x0000000c000c7308 */ /* 0x000e620000002400 */
[----:B------:R-:W-:Y:S02]  /*38d0*/  FMNMX.FTZ R72, R139, R72, !PT ;  /* 0x000000488b487209 */ /* 0x000fe40007810000 */
[----:B----4-:R-:W-:Y:S02]  /*38e0*/  FSEL R105, R105, -INF , P4 ;  /* 0xff80000069697808 */ /* 0x010fe40002000000 */
[----:B------:R-:W-:Y:S02]  /*38f0*/  ISETP.GT.AND P4, PT, R6, 0x81, PT ;  /* 0x000000810600780c */ /* 0x000fe40003f84270 */
[----:B------:R-:W-:Y:S01]  /*3900*/  FMNMX.FTZ R72, R141, R72, !PT ;  /* 0x000000488d487209 */ /* 0x000fe20007810000 */
[----:B------:R-:W2:Y:S01]  /*3910*/  MUFU.TANH R20, R20 ;  /* 0x0000001400147308 */ /* 0x000ea20000002400 */
[----:B0-----:R-:W-:-:S04]  /*3920*/  FSEL R143, R24, -INF , P5 ;  /* 0xff800000188f7808 */ /* 0x001fc80002800000 */
[----:B------:R-:W-:-:S03]  /*3930*/  FMNMX.FTZ R75, R143, R72, !PT ;  /* 0x000000488f4b7209 */ /* 0x000fc60007810000 */
[----:B------:R-:W0:Y:S01]  /*3940*/  MUFU.TANH R38, R38 ;  /* 0x0000002600267308 */ /* 0x000e220000002400 */
[----:B-1----:R-:W-:Y:S02]  /*3950*/  FSEL R107, R12, -INF , P3 ;  /* 0xff8000000c6b7808 */ /* 0x002fe40001800000 */
[----:B------:R-:W-:-:S05]  /*3960*/  ISETP.GT.AND P3, PT, R6, 0x88, PT ;  /* 0x000000880600780c */ /* 0x000fca0003f64270 */
[----:B------:R-:W1:Y:S01]  /*3970*/  MUFU.TANH R28, R28 ;  /* 0x0000001c001c7308 */ /* 0x000e620000002400 */
[----:B--2---:R-:W-:-:S04]  /*3980*/  FSEL R46, R20, -INF , P4 ;  /* 0xff800000142e7808 */ /* 0x004fc80002000000 */
[----:B------:R-:W-:-:S03]  /*3990*/  FMNMX.FTZ R75, R46, R75, !PT ;  /* 0x0000004b2e4b7209 */ /* 0x000fc60007810000 */
[----:B------:R-:W2:Y:S01]  /*39a0*/  MUFU.TANH R14, R14 ;  /* 0x0000000e000e7308 */ /* 0x000ea20000002400 */
[----:B0-----:R-:W-:Y:S01]  /*39b0*/  FSEL R103, R38, -INF , P2 ;  /* 0xff80000026677808 */ /* 0x001fe20001000000 */
[----:B------:R-:W-:Y:S01]  /*39c0*/  FMUL.FTZ R38, R30, UR5 ;  /* 0x000000051e267c20 */ /* 0x000fe20008410000 */
[----:B------:R-:W-:-:S05]  /*39d0*/  ISETP.GT.AND P2, PT, R6, 0x89, PT ;  /* 0x000000890600780c */ /* 0x000fca0003f44270 */
[----:B------:R-:W-:Y:S01]  /*39e0*/  MUFU.TANH R34, R34 ;  /* 0x0000002200227308 */ /* 0x000fe20000002400 */
[----:B-1----:R-:W-:-:S04]  /*39f0*/  FSEL R50, R28, -INF , P3 ;  /* 0xff8000001c327808 */ /* 0x002fc80001800000 */
[----:B------:R-:W-:-:S03]  /*3a00*/  FMNMX.FTZ R75, R50, R75, !PT ;  /* 0x0000004b324b7209 */ /* 0x000fc60007810000 */
[----:B------:R-:W0:Y:S01]  /*3a10*/  MUFU.TANH R32, R32 ;  /* 0x0000002000207308 */ /* 0x000e220000002400 */
[----:B--2---:R-:W-:-:S04]  /*3a20*/  FSEL R52, R14, -INF , P2 ;  /* 0xff8000000e347808 */ /* 0x004fc80001000000 */
[----:B------:R-:W-:-:S03]  /*3a30*/  FMNMX.FTZ R6, R52, R75, !PT ;  /* 0x0000004b34067209 */ /* 0x000fc60007810000 */
[----:B------:R-:W-:Y:S02]  /*3a40*/  MUFU.TANH R36, R36 ;  /* 0x0000002400247308 */ /* 0x000fe40000002400 */
[----:B------:R-:W1:Y:S06]  /*3a50*/  SHFL.BFLY PT, R75, R6, 0x2, 0x1f ;  /* 0x0c401f00064b7f89 */ /* 0x000e6c00000e0000 */
[----:B------:R-:W2:Y:S08]  /*3a60*/  MUFU.TANH R38, R38 ;  /* 0x0000002600267308 */ /* 0x000eb00000002400 */
[----:B------:R-:W3:Y:S01]  /*3a70*/  MUFU.TANH R40, R40 ;  /* 0x0000002800287308 */ /* 0x000ee20000002400 */
[----:B-1----:R-:W-:-:S05]  /*3a80*/  FMNMX.FTZ R10, R6, R75, !PT ;  /* 0x0000004b060a7209 */ /* 0x002fca0007810000 */
[----:B------:R-:W1:Y:S02]  /*3a90*/  SHFL.BFLY PT, R75, R10, 0x1, 0x1f ;  /* 0x0c201f000a4b7f89 */ /* 0x000e6400000e0000 */
[----:B-1----:R-:W-:Y:S02]  /*3aa0*/  FMNMX.FTZ R75, R10, R75, !PT ;  /* 0x0000004b0a4b7209 */ /* 0x002fe40007810000 */
[----:B------:R-:W-:Y:S02]  /*3ab0*/  FMNMX.FTZ R10, R3, R4, !PT ;  /* 0x00000004030a7209 */ /* 0x000fe40007810000 */
[C---:B------:R-:W-:Y:S01]  /*3ac0*/  FSETP.NEU.FTZ.AND P0, PT, R75.reuse, -INF , PT ;  /* 0xff8000004b00780b */ /* 0x040fe20003f1d000 */
[----:B------:R-:W-:Y:S01]  /*3ad0*/  FMUL.FTZ R48, R75, R74 ;  /* 0x0000004a4b307220 */ /* 0x000fe20000410000 */
[----:B------:R-:W-:-:S04]  /*3ae0*/  FMNMX.FTZ R10, R5, R10, !PT ;  /* 0x0000000a050a7209 */ /* 0x000fc80007810000 */
[----:B------:R-:W-:Y:S02]  /*3af0*/  FMNMX.FTZ R12, R7, R10, !PT ;  /* 0x0000000a070c7209 */ /* 0x000fe40007810000 */
[----:B------:R-:W-:Y:S02]  /*3b00*/  FSEL R48, R48, RZ, P0 ;  /* 0x000000ff30307208 */ /* 0x000fe40000000000 */
[----:B------:R-:W-:Y:S02]  /*3b10*/  FMNMX.FTZ R12, R9, R12, !PT ;  /* 0x0000000c090c7209 */ /* 0x000fe40007810000 */
[----:B------:R-:W-:Y:S01]  /*3b20*/  ISETP.NE.AND P0, PT, R68, RZ, PT ;  /* 0x000000ff4400720c */ /* 0x000fe20003f05270 */
[--C-:B------:R-:W-:Y:S01]  /*3b30*/  FFMA.FTZ R93, R93, R74, -R48.reuse ;  /* 0x0000004a5d5d7223 */ /* 0x100fe20000010830 */
[----:B------:R-:W-:Y:S01]  /*3b40*/  FMNMX.FTZ R12, R11, R12, !PT ;  /* 0x0000000c0b0c7209 */ /* 0x000fe20007810000 */
[-CC-:B------:R-:W-:Y:S01]  /*3b50*/  FFMA.FTZ R31, R97, R74.reuse, -R48.reuse ;  /* 0x0000004a611f7223 */ /* 0x180fe20000010830 */
[-CC-:B------:R-:W-:Y:S01]  /*3b60*/  FFMA.FTZ R99, R99, R74.reuse, -R48.reuse ;  /* 0x0000004a63637223 */ /* 0x180fe20000010830 */
[----:B0-----:R-:W-:Y:S01]  /*3b70*/  FSEL R97, R32, -INF , P5 ;  /* 0xff80000020617808 */ /* 0x001fe20002800000 */
[--C-:B------:R-:W-:Y:S01]  /*3b80*/  FFMA.FTZ R30, R59, R74, -R48.reuse ;  /* 0x0000004a3b1e7223 */ /* 0x100fe20000010830 */
[----:B------:R-:W-:Y:S01]  /*3b90*/  FMNMX.FTZ R12, R13, R12, !PT ;  /* 0x0000000c0d0c7209 */ /* 0x000fe20007810000 */
[-CC-:B------:R-:W-:Y:S01]  /*3ba0*/  FFMA.FTZ R59, R113, R74.reuse, -R48.reuse ;  /* 0x0000004a713b7223 */ /* 0x180fe20000010830 */
[-CC-:B------:R-:W-:Y:S01]  /*3bb0*/  FFMA.FTZ R115, R115, R74.reuse, -R48.reuse ;  /* 0x0000004a73737223 */ /* 0x180fe20000010830 */
[----:B--2---:R-:W-:Y:S01]  /*3bc0*/  FSEL R113, R38, -INF , P3 ;  /* 0xff80000026717808 */ /* 0x004fe20001800000 */
[--C-:B------:R-:W-:Y:S01]  /*3bd0*/  FFMA.FTZ R67, R67, R74, -R48.reuse ;  /* 0x0000004a43437223 */ /* 0x100fe20000010830 */
[----:B------:R-:W-:Y:S01]  /*3be0*/  FMNMX.FTZ R12, R15, R12, !PT ;  /* 0x0000000c0f0c7209 */ /* 0x000fe20007810000 */
[-CC-:B------:R-:W-:Y:S01]  /*3bf0*/  FFMA.FTZ R20, R81, R74.reuse, -R48.reuse ;  /* 0x0000004a51147223 */ /* 0x180fe20000010830 */
[--C-:B------:R-:W-:Y:S01]  /*3c00*/  FFMA.FTZ R56, R46, R74, -R48.reuse ;  /* 0x0000004a2e387223 */ /* 0x100fe20000010830 */
[----:B------:R-:W-:Y:S01]  /*3c10*/  MUFU.EX2 R10, R67 ;  /* 0x00000043000a7308 */ /* 0x000fe20000000800 */
[----:B------:R-:W-:Y:S01]  /*3c20*/  FMNMX.FTZ R12, R21, R12, !PT ;  /* 0x0000000c150c7209 */ /* 0x000fe20007810000 */
[-CC-:B------:R-:W-:Y:S01]  /*3c30*/  FFMA.FTZ R87, R87, R74.reuse, -R48.reuse ;  /* 0x0000004a57577223 */ /* 0x180fe20000010830 */
[-CC-:B------:R-:W-:Y:S01]  /*3c40*/  FFMA.FTZ R46, R50, R74.reuse, -R48.reuse ;  /* 0x0000004a322e7223 */ /* 0x180fe20000010830 */
[--C-:B------:R-:W-:Y:S01]  /*3c50*/  FFMA.FTZ R109, R8, R74, -R48.reuse ;  /* 0x0000004a086d7223 */ /* 0x100fe20000010830 */
        /* <DEDUP_REMOVED lines=23> */
[----:B------:R-:W-:Y:S01]  /*3dd0*/  FFMA.FTZ R91, R52, R74, -R48 ;  /* 0x0000004a345b7223 */ /* 0x000fe20000010830 */
[----:B------:R-:W-:Y:S01]  /*3de0*/  FMNMX.FTZ R14, R51, R12, !PT ;  /* 0x0000000c330e7209 */ /* 0x000fe20007810000 */
[----:B------:R-:W-:Y:S03]  /*3df0*/  MUFU.EX2 R6, R6 ;  /* 0x0000000600067308 */ /* 0x000fe60000000800 */
[----:B------:R-:W-:-:S04]  /*3e00*/  FMNMX.FTZ R14, R53, R14, !PT ;  /* 0x0000000e350e7209 */ /* 0x000fc80007810000 */
[----:B------:R-:W-:Y:S01]  /*3e10*/  FMNMX.FTZ R14, R33, R14, !PT ;  /* 0x0000000e210e7209 */ /* 0x000fe20007810000 */
[----:B------:R0:W-:Y:S03]  /*3e20*/  MUFU.EX2 R12, R87 ;  /* 0x00000057000c7308 */ /* 0x0001e60000000800 */
[----:B------:R-:W-:-:S04]  /*3e30*/  FMNMX.FTZ R14, R57, R14, !PT ;  /* 0x0000000e390e7209 */ /* 0x000fc80007810000 */
[----:B------:R-:W-:Y:S01]  /*3e40*/  FMNMX.FTZ R24, R35, R14, !PT ;  /* 0x0000000e23187209 */ /* 0x000fe20007810000 */
[----:B------:R-:W1:Y:S01]  /*3e50*/  MUFU.EX2 R109, R109 ;  /* 0x0000006d006d7308 */ /* 0x000e620000000800 */
[----:B0-----:R-:W-:Y:S02]  /*3e60*/  FFMA.FTZ R87, R121, R74, -R48 ;  /* 0x0000004a79577223 */ /* 0x001fe40000010830 */
[----:B------:R-:W-:-:S04]  /*3e70*/  FMNMX.FTZ R24, R69, R24, !PT ;  /* 0x0000001845187209 */ /* 0x000fc80007810000 */
[----:B------:R-:W-:Y:S01]  /*3e80*/  FMNMX.FTZ R24, R83, R24, !PT ;  /* 0x0000001853187209 */ /* 0x000fe20007810000 */
[----:B------:R0:W-:Y:S03]  /*3e90*/  MUFU.EX2 R14, R93 ;  /* 0x0000005d000e7308 */ /* 0x0001e60000000800 */
[----:B------:R-:W-:-:S04]  /*3ea0*/  FMNMX.FTZ R24, R37, R24, !PT ;  /* 0x0000001825187209 */ /* 0x000fc80007810000 */
[----:B------:R-:W-:Y:S01]  /*3eb0*/  FMNMX.FTZ R26, R89, R24, !PT ;  /* 0x00000018591a7209 */ /* 0x000fe20007810000 */
[----:B------:R-:W-:Y:S01]  /*3ec0*/  MUFU.EX2 R30, R30 ;  /* 0x0000001e001e7308 */ /* 0x000fe20000000800 */
[----:B0-----:R-:W-:Y:S02]  /*3ed0*/  FSEL R93, R34, -INF , P6 ;  /* 0xff800000225d7808 */ /* 0x001fe40003000000 */
[----:B------:R-:W-:-:S04]  /*3ee0*/  FMNMX.FTZ R26, R95, R26, !PT ;  /* 0x0000001a5f1a7209 */ /* 0x000fc80007810000 */
[----:B------:R-:W-:Y:S01]  /*3ef0*/  FMNMX.FTZ R26, R25, R26, !PT ;  /* 0x0000001a191a7209 */ /* 0x000fe20007810000 */
[----:B------:R0:W-:Y:S03]  /*3f00*/  MUFU.EX2 R24, R99 ;  /* 0x0000006300187308 */ /* 0x0001e60000000800 */
[----:B------:R-:W-:-:S04]  /*3f10*/  FMNMX.FTZ R26, R101, R26, !PT ;  /* 0x0000001a651a7209 */ /* 0x000fc80007810000 */
[----:B------:R-:W-:Y:S01]  /*3f20*/  FMNMX.FTZ R42, R29, R26, !PT ;  /* 0x0000001a1d2a7209 */ /* 0x000fe20007810000 */
[----:B------:R-:W-:Y:S01]  /*3f30*/  MUFU.EX2 R111, R111 ;  /* 0x0000006f006f7308 */ /* 0x000fe20000000800 */
[----:B0-----:R-:W-:Y:S01]  /*3f40*/  FSEL R99, R36, -INF , P4 ;  /* 0xff80000024637808 */ /* 0x001fe20002000000 */
[----:B------:R-:W-:Y:S01]  /*3f50*/  FFMA.FTZ R36, R139, R74, -R48 ;  /* 0x0000004a8b247223 */ /* 0x000fe20000010830 */
[----:B------:R-:W-:-:S04]  /*3f60*/  FMNMX.FTZ R42, R105, R42, !PT ;  /* 0x0000002a692a7209 */ /* 0x000fc80007810000 */
[----:B------:R-:W-:Y:S01]  /*3f70*/  FMNMX.FTZ R42, R107, R42, !PT ;  /* 0x0000002a6b2a7209 */ /* 0x000fe20007810000 */
[----:B------:R3:W-:Y:S03]  /*3f80*/  MUFU.EX2 R26, R115 ;  /* 0x00000073001a7308 */ /* 0x0007e60000000800 */
[----:B------:R-:W-:-:S04]  /*3f90*/  FMNMX.FTZ R42, R103, R42, !PT ;  /* 0x0000002a672a7209 */ /* 0x000fc80007810000 */
[----:B------:R-:W-:Y:S01]  /*3fa0*/  FMNMX.FTZ R42, R93, R42, !PT ;  /* 0x0000002a5d2a7209 */ /* 0x000fe20007810000 */
[----:B------:R-:W-:Y:S01]  /*3fb0*/  MUFU.EX2 R8, R8 ;  /* 0x0000000800087308 */ /* 0x000fe20000000800 */
[----:B---3--:R-:W-:Y:S01]  /*3fc0*/  FSEL R115, R40, -INF , P2 ;  /* 0xff80000028737808 */ /* 0x008fe20001000000 */
[----:B------:R-:W-:Y:S01]  /*3fd0*/  FFMA.FTZ R40, R131, R74, -R48 ;  /* 0x0000004a83287223 */ /* 0x000fe20000010830 */
[----:B------:R-:W-:-:S04]  /*3fe0*/  FMNMX.FTZ R42, R97, R42, !PT ;  /* 0x0000002a612a7209 */ /* 0x000fc80007810000 */
[----:B------:R-:W-:Y:S01]  /*3ff0*/  FMNMX.FTZ R42, R99, R42, !PT ;  /* 0x0000002a632a7209 */ /* 0x000fe20007810000 */
[----:B------:R-:W-:Y:S03]  /*4000*/  MUFU.EX2 R63, R63 ;  /* 0x0000003f003f7308 */ /* 0x000fe60000000800 */
[----:B------:R-:W-:-:S04]  /*4010*/  FMNMX.FTZ R42, R113, R42, !PT ;  /* 0x0000002a712a7209 */ /* 0x000fc80007810000 */
[----:B------:R-:W-:Y:S01]  /*4020*/  FMNMX.FTZ R34, R115, R42, !PT ;  /* 0x0000002a73227209 */ /* 0x000fe20007810000 */
[-CC-:B------:R-:W-:Y:S01]  /*4030*/  FFMA.FTZ R42, R127, R74.reuse, -R48.reuse ;  /* 0x0000004a7f2a7223 */ /* 0x180fe20000010830 */
[----:B------:R-:W-:Y:S03]  /*4040*/  MUFU.EX2 R39, R39 ;  /* 0x0000002700277308 */ /* 0x000fe60000000800 */
[----:B------:R-:W0:Y:S05]  /*4050*/  SHFL.BFLY PT, R67, R34, 0x2, 0x1f ;  /* 0x0c401f0022437f89 */ /* 0x000e2a00000e0000 */
[----:B------:R-:W-:Y:S08]  /*4060*/  MUFU.EX2 R27, R27 ;  /* 0x0000001b001b7308 */ /* 0x000ff00000000800 */
[----:B------:R-:W-:Y:S08]  /*4070*/  MUFU.EX2 R28, R28 ;  /* 0x0000001c001c7308 */ /* 0x000ff00000000800 */
[----:B------:R-:W-:Y:S01]  /*4080*/  MUFU.EX2 R20, R20 ;  /* 0x0000001400147308 */ /* 0x000fe20000000800 */
[----:B0-----:R-:W-:Y:S01]  /*4090*/  FMNMX.FTZ R54, R34, R67, !PT ;  /* 0x0000004322367209 */ /* 0x001fe20007810000 */
[-CC-:B------:R-:W-:Y:S01]  /*40a0*/  FFMA.FTZ R67, R141, R74.reuse, -R48.reuse ;  /* 0x0000004a8d437223 */ /* 0x180fe20000010830 */
[----:B------:R-:W-:-:S03]  /*40b0*/  FFMA.FTZ R34, R143, R74, -R48 ;  /* 0x0000004a8f227223 */ /* 0x000fc60000010830 */
[----:B------:R-:W0:Y:S02]  /*40c0*/  SHFL.BFLY PT, R81, R54, 0x1, 0x1f ;  /* 0x0c201f0036517f89 */ /* 0x000e2400000e0000 */
[----:B------:R-:W-:Y:S08]  /*40d0*/  MUFU.EX2 R61, R61 ;  /* 0x0000003d003d7308 */ /* 0x000ff00000000800 */
[----:B------:R-:W-:Y:S08]  /*40e0*/  MUFU.EX2 R55, R55 ;  /* 0x0000003700377308 */ /* 0x000ff00000000800 */
[----:B------:R-:W-:Y:S01]  /*40f0*/  MUFU.EX2 R31, R31 ;  /* 0x0000001f001f7308 */ /* 0x000fe20000000800 */
[----:B0-----:R-:W-:-:S07]  /*4100*/  FMNMX.FTZ R72, R54, R81, !PT ;  /* 0x0000005136487209 */ /* 0x001fce0007810000 */
[----:B------:R-:W-:Y:S01]  /*4110*/  MUFU.EX2 R59, R59 ;  /* 0x0000003b003b7308 */ /* 0x000fe20000000800 */
[C---:B------:R-:W-:Y:S01]  /*4120*/  FSETP.NEU.FTZ.AND P2, PT, R72.reuse, -INF , PT ;  /* 0xff8000004800780b */ /* 0x040fe20003f5d000 */
[----:B------:R-:W-:-:S06]  /*4130*/  FMUL.FTZ R50, R72, R74 ;  /* 0x0000004a48327220 */ /* 0x000fcc0000410000 */
[----:B------:R0:W-:Y:S01]  /*4140*/  MUFU.EX2 R81, R56 ;  /* 0x0000003800517308 */ /* 0x0001e20000000800 */
[----:B------:R-:W-:Y:S02]  /*4150*/  FSEL R48, R50, RZ, P2 ;  /* 0x000000ff32307208 */ /* 0x000fe40001000000 */
[----:B------:R-:W-:-:S03]  /*4160*/  ISETP.GE.AND P2, PT, R64, 0x91, PT ;  /* 0x000000914000780c */ /* 0x000fc60003f46270 */
[-CC-:B------:R-:W-:Y:S01]  /*4170*/  FFMA.FTZ R3, R3, R74.reuse, -R48.reuse ;  /* 0x0000004a03037223 */ /* 0x180fe20000010830 */
[-CC-:B------:R-:W-:Y:S01]  /*4180*/  FFMA.FTZ R4, R4, R74.reuse, -R48.reuse ;  /* 0x0000004a04047223 */ /* 0x180fe20000010830 */
[-CC-:B------:R-:W-:Y:S01]  /*4190*/  FFMA.FTZ R5, R5, R74.reuse, -R48.reuse ;  /* 0x0000004a05057223 */ /* 0x180fe20000010830 */
[-CC-:B------:R-:W-:Y:S01]  /*41a0*/  FFMA.FTZ R7, R7, R74.reuse, -R48.reuse ;  /* 0x0000004a07077223 */ /* 0x180fe20000010830 */
[----:B------:R2:W-:Y:S01]  /*41b0*/  MUFU.EX2 R68, R3 ;  /* 0x0000000300447308 */ /* 0x0005e20000000800 */
[-CC-:B------:R-:W-:Y:S01]  /*41c0*/  FFMA.FTZ R9, R9, R74.reuse, -R48.reuse ;  /* 0x0000004a09097223 */ /* 0x180fe20000010830 */
[-CC-:B------:R-:W-:Y:S01]  /*41d0*/  FFMA.FTZ R50, R11, R74.reuse, -R48.reuse ;  /* 0x0000004a0b327223 */ /* 0x180fe20000010830 */
[-CC-:B------:R-:W-:Y:S01]  /*41e0*/  FFMA.FTZ R11, R13, R74.reuse, -R48.reuse ;  /* 0x0000004a0d0b7223 */ /* 0x180fe20000010830 */
[-CC-:B------:R-:W-:Y:S01]  /*41f0*/  FFMA.FTZ R13, R41, R74.reuse, -R48.reuse ;  /* 0x0000004a290d7223 */ /* 0x180fe20000010830 */
[-CC-:B------:R-:W-:Y:S01]  /*4200*/  FFMA.FTZ R52, R15, R74.reuse, -R48.reuse ;  /* 0x0000004a0f347223 */ /* 0x180fe20000010830 */
[-CC-:B------:R-:W-:Y:S01]  /*4210*/  FFMA.FTZ R54, R23, R74.reuse, -R48.reuse ;  /* 0x0000004a17367223 */ /* 0x180fe20000010830 */
[-CC-:B0-----:R-:W-:Y:S01]  /*4220*/  FFMA.FTZ R56, R43, R74.reuse, -R48.reuse ;  /* 0x0000004a2b387223 */ /* 0x181fe20000010830 */
[----:B------:R0:W3:Y:S01]  /*4230*/  MUFU.EX2 R117, R4 ;  /* 0x0000000400757308 */ /* 0x0000e20000000800 */
[-CC-:B--2---:R-:W-:Y:S01]  /*4240*/  FFMA.FTZ R3, R21, R74.reuse, -R48.reuse ;  /* 0x0000004a15037223 */ /* 0x184fe20000010830 */
[-CC-:B------:R-:W-:Y:S01]  /*4250*/  FFMA.FTZ R15, R45, R74.reuse, -R48.reuse ;  /* 0x0000004a2d0f7223 */ /* 0x180fe20000010830 */
[-CC-:B------:R-:W-:Y:S01]  /*4260*/  FFMA.FTZ R58, R47, R74.reuse, -R48.reuse ;  /* 0x0000004a2f3a7223 */ /* 0x180fe20000010830 */
[-CC-:B------:R-:W-:Y:S01]  /*4270*/  FFMA.FTZ R23, R49, R74.reuse, -R48.reuse ;  /* 0x0000004a31177223 */ /* 0x180fe20000010830 */
[-CC-:B------:R-:W-:Y:S01]  /*4280*/  FFMA.FTZ R60, R51, R74.reuse, -R48.reuse ;  /* 0x0000004a333c7223 */ /* 0x180fe20000010830 */
[-CC-:B------:R-:W-:Y:S01]  /*4290*/  FFMA.FTZ R21, R53, R74.reuse, -R48.reuse ;  /* 0x0000004a35157223 */ /* 0x180fe20000010830 */
[-C--:B------:R-:W-:Y:S01]  /*42a0*/  FFMA.FTZ R62, R33, R74.reuse, -R48 ;  /* 0x0000004a213e7223 */ /* 0x080fe20000010830 */
[----:B------:R1:W2:Y:S01]  /*42b0*/  MUFU.EX2 R70, R5 ;  /* 0x0000000500467308 */ /* 0x0002a20000000800 */
[----:B0-----:R-:W-:Y:S01]  /*42c0*/  @!P1 PRMT R4, RZ, 0x654, R0 ;  /* 0x00000654ff049816 */ /* 0x001fe20000000000 */
[-CC-:B------:R-:W-:Y:S01]  /*42d0*/  FFMA.FTZ R33, R57, R74.reuse, -R48.reuse ;  /* 0x0000004a39217223 */ /* 0x180fe20000010830 */
[-CC-:B------:R-:W-:Y:S01]  /*42e0*/  FFMA.FTZ R66, R35, R74.reuse, -R48.reuse ;  /* 0x0000004a23427223 */ /* 0x180fe20000010830 */
[-CC-:B------:R-:W-:Y:S01]  /*42f0*/  FFMA.FTZ R69, R69, R74.reuse, -R48.reuse ;  /* 0x0000004a45457223 */ /* 0x180fe20000010830 */
[----:B------:R0:W-:Y:S01]  /*4300*/  @!P1 SYNCS.ARRIVE.TRANS64.RED.A1T0 RZ, [R4+URZ], RZ ;  /* 0x000000ff04ff99a7 */ /* 0x0001e2000810043f */
[-CC-:B------:R-:W-:Y:S01]  /*4310*/  FFMA.FTZ R35, R83, R74.reuse, -R48.reuse ;  /* 0x0000004a53237223 */ /* 0x180fe20000010830 */
[-CC-:B------:R-:W-:Y:S01]  /*4320*/  FFMA.FTZ R89, R89, R74.reuse, -R48.reuse ;  /* 0x0000004a59597223 */ /* 0x180fe20000010830 */
[----:B------:R-:W4:Y:S01]  /*4330*/  MUFU.EX2 R7, R7 ;  /* 0x0000000700077308 */ /* 0x000f220000000800 */
[----:B-1----:R-:W-:Y:S01]  /*4340*/  FADD.FTZ R5, R6, R109 ;  /* 0x0000006d06057221 */ /* 0x002fe20000010000 */
[----:B---3--:R-:W-:Y:S01]  /*4350*/  FADD.FTZ R41, R68, R117 ;  /* 0x0000007544297221 */ /* 0x008fe20000010000 */
[-CC-:B------:R-:W-:Y:S01]  /*4360*/  FFMA.FTZ R105, R105, R74.reuse, -R48.reuse ;  /* 0x0000004a69697223 */ /* 0x180fe20000010830 */
[--C-:B------:R-:W-:Y:S01]  /*4370*/  FFMA.FTZ R107, R107, R74, -R48.reuse ;  /* 0x0000004a6b6b7223 */ /* 0x100fe20000010830 */
[----:B------:R-:W-:Y:S01]  /*4380*/  FADD.FTZ R64, R30, R5 ;  /* 0x000000051e407221 */ /* 0x000fe20000010000 */
[----:B------:R-:W-:Y:S01]  /*4390*/  F2FP.BF16.F32.PACK_AB R5, R117, R68 ;  /* 0x000000447505723e */ /* 0x000fe200000010ff */
[----:B------:R-:W-:Y:S01]  /*43a0*/  FFMA.FTZ R103, R103, R74, -R48 ;  /* 0x0000004a67677223 */ /* 0x000fe20000010830 */
[----:B------:R-:W1:Y:S01]  /*43b0*/  MUFU.EX2 R9, R9 ;  /* 0x0000000900097308 */ /* 0x000e620000000800 */
[----:B--2---:R-:W-:Y:S01]  /*43c0*/  FADD.FTZ R76, R70, R41 ;  /* 0x00000029464c7221 */ /* 0x004fe20000010000 */
[----:B------:R-:W-:Y:S01]  /*43d0*/  FADD.FTZ R41, R111, R64 ;  /* 0x000000406f297221 */ /* 0x000fe20000010000 */
[----:B0-----:R-:W-:Y:S01]  /*43e0*/  F2FP.BF16.F32.PACK_AB R4, R109, R6 ;  /* 0x000000066d04723e */ /* 0x001fe200000010ff */
[--C-:B------:R-:W-:Y:S01]  /*43f0*/  FFMA.FTZ R64, R25, R74, -R48.reuse ;  /* 0x0000004a19407223 */ /* 0x100fe20000010830 */
[----:B------:R-:W-:Y:S01]  /*4400*/  F2FP.BF16.F32.PACK_AB R6, R111, R30 ;  /* 0x0000001e6f06723e */ /* 0x000fe200000010ff */
[----:B------:R-:W-:Y:S01]  /*4410*/  FADD.FTZ R68, R8, R41 ;  /* 0x0000002908447221 */ /* 0x000fe20000010000 */
[----:B------:R-:W-:Y:S01]  /*4420*/  FFMA.FTZ R30, R37, R74, -R48 ;  /* 0x0000004a251e7223 */ /* 0x000fe20000010830 */
[----:B------:R-:W0:Y:S01]  /*4430*/  MUFU.EX2 R50, R50 ;  /* 0x0000003200327308 */ /* 0x000e220000000800 */
[----:B----4-:R-:W-:Y:S01]  /*4440*/  FADD.FTZ R76, R7, R76 ;  /* 0x0000004c074c7221 */ /* 0x010fe20000010000 */
[----:B------:R-:W-:Y:S01]  /*4450*/  FADD.FTZ R45, R63, R68 ;  /* 0x000000443f2d7221 */ /* 0x000fe20000010000 */
[----:B------:R-:W-:Y:S01]  /*4460*/  F2FP.BF16.F32.PACK_AB R7, R7, R70 ;  /* 0x000000460707723e */ /* 0x000fe200000010ff */
[-CC-:B------:R-:W-:Y:S01]  /*4470*/  FFMA.FTZ R25, R29, R74.reuse, -R48.reuse ;  /* 0x0000004a1d197223 */ /* 0x180fe20000010830 */
[-CC-:B------:R-:W-:Y:S01]  /*4480*/  FFMA.FTZ R37, R95, R74.reuse, -R48.reuse ;  /* 0x0000004a5f257223 */ /* 0x180fe20000010830 */
[----:B------:R-:W-:Y:S01]  /*4490*/  FADD.FTZ R70, R10, R45 ;  /* 0x0000002d0a467221 */ /* 0x000fe20000010000 */
[----:B------:R-:W-:Y:S01]  /*44a0*/  FFMA.FTZ R41, R101, R74, -R48 ;  /* 0x0000004a65297223 */ /* 0x000fe20000010830 */
[----:B------:R-:W2:Y:S01]  /*44b0*/  MUFU.EX2 R11, R11 ;  /* 0x0000000b000b7308 */ /* 0x000ea20000000800 */
[----:B-1----:R-:W-:Y:S01]  /*44c0*/  FADD.FTZ R43, R9, R76 ;  /* 0x0000004c092b7221 */ /* 0x002fe20000010000 */
[----:B------:R-:W-:Y:S01]  /*44d0*/  FADD.FTZ R70, R39, R70 ;  /* 0x0000004627467221 */ /* 0x000fe20000010000 */
[----:B------:R1:W-:Y:S01]  /*44e0*/  STSM.16.M88.4 [R2+0x24300], R4 ;  /* 0x0243000402007844 */ /* 0x0003e20000000200 */
[----:B------:R-:W-:Y:S01]  /*44f0*/  F2FP.BF16.F32.PACK_AB R8, R63, R8 ;  /* 0x000000083f08723e */ /* 0x000fe200000010ff */
[--C-:B------:R-:W-:Y:S01]  /*4500*/  FFMA.FTZ R93, R93, R74, -R48.reuse ;  /* 0x0000004a5d5d7223 */ /* 0x100fe20000010830 */
[----:B------:R-:W-:Y:S01]  /*4510*/  F2FP.BF16.F32.PACK_AB R10, R39, R10 ;  /* 0x0000000a270a723e */ /* 0x000fe200000010ff */
[-CC-:B------:R-:W-:Y:S01]  /*4520*/  FFMA.FTZ R97, R97, R74.reuse, -R48.reuse ;  /* 0x0000004a61617223 */ /* 0x180fe20000010830 */
[----:B------:R-:W3:Y:S01]  /*4530*/  MUFU.EX2 R52, R52 ;  /* 0x0000003400347308 */ /* 0x000ee20000000800 */
[C---:B0-----:R-:W-:Y:S01]  /*4540*/  FADD.FTZ R68, R50.reuse, R43 ;  /* 0x0000002b32447221 */ /* 0x041fe20000010000 */
[----:B------:R-:W-:Y:S01]  /*4550*/  F2FP.BF16.F32.PACK_AB R9, R50, R9 ;  /* 0x000000093209723e */ /* 0x000fe200000010ff */
[-CC-:B------:R-:W-:Y:S01]  /*4560*/  FFMA.FTZ R99, R99, R74.reuse, -R48.reuse ;  /* 0x0000004a63637223 */ /* 0x180fe20000010830 */
[-CC-:B------:R-:W-:Y:S01]  /*4570*/  FFMA.FTZ R113, R113, R74.reuse, -R48.reuse ;  /* 0x0000004a71717223 */ /* 0x180fe20000010830 */
[----:B------:R-:W-:Y:S01]  /*4580*/  FFMA.FTZ R48, R115, R74, -R48 ;  /* 0x0000004a73307223 */ /* 0x000fe20000010830 */
[----:B------:R-:W-:-:S02]  /*4590*/  IMAD.MOV.U32 R63, RZ, RZ, R71 ;  /* 0x000000ffff3f7224 */ /* 0x000fc400078e0047 */
[----:B------:R-:W0:Y:S01]  /*45a0*/  MUFU.EX2 R3, R3 ;  /* 0x0000000300037308 */ /* 0x000e220000000800 */
[----:B--2---:R-:W-:Y:S01]  /*45b0*/  FADD.FTZ R43, R11, R68 ;  /* 0x000000440b2b7221 */ /* 0x004fe20000010000 */
[--C-:B------:R-:W-:Y:S01]  /*45c0*/  IMAD.MOV.U32 R57, RZ, RZ, R71.reuse ;  /* 0x000000ffff397224 */ /* 0x100fe200078e0047 */
[----:B-1----:R-:W-:Y:S01]  /*45d0*/  F2FP.BF16.F32.PACK_AB R4, R28, R27 ;  /* 0x0000001b1c04723e */ /* 0x002fe200000010ff */
[--C-:B------:R-:W-:Y:S02]  /*45e0*/  IMAD.MOV.U32 R53, RZ, RZ, R71.reuse ;  /* 0x000000ffff357224 */ /* 0x100fe400078e0047 */
[----:B------:R-:W-:Y:S02]  /*45f0*/  IMAD.MOV.U32 R51, RZ, RZ, R71 ;  /* 0x000000ffff337224 */ /* 0x000fe400078e0047 */
[----:B------:R-:W1:Y:S01]  /*4600*/  MUFU.EX2 R54, R54 ;  /* 0x0000003600367308 */ /* 0x000e620000000800 */
[C---:B---3--:R-:W-:Y:S01]  /*4610*/  FADD.FTZ R68, R52.reuse, R43 ;  /* 0x0000002b34447221 */ /* 0x048fe20000010000 */
[----:B------:R-:W-:Y:S01]  /*4620*/  FADD.FTZ R43, R27, R70 ;  /* 0x000000461b2b7221 */ /* 0x000fe20000010000 */
[----:B------:R-:W-:Y:S01]  /*4630*/  F2FP.BF16.F32.PACK_AB R11, R52, R11 ;  /* 0x0000000b340b723e */ /* 0x000fe200000010ff */
[----:B------:R-:W-:-:S02]  /*4640*/  IMAD.MOV.U32 R49, RZ, RZ, R71 ;  /* 0x000000ffff317224 */ /* 0x000fc400078e0047 */
[----:B------:R-:W-:Y:S01]  /*4650*/  FADD.FTZ R43, R28, R43 ;  /* 0x0000002b1c2b7221 */ /* 0x000fe20000010000 */
[----:B------:R-:W-:Y:S01]  /*4660*/  IMAD.MOV.U32 R47, RZ, RZ, R71 ;  /* 0x000000ffff2f7224 */ /* 0x000fe200078e0047 */
[----:B------:R-:W2:Y:S01]  /*4670*/  MUFU.EX2 R13, R13 ;  /* 0x0000000d000d7308 */ /* 0x000ea20000000800 */
[----:B0-----:R-:W-:Y:S01]  /*4680*/  FADD.FTZ R45, R3, R68 ;  /* 0x00000044032d7221 */ /* 0x001fe20000010000 */
[----:B------:R-:W-:Y:S01]  /*4690*/  FADD.FTZ R70, R20, R43 ;  /* 0x0000002b14467221 */ /* 0x000fe20000010000 */
[----:B------:R-:W-:Y:S01]  /*46a0*/  STSM.16.M88.4 [R2+0x25b00], R8 ;  /* 0x025b000802007844 */ /* 0x000fe20000000200 */
[----:B------:R-:W-:-:S04]  /*46b0*/  IMAD.MOV.U32 R39, RZ, RZ, R71 ;  /* 0x000000ffff277224 */ /* 0x000fc800078e0047 */
[----:B------:R-:W0:Y:S01]  /*46c0*/  MUFU.EX2 R56, R56 ;  /* 0x0000003800387308 */ /* 0x000e220000000800 */
[C---:B-1----:R-:W-:Y:S01]  /*46d0*/  FADD.FTZ R68, R54.reuse, R45 ;  /* 0x0000002d36447221 */ /* 0x042fe20000010000 */
[----:B------:R-:W-:Y:S01]  /*46e0*/  FADD.FTZ R45, R61, R70 ;  /* 0x000000463d2d7221 */ /* 0x000fe20000010000 */
[----:B------:R-:W-:-:S03]  /*46f0*/  F2FP.BF16.F32.PACK_AB R5, R54, R3 ;  /* 0x000000033605723e */ /* 0x000fc600000010ff */
[----:B------:R-:W-:Y:S01]  /*4700*/  FADD.FTZ R70, R12, R45 ;  /* 0x0000002d0c467221 */ /* 0x000fe20000010000 */
[----:B------:R-:W-:Y:S01]  /*4710*/  F2FP.BF16.F32.PACK_AB R12, R55, R12 ;  /* 0x0000000c370c723e */ /* 0x000fe200000010ff */
[----:B------:R-:W1:Y:S01]  /*4720*/  MUFU.EX2 R15, R15 ;  /* 0x0000000f000f7308 */ /* 0x000e620000000800 */
[----:B--2---:R-:W-:Y:S01]  /*4730*/  FADD.FTZ R43, R13, R68 ;  /* 0x000000440d2b7221 */ /* 0x004fe20000010000 */
[----:B------:R-:W-:Y:S01]  /*4740*/  FADD.FTZ R45, R55, R70 ;  /* 0x00000046372d7221 */ /* 0x000fe20000010000 */
[--C-:B------:R-:W-:Y:S02]  /*4750*/  IMAD.MOV.U32 R70, RZ, RZ, R71.reuse ;  /* 0x000000ffff467224 */ /* 0x100fe400078e0047 */
[----:B------:R-:W-:Y:S02]  /*4760*/  IMAD.MOV.U32 R55, RZ, RZ, R71 ;  /* 0x000000ffff377224 */ /* 0x000fe400078e0047 */
[----:B------:R-:W-:Y:S01]  /*4770*/  FADD.FTZ R6, R14, R45 ;  /* 0x0000002d0e067221 */ /* 0x000fe20000010000 */
[C---:B------:R-:W-:Y:S01]  /*4780*/  F2FP.BF16.F32.PACK_AB R14, R31.reuse, R14 ;  /* 0x0000000e1f0e723e */ /* 0x040fe200000010ff */
[----:B------:R-:W2:Y:S01]  /*4790*/  MUFU.EX2 R58, R58 ;  /* 0x0000003a003a7308 */ /* 0x000ea20000000800 */
[----:B0-----:R-:W-:Y:S01]  /*47a0*/  FADD.FTZ R68, R56, R43 ;  /* 0x0000002b38447221 */ /* 0x001fe20000010000 */
[----:B------:R-:W-:Y:S01]  /*47b0*/  FADD.FTZ R27, R31, R6 ;  /* 0x000000061f1b7221 */ /* 0x000fe20000010000 */
[----:B------:R-:W-:Y:S01]  /*47c0*/  F2FP.BF16.F32.PACK_AB R6, R61, R20 ;  /* 0x000000143d06723e */ /* 0x000fe200000010ff */
[----:B------:R-:W-:-:S02]  /*47d0*/  IMAD.MOV.U32 R61, RZ, RZ, R71 ;  /* 0x000000ffff3d7224 */ /* 0x000fc400078e0047 */
[----:B------:R-:W-:Y:S01]  /*47e0*/  FADD.FTZ R52, R24, R27 ;  /* 0x0000001b18347221 */ /* 0x000fe20000010000 */
[----:B------:R-:W-:Y:S01]  /*47f0*/  F2FP.BF16.F32.PACK_AB R24, R59, R24 ;  /* 0x000000183b18723e */ /* 0x000fe200000010ff */
[----:B------:R-:W0:Y:S01]  /*4800*/  MUFU.EX2 R23, R23 ;  /* 0x0000001700177308 */ /* 0x000e220000000800 */
[----:B-1----:R-:W-:Y:S01]  /*4810*/  FADD.FTZ R43, R15, R68 ;  /* 0x000000440f2b7221 */ /* 0x002fe20000010000 */
[--C-:B------:R-:W-:Y:S02]  /*4820*/  IMAD.MOV.U32 R45, RZ, RZ, R71.reuse ;  /* 0x000000ffff2d7224 */ /* 0x100fe400078e0047 */
[----:B------:R-:W-:-:S04]  /*4830*/  IMAD.MOV.U32 R31, RZ, RZ, R71 ;  /* 0x000000ffff1f7224 */ /* 0x000fc800078e0047 */
[----:B------:R-:W1:Y:S01]  /*4840*/  MUFU.EX2 R60, R60 ;  /* 0x0000003c003c7308 */ /* 0x000e620000000800 */
[----:B--2---:R-:W-:Y:S01]  /*4850*/  FADD.FTZ R68, R58, R43 ;  /* 0x0000002b3a447221 */ /* 0x004fe20000010000 */
[----:B------:R-:W-:-:S06]  /*4860*/  IMAD.MOV.U32 R43, RZ, RZ, R71 ;  /* 0x000000ffff2b7224 */ /* 0x000fcc00078e0047 */
[----:B------:R-:W2:Y:S01]  /*4870*/  MUFU.EX2 R21, R21 ;  /* 0x0000001500157308 */ /* 0x000ea20000000800 */
[----:B0-----:R-:W-:Y:S01]  /*4880*/  FADD.FTZ R7, R23, R68 ;  /* 0x0000004417077221 */ /* 0x001fe20000010000 */
[----:B------:R-:W-:-:S06]  /*4890*/  IMAD.MOV.U32 R68, RZ, RZ, R71 ;  /* 0x000000ffff447224 */ /* 0x000fcc00078e0047 */
[----:B------:R-:W0:Y:S01]  /*48a0*/  MUFU.EX2 R62, R62 ;  /* 0x0000003e003e7308 */ /* 0x000e220000000800 */
[----:B-1----:R-:W-:Y:S01]  /*48b0*/  FADD.FTZ R28, R60, R7 ;  /* 0x000000073c1c7221 */ /* 0x002fe20000010000 */
[----:B------:R-:W-:Y:S01]  /*48c0*/  F2FP.BF16.F32.PACK_AB R7, R56, R13 ;  /* 0x0000000d3807723e */ /* 0x000fe200000010ff */
[----:B------:R-:W-:Y:S01]  /*48d0*/  FADD.FTZ R13, R59, R52 ;  /* 0x000000343b0d7221 */ /* 0x000fe20000010000 */
[--C-:B------:R-:W-:Y:S02]  /*48e0*/  IMAD.MOV.U32 R59, RZ, RZ, R71.reuse ;  /* 0x000000ffff3b7224 */ /* 0x100fe400078e0047 */
[----:B------:R-:W-:Y:S02]  /*48f0*/  IMAD.MOV.U32 R56, RZ, RZ, R71 ;  /* 0x000000ffff387224 */ /* 0x000fe400078e0047 */
[----:B------:R-:W-:Y:S01]  /*4900*/  FADD.FTZ R52, R26, R13 ;  /* 0x0000000d1a347221 */ /* 0x000fe20000010000 */
[----:B------:R-:W1:Y:S01]  /*4910*/  MUFU.EX2 R33, R33 ;  /* 0x0000002100217308 */ /* 0x000e620000000800 */
[----:B--2---:R-:W-:Y:S01]  /*4920*/  FADD.FTZ R3, R21, R28 ;  /* 0x0000001c15037221 */ /* 0x004fe20000010000 */
[----:B------:R-:W-:Y:S01]  /*4930*/  F2FP.BF16.F32.PACK_AB R13, R58, R15 ;  /* 0x0000000f3a0d723e */ /* 0x000fe200000010ff */
[----:B------:R2:W-:Y:S01]  /*4940*/  STSM.16.M88.4 [R2+0x27300], R4 ;  /* 0x0273000402007844 */ /* 0x0005e20000000200 */
[----:B------:R-:W-:Y:S01]  /*4950*/  F2FP.BF16.F32.PACK_AB R15, R60, R23 ;  /* 0x000000173c0f723e */ /* 0x000fe200000010ff */
[----:B------:R-:W-:-:S02]  /*4960*/  IMAD.MOV.U32 R60, RZ, RZ, R71 ;  /* 0x000000ffff3c7224 */ /* 0x000fc400078e0047 */
[----:B------:R-:W-:Y:S01]  /*4970*/  IMAD.MOV.U32 R58, RZ, RZ, R71 ;  /* 0x000000ffff3a7224 */ /* 0x000fe200078e0047 */
[----:B------:R-:W3:Y:S01]  /*4980*/  MUFU.EX2 R65, R65 ;  /* 0x0000004100417308 */ /* 0x000ee20000000800 */
[----:B0-----:R-:W-:Y:S01]  /*4990*/  FADD.FTZ R28, R62, R3 ;  /* 0x000000033e1c7221 */ /* 0x001fe20000010000 */
[----:B------:R0:W-:Y:S06]  /*49a0*/  STSM.16.M88.4 [R2+0x28b00], R12 ;  /* 0x028b000c02007844 */ /* 0x0001ec0000000200 */
[----:B------:R-:W4:Y:S01]  /*49b0*/  MUFU.EX2 R66, R66 ;  /* 0x0000004200427308 */ /* 0x000f220000000800 */
[----:B-1----:R-:W-:-:S07]  /*49c0*/  FADD.FTZ R3, R33, R28 ;  /* 0x0000001c21037221 */ /* 0x002fce0000010000 */
[----:B------:R-:W-:Y:S01]  /*49d0*/  MUFU.EX2 R32, R32 ;  /* 0x0000002000207308 */ /* 0x000fe20000000800 */
[----:B---3--:R-:W-:-:S07]  /*49e0*/  F2FP.BF16.F32.PACK_AB R26, R65, R26 ;  /* 0x0000001a411a723e */ /* 0x008fce00000010ff */
[----:B------:R1:W-:Y:S01]  /*49f0*/  MUFU.EX2 R0, R69 ;  /* 0x0000004500007308 */ /* 0x0003e20000000800 */
[C---:B----4-:R-:W-:Y:S01]  /*4a00*/  FADD.FTZ R3, R66.reuse, R3 ;  /* 0x0000000342037221 */ /* 0x050fe20000010000 */
[----:B------:R-:W-:Y:S01]  /*4a10*/  F2FP.BF16.F32.PACK_AB R27, R66, R33 ;  /* 0x00000021421b723e */ /* 0x000fe200000010ff */
[--C-:B------:R-:W-:Y:S02]  /*4a20*/  IMAD.MOV.U32 R66, RZ, RZ, R71.reuse ;  /* 0x000000ffff427224 */ /* 0x100fe400078e0047 */
[----:B------:R-:W-:-:S03]  /*4a30*/  IMAD.MOV.U32 R33, RZ, RZ, R71 ;  /* 0x000000ffff217224 */ /* 0x000fc600078e0047 */
[----:B------:R-:W2:Y:S01]  /*4a40*/  MUFU.EX2 R87, R87 ;  /* 0x0000005700577308 */ /* 0x000ea20000000800 */
[----:B-1----:R-:W-:-:S07]  /*4a50*/  IMAD.MOV.U32 R69, RZ, RZ, R71 ;  /* 0x000000ffff457224 */ /* 0x002fce00078e0047 */
[----:B------:R-:W1:Y:S08]  /*4a60*/  MUFU.EX2 R35, R35 ;  /* 0x0000002300237308 */ /* 0x000e700000000800 */
[----:B------:R-:W-:Y:S01]  /*4a70*/  MUFU.EX2 R44, R44 ;  /* 0x0000002c002c7308 */ /* 0x000fe20000000800 */
[----:B--2---:R-:W-:-:S07]  /*4a80*/  F2FP.BF16.F32.PACK_AB R4, R87, R32 ;  /* 0x000000205704723e */ /* 0x004fce00000010ff */
[----:B------:R-:W-:Y:S01]  /*4a90*/  MUFU.EX2 R85, R85 ;  /* 0x0000005500557308 */ /* 0x000fe20000000800 */
[----:B-1----:R-:W-:-:S07]  /*4aa0*/  F2FP.BF16.F32.PACK_AB R5, R35, R0 ;  /* 0x000000002305723e */ /* 0x002fce00000010ff */
[----:B------:R-:W1:Y:S08]  /*4ab0*/  MUFU.EX2 R30, R30 ;  /* 0x0000001e001e7308 */ /* 0x000e700000000800 */
[----:B------:R2:W-:Y:S08]  /*4ac0*/  MUFU.EX2 R50, R25 ;  /* 0x0000001900327308 */ /* 0x0005f00000000800 */
[----:B------:R-:W3:Y:S01]  /*4ad0*/  MUFU.EX2 R42, R42 ;  /* 0x0000002a002a7308 */ /* 0x000ee20000000800 */
[----:B--2---:R-:W-:Y:S01]  /*4ae0*/  FADD.FTZ R25, R65, R52 ;  /* 0x0000003441197221 */ /* 0x004fe20000010000 */
[----:B------:R-:W-:Y:S01]  /*4af0*/  FADD.FTZ R52, R0, R3 ;  /* 0x0000000300347221 */ /* 0x000fe20000010000 */
[----:B------:R-:W-:-:S02]  /*4b00*/  IMAD.MOV.U32 R65, RZ, RZ, R71 ;  /* 0x000000ffff417224 */ /* 0x000fc400078e0047 */
[----:B------:R-:W-:Y:S01]  /*4b10*/  FADD.FTZ R28, R32, R25 ;  /* 0x00000019201c7221 */ /* 0x000fe20000010000 */
[----:B------:R-:W-:Y:S01]  /*4b20*/  FADD.FTZ R23, R35, R52 ;  /* 0x0000003423177221 */ /* 0x000fe20000010000 */
[----:B------:R-:W-:Y:S01]  /*4b30*/  F2FP.BF16.F32.PACK_AB R25, R62, R21 ;  /* 0x000000153e19723e */ /* 0x000fe200000010ff */
[----:B------:R-:W2:Y:S01]  /*4b40*/  MUFU.EX2 R29, R89 ;  /* 0x00000059001d7308 */ /* 0x000ea20000000800 */
[----:B------:R-:W-:Y:S01]  /*4b50*/  FADD.FTZ R3, R87, R28 ;  /* 0x0000001c57037221 */ /* 0x000fe20000010000 */
[----:B-1----:R-:W-:Y:S01]  /*4b60*/  FADD.FTZ R54, R30, R23 ;  /* 0x000000171e367221 */ /* 0x002fe20000010000 */
[----:B------:R-:W-:Y:S01]  /*4b70*/  IMAD.MOV.U32 R62, RZ, RZ, R71 ;  /* 0x000000ffff3e7224 */ /* 0x000fe200078e0047 */
[----:B------:R-:W-:Y:S01]  /*4b80*/  STSM.16.M88.4 [R2+0x2a300], R24 ;  /* 0x02a3001802007844 */ /* 0x000fe20000000200 */
[----:B------:R-:W-:Y:S01]  /*4b90*/  FADD.FTZ R52, R44, R3 ;  /* 0x000000032c347221 */ /* 0x000fe20000010000 */
[--C-:B------:R-:W-:Y:S02]  /*4ba0*/  IMAD.MOV.U32 R35, RZ, RZ, R71.reuse ;  /* 0x000000ffff237224 */ /* 0x100fe400078e0047 */
[----:B------:R-:W1:Y:S01]  /*4bb0*/  MUFU.EX2 R73, R73 ;  /* 0x0000004900497308 */ /* 0x000e620000000800 */
[----:B------:R-:W-:Y:S01]  /*4bc0*/  FADD.FTZ R3, R85, R52 ;  /* 0x0000003455037221 */ /* 0x000fe20000010000 */
[----:B------:R-:W-:-:S02]  /*4bd0*/  IMAD.MOV.U32 R52, RZ, RZ, R71 ;  /* 0x000000ffff347224 */ /* 0x000fc400078e0047 */
[----:B------:R-:W-:Y:S02]  /*4be0*/  IMAD.MOV.U32 R32, RZ, RZ, R71 ;  /* 0x000000ffff207224 */ /* 0x000fe400078e0047 */
[----:B---3--:R-:W-:Y:S02]  /*4bf0*/  FADD.FTZ R6, R42, R3 ;  /* 0x000000032a067221 */ /* 0x008fe40000010000 */
[----:B------:R-:W3:Y:S01]  /*4c00*/  MUFU.EX2 R37, R37 ;  /* 0x0000002500257308 */ /* 0x000ee20000000800 */
[----:B--2---:R-:W-:-:S07]  /*4c10*/  FADD.FTZ R54, R29, R54 ;  /* 0x000000361d367221 */ /* 0x004fce0000010000 */
[----:B------:R-:W2:Y:S01]  /*4c20*/  MUFU.EX2 R40, R40 ;  /* 0x0000002800287308 */ /* 0x000ea20000000800 */
[----:B-1----:R-:W-:Y:S01]  /*4c30*/  FADD.FTZ R7, R73, R6 ;  /* 0x0000000649077221 */ /* 0x002fe20000010000 */
[----:B------:R-:W-:Y:S01]  /*4c40*/  F2FP.BF16.F32.PACK_AB R6, R85, R44 ;  /* 0x0000002c5506723e */ /* 0x000fe200000010ff */
[----:B------:R-:W-:-:S05]  /*4c50*/  IMAD.MOV.U32 R44, RZ, RZ, R71 ;  /* 0x000000ffff2c7224 */ /* 0x000fca00078e0047 */
[----:B------:R-:W1:Y:S01]  /*4c60*/  MUFU.EX2 R64, R64 ;  /* 0x0000004000407308 */ /* 0x000e620000000800 */
[----:B---3--:R-:W-:Y:S01]  /*4c70*/  FADD.FTZ R3, R37, R54 ;  /* 0x0000003625037221 */ /* 0x008fe20000010000 */
[----:B------:R-:W-:-:S06]  /*4c80*/  IMAD.MOV.U32 R54, RZ, RZ, R71 ;  /* 0x000000ffff367224 */ /* 0x000fcc00078e0047 */
[----:B------:R-:W3:Y:S01]  /*4c90*/  MUFU.EX2 R77, R77 ;  /* 0x0000004d004d7308 */ /* 0x000ee20000000800 */
[----:B--2---:R-:W-:Y:S01]  /*4ca0*/  FADD.FTZ R10, R40, R7 ;  /* 0x00000007280a7221 */ /* 0x004fe20000010000 */
[----:B------:R-:W-:Y:S01]  /*4cb0*/  F2FP.BF16.F32.PACK_AB R7, R29, R30 ;  /* 0x0000001e1d07723e */ /* 0x000fe200000010ff */
[--C-:B------:R-:W-:Y:S02]  /*4cc0*/  IMAD.MOV.U32 R30, RZ, RZ, R71.reuse ;  /* 0x000000ffff1e7224 */ /* 0x100fe400078e0047 */
[----:B------:R-:W-:Y:S02]  /*4cd0*/  IMAD.MOV.U32 R29, RZ, RZ, R71 ;  /* 0x000000ffff1d7224 */ /* 0x000fe400078e0047 */
[----:B------:R2:W-:Y:S01]  /*4ce0*/  STSM.16.M88.4 [R2+0x2bb00], R4 ;  /* 0x02bb000402007844 */ /* 0x0005e20000000200 */
[----:B------:R-:W4:Y:S01]  /*4cf0*/  MUFU.EX2 R41, R41 ;  /* 0x0000002900297308 */ /* 0x000f220000000800 */
[----:B-1----:R-:W-:-:S07]  /*4d00*/  FADD.FTZ R8, R64, R3 ;  /* 0x0000000340087221 */ /* 0x002fce0000010000 */
[----:B------:R-:W1:Y:S01]  /*4d10*/  MUFU.EX2 R38, R38 ;  /* 0x0000002600267308 */ /* 0x000e620000000800 */
[----:B---3--:R-:W-:-:S07]  /*4d20*/  FADD.FTZ R9, R77, R10 ;  /* 0x0000000a4d097221 */ /* 0x008fce0000010000 */
[----:B------:R-:W3:Y:S01]  /*4d30*/  MUFU.EX2 R79, R79 ;  /* 0x0000004f004f7308 */ /* 0x000ee20000000800 */
[----:B----4-:R-:W-:-:S04]  /*4d40*/  FADD.FTZ R3, R41, R8 ;  /* 0x0000000829037221 */ /* 0x010fc80000010000 */
[----:B------:R-:W-:-:S03]  /*4d50*/  FADD.FTZ R8, R50, R3 ;  /* 0x0000000332087221 */ /* 0x000fc60000010000 */
[----:B------:R-:W4:Y:S01]  /*4d60*/  MUFU.EX2 R105, R105 ;  /* 0x0000006900697308 */ /* 0x000f220000000800 */
[----:B-1----:R-:W-:Y:S01]  /*4d70*/  FADD.FTZ R10, R38, R9 ;  /* 0x00000009260a7221 */ /* 0x002fe20000010000 */
[----:B------:R-:W-:Y:S01]  /*4d80*/  F2FP.BF16.F32.PACK_AB R9, R64, R37 ;  /* 0x000000254009723e */ /* 0x000fe200000010ff */
[--C-:B------:R-:W-:Y:S02]  /*4d90*/  IMAD.MOV.U32 R64, RZ, RZ, R71.reuse ;  /* 0x000000ffff407224 */ /* 0x100fe400078e0047 */
[----:B------:R-:W-:-:S03]  /*4da0*/  IMAD.MOV.U32 R37, RZ, RZ, R71 ;  /* 0x000000ffff257224 */ /* 0x000fc600078e0047 */
[----:B------:R-:W0:Y:S01]  /*4db0*/  MUFU.EX2 R36, R36 ;  /* 0x0000002400247308 */ /* 0x000e220000000800 */
[----:B---3--:R-:W-:Y:S01]  /*4dc0*/  FADD.FTZ R11, R79, R10 ;  /* 0x0000000a4f0b7221 */ /* 0x008fe20000010000 */
[----:B------:R-:W-:Y:S01]  /*4dd0*/  F2FP.BF16.F32.PACK_AB R10, R77, R40 ;  /* 0x000000284d0a723e */ /* 0x000fe200000010ff */
[----:B------:R-:W-:-:S05]  /*4de0*/  IMAD.MOV.U32 R40, RZ, RZ, R71 ;  /* 0x000000ffff287224 */ /* 0x000fca00078e0047 */
[----:B------:R-:W1:Y:S01]  /*4df0*/  MUFU.EX2 R20, R107 ;  /* 0x0000006b00147308 */ /* 0x000e620000000800 */
[----:B----4-:R-:W-:Y:S01]  /*4e00*/  FADD.FTZ R3, R105, R8 ;  /* 0x0000000869037221 */ /* 0x010fe20000010000 */
[----:B------:R-:W-:Y:S01]  /*4e10*/  F2FP.BF16.F32.PACK_AB R8, R73, R42 ;  /* 0x0000002a4908723e */ /* 0x000fe200000010ff */
[----:B------:R-:W-:-:S05]  /*4e20*/  IMAD.MOV.U32 R42, RZ, RZ, R71 ;  /* 0x000000ffff2a7224 */ /* 0x000fca00078e0047 */
[----:B------:R-:W2:Y:S01]  /*4e30*/  MUFU.EX2 R67, R67 ;  /* 0x0000004300437308 */ /* 0x000ea20000000800 */
[----:B0-----:R-:W-:Y:S01]  /*4e40*/  FADD.FTZ R14, R36, R11 ;  /* 0x0000000b240e7221 */ /* 0x001fe20000010000 */
[----:B------:R-:W-:Y:S01]  /*4e50*/  F2FP.BF16.F32.PACK_AB R11, R50, R41 ;  /* 0x00000029320b723e */ /* 0x000fe200000010ff */
[--C-:B------:R-:W-:Y:S02]  /*4e60*/  IMAD.MOV.U32 R50, RZ, RZ, R71.reuse ;  /* 0x000000ffff327224 */ /* 0x100fe400078e0047 */
[----:B------:R-:W-:Y:S02]  /*4e70*/  IMAD.MOV.U32 R41, RZ, RZ, R71 ;  /* 0x000000ffff297224 */ /* 0x000fe400078e0047 */
[----:B------:R-:W-:Y:S01]  /*4e80*/  STSM.16.M88.4 [R2+0x2d300], R8 ;  /* 0x02d3000802007844 */ /* 0x000fe20000000200 */
[----:B------:R-:W0:Y:S01]  /*4e90*/  MUFU.EX2 R103, R103 ;  /* 0x0000006700677308 */ /* 0x000e220000000800 */
[C---:B-1----:R-:W-:Y:S01]  /*4ea0*/  FADD.FTZ R12, R20.reuse, R3 ;  /* 0x00000003140c7221 */ /* 0x042fe20000010000 */
[----:B------:R-:W-:-:S06]  /*4eb0*/  F2FP.BF16.F32.PACK_AB R13, R20, R105 ;  /* 0x00000069140d723e */ /* 0x000fcc00000010ff */
[----:B------:R-:W1:Y:S01]  /*4ec0*/  MUFU.EX2 R28, R93 ;  /* 0x0000005d001c7308 */ /* 0x000e620000000800 */
[C---:B--2---:R-:W-:Y:S01]  /*4ed0*/  FADD.FTZ R5, R67.reuse, R14 ;  /* 0x0000000e43057221 */ /* 0x044fe20000010000 */
[----:B------:R-:W-:Y:S01]  /*4ee0*/  F2FP.BF16.F32.PACK_AB R14, R67, R36 ;  /* 0x00000024430e723e */ /* 0x000fe200000010ff */
[--C-:B------:R-:W-:Y:S02]  /*4ef0*/  IMAD.MOV.U32 R67, RZ, RZ, R71.reuse ;  /* 0x000000ffff437224 */ /* 0x100fe400078e0047 */
[----:B------:R-:W-:-:S03]  /*4f00*/  IMAD.MOV.U32 R36, RZ, RZ, R71 ;  /* 0x000000ffff247224 */ /* 0x000fc600078e0047 */
[----:B------:R-:W2:Y:S01]  /*4f10*/  MUFU.EX2 R34, R34 ;  /* 0x0000002200227308 */ /* 0x000ea20000000800 */
[----:B0-----:R-:W-:Y:S01]  /*4f20*/  FADD.FTZ R3, R103, R12 ;  /* 0x0000000c67037221 */ /* 0x001fe20000010000 */
[----:B------:R-:W-:Y:S01]  /*4f30*/  F2FP.BF16.F32.PACK_AB R12, R79, R38 ;  /* 0x000000264f0c723e */ /* 0x000fe200000010ff */
[----:B------:R-:W-:-:S05]  /*4f40*/  IMAD.MOV.U32 R38, RZ, RZ, R71 ;  /* 0x000000ffff267224 */ /* 0x000fca00078e0047 */
[----:B------:R-:W-:Y:S01]  /*4f50*/  MUFU.EX2 R46, R46 ;  /* 0x0000002e002e7308 */ /* 0x000fe20000000800 */
[C---:B-1----:R-:W-:Y:S01]  /*4f60*/  F2FP.BF16.F32.PACK_AB R15, R28.reuse, R103 ;  /* 0x000000671c0f723e */ /* 0x042fe200000010ff */
[----:B------:R-:W-:Y:S01]  /*4f70*/  FADD.FTZ R4, R28, R3 ;  /* 0x000000031c047221 */ /* 0x000fe20000010000 */
[----:B------:R-:W-:-:S03]  /*4f80*/  IMAD.MOV.U32 R28, RZ, RZ, R71 ;  /* 0x000000ffff1c7224 */ /* 0x000fc600078e0047 */
[----:B------:R-:W-:Y:S02]  /*4f90*/  STSM.16.M88.4 [R2+0x2eb00], R12 ;  /* 0x02eb000c02007844 */ /* 0x000fe40000000200 */
[----:B------:R-:W0:Y:S01]  /*4fa0*/  MUFU.EX2 R91, R91 ;  /* 0x0000005b005b7308 */ /* 0x000e220000000800 */
[----:B--2---:R-:W-:Y:S01]  /*4fb0*/  F2FP.BF16.F32.PACK_AB R24, R81, R34 ;  /* 0x000000225118723e */ /* 0x004fe200000010ff */
[----:B------:R-:W-:Y:S01]  /*4fc0*/  FADD.FTZ R6, R34, R5 ;  /* 0x0000000522067221 */ /* 0x000fe20000010000 */
[----:B------:R-:W-:-:S03]  /*4fd0*/  IMAD.MOV.U32 R34, RZ, RZ, R71 ;  /* 0x000000ffff227224 */ /* 0x000fc600078e0047 */
[----:B------:R-:W-:Y:S02]  /*4fe0*/  FADD.FTZ R5, R81, R6 ;  /* 0x0000000651057221 */ /* 0x000fe40000010000 */
[----:B------:R-:W1:Y:S08]  /*4ff0*/  MUFU.EX2 R97, R97 ;  /* 0x0000006100617308 */ /* 0x000e700000000800 */
[----:B------:R-:W2:Y:S01]  /*5000*/  MUFU.EX2 R0, R99 ;  /* 0x0000006300007308 */ /* 0x000ea20000000800 */
[----:B0-----:R-:W-:Y:S01]  /*5010*/  F2FP.BF16.F32.PACK_AB R26, R91, R46 ;  /* 0x0000002e5b1a723e */ /* 0x001fe200000010ff */
[----:B------:R-:W-:-:S06]  /*5020*/  FADD.FTZ R46, R46, R5 ;  /* 0x000000052e2e7221 */ /* 0x000fcc0000010000 */
[----:B------:R-:W0:Y:S01]  /*5030*/  MUFU.EX2 R113, R113 ;  /* 0x0000007100717308 */ /* 0x000e220000000800 */
[----:B-1----:R-:W-:-:S07]  /*5040*/  FADD.FTZ R3, R97, R4 ;  /* 0x0000000461037221 */ /* 0x002fce0000010000 */
[----:B------:R-:W1:Y:S01]  /*5050*/  MUFU.EX2 R48, R48 ;  /* 0x0000003000307308 */ /* 0x000e620000000800 */
[C---:B--2---:R-:W-:Y:S01]  /*5060*/  F2FP.BF16.F32.PACK_AB R25, R0.reuse, R97 ;  /* 0x000000610019723e */ /* 0x044fe200000010ff */
[----:B------:R-:W-:-:S04]  /*5070*/  FADD.FTZ R4, R0, R3 ;  /* 0x0000000300047221 */ /* 0x000fc80000010000 */
[----:B0-----:R-:W-:Y:S01]  /*5080*/  FADD.FTZ R3, R113, R4 ;  /* 0x0000000471037221 */ /* 0x001fe20000010000 */
[----:B------:R-:W-:Y:S01]  /*5090*/  FADD.FTZ R4, R91, R46 ;  /* 0x0000002e5b047221 */ /* 0x000fe20000010000 */
[----:B------:R-:W-:Y:S01]  /*50a0*/  IMAD.MOV.U32 R46, RZ, RZ, R71 ;  /* 0x000000ffff2e7224 */ /* 0x000fe200078e0047 */
[C---:B-1----:R-:W-:Y:S01]  /*50b0*/  F2FP.BF16.F32.PACK_AB R27, R48.reuse, R113 ;  /* 0x00000071301b723e */ /* 0x042fe200000010ff */
[----:B------:R-:W-:Y:S01]  /*50c0*/  FADD.FTZ R3, R48, R3 ;  /* 0x0000000330037221 */ /* 0x000fe20000010000 */
[----:B------:R-:W-:-:S03]  /*50d0*/  IMAD.MOV.U32 R48, RZ, RZ, R71 ;  /* 0x000000ffff307224 */ /* 0x000fc600078e0047 */
[----:B------:R0:W-:Y:S01]  /*50e0*/  STSM.16.M88.4 [R2+0x30300], R24 ;  /* 0x0303001802007844 */ /* 0x0001e20000000200 */
[----:B------:R1:W-:Y:S06]  /*50f0*/  MEMBAR.ALL.CTA ;  /* 0x0000000000007992 */ /* 0x0003ec0000008000 */
[----:B-1----:R-:W1:Y:S01]  /*5100*/  FENCE.VIEW.ASYNC.S ;  /* 0x00000000000073c6 */ /* 0x002e620000000000 */
[--C-:B0-----:R-:W-:Y:S02]  /*5110*/  IMAD.MOV.U32 R27, RZ, RZ, R71.reuse ;  /* 0x000000ffff1b7224 */ /* 0x101fe400078e0047 */
[----:B------:R-:W-:-:S02]  /*5120*/  IMAD.MOV.U32 R26, RZ, RZ, R71 ;  /* 0x000000ffff1a7224 */ /* 0x000fc400078e0047 */
[--C-:B------:R-:W-:Y:S02]  /*5130*/  IMAD.MOV.U32 R25, RZ, RZ, R71.reuse ;  /* 0x000000ffff197224 */ /* 0x100fe400078e0047 */
[----:B------:R-:W-:Y:S01]  /*5140*/  IMAD.MOV.U32 R24, RZ, RZ, R71 ;  /* 0x000000ffff187224 */ /* 0x000fe200078e0047 */
[----:B-1----:R-:W-:Y:S01]  /*5150*/  NOP ;  /* 0x0000000000007918 */ /* 0x002fe20000000000 */
[----:B------:R-:W-:Y:S05]  /*5160*/  @!P2 BRA `(.L_x_15) ;  /* 0x000000400070a947 */ /* 0x000fea0003800000 */
[----:B------:R-:W-:Y:S01]  /*5170*/  VIADD R0, R22, 0xfffffffe ;  /* 0xfffffffe16007836 */ /* 0x000fe20000000000 */
[----:B------:R-:W-:Y:S01]  /*5180*/  CS2R R70, SRZ ;  /* 0x0000000000467805 */ /* 0x000fe2000001ff00 */
[----:B------:R-:W-:Y:S01]  /*5190*/  IMAD.MOV.U32 R6, RZ, RZ, R72 ;  /* 0x000000ffff067224 */ /* 0x000fe200078e0048 */
[----:B------:R-:W-:Y:S01]  /*51a0*/  CS2R R68, SRZ ;  /* 0x0000000000447805 */ /* 0x000fe2000001ff00 */
[----:B------:R-:W-:Y:S01]  /*51b0*/  IMAD.MOV.U32 R5, RZ, RZ, R75 ;  /* 0x000000ffff057224 */ /* 0x000fe200078e004b */
[----:B------:R-:W-:Y:S01]  /*51c0*/  CS2R R66, SRZ ;  /* 0x0000000000427805 */ /* 0x000fe2000001ff00 */
[----:B------:R-:W-:Y:S01]  /*51d0*/  IMAD.MOV.U32 R7, RZ, RZ, R16 ;  /* 0x000000ffff077224 */ /* 0x000fe200078e0010 */
[----:B------:R-:W-:Y:S02]  /*51e0*/  CS2R R64, SRZ ;  /* 0x0000000000407805 */ /* 0x000fe4000001ff00 */
[----:B------:R-:W-:Y:S02]  /*51f0*/  CS2R R62, SRZ ;  /* 0x00000000003e7805 */ /* 0x000fe4000001ff00 */
[----:B------:R-:W-:-:S02]  /*5200*/  CS2R R60, SRZ ;  /* 0x00000000003c7805 */ /* 0x000fc4000001ff00 */
[----:B------:R-:W-:Y:S02]  /*5210*/  CS2R R58, SRZ ;  /* 0x00000000003a7805 */ /* 0x000fe4000001ff00 */
[----:B------:R-:W-:Y:S02]  /*5220*/  CS2R R56, SRZ ;  /* 0x0000000000387805 */ /* 0x000fe4000001ff00 */
[----:B------:R-:W-:Y:S02]  /*5230*/  CS2R R54, SRZ ;  /* 0x0000000000367805 */ /* 0x000fe4000001ff00 */
        /* <DEDUP_REMOVED lines=14> */
[----:B------:R-:W-:Y:S01]  /*5320*/  CS2R R24, SRZ ;  /* 0x0000000000187805 */ /* 0x000fe2000001ff00 */
[----:B------:R-:W-:Y:S01]  /*5330*/  UMOV UR6, UR36 ;  /* 0x0000002400067c82 */ /* 0x000fe20008000000 */
[----:B------:R-:W-:-:S05]  /*5340*/  ULDC UR5, c[0x0][0x9d8] ;  /* 0x0002760000057ab9 */ /* 0x000fca0000000800 */
.L_x_24:
[----:B------:R-:W-:Y:S01]  /*5350*/  UIADD3 UR36, UR6, 0x1, URZ ;  /* 0x0000000106247890 */ /* 0x000fe2000fffe03f */
[----:B------:R-:W-:-:S03]  /*5360*/  ISETP.NE.AND P3, PT, RZ, UR38, PT ;  /* 0x00000026ff007c0c */ /* 0x000fc6000bf65270 */
[----:B------:R-:W-:-:S04]  /*5370*/  UISETP.NE.AND UP0, UPT, UR36, 0x2, UPT ;  /* 0x000000022400788c */ /* 0x000fc8000bf05270 */
[----:B------:R-:W-:Y:S02]  /*5380*/  USEL UR4, URZ, 0x1, UP0 ;  /* 0x000000013f047887 */ /* 0x000fe40008000000 */
[----:B------:R-:W-:-:S04]  /*5390*/  USEL UR36, UR36, URZ, UP0 ;  /* 0x0000003f24247287 */ /* 0x000fc80008000000 */
[----:B------:R-:W-:Y:S01]  /*53a0*/  LOP3.LUT R16, R7, UR4, RZ, 0x3c, !PT ;  /* 0x0000000407107c12 */ /* 0x000fe2000f8e3cff */
[----:B------:R-:W-:Y:S07]  /*53b0*/  @P3 BRA `(.L_x_16) ;  /* 0x0000000000283947 */ /* 0x000fee0003800000 */
[----:B------:R-:W-:Y:S05]  /*53c0*/  @!P0 BRA `(.L_x_17) ;  /* 0x0000000000048947 */ /* 0x000fea0003800000 */
[----:B------:R-:W-:Y:S01]  /*53d0*/  BPT.TRAP 0x1 ;  /* 0x000000040000795c */ /* 0x000fe20000300000 */
.L_x_17:
[----:B------:R-:W-:Y:S01]  /*53e0*/  ULEA UR4, UR36, UR37, 0x3 ;  /* 0x0000002524047291 */ /* 0x000fe2000f8e183f */
[----:B------:R-:W-:-:S08]  /*53f0*/  SHF.L.U32 R8, R16, 0x1f, RZ ;  /* 0x0000001f10087819 */ /* 0x000fd000000006ff */
[----:B------:R0:W1:Y:S01]  /*5400*/  SYNCS.PHASECHK.TRANS64.TRYWAIT P2, [UR4+0x31c30], R8 ;  /* 0x031c3008ff0075a7 */ /* 0x0000620008040144 */
[----:B------:R-:W-:Y:S05]  /*5410*/  @!P0 BRA `(.L_x_18) ;  /* 0x0000000000048947 */ /* 0x000fea0003800000 */
[----:B------:R-:W-:Y:S01]  /*5420*/  BPT.TRAP 0x1 ;  /* 0x000000040000795c */ /* 0x000fe20000300000 */
.L_x_18:
[----:B-1----:R-:W-:Y:S05]  /*5430*/  @P2 BRA `(.L_x_16) ;  /* 0x0000000000082947 */ /* 0x002fea0003800000 */
[----:B------:R-:W1:Y:S02]  /*5440*/  SYNCS.PHASECHK.TRANS64.TRYWAIT P2, [UR4+0x31c30], R8 ;  /* 0x031c3008ff0075a7 */ /* 0x000e640008040144 */
[----:B-1----:R-:W-:Y:S05]  /*5450*/  @!P2 BRA `(.L_x_19) ;  /* 0x0000009c0088a947 */ /* 0x002fea0003800000 */
.L_x_16:
[----:B-1----:R-:W1:Y:S01]  /*5460*/  S2R R9, SR_TID.X ;  /* 0x0000000000097919 */ /* 0x002e620000002100 */
[----:B------:R-:W-:Y:S01]  /*5470*/  UIMAD UR4, UR36, 0x6c0, UR7 ;  /* 0x000006c0240478a4 */ /* 0x000fe2000f8e0207 */
[----:B------:R-:W-:Y:S01]  /*5480*/  UMOV UR31, 0x80000020 ;  /* 0x80000020001f7882 */ /* 0x000fe20000000000 */
[----:B------:R-:W-:Y:S02]  /*5490*/  UMOV UR32, UR28 ;  /* 0x0000001c00207c82 */ /* 0x000fe40008000000 */
[----:B------:R-:W-:Y:S01]  /*54a0*/  UIADD3 UR34, UR4, 0x40, URZ ;  /* 0x0000004004227890 */ /* 0x000fe2000fffe03f */
[----:B------:R-:W-:Y:S02]  /*54b0*/  UMOV UR33, UR29 ;  /* 0x0000001d00217c82 */ /* 0x000fe40008000000 */
[----:B------:R-:W-:Y:S01]  /*54c0*/  UMOV UR30, UR4 ;  /* 0x00000004001e7c82 */ /* 0x000fe20008000000 */
[----:B------:R-:W-:Y:S01]  /*54d0*/  UMOV UR35, 0x80000020 ;  /* 0x8000002000237882 */ /* 0x000fe20000000000 */
[----:B------:R-:W-:Y:S01]  /*54e0*/  UIADD3 UR42, UR4, 0x80, URZ ;  /* 0x00000080042a7890 */ /* 0x000fe2000fffe03f */
[----:B------:R-:W-:Y:S01]  /*54f0*/  UMOV UR40, UR28 ;  /* 0x0000001c00287c82 */ /* 0x000fe20008000000 */
        /* <DEDUP_REMOVED lines=15> */
[----:B-1----:R-:W-:Y:S01]  /*55f0*/  SHF.R.U32.HI R9, RZ, 0x7, R9 ;  /* 0x00000007ff097819 */ /* 0x002fe20000011609 */
[----:B------:R-:W-:Y:S01]  /*5600*/  UMOV UR56, UR28 ;  /* 0x0000001c00387c82 */ /* 0x000fe20008000000 */
[----:B------:R-:W-:Y:S01]  /*5610*/  UMOV UR57, UR29 ;  /* 0x0000001d00397c82 */ /* 0x000fe20008000000 */
[----:B------:R-:W-:Y:S01]  /*5620*/  UMOV UR59, 0x80000020 ;  /* 0x80000020003b7882 */ /* 0x000fe20000000000 */
[----:B------:R-:W-:Y:S01]  /*5630*/  UIADD3 UR10, UR4, 0x200, URZ ;  /* 0x00000200040a7890 */ /* 0x000fe2000fffe03f */
[----:B0-----:R-:W-:Y:S01]  /*5640*/  VIADD R8, R9, 0x8 ;  /* 0x0000000809087836 */ /* 0x001fe20000000000 */
[----:B------:R-:W-:Y:S01]  /*5650*/  UMOV UR11, 0x80000020 ;  /* 0x80000020000b7882 */ /* 0x000fe20000000000 */
[----:B------:R-:W-:Y:S01]  /*5660*/  UIADD3 UR14, UR4, 0x202, URZ ;  /* 0x00000202040e7890 */ /* 0x000fe2000fffe03f */
[----:B------:R-:W-:-:S02]  /*5670*/  UMOV UR15, 0x80000020 ;  /* 0x80000020000f7882 */ /* 0x000fc40000000000 */
[----:B------:R0:W-:Y:S01]  /*5680*/  BAR.SYNC.DEFER_BLOCKING R8, 0x100 ;  /* 0x000400080000751d */ /* 0x0001e20000010000 */
[----:B------:R-:W-:Y:S02]  /*5690*/  UIADD3 UR18, UR4, 0x242, URZ ;  /* 0x0000024204127890 */ /* 0x000fe4000fffe03f */
[----:B------:R-:W-:Y:S02]  /*56a0*/  UIADD3 UR22, UR4, 0x480, URZ ;  /* 0x0000048004167890 */ /* 0x000fe4000fffe03f */
[----:B------:R-:W-:Y:S01]  /*56b0*/  UIADD3 UR26, UR4, 0x482, URZ ;  /* 0x00000482041a7890 */ /* 0x000fe2000fffe03f */
[----:B------:R-:W-:Y:S01]  /*56c0*/  UMOV UR19, 0x80000020 ;  /* 0x8000002000137882 */ /* 0x000fe20000000000 */
[----:B------:R-:W-:Y:S01]  /*56d0*/  UMOV UR23, 0x80000020 ;  /* 0x8000002000177882 */ /* 0x000fe20000000000 */
[----:B------:R-:W-:Y:S01]  /*56e0*/  UMOV UR27, 0x80000020 ;  /* 0x80000020001b7882 */ /* 0x000fe20000000000 */
[----:B------:R-:W-:-:S06]  /*56f0*/  WARPGROUP.ARRIVE ;  /* 0x00000000000079c5 */ /* 0x000fcc0000000000 */
[----:B------:R-:W-:Y:S01]  /*5700*/  HGMMA.64x16x16.F32.BF16 R136, gdesc[UR28], RZ, !UPT, gsb0 ;  /* 0x002000001c8879f0 */ /* 0x000fe2000c0018ff */
[----:B------:R-:W-:Y:S01]  /*5710*/  UIADD3 UR30, UR4, 0x1c0, URZ ;  /* 0x000001c0041e7890 */ /* 0x000fe2000fffe03f */
[----:B------:R-:W-:Y:S01]  /*5720*/  UMOV UR31, 0x80000020 ;  /* 0x80000020001f7882 */ /* 0x000fe20000000000 */
[----:B------:R-:W-:Y:S02]  /*5730*/  WARPGROUP.DEPBAR.LE gsb0, 0x0 ;  /* 0x00008000000079c5 */ /* 0x000fe40000010000 */
[----:B------:R-:W-:-:S06]  /*5740*/  WARPGROUP.ARRIVE ;  /* 0x00000000000079c5 */ /* 0x000fcc0000000000 */
[----:B------:R-:W-:Y:S01]  /*5750*/  HGMMA.64x16x16.F32.BF16 R128, gdesc[UR32], RZ, !UPT, gsb0 ;  /* 0x00200000208079f0 */ /* 0x000fe2000c0018ff */
[----:B------:R-:W-:Y:S01]  /*5760*/  UIADD3 UR34, UR4, 0x42, URZ ;  /* 0x0000004204227890 */ /* 0x000fe2000fffe03f */
[----:B------:R-:W-:Y:S01]  /*5770*/  UMOV UR32, UR8 ;  /* 0x0000000800207c82 */ /* 0x000fe20008000000 */
[----:B------:R-:W-:Y:S01]  /*5780*/  UMOV UR33, UR9 ;  /* 0x0000000900217c82 */ /* 0x000fe20008000000 */
        /* <DEDUP_REMOVED lines=53> */
[----:B------:R-:W-:Y:S01]  /*5ae0*/  UIADD3 UR34, UR4, 0x280, URZ ;  /* 0x0000028004227890 */ /* 0x000fe2000fffe03f */
[----:B------:R-:W-:Y:S01]  /*5af0*/  UMOV UR32, UR12 ;  /* 0x0000000c00207c82 */ /* 0x000fe20008000000 */
[----:B------:R-:W-:Y:S01]  /*5b00*/  UMOV UR33, UR13 ;  /* 0x0000000d00217c82 */ /* 0x000fe20008000000 */
        /* <DEDUP_REMOVED lines=218> */
[----:B------:R-:W-:Y:S01]  /*68b0*/  UIADD3 UR4, UR4, 0x682, URZ ;  /* 0x0000068204047890 */ /* 0x000fe2000fffe03f */
[----:B------:R-:W-:Y:S02]  /*68c0*/  WARPGROUP.DEPBAR.LE gsb0, 0x0 ;  /* 0x00008000000079c5 */ /* 0x000fe40000010000 */
[----:B------:R-:W-:-:S06]  /*68d0*/  WARPGROUP.ARRIVE ;  /* 0x00000000000079c5 */ /* 0x000fcc0000000000 */
[----:B------:R-:W-:Y:S03]  /*68e0*/  HGMMA.64x16x16.F32.BF16 R128, gdesc[UR32], R128, gsb0 ;  /* 0x00200000208079f0 */ /* 0x000fe60008001880 */
        /* <DEDUP_REMOVED lines=24> */
[----:B0-----:R-:W-:Y:S05]  /*6a70*/  @P3 BRA `(.L_x_20) ;  /* 0x0000000000283947 */ /* 0x001fea0003800000 */
[----:B------:R-:W-:Y:S05]  /*6a80*/  @!P0 BRA `(.L_x_21) ;  /* 0x0000000000048947 */ /* 0x000fea0003800000 */
[----:B------:R-:W-:Y:S01]  /*6a90*/  BPT.TRAP 0x1 ;  /* 0x000000040000795c */ /* 0x000fe20000300000 */
.L_x_21:
[----:B------:R-:W-:Y:S01]  /*6aa0*/  ULEA UR4, UR6, UR37, 0x3 ;  /* 0x0000002506047291 */ /* 0x000fe2000f8e183f */
[----:B------:R-:W-:-:S08]  /*6ab0*/  SHF.L.U32 R7, R7, 0x1f, RZ ;  /* 0x0000001f07077819 */ /* 0x000fd000000006ff */
[----:B------:R0:W1:Y:S01]  /*6ac0*/  SYNCS.PHASECHK.TRANS64.TRYWAIT P2, [UR4+0x31c50], R7 ;  /* 0x031c5007ff0075a7 */ /* 0x0000620008040144 */
[----:B------:R-:W-:Y:S05]  /*6ad0*/  @!P0 BRA `(.L_x_22) ;  /* 0x0000000000048947 */ /* 0x000fea0003800000 */
[----:B------:R-:W-:Y:S01]  /*6ae0*/  BPT.TRAP 0x1 ;  /* 0x000000040000795c */ /* 0x000fe20000300000 */
.L_x_22:
[----:B-1----:R-:W-:Y:S05]  /*6af0*/  @P2 BRA `(.L_x_20) ;  /* 0x0000000000082947 */ /* 0x002fea0003800000 */
[----:B------:R-:W1:Y:S02]  /*6b00*/  SYNCS.PHASECHK.TRANS64.TRYWAIT P2, [UR4+0x31c50], R7 ;  /* 0x031c5007ff0075a7 */ /* 0x000e640008040144 */
[----:B-1----:R-:W-:Y:S05]  /*6b10*/  @!P2 BRA `(.L_x_23) ;  /* 0x0000008400f0a947 */ /* 0x002fea0003800000 */
.L_x_20:
[----:B------:R-:W-:Y:S01]  /*6b20*/  UIADD3 UR4, UR37, 0x200, URZ ;  /* 0x0000020025047890 */ /* 0x000fe2000fffe03f */
[----:B------:R-:W-:Y:S01]  /*6b30*/  WARPGROUP.ARRIVE ;  /* 0x00000000000079c5 */ /* 0x000fe20000000000 */
[----:B------:R-:W-:Y:S01]  /*6b40*/  UMOV UR33, 0xc0000010 ;  /* 0xc000001000217882 */ /* 0x000fe20000000000 */
[----:B------:R-:W-:Y:S01]  /*6b50*/  UMOV UR35, 0x80000020 ;  /* 0x8000002000237882 */ /* 0x000fe20000000000 */
[----:B------:R-:W-:Y:S01]  /*6b60*/  USHF.R.U32.HI UR4, URZ, 0x4, UR4 ;  /* 0x000000043f047899 */ /* 0x000fe20008011604 */
[----:B01----:R-:W-:Y:S01]  /*6b70*/  FMUL.FTZ R7, R136, UR5 ;  /* 0x0000000588077c20 */ /* 0x003fe20008410000 */
[----:B------:R-:W-:Y:S01]  /*6b80*/  FMUL.FTZ R8, R137, UR5 ;  /* 0x0000000589087c20 */ /* 0x000fe20008410000 */
[----:B------:R-:W-:Y:S01]  /*6b90*/  FMUL.FTZ R11, R140, UR5 ;  /* 0x000000058c0b7c20 */ /* 0x000fe20008410000 */
[----:B------:R-:W-:Y:S01]  /*6ba0*/  ULOP3.LUT UR4, UR4, 0x3fff, URZ, 0xc0, !UPT ;  /* 0x00003fff04047892 */ /* 0x000fe2000f8ec03f */
[----:B------:R-:W-:Y:S01]  /*6bb0*/  FMUL.FTZ R12, R141, UR5 ;  /* 0x000000058d0c7c20 */ /* 0x000fe20008410000 */
[----:B------:R-:W-:Y:S01]  /*6bc0*/  FMUL.FTZ R15, R128, UR5 ;  /* 0x00000005800f7c20 */ /* 0x000fe20008410000 */
[----:B------:R-:W0:Y:S01]  /*6bd0*/  MUFU.TANH R7, R7 ;  /* 0x0000000700077308 */ /* 0x000e220000002400 */
[----:B------:R-:W-:Y:S01]  /*6be0*/  ULOP3.LUT UR10, UR4, 0x2400000, URZ, 0xfc, !UPT ;  /* 0x02400000040a7892 */ /* 0x000fe2000f8efc3f */
[----:B------:R-:W-:Y:S01]  /*6bf0*/  FMUL.FTZ R20, R129, UR5 ;  /* 0x0000000581147c20 */ /* 0x000fe20008410000 */
[----:B------:R-:W-:Y:S01]  /*6c00*/  ULOP3.LUT UR4, UR39, 0x10000, URZ, 0xfc, !UPT ;  /* 0x0001000027047892 */ /* 0x000fe2000f8efc3f */
[----:B------:R-:W-:Y:S01]  /*6c10*/  FMUL.FTZ R22, R131, UR5 ;  /* 0x0000000583167c20 */ /* 0x000fe20008410000 */
[----:B------:R-:W-:Y:S01]  /*6c20*/  UIMAD UR10, UR6, 0x6c0, UR10 ;  /* 0x000006c0060a78a4 */ /* 0x000fe2000f8e020a */
[----:B------:R-:W-:Y:S01]  /*6c30*/  FMUL.FTZ R23, R132, UR5 ;  /* 0x0000000584177c20 */ /* 0x000fe20008410000 */
[----:B------:R-:W-:Y:S01]  /*6c40*/  FMUL.FTZ R128, R133, UR5 ;  /* 0x0000000585807c20 */ /* 0x000fe20008410000 */
[----:B------:R-:W1:Y:S01]  /*6c50*/  MUFU.TANH R8, R8 ;  /* 0x0000000800087308 */ /* 0x000e620000002400 */
[----:B------:R-:W-:Y:S01]  /*6c60*/  FMUL.FTZ R120, R120, UR5 ;  /* 0x0000000578787c20 */ /* 0x000fe20008410000 */
[----:B------:R-:W-:Y:S01]  /*6c70*/  UMOV UR32, UR4 ;  /* 0x0000000400207c82 */ /* 0x000fe20008000000 */
[----:B------:R-:W-:Y:S01]  /*6c80*/  FMUL.FTZ R121, R121, UR5 ;  /* 0x0000000579797c20 */ /* 0x000fe20008410000 */
[----:B------:R-:W-:Y:S01]  /*6c90*/  UMOV UR34, UR10 ;  /* 0x0000000a00227c82 */ /* 0x000fe20008000000 */
[----:B------:R-:W-:Y:S01]  /*6ca0*/  FMUL.FTZ R124, R124, UR5 ;  /* 0x000000057c7c7c20 */ /* 0x000fe20008410000 */
[----:B------:R-:W-:Y:S01]  /*6cb0*/  HGMMA.64x96x16.F32.BF16 R24, gdesc[UR32].tnspB, R24, gsb0 ;  /* 0x41600000201879f0 */ /* 0x000fe20008001818 */
[----:B------:R-:W-:Y:S01]  /*6cc0*/  UIADD3 UR32, UR4, 0x180, URZ ;  /* 0x0000018004207890 */ /* 0x000fe2000fffe03f */
[----:B------:R-:W2:Y:S01]  /*6cd0*/  MUFU.TANH R11, R11 ;  /* 0x0000000b000b7308 */ /* 0x000ea20000002400 */
[----:B------:R-:W-:Y:S01]  /*6ce0*/  UIADD3 UR34, UR10, 0x40, URZ ;  /* 0x000000400a227890 */ /* 0x000fe2000fffe03f */
[----:B0-----:R-:W-:Y:S01]  /*6cf0*/  FMNMX.FTZ R131, R7, R5, !PT ;  /* 0x0000000507837209 */ /* 0x001fe20007810000 */
[----:B------:R-:W-:Y:S01]  /*6d00*/  UMOV UR33, 0xc0000010 ;  /* 0xc000001000217882 */ /* 0x000fe20000000000 */
[----:B------:R-:W-:Y:S01]  /*6d10*/  UMOV UR35, 0x80000020 ;  /* 0x8000002000237882 */ /* 0x000fe20000000000 */
[----:B------:R-:W-:Y:S01]  /*6d20*/  FMUL.FTZ R125, R125, UR5 ;  /* 0x000000057d7d7c20 */ /* 0x000fe20008410000 */
[----:B------:R-:W-:Y:S01]  /*6d30*/  FMUL.FTZ R112, R112, UR5 ;  /* 0x0000000570707c20 */ /* 0x000fe20008410000 */
[----:B------:R-:W-:Y:S01]  /*6d40*/  FMUL.FTZ R113, R113, UR5 ;  /* 0x0000000571717c20 */ /* 0x000fe20008410000 */
[----:B------:R-:W0:Y:S01]  /*6d50*/  MUFU.TANH R12, R12 ;  /* 0x0000000c000c7308 */ /* 0x000e220000002400 */
[----:B-1----:R-:W-:Y:S01]  /*6d60*/  FMNMX.FTZ R132, R8, R131, !PT ;  /* 0x0000008308847209 */ /* 0x002fe20007810000 */
[----:B------:R-:W-:Y:S01]  /*6d70*/  FMUL.FTZ R116, R116, UR5 ;  /* 0x0000000574747c20 */ /* 0x000fe20008410000 */
[----:B------:R-:W-:Y:S01]  /*6d80*/  FMUL.FTZ R117, R117, UR5 ;  /* 0x0000000575757c20 */ /* 0x000fe20008410000 */
[----:B------:R-:W-:Y:S01]  /*6d90*/  FMUL.FTZ R104, R104, UR5 ;  /* 0x0000000568687c20 */ /* 0x000fe20008410000 */
[----:B------:R-:W-:Y:S01]  /*6da0*/  FMUL.FTZ R105, R105, UR5 ;  /* 0x0000000569697c20 */ /* 0x000fe20008410000 */
[----:B------:R-:W-:Y:S01]  /*6db0*/  FMUL.FTZ R108, R108, UR5 ;  /* 0x000000056c6c7c20 */ /* 0x000fe20008410000 */
[----:B------:R-:W-:Y:S01]  /*6dc0*/  FMUL.FTZ R109, R109, UR5 ;  /* 0x000000056d6d7c20 */ /* 0x000fe20008410000 */
[----:B------:R-:W1:Y:S01]  /*6dd0*/  MUFU.TANH R15, R15 ;  /* 0x0000000f000f7308 */ /* 0x000e620000002400 */
[----:B--2---:R-:W-:Y:S01]  /*6de0*/  FMNMX.FTZ R131, R11, R132, !PT ;  /* 0x000000840b837209 */ /* 0x004fe20007810000 */
[----:B------:R-:W-:Y:S01]  /*6df0*/  FMUL.FTZ R96, R96, UR5 ;  /* 0x0000000560607c20 */ /* 0x000fe20008410000 */
[----:B------:R-:W-:Y:S01]  /*6e00*/  FMUL.FTZ R97, R97, UR5 ;  /* 0x0000000561617c20 */ /* 0x000fe20008410000 */
[----:B------:R-:W-:Y:S01]  /*6e10*/  FMUL.FTZ R100, R100, UR5 ;  /* 0x0000000564647c20 */ /* 0x000fe20008410000 */
[----:B------:R-:W-:Y:S01]  /*6e20*/  FMUL.FTZ R101, R101, UR5 ;  /* 0x0000000565657c20 */ /* 0x000fe20008410000 */
[----:B------:R-:W-:Y:S01]  /*6e30*/  FMUL.FTZ R88, R88, UR5 ;  /* 0x0000000558587c20 */ /* 0x000fe20008410000 */
[----:B------:R-:W-:Y:S01]  /*6e40*/  FMUL.FTZ R89, R89, UR5 ;  /* 0x0000000559597c20 */ /* 0x000fe20008410000 */
[----:B------:R-:W2:Y:S01]  /*6e50*/  MUFU.TANH R20, R20 ;  /* 0x0000001400147308 */ /* 0x000ea20000002400 */
[----:B0-----:R-:W-:Y:S01]  /*6e60*/  FMNMX.FTZ R132, R12, R131, !PT ;  /* 0x000000830c847209 */ /* 0x001fe20007810000 */
[----:B------:R-:W-:Y:S01]  /*6e70*/  FMUL.FTZ R92, R92, UR5 ;  /* 0x000000055c5c7c20 */ /* 0x000fe20008410000 */
[----:B------:R-:W-:Y:S01]  /*6e80*/  FMUL.FTZ R93, R93, UR5 ;  /* 0x000000055d5d7c20 */ /* 0x000fe20008410000 */
[----:B------:R-:W-:Y:S01]  /*6e90*/  FMUL.FTZ R80, R80, UR5 ;  /* 0x0000000550507c20 */ /* 0x000fe20008410000 */
        /* <DEDUP_REMOVED lines=54> */
[----:B------:R-:W1:Y:S05]  /*7200*/  S2R R141, SR_TID.X ;  /* 0x00000000008d7919 */ /* 0x000e6a0000002100 */
[----:B------:R-:W3:Y:S01]  /*7210*/  MUFU.TANH R113, R113 ;  /* 0x0000007100717308 */ /* 0x000ee20000002400 */
[----:B--2---:R-:W-:-:S07]  /*7220*/  FMNMX.FTZ R131, R125, R132, !PT ;  /* 0x000000847d837209 */ /* 0x004fce0007810000 */
[----:B------:R-:W2:Y:S01]  /*7230*/  MUFU.TANH R116, R116 ;  /* 0x0000007400747308 */ /* 0x000ea20000002400 */
[----:B0-----:R-:W-:Y:S01]  /*7240*/  FMNMX.FTZ R132, R112, R131, !PT ;  /* 0x0000008370847209 */ /* 0x001fe20007810000 */
[----:B------:R-:W-:Y:S02]  /*7250*/  WARPGROUP.DEPBAR.LE gsb0, 0x0 ;  /* 0x00008000000079c5 */ /* 0x000fe40000010000 */
[----:B------:R-:W-:-:S04]  /*7260*/  WARPGROUP.ARRIVE ;  /* 0x00000000000079c5 */ /* 0x000fc80000000000 */
[----:B------:R-:W0:Y:S01]  /*7270*/  MUFU.TANH R117, R117 ;  /* 0x0000007500757308 */ /* 0x000e220000002400 */
[----:B---3--:R-:W-:Y:S01]  /*7280*/  FMNMX.FTZ R131, R113, R132, !PT ;  /* 0x0000008471837209 */ /* 0x008fe20007810000 */
[----:B------:R-:W-:Y:S01]  /*7290*/  HGMMA.64x96x16.F32.BF16 R24, gdesc[UR32].tnspB, R24, gsb0 ;  /* 0x41600000201879f0 */ /* 0x000fe20008001818 */
[----:B------:R-:W-:Y:S02]  /*72a0*/  UIADD3 UR32, UR4, 0x300, URZ ;  /* 0x0000030004207890 */ /* 0x000fe4000fffe03f */
[----:B------:R-:W-:-:S03]  /*72b0*/  UIADD3 UR34, UR10, 0x80, URZ ;  /* 0x000000800a227890 */ /* 0x000fc6000fffe03f */
[----:B------:R-:W3:Y:S01]  /*72c0*/  MUFU.TANH R104, R104 ;  /* 0x0000006800687308 */ /* 0x000ee20000002400 */
[----:B------:R-:W-:Y:S01]  /*72d0*/  UMOV UR33, 0xc0000010 ;  /* 0xc000001000217882 */ /* 0x000fe20000000000 */
[----:B------:R-:W-:Y:S01]  /*72e0*/  UMOV UR35, 0x80000020 ;  /* 0x8000002000237882 */ /* 0x000fe20000000000 */
[----:B--2---:R-:W-:Y:S02]  /*72f0*/  FMNMX.FTZ R132, R116, R131, !PT ;  /* 0x0000008374847209 */ /* 0x004fe40007810000 */
[----:B-1----:R-:W-:Y:S02]  /*7300*/  SHF.R.U32.HI R140, RZ, 0x7, R141 ;  /* 0x00000007ff8c7819 */ /* 0x002fe4000001168d */
[----:B------:R-:W-:Y:S01]  /*7310*/  ISETP.GE.U32.AND P2, PT, R141, 0x180, PT ;  /* 0x000001808d00780c */ /* 0x000fe20003f46070 */
[----:B------:R-:W1:Y:S01]  /*7320*/  MUFU.TANH R105, R105 ;  /* 0x0000006900697308 */ /* 0x000e620000002400 */
[----:B0-----:R-:W-:-:S07]  /*7330*/  FMNMX.FTZ R131, R117, R132, !PT ;  /* 0x0000008475837209 */ /* 0x001fce0007810000 */
[----:B------:R-:W0:Y:S01]  /*7340*/  MUFU.TANH R108, R108 ;  /* 0x0000006c006c7308 */ /* 0x000e220000002400 */
[----:B---3--:R-:W-:-:S07]  /*7350*/  FMNMX.FTZ R132, R104, R131, !PT ;  /* 0x0000008368847209 */ /* 0x008fce0007810000 */
[----:B------:R-:W2:Y:S01]  /*7360*/  MUFU.TANH R109, R109 ;  /* 0x0000006d006d7308 */ /* 0x000ea20000002400 */
[----:B-1----:R-:W-:-:S07]  /*7370*/  FMNMX.FTZ R131, R105, R132, !PT ;  /* 0x0000008469837209 */ /* 0x002fce0007810000 */
[----:B------:R-:W1:Y:S01]  /*7380*/  MUFU.TANH R96, R96 ;  /* 0x0000006000607308 */ /* 0x000e620000002400 */
[----:B0-----:R-:W-:-:S07]  /*7390*/  FMNMX.FTZ R132, R108, R131, !PT ;  /* 0x000000836c847209 */ /* 0x001fce0007810000 */
[----:B------:R-:W0:Y:S01]  /*73a0*/  MUFU.TANH R97, R97 ;  /* 0x0000006100617308 */ /* 0x000e220000002400 */
[----:B--2---:R-:W-:-:S07]  /*73b0*/  FMNMX.FTZ R131, R109, R132, !PT ;  /* 0x000000846d837209 */ /* 0x004fce0007810000 */
        /* <DEDUP_REMOVED lines=13> */
[----:B-1----:R-:W-:Y:S01]  /*7490*/  FMNMX.FTZ R132, R92, R131, !PT ;  /* 0x000000835c847209 */ /* 0x002fe20007810000 */
[----:B------:R-:W-:Y:S02]  /*74a0*/  WARPGROUP.DEPBAR.LE gsb0, 0x0 ;  /* 0x00008000000079c5 */ /* 0x000fe40000010000 */
[----:B------:R-:W-:-:S04]  /*74b0*/  WARPGROUP.ARRIVE ;  /* 0x00000000000079c5 */ /* 0x000fc80000000000 */
[----:B------:R-:W1:Y:S01]  /*74c0*/  MUFU.TANH R81, R81 ;  /* 0x0000005100517308 */ /* 0x000e620000002400 */
[----:B0-----:R-:W-:Y:S01]  /*74d0*/  FMNMX.FTZ R131, R93, R132, !PT ;  /* 0x000000845d837209 */ /* 0x001fe20007810000 */
[----:B------:R-:W-:Y:S01]  /*74e0*/  HGMMA.64x96x16.F32.BF16 R24, gdesc[UR32].tnspB, R24, gsb0 ;  /* 0x41600000201879f0 */ /* 0x000fe20008001818 */
[----:B------:R-:W-:Y:S02]  /*74f0*/  UIADD3 UR32, UR4, 0x480, URZ ;  /* 0x0000048004207890 */ /* 0x000fe4000fffe03f */
[----:B------:R-:W-:Y:S01]  /*7500*/  UIADD3 UR34, UR10, 0xc0, URZ ;  /* 0x000000c00a227890 */ /* 0x000fe2000fffe03f */
[----:B------:R-:W-:Y:S01]  /*7510*/  UMOV UR33, 0xc0000010 ;  /* 0xc000001000217882 */ /* 0x000fe20000000000 */
[----:B------:R-:W-:Y:S01]  /*7520*/  UMOV UR35, 0x80000020 ;  /* 0x8000002000237882 */ /* 0x000fe20000000000 */
        /* <DEDUP_REMOVED lines=15> */
[----:B-1----:R-:W-:-:S05]  /*7620*/  FMNMX.FTZ R131, R77, R132, !PT ;  /* 0x000000844d837209 */ /* 0x002fca0007810000 */
[----:B------:R-:W1:Y:S02]  /*7630*/  SHFL.BFLY PT, R132, R131, 0x2, 0x1f ;  /* 0x0c401f0083847f89 */ /* 0x000e6400000e0000 */
[----:B------:R-:W3:Y:S08]  /*7640*/  MUFU.TANH R13, R13 ;  /* 0x0000000d000d7308 */ /* 0x000ef00000002400 */
[----:B------:R-:W4:Y:S08]  /*7650*/  MUFU.TANH R14, R14 ;  /* 0x0000000e000e7308 */ /* 0x000f300000002400 */
[----:B------:R-:W5:Y:S01]  /*7660*/  MUFU.TANH R21, R21 ;  /* 0x0000001500157308 */ /* 0x000f620000002400 */
[----:B-1----:R-:W-:Y:S01]  /*7670*/  FMNMX.FTZ R133, R131, R132, !PT ;  /* 0x0000008483857209 */ /* 0x002fe20007810000 */
[----:B------:R-:W-:Y:S01]  /*7680*/  FMUL.FTZ R131, R74, UR5 ;  /* 0x000000054a837c20 */ /* 0x000fe20008410000 */
[----:B------:R-:W-:Y:S01]  /*7690*/  FMUL.FTZ R132, R75, UR5 ;  /* 0x000000054b847c20 */ /* 0x000fe20008410000 */
[----:B------:R-:W1:Y:S04]  /*76a0*/  LDC R74, c[0x0][0x988] ;  /* 0x00026200ff4a7b82 */ /* 0x000e680000000800 */
[----:B------:R-:W5:Y:S01]  /*76b0*/  MUFU.TANH R22, R22 ;  /* 0x0000001600167308 */ /* 0x000f620000002400 */
[----:B------:R-:W0:Y:S01]  /*76c0*/  SHFL.BFLY PT, R134, R133, 0x1, 0x1f ;  /* 0x0c201f0085867f89 */ /* 0x000e2200000e0000 */
[----:B------:R-:W-:-:S02]  /*76d0*/  WARPGROUP.DEPBAR.LE gsb0, 0x0 ;  /* 0x00008000000079c5 */ /* 0x000fc40000010000 */
[----:B------:R-:W-:-:S04]  /*76e0*/  WARPGROUP.ARRIVE ;  /* 0x00000000000079c5 */ /* 0x000fc80000000000 */
[----:B------:R-:W5:Y:S02]  /*76f0*/  MUFU.TANH R129, R129 ;  /* 0x0000008100817308 */ /* 0x000f640000002400 */
[----:B------:R-:W-:Y:S01]  /*7700*/  HGMMA.64x96x16.F32.BF16 R24, gdesc[UR32].tnspB, R24, gsb0 ;  /* 0x41600000201879f0 */ /* 0x000fe20008001818 */
[----:B------:R-:W-:Y:S02]  /*7710*/  UIADD3 UR32, UR4, 0x600, URZ ;  /* 0x0000060004207890 */ /* 0x000fe4000fffe03f */
[----:B------:R-:W-:-:S03]  /*7720*/  UIADD3 UR34, UR10, 0x100, URZ ;  /* 0x000001000a227890 */ /* 0x000fc6000fffe03f */
[----:B------:R-:W5:Y:S01]  /*7730*/  MUFU.TANH R130, R130 ;  /* 0x0000008200827308 */ /* 0x000f620000002400 */
[----:B------:R-:W-:Y:S01]  /*7740*/  UMOV UR33, 0xc0000010 ;  /* 0xc000001000217882 */ /* 0x000fe20000000000 */
[----:B------:R-:W-:Y:S01]  /*7750*/  UMOV UR35, 0x80000020 ;  /* 0x8000002000237882 */ /* 0x000fe20000000000 */
[----:B0-----:R-:W-:-:S05]  /*7760*/  FMNMX.FTZ R75, R133, R134, !PT ;  /* 0x00000086854b7209 */ /* 0x001fca0007810000 */
[----:B------:R-:W0:Y:S01]  /*7770*/  MUFU.TANH R122, R122 ;  /* 0x0000007a007a7308 */ /* 0x000e220000002400 */
[----:B------:R-:W-:-:S04]  /*7780*/  FADD.FTZ R5, -R75, R5 ;  /* 0x000000054b057221 */ /* 0x000fc80000010100 */
[-C--:B-1----:R-:W-:Y:S01]  /*7790*/  FMUL.FTZ R133, R5, R74.reuse ;  /* 0x0000004a05857220 */ /* 0x082fe20000410000 */
[-C--:B------:R-:W-:Y:S02]  /*77a0*/  FMUL.FTZ R5, R75, R74.reuse ;  /* 0x0000004a4b057220 */ /* 0x080fe40000410000 */
[----:B------:R-:W1:Y:S02]  /*77b0*/  MUFU.TANH R123, R123 ;  /* 0x0000007b007b7308 */ /* 0x000e640000002400 */
[-CC-:B------:R-:W-:Y:S01]  /*77c0*/  FFMA.FTZ R136, R12, R74.reuse, -R5.reuse ;  /* 0x0000004a0c887223 */ /* 0x180fe20000010805 */
[--C-:B------:R-:W-:Y:S01]  /*77d0*/  FFMA.FTZ R12, R23, R74, -R5.reuse ;  /* 0x0000004a170c7223 */ /* 0x100fe20000010805 */
[----:B------:R-:W-:Y:S01]  /*77e0*/  FMNMX.FTZ R23, R9, R6, !PT ;  /* 0x0000000609177209 */ /* 0x000fe20007810000 */
[-CC-:B------:R-:W-:Y:S01]  /*77f0*/  FFMA.FTZ R134, R11, R74.reuse, -R5.reuse ;  /* 0x0000004a0b867223 */ /* 0x180fe20000010805 */
[-CC-:B------:R-:W-:Y:S01]  /*7800*/  FFMA.FTZ R11, R20, R74.reuse, -R5.reuse ;  /* 0x0000004a140b7223 */ /* 0x180fe20000010805 */
[-CC-:B------:R-:W-:Y:S01]  /*7810*/  FFMA.FTZ R135, R8, R74.reuse, -R5.reuse ;  /* 0x0000004a08877223 */ /* 0x180fe20000010805 */
[----:B--2---:R-:W-:Y:S01]  /*7820*/  FMNMX.FTZ R20, R10, R23, !PT ;  /* 0x000000170a147209 */ /* 0x004fe20007810000 */
[-CC-:B------:R-:W-:Y:S01]  /*7830*/  FFMA.FTZ R8, R15, R74.reuse, -R5.reuse ;  /* 0x0000004a0f087223 */ /* 0x180fe20000010805 */
[-CC-:B------:R-:W-:Y:S01]  /*7840*/  FFMA.FTZ R15, R128, R74.reuse, -R5.reuse ;  /* 0x0000004a800f7223 */ /* 0x180fe20000010805 */
[--C-:B------:R-:W-:Y:S01]  /*7850*/  FFMA.FTZ R128, R120, R74, -R5.reuse ;  /* 0x0000004a78807223 */ /* 0x100fe20000010805 */
[----:B---3--:R-:W-:Y:S01]  /*7860*/  FMNMX.FTZ R23, R13, R20, !PT ;  /* 0x000000140d177209 */ /* 0x008fe20007810000 */
[----:B------:R-:W2:Y:S01]  /*7870*/  MUFU.TANH R126, R126 ;  /* 0x0000007e007e7308 */ /* 0x000ea20000002400 */
[-CC-:B------:R-:W-:Y:S01]  /*7880*/  FFMA.FTZ R137, R124, R74.reuse, -R5.reuse ;  /* 0x0000004a7c897223 */ /* 0x180fe20000010805 */
[-CC-:B------:R-:W-:Y:S01]  /*7890*/  FFMA.FTZ R138, R125, R74.reuse, -R5.reuse ;  /* 0x0000004a7d8a7223 */ /* 0x180fe20000010805 */
[----:B----4-:R-:W-:Y:S01]  /*78a0*/  FMNMX.FTZ R120, R14, R23, !PT ;  /* 0x000000170e787209 */ /* 0x010fe20007810000 */
[-CC-:B------:R-:W-:Y:S01]  /*78b0*/  FFMA.FTZ R23, R121, R74.reuse, -R5.reuse ;  /* 0x0000004a79177223 */ /* 0x180fe20000010805 */
[-CC-:B------:R-:W-:Y:S01]  /*78c0*/  FFMA.FTZ R7, R7, R74.reuse, -R5.reuse ;  /* 0x0000004a07077223 */ /* 0x180fe20000010805 */
[--C-:B------:R-:W-:Y:S01]  /*78d0*/  FFMA.FTZ R112, R112, R74, -R5.reuse ;  /* 0x0000004a70707223 */ /* 0x100fe20000010805 */
[----:B-----5:R-:W-:Y:S01]  /*78e0*/  FMNMX.FTZ R121, R21, R120, !PT ;  /* 0x0000007815797209 */ /* 0x020fe20007810000 */
[----:B------:R-:W3:Y:S01]  /*78f0*/  MUFU.TANH R127, R127 ;  /* 0x0000007f007f7308 */ /* 0x000ee20000002400 */
[-CC-:B------:R-:W-:Y:S01]  /*7900*/  FFMA.FTZ R113, R113, R74.reuse, -R5.reuse ;  /* 0x0000004a71717223 */ /* 0x180fe20000010805 */
[-CC-:B------:R-:W-:Y:S01]  /*7910*/  FFMA.FTZ R116, R116, R74.reuse, -R5.reuse ;  /* 0x0000004a74747223 */ /* 0x180fe20000010805 */
[----:B------:R-:W-:Y:S01]  /*7920*/  FMNMX.FTZ R120, R22, R121, !PT ;  /* 0x0000007916787209 */ /* 0x000fe20007810000 */
[-CC-:B------:R-:W-:Y:S01]  /*7930*/  FFMA.FTZ R117, R117, R74.reuse, -R5.reuse ;  /* 0x0000004a75757223 */ /* 0x180fe20000010805 */
[-CC-:B------:R-:W-:Y:S01]  /*7940*/  FFMA.FTZ R104, R104, R74.reuse, -R5.reuse ;  /* 0x0000004a68687223 */ /* 0x180fe20000010805 */
[--C-:B------:R-:W-:Y:S01]  /*7950*/  FFMA.FTZ R105, R105, R74, -R5.reuse ;  /* 0x0000004a69697223 */ /* 0x100fe20000010805 */
[----:B------:R-:W-:Y:S01]  /*7960*/  FMNMX.FTZ R121, R129, R120, !PT ;  /* 0x0000007881797209 */ /* 0x000fe20007810000 */
[----:B------:R-:W4:Y:S01]  /*7970*/  MUFU.TANH R114, R114 ;  /* 0x0000007200727308 */ /* 0x000f220000002400 */
[-CC-:B------:R-:W-:Y:S01]  /*7980*/  FFMA.FTZ R108, R108, R74.reuse, -R5.reuse ;  /* 0x0000004a6c6c7223 */ /* 0x180fe20000010805 */
[-CC-:B------:R-:W-:Y:S01]  /*7990*/  FFMA.FTZ R109, R109, R74.reuse, -R5.reuse ;  /* 0x0000004a6d6d7223 */ /* 0x180fe20000010805 */
[----:B------:R-:W-:Y:S01]  /*79a0*/  FMNMX.FTZ R121, R130, R121, !PT ;  /* 0x0000007982797209 */ /* 0x000fe20007810000 */
[-CC-:B------:R-:W-:Y:S01]  /*79b0*/  FFMA.FTZ R96, R96, R74.reuse, -R5.reuse ;  /* 0x0000004a60607223 */ /* 0x180fe20000010805 */
[-CC-:B------:R-:W-:Y:S01]  /*79c0*/  FFMA.FTZ R97, R97, R74.reuse, -R5.reuse ;  /* 0x0000004a61617223 */ /* 0x180fe20000010805 */
[-CC-:B------:R-:W-:Y:S01]  /*79d0*/  FFMA.FTZ R100, R100, R74.reuse, -R5.reuse ;  /* 0x0000004a64647223 */ /* 0x180fe20000010805 */
[----:B0-----:R-:W-:Y:S01]  /*79e0*/  FMNMX.FTZ R124, R122, R121, !PT ;  /* 0x000000797a7c7209 */ /* 0x001fe20007810000 */
[----:B------:R-:W0:Y:S01]  /*79f0*/  MUFU.TANH R115, R115 ;  /* 0x0000007300737308 */ /* 0x000e220000002400 */
[-CC-:B------:R-:W-:Y:S01]  /*7a00*/  FFMA.FTZ R101, R101, R74.reuse, -R5.reuse ;  /* 0x0000004a65657223 */ /* 0x180fe20000010805 */
[--C-:B------:R-:W-:Y:S01]  /*7a10*/  FFMA.FTZ R88, R88, R74, -R5.reuse ;  /* 0x0000004a58587223 */ /* 0x100fe20000010805 */
[----:B-1----:R-:W-:Y:S01]  /*7a20*/  FMNMX.FTZ R125, R123, R124, !PT ;  /* 0x0000007c7b7d7209 */ /* 0x002fe20007810000 */
[-CC-:B------:R-:W-:Y:S01]  /*7a30*/  FFMA.FTZ R89, R89, R74.reuse, -R5.reuse ;  /* 0x0000004a59597223 */ /* 0x180fe20000010805 */
[-CC-:B------:R-:W-:Y:S01]  /*7a40*/  FFMA.FTZ R92, R92, R74.reuse, -R5.reuse ;  /* 0x0000004a5c5c7223 */ /* 0x180fe20000010805 */
[-CC-:B------:R-:W-:Y:S01]  /*7a50*/  FFMA.FTZ R93, R93, R74.reuse, -R5.reuse ;  /* 0x0000004a5d5d7223 */ /* 0x180fe20000010805 */
[----:B--2---:R-:W-:Y:S01]  /*7a60*/  FMNMX.FTZ R124, R126, R125, !PT ;  /* 0x0000007d7e7c7209 */ /* 0x004fe20007810000 */
[----:B------:R-:W1:Y:S01]  /*7a70*/  MUFU.TANH R118, R118 ;  /* 0x0000007600767308 */ /* 0x000e620000002400 */
[-CC-:B------:R-:W-:Y:S01]  /*7a80*/  FFMA.FTZ R80, R80, R74.reuse, -R5.reuse ;  /* 0x0000004a50507223 */ /* 0x180fe20000010805 */
[--C-:B------:R-:W-:Y:S01]  /*7a90*/  FFMA.FTZ R81, R81, R74, -R5.reuse ;  /* 0x0000004a51517223 */ /* 0x100fe20000010805 */
[----:B---3--:R-:W-:Y:S01]  /*7aa0*/  FMNMX.FTZ R125, R127, R124, !PT ;  /* 0x0000007c7f7d7209 */ /* 0x008fe20007810000 */
[-CC-:B------:R-:W-:Y:S01]  /*7ab0*/  FFMA.FTZ R84, R84, R74.reuse, -R5.reuse ;  /* 0x0000004a54547223 */ /* 0x180fe20000010805 */
[-CC-:B------:R-:W-:Y:S01]  /*7ac0*/  FFMA.FTZ R85, R85, R74.reuse, -R5.reuse ;  /* 0x0000004a55557223 */ /* 0x180fe20000010805 */
[-CC-:B------:R-:W-:Y:S01]  /*7ad0*/  FFMA.FTZ R73, R73, R74.reuse, -R5.reuse ;  /* 0x0000004a49497223 */ /* 0x180fe20000010805 */
[----:B----4-:R-:W-:Y:S01]  /*7ae0*/  FMNMX.FTZ R124, R114, R125, !PT ;  /* 0x0000007d727c7209 */ /* 0x010fe20007810000 */
[----:B------:R-:W2:Y:S01]  /*7af0*/  MUFU.TANH R119, R119 ;  /* 0x0000007700777308 */ /* 0x000ea20000002400 */
[-CC-:B------:R-:W-:Y:S01]  /*7b00*/  FFMA.FTZ R76, R76, R74.reuse, -R5.reuse ;  /* 0x0000004a4c4c7223 */ /* 0x180fe20000010805 */
[----:B------:R-:W-:Y:S01]  /*7b10*/  FFMA.FTZ R77, R77, R74, -R5 ;  /* 0x0000004a4d4d7223 */ /* 0x000fe20000010805 */
[----:B0-----:R-:W-:-:S05]  /*7b20*/  FMNMX.FTZ R125, R115, R124, !PT ;  /* 0x0000007c737d7209 */ /* 0x001fca0007810000 */
[----:B------:R-:W0:Y:S01]  /*7b30*/  MUFU.TANH R106, R106 ;  /* 0x0000006a006a7308 */ /* 0x000e220000002400 */
[----:B-1----:R-:W-:-:S07]  /*7b40*/  FMNMX.FTZ R124, R118, R125, !PT ;  /* 0x0000007d767c7209 */ /* 0x002fce0007810000 */
[----:B------:R-:W1:Y:S01]  /*7b50*/  MUFU.TANH R107, R107 ;  /* 0x0000006b006b7308 */ /* 0x000e620000002400 */
[----:B--2---:R-:W-:-:S07]  /*7b60*/  FMNMX.FTZ R125, R119, R124, !PT ;  /* 0x0000007c777d7209 */ /* 0x004fce0007810000 */
[----:B------:R-:W2:Y:S01]  /*7b70*/  MUFU.TANH R110, R110 ;  /* 0x0000006e006e7308 */ /* 0x000ea20000002400 */
[----:B------:R-:W-:Y:S02]  /*7b80*/  WARPGROUP.DEPBAR.LE gsb0, 0x0 ;  /* 0x00008000000079c5 */ /* 0x000fe40000010000 */
[----:B------:R-:W-:Y:S01]  /*7b90*/  WARPGROUP.ARRIVE ;  /* 0x00000000000079c5 */ /* 0x000fe20000000000 */
[----:B0-----:R-:W-:-:S04]  /*7ba0*/  FMNMX.FTZ R124, R106, R125, !PT ;  /* 0x0000007d6a7c7209 */ /* 0x001fc80007810000 */
[----:B------:R-:W0:Y:S01]  /*7bb0*/  MUFU.TANH R111, R111 ;  /* 0x0000006f006f7308 */ /* 0x000e220000002400 */
[----:B------:R-:W-:Y:S01]  /*7bc0*/  HGMMA.64x96x16.F32.BF16 R24, gdesc[UR32].tnspB, R24, gsb0 ;  /* 0x41600000201879f0 */ /* 0x000fe20008001818 */
[----:B------:R-:W-:Y:S01]  /*7bd0*/  UIADD3 UR32, UR4, 0x780, URZ ;  /* 0x0000078004207890 */ /* 0x000fe2000fffe03f */
[----:B-1----:R-:W-:Y:S01]  /*7be0*/  FMNMX.FTZ R125, R107, R124, !PT ;  /* 0x0000007c6b7d7209 */ /* 0x002fe20007810000 */
[----:B------:R-:W-:Y:S01]  /*7bf0*/  UIADD3 UR34, UR10, 0x140, URZ ;  /* 0x000001400a227890 */ /* 0x000fe2000fffe03f */
[----:B------:R-:W-:Y:S01]  /*7c00*/  UMOV UR33, 0xc0000010 ;  /* 0xc000001000217882 */ /* 0x000fe20000000000 */
[----:B------:R-:W-:Y:S02]  /*7c10*/  UMOV UR35, 0x80000020 ;  /* 0x8000002000237882 */ /* 0x000fe40000000000 */
[----:B------:R-:W1:Y:S01]  /*7c20*/  MUFU.TANH R98, R98 ;  /* 0x0000006200627308 */ /* 0x000e620000002400 */
[----:B--2---:R-:W-:-:S07]  /*7c30*/  FMNMX.FTZ R124, R110, R125, !PT ;  /* 0x0000007d6e7c7209 */ /* 0x004fce0007810000 */
[----:B------:R-:W2:Y:S01]  /*7c40*/  MUFU.TANH R99, R99 ;  /* 0x0000006300637308 */ /* 0x000ea20000002400 */
[----:B0-----:R-:W-:-:S07]  /*7c50*/  FMNMX.FTZ R125, R111, R124, !PT ;  /* 0x0000007c6f7d7209 */ /* 0x001fce0007810000 */
[----:B------:R-:W0:Y:S01]  /*7c60*/  MUFU.TANH R102, R102 ;  /* 0x0000006600667308 */ /* 0x000e220000002400 */
[----:B-1----:R-:W-:-:S07]  /*7c70*/  FMNMX.FTZ R124, R98, R125, !PT ;  /* 0x0000007d627c7209 */ /* 0x002fce0007810000 */
        /* <DEDUP_REMOVED lines=17> */
[----:B-1----:R-:W-:Y:S01]  /*7d90*/  FMNMX.FTZ R125, R83, R124, !PT ;  /* 0x0000007c537d7209 */ /* 0x002fe20007810000 */
[----:B------:R-:W-:Y:S02]  /*7da0*/  WARPGROUP.DEPBAR.LE gsb0, 0x0 ;  /* 0x00008000000079c5 */ /* 0x000fe40000010000 */
[----:B------:R-:W-:-:S04]  /*7db0*/  WARPGROUP.ARRIVE ;  /* 0x00000000000079c5 */ /* 0x000fc80000000000 */
[----:B------:R-:W1:Y:S01]  /*7dc0*/  MUFU.TANH R131, R131 ;  /* 0x0000008300837308 */ /* 0x000e620000002400 */
[----:B--2---:R-:W-:Y:S01]  /*7dd0*/  FMNMX.FTZ R124, R86, R125, !PT ;  /* 0x0000007d567c7209 */ /* 0x004fe20007810000 */
[----:B------:R-:W-:Y:S01]  /*7de0*/  HGMMA.64x96x16.F32.BF16 R24, gdesc[UR32].tnspB, R24, gsb0 ;  /* 0x41600000201879f0 */ /* 0x000fe20008001818 */
[----:B------:R-:W-:Y:S02]  /*7df0*/  UIADD3 UR32, UR4, 0x900, URZ ;  /* 0x0000090004207890 */ /* 0x000fe4000fffe03f */
[----:B0-----:R-:W-:Y:S01]  /*7e00*/  FMNMX.FTZ R124, R87, R124, !PT ;  /* 0x0000007c577c7209 */ /* 0x001fe20007810000 */
[----:B------:R-:W-:Y:S02]  /*7e10*/  UIADD3 UR34, UR10, 0x180, URZ ;  /* 0x000001800a227890 */ /* 0x000fe4000fffe03f */
[----:B------:R-:W0:Y:S01]  /*7e20*/  MUFU.TANH R132, R132 ;  /* 0x0000008400847308 */ /* 0x000e220000002400 */
[----:B------:R-:W-:Y:S01]  /*7e30*/  UMOV UR33, 0xc0000010 ;  /* 0xc000001000217882 */ /* 0x000fe20000000000 */
[----:B------:R-:W-:-:S06]  /*7e40*/  UMOV UR35, 0x80000020 ;  /* 0x8000002000237882 */ /* 0x000fcc0000000000 */
[----:B------:R-:W2:Y:S01]  /*7e50*/  MUFU.TANH R78, R78 ;  /* 0x0000004e004e7308 */ /* 0x000ea20000002400 */
[----:B-1----:R-:W-:-:S07]  /*7e60*/  FMNMX.FTZ R125, R131, R124, !PT ;  /* 0x0000007c837d7209 */ /* 0x002fce0007810000 */
[----:B------:R-:W1:Y:S01]  /*7e70*/  MUFU.TANH R79, R79 ;  /* 0x0000004f004f7308 */ /* 0x000e620000002400 */
[----:B0-----:R-:W-:-:S07]  /*7e80*/  FMNMX.FTZ R125, R132, R125, !PT ;  /* 0x0000007d847d7209 */ /* 0x001fce0007810000 */
[----:B------:R-:W-:Y:S01]  /*7e90*/  MUFU.EX2 R20, R128 ;  /* 0x0000008000147308 */ /* 0x000fe20000000800 */
[----:B--2---:R-:W-:-:S07]  /*7ea0*/  FMNMX.FTZ R124, R78, R125, !PT ;  /* 0x0000007d4e7c7209 */ /* 0x004fce0007810000 */
[----:B------:R-:W-:Y:S01]  /*7eb0*/  MUFU.EX2 R120, R137 ;  /* 0x0000008900787308 */ /* 0x000fe20000000800 */
[----:B-1----:R-:W-:-:S05]  /*7ec0*/  FMNMX.FTZ R124, R79, R124, !PT ;  /* 0x0000007c4f7c7209 */ /* 0x002fca0007810000 */
[----:B------:R-:W0:Y:S02]  /*7ed0*/  SHFL.BFLY PT, R125, R124, 0x2, 0x1f ;  /* 0x0c401f007c7d7f89 */ /* 0x000e2400000e0000 */
[----:B------:R-:W-:Y:S08]  /*7ee0*/  MUFU.EX2 R133, R133 ;  /* 0x0000008500857308 */ /* 0x000ff00000000800 */
[----:B------:R-:W1:Y:S08]  /*7ef0*/  MUFU.EX2 R7, R7 ;  /* 0x0000000700077308 */ /* 0x000e700000000800 */
[----:B------:R-:W2:Y:S01]  /*7f00*/  MUFU.EX2 R135, R135 ;  /* 0x0000008700877308 */ /* 0x000ea20000000800 */
[----:B0-----:R-:W-:Y:S01]  /*7f10*/  FMNMX.FTZ R125, R124, R125, !PT ;  /* 0x0000007d7c7d7209 */ /* 0x001fe20007810000 */
[----:B------:R-:W-:-:S06]  /*7f20*/  FFMA.FTZ R124, R72, R74, -R5 ;  /* 0x0000004a487c7223 */ /* 0x000fcc0000010805 */
[----:B------:R-:W0:Y:S01]  /*7f30*/  MUFU.EX2 R134, R134 ;  /* 0x0000008600867308 */ /* 0x000e220000000800 */
[----:B-1----:R-:W-:Y:S01]  /*7f40*/  FFMA.FTZ R4, R133, R4, R7 ;  /* 0x0000000485047223 */ /* 0x002fe20000010007 */
[----:B------:R-:W1:Y:S06]  /*7f50*/  SHFL.BFLY PT, R128, R125, 0x1, 0x1f ;  /* 0x0c201f007d807f89 */ /* 0x000e6c00000e0000 */
[----:B------:R3:W-:Y:S08]  /*7f60*/  MUFU.EX2 R121, R138 ;  /* 0x0000008a00797308 */ /* 0x0007f00000000800 */
[----:B------:R-:W-:Y:S08]  /*7f70*/  MUFU.EX2 R136, R136 ;  /* 0x0000008800887308 */ /* 0x000ff00000000800 */
[----:B------:R-:W-:Y:S01]  /*7f80*/  MUFU.EX2 R8, R8 ;  /* 0x0000000800087308 */ /* 0x000fe20000000800 */
[----:B-1----:R-:W-:-:S05]  /*7f90*/  FMNMX.FTZ R72, R125, R128, !PT ;  /* 0x000000807d487209 */ /* 0x002fca0007810000 */
[CC--:B------:R-:W-:Y:S01]  /*7fa0*/  FMUL.FTZ R137, R72.reuse, R74.reuse ;  /* 0x0000004a48897220 */ /* 0x0c0fe20000410000 */
[----:B------:R-:W-:Y:S01]  /*7fb0*/  FADD.FTZ R5, -R72, R6 ;  /* 0x0000000648057221 */ /* 0x000fe20000010100 */
[----:B------:R-:W-:Y:S02]  /*7fc0*/  WARPGROUP.DEPBAR.LE gsb0, 0x0 ;  /* 0x00008000000079c5 */ /* 0x000fe40000010000 */
[----:B------:R-:W-:Y:S01]  /*7fd0*/  WARPGROUP.ARRIVE ;  /* 0x00000000000079c5 */ /* 0x000fe20000000000 */
[-CC-:B------:R-:W-:Y:S01]  /*7fe0*/  FFMA.FTZ R128, R13, R74.reuse, -R137.reuse ;  /* 0x0000004a0d807223 */ /* 0x180fe20000010889 */
[----:B------:R-:W-:Y:S02]  /*7ff0*/  IMAD.U32 R13, RZ, RZ, UR36 ;  /* 0x00000024ff0d7e24 */ /* 0x000fe4000f8e00ff */
[-C--:B------:R-:W-:Y:S01]  /*8000*/  FMUL.FTZ R125, R5, R74.reuse ;  /* 0x0000004a057d7220 */ /* 0x080fe20000410000 */
[-CC-:B------:R-:W-:Y:S01]  /*8010*/  FFMA.FTZ R5, R9, R74.reuse, -R137.reuse ;  /* 0x0000004a09057223 */ /* 0x180fe20000010889 */
[-CC-:B------:R-:W-:Y:S01]  /*8020*/  FFMA.FTZ R9, R10, R74.reuse, -R137.reuse ;  /* 0x0000004a0a097223 */ /* 0x180fe20000010889 */
[----:B------:R-:W-:Y:S01]  /*8030*/  HGMMA.64x96x16.F32.BF16 R24, gdesc[UR32].tnspB, R24, gsb0 ;  /* 0x41600000201879f0 */ /* 0x000fe20008001818 */
[----:B------:R-:W-:Y:S01]  /*8040*/  UIADD3 UR32, UR4, 0xa80, URZ ;  /* 0x00000a8004207890 */ /* 0x000fe2000fffe03f */
[----:B------:R-:W-:Y:S01]  /*8050*/  @!P1 LEA R13, R13, UR37, 0x3 ;  /* 0x000000250d0d9c11 */ /* 0x000fe2000f8e18ff */
[----:B------:R-:W-:Y:S01]  /*8060*/  UIADD3 UR34, UR10, 0x1c0, URZ ;  /* 0x000001c00a227890 */ /* 0x000fe2000fffe03f */
[----:B------:R-:W-:Y:S01]  /*8070*/  VIADD R6, R140, 0x9 ;  /* 0x000000098c067836 */ /* 0x000fe20000000000 */
[----:B------:R-:W-:Y:S01]  /*8080*/  UMOV UR33, 0xc0000010 ;  /* 0xc000001000217882 */ /* 0x000fe20000000000 */
[----:B------:R-:W-:Y:S01]  /*8090*/  UMOV UR35, 0x80000020 ;  /* 0x8000002000237882 */ /* 0x000fe20000000000 */
[----:B------:R-:W-:Y:S01]  /*80a0*/  MUFU.EX2 R125, R125 ;  /* 0x0000007d007d7308 */ /* 0x000fe20000000800 */
[----:B------:R-:W-:Y:S01]  /*80b0*/  @!P1 VIADD R13, R13, 0x31c40 ;  /* 0x00031c400d0d9836 */ /* 0x000fe20000000000 */
[----:B------:R-:W-:Y:S01]  /*80c0*/  SEL R6, R6, 0x9, !P2 ;  /* 0x0000000906067807 */ /* 0x000fe20005000000 */
[-CC-:B---3--:R-:W-:Y:S01]  /*80d0*/  FFMA.FTZ R138, R14, R74.reuse, -R137.reuse ;  /* 0x0000004a0e8a7223 */ /* 0x188fe20000010889 */
[-CC-:B------:R-:W-:Y:S01]  /*80e0*/  FFMA.FTZ R14, R114, R74.reuse, -R137.reuse ;  /* 0x0000004a720e7223 */ /* 0x180fe20000010889 */
[-C--:B------:R-:W-:Y:S01]  /*80f0*/  FFMA.FTZ R114, R115, R74.reuse, -R137 ;  /* 0x0000004a73727223 */ /* 0x080fe20000010889 */
[----:B------:R-:W-:Y:S01]  /*8100*/  @!P1 PRMT R13, RZ, 0x654, R13 ;  /* 0x00000654ff0d9816 */ /* 0x000fe2000000000d */
[-CC-:B------:R-:W-:Y:S01]  /*8110*/  FFMA.FTZ R115, R118, R74.reuse, -R137.reuse ;  /* 0x0000004a76737223 */ /* 0x180fe20000010889 */
[----:B------:R-:W1:Y:S01]  /*8120*/  MUFU.EX2 R5, R5 ;  /* 0x0000000500057308 */ /* 0x000e620000000800 */
[-CC-:B------:R-:W-:Y:S01]  /*8130*/  FFMA.FTZ R10, R21, R74.reuse, -R137.reuse ;  /* 0x0000004a150a7223 */ /* 0x180fe20000010889 */
[-CC-:B------:R-:W-:Y:S01]  /*8140*/  FFMA.FTZ R118, R119, R74.reuse, -R137.reuse ;  /* 0x0000004a77767223 */ /* 0x180fe20000010889 */
[----:B--2---:R-:W-:Y:S01]  /*8150*/  FADD.FTZ R119, R135, R4 ;  /* 0x0000000487777221 */ /* 0x004fe20000010000 */
[-CC-:B------:R-:W-:Y:S01]  /*8160*/  FFMA.FTZ R139, R22, R74.reuse, -R137.reuse ;  /* 0x0000004a168b7223 */ /* 0x180fe20000010889 */
[-CC-:B------:R-:W-:Y:S01]  /*8170*/  FFMA.FTZ R22, R129, R74.reuse, -R137.reuse ;  /* 0x0000004a81167223 */ /* 0x180fe20000010889 */
[----:B------:R-:W-:Y:S01]  /*8180*/  F2FP.BF16.F32.PACK_AB R4, R135, R7 ;  /* 0x000000078704723e */ /* 0x000fe200000010ff */
[-CC-:B------:R-:W-:Y:S01]  /*8190*/  FFMA.FTZ R129, R130, R74.reuse, -R137.reuse ;  /* 0x0000004a82817223 */ /* 0x180fe20000010889 */
[----:B------:R-:W2:Y:S01]  /*81a0*/  MUFU.EX2 R9, R9 ;  /* 0x0000000900097308 */ /* 0x000ea20000000800 */
[-CC-:B------:R-:W-:Y:S01]  /*81b0*/  FFMA.FTZ R21, R122, R74.reuse, -R137.reuse ;  /* 0x0000004a7a157223 */ /* 0x180fe20000010889 */
[-CC-:B------:R-:W-:Y:S01]  /*81c0*/  FFMA.FTZ R122, R126, R74.reuse, -R137.reuse ;  /* 0x0000004a7e7a7223 */ /* 0x180fe20000010889 */
[-CC-:B------:R-:W-:Y:S01]  /*81d0*/  FFMA.FTZ R126, R127, R74.reuse, -R137.reuse ;  /* 0x0000004a7f7e7223 */ /* 0x180fe20000010889 */
[-CC-:B------:R-:W-:Y:S01]  /*81e0*/  FFMA.FTZ R127, R103, R74.reuse, -R137.reuse ;  /* 0x0000004a677f7223 */ /* 0x180fe20000010889 */
[-CC-:B------:R-:W-:Y:S01]  /*81f0*/  FFMA.FTZ R103, R90, R74.reuse, -R137.reuse ;  /* 0x0000004a5a677223 */ /* 0x180fe20000010889 */
[-CC-:B------:R-:W-:Y:S01]  /*8200*/  FFMA.FTZ R123, R123, R74.reuse, -R137.reuse ;  /* 0x0000004a7b7b7223 */ /* 0x180fe20000010889 */
[-CC-:B------:R-:W-:Y:S01]  /*8210*/  FFMA.FTZ R86, R86, R74.reuse, -R137.reuse ;  /* 0x0000004a56567223 */ /* 0x180fe20000010889 */
[----:B------:R-:W3:Y:S01]  /*8220*/  MUFU.EX2 R128, R128 ;  /* 0x0000008000807308 */ /* 0x000ee20000000800 */
[-CC-:B------:R-:W-:Y:S01]  /*8230*/  FFMA.FTZ R87, R87, R74.reuse, -R137.reuse ;  /* 0x0000004a57577223 */ /* 0x180fe20000010889 */
[-CC-:B------:R-:W-:Y:S01]  /*8240*/  FFMA.FTZ R131, R131, R74.reuse, -R137.reuse ;  /* 0x0000004a83837223 */ /* 0x180fe20000010889 */
[-CC-:B------:R-:W-:Y:S01]  /*8250*/  FFMA.FTZ R132, R132, R74.reuse, -R137.reuse ;  /* 0x0000004a84847223 */ /* 0x180fe20000010889 */
[-CC-:B------:R-:W-:Y:S01]  /*8260*/  FFMA.FTZ R79, R79, R74.reuse, -R137.reuse ;  /* 0x0000004a4f4f7223 */ /* 0x180fe20000010889 */
[----:B------:R-:W-:Y:S01]  /*8270*/  FFMA.FTZ R78, R78, R74, -R137 ;  /* 0x0000004a4e4e7223 */ /* 0x000fe20000010889 */
[C---:B------:R-:W-:Y:S01]  /*8280*/  ISETP.GT.AND P2, PT, R0.reuse, RZ, PT ;  /* 0x000000ff0000720c */ /* 0x040fe20003f44270 */
[----:B------:R-:W-:Y:S01]  /*8290*/  VIADD R0, R0, 0xffffffff ;  /* 0xffffffff00007836 */ /* 0x000fe20000000000 */
[----:B------:R-:W-:Y:S08]  /*82a0*/  MUFU.EX2 R138, R138 ;  /* 0x0000008a008a7308 */ /* 0x000ff00000000800 */
[----:B------:R-:W-:Y:S08]  /*82b0*/  MUFU.EX2 R10, R10 ;  /* 0x0000000a000a7308 */ /* 0x000ff00000000800 */
[----:B------:R-:W4:Y:S08]  /*82c0*/  MUFU.EX2 R11, R11 ;  /* 0x0000000b000b7308 */ /* 0x000f300000000800 */
[----:B------:R-:W5:Y:S08]  /*82d0*/  MUFU.EX2 R139, R139 ;  /* 0x0000008b008b7308 */ /* 0x000f700000000800 */
[----:B------:R-:W5:Y:S08]  /*82e0*/  MUFU.EX2 R12, R12 ;  /* 0x0000000c000c7308 */ /* 0x000f700000000800 */
[----:B------:R-:W5:Y:S08]  /*82f0*/  MUFU.EX2 R22, R22 ;  /* 0x0000001600167308 */ /* 0x000f700000000800 */
[----:B------:R-:W5:Y:S08]  /*8300*/  MUFU.EX2 R15, R15 ;  /* 0x0000000f000f7308 */ /* 0x000f700000000800 */
[----:B------:R-:W5:Y:S01]  /*8310*/  MUFU.EX2 R129, R129 ;  /* 0x0000008100817308 */ /* 0x000f620000000800 */
[----:B------:R-:W-:-:S02]  /*8320*/  WARPGROUP.DEPBAR.LE gsb0, 0x0 ;  /* 0x00008000000079c5 */ /* 0x000fc40000010000 */
[----:B------:R-:W-:-:S05]  /*8330*/  WARPGROUP.ARRIVE ;  /* 0x00000000000079c5 */ /* 0x000fca0000000000 */
[----:B------:R-:W-:Y:S01]  /*8340*/  MUFU.EX2 R21, R21 ;  /* 0x0000001500157308 */ /* 0x000fe20000000800 */
[----:B------:R-:W-:Y:S01]  /*8350*/  HGMMA.64x96x16.F32.BF16 R24, gdesc[UR32].tnspB, R24, gsb0 ;  /* 0x41600000201879f0 */ /* 0x000fe20008001818 */
[----:B------:R-:W-:Y:S02]  /*8360*/  UIADD3 UR32, UR4, 0xc00, URZ ;  /* 0x00000c0004207890 */ /* 0x000fe4000fffe03f */
[----:B------:R-:W-:-:S04]  /*8370*/  UIADD3 UR34, UR10, 0x200, URZ ;  /* 0x000002000a227890 */ /* 0x000fc8000fffe03f */
[----:B------:R-:W5:Y:S01]  /*8380*/  MUFU.EX2 R23, R23 ;  /* 0x0000001700177308 */ /* 0x000f620000000800 */
[----:B------:R-:W-:Y:S01]  /*8390*/  UMOV UR33, 0xc0000010 ;  /* 0xc000001000217882 */ /* 0x000fe20000000000 */
[----:B------:R-:W-:-:S06]  /*83a0*/  UMOV UR35, 0x80000020 ;  /* 0x8000002000237882 */ /* 0x000fcc0000000000 */
[----:B------:R-:W5:Y:S08]  /*83b0*/  MUFU.EX2 R123, R123 ;  /* 0x0000007b007b7308 */ /* 0x000f700000000800 */
[----:B------:R-:W5:Y:S08]  /*83c0*/  MUFU.EX2 R122, R122 ;  /* 0x0000007a007a7308 */ /* 0x000f700000000800 */
[----:B------:R-:W5:Y:S08]  /*83d0*/  MUFU.EX2 R126, R126 ;  /* 0x0000007e007e7308 */ /* 0x000f700000000800 */
[----:B------:R-:W5:Y:S08]  /*83e0*/  MUFU.EX2 R112, R112 ;  /* 0x0000007000707308 */ /* 0x000f700000000800 */
[----:B------:R-:W5:Y:S08]  /*83f0*/  MUFU.EX2 R14, R14 ;  /* 0x0000000e000e7308 */ /* 0x000f700000000800 */
[----:B------:R-:W5:Y:S08]  /*8400*/  MUFU.EX2 R113, R113 ;  /* 0x0000007100717308 */ /* 0x000f700000000800 */
[----:B------:R-:W5:Y:S08]  /*8410*/  MUFU.EX2 R114, R114 ;  /* 0x0000007200727308 */ /* 0x000f700000000800 */
[----:B------:R-:W-:Y:S08]  /*8420*/  MUFU.EX2 R116, R116 ;  /* 0x0000007400747308 */ /* 0x000ff00000000800 */
[----:B------:R-:W-:Y:S08]  /*8430*/  MUFU.EX2 R115, R115 ;  /* 0x0000007300737308 */ /* 0x000ff00000000800 */
[----:B------:R-:W5:Y:S08]  /*8440*/  MUFU.EX2 R117, R117 ;  /* 0x0000007500757308 */ /* 0x000f700000000800 */
[----:B------:R-:W5:Y:S08]  /*8450*/  MUFU.EX2 R118, R118 ;  /* 0x0000007600767308 */ /* 0x000f700000000800 */
[----:B------:R-:W5:Y:S01]  /*8460*/  MUFU.EX2 R104, R104 ;  /* 0x0000006800687308 */ /* 0x000f620000000800 */
[----:B------:R-:W-:-:S02]  /*8470*/  WARPGROUP.DEPBAR.LE gsb0, 0x0 ;  /* 0x00008000000079c5 */ /* 0x000fc40000010000 */
[----:B------:R-:W-:-:S05]  /*8480*/  WARPGROUP.ARRIVE ;  /* 0x00000000000079c5 */ /* 0x000fca0000000000 */
[----:B------:R-:W-:Y:S01]  /*8490*/  MUFU.EX2 R105, R105 ;  /* 0x0000006900697308 */ /* 0x000fe20000000800 */
[----:B------:R-:W-:Y:S07]  /*84a0*/  HGMMA.64x96x16.F32.BF16 R24, gdesc[UR32].tnspB, R24, gsb0 ;  /* 0x41600000201879f0 */ /* 0x000fee0008001818 */
[----:B------:R-:W-:Y:S08]  /*84b0*/  MUFU.EX2 R108, R108 ;  /* 0x0000006c006c7308 */ /* 0x000ff00000000800 */
        /* <DEDUP_REMOVED lines=10> */
[----:B------:R-:W-:Y:S01]  /*8560*/  MUFU.EX2 R81, R81 ;  /* 0x0000005100517308 */ /* 0x000fe20000000800 */
[----:B------:R-:W-:-:S02]  /*8570*/  WARPGROUP.DEPBAR.LE gsb0, 0x0 ;  /* 0x00008000000079c5 */ /* 0x000fc40000010000 */
[----:B------:R0:W-:Y:S06]  /*8580*/  BAR.ARV R6, 0x100 ;  /* 0x000400060000751d */ /* 0x0001ec0000002000 */
[----:B------:R1:W-:Y:S01]  /*8590*/  @!P1 SYNCS.ARRIVE.TRANS64.RED.A1T0 RZ, [R13+URZ], RZ ;  /* 0x000000ff0dff99a7 */ /* 0x0003e2000810043f */
[----:B------:R-:W-:Y:S01]  /*85a0*/  MUFU.EX2 R84, R84 ;  /* 0x0000005400547308 */ /* 0x000fe20000000800 */
[----:B0-----:R-:W-:Y:S01]  /*85b0*/  IMAD.U32 R6, RZ, RZ, UR6 ;  /* 0x00000006ff067e24 */ /* 0x001fe2000f8e00ff */
[----:B------:R-:W-:Y:S01]  /*85c0*/  UMOV UR6, UR36 ;  /* 0x0000002400067c82 */ /* 0x000fe20008000000 */
[-C--:B------:R-:W-:Y:S01]  /*85d0*/  FMUL.FTZ R24, R24, R133.reuse ;  /* 0x0000008518187220 */ /* 0x080fe20000410000 */
[-C--:B------:R-:W-:Y:S01]  /*85e0*/  FMUL.FTZ R25, R25, R133.reuse ;  /* 0x0000008519197220 */ /* 0x080fe20000410000 */
[----:B------:R-:W-:Y:S01]  /*85f0*/  FMUL.FTZ R28, R28, R133 ;  /* 0x000000851c1c7220 */ /* 0x000fe20000410000 */
[----:B------:R-:W-:Y:S01]  /*8600*/  @!P1 LEA R6, R6, UR37, 0x3 ;  /* 0x0000002506069c11 */ /* 0x000fe2000f8e18ff */
[-CC-:B-1----:R-:W-:Y:S01]  /*8610*/  FFMA.FTZ R13, R106, R74.reuse, -R137.reuse ;  /* 0x0000004a6a0d7223 */ /* 0x182fe20000010889 */
[-CC-:B------:R-:W-:Y:S01]  /*8620*/  FFMA.FTZ R106, R107, R74.reuse, -R137.reuse ;  /* 0x0000004a6b6a7223 */ /* 0x180fe20000010889 */
[-CC-:B------:R-:W-:Y:S01]  /*8630*/  FFMA.FTZ R107, R110, R74.reuse, -R137.reuse ;  /* 0x0000004a6e6b7223 */ /* 0x180fe20000010889 */
[-C--:B------:R-:W-:Y:S01]  /*8640*/  FFMA.FTZ R110, R111, R74.reuse, -R137 ;  /* 0x0000004a6f6e7223 */ /* 0x080fe20000010889 */
[----:B------:R-:W-:Y:S01]  /*8650*/  FADD.FTZ R111, R134, R119 ;  /* 0x00000077866f7221 */ /* 0x000fe20000010000 */
[-C--:B------:R-:W-:Y:S01]  /*8660*/  FFMA.FTZ R119, R98, R74.reuse, -R137 ;  /* 0x0000004a62777223 */ /* 0x080fe20000010889 */
[----:B------:R-:W-:Y:S01]  /*8670*/  FFMA.FTZ R98, R125, R3, R5 ;  /* 0x000000037d627223 */ /* 0x000fe20000010005 */
[C---:B--2---:R-:W-:Y:S01]  /*8680*/  F2FP.BF16.F32.PACK_AB R5, R9.reuse, R5 ;  /* 0x000000050905723e */ /* 0x044fe200000010ff */
[----:B------:R-:W-:Y:S01]  /*8690*/  FADD.FTZ R111, R136, R111 ;  /* 0x0000006f886f7221 */ /* 0x000fe20000010000 */
[----:B------:R5:W-:Y:S01]  /*86a0*/  MUFU.EX2 R3, R119 ;  /* 0x0000007700037308 */ /* 0x000be20000000800 */
[----:B------:R-:W-:Y:S01]  /*86b0*/  FADD.FTZ R7, R9, R98 ;  /* 0x0000006209077221 */ /* 0x000fe20000010000 */
[-C--:B------:R-:W-:Y:S01]  /*86c0*/  FFMA.FTZ R98, R99, R74.reuse, -R137 ;  /* 0x0000004a63627223 */ /* 0x080fe20000010889 */
[----:B------:R-:W-:Y:S01]  /*86d0*/  FADD.FTZ R90, R8, R111 ;  /* 0x0000006f085a7221 */ /* 0x000fe20000010000 */
[-C--:B------:R-:W-:Y:S01]  /*86e0*/  FFMA.FTZ R99, R102, R74.reuse, -R137 ;  /* 0x0000004a66637223 */ /* 0x080fe20000010889 */
[----:B---3--:R-:W-:Y:S01]  /*86f0*/  FADD.FTZ R7, R128, R7 ;  /* 0x0000000780077221 */ /* 0x008fe20000010000 */
[-CC-:B------:R-:W-:Y:S01]  /*8700*/  FFMA.FTZ R9, R91, R74.reuse, -R137.reuse ;  /* 0x0000004a5b097223 */ /* 0x180fe20000010889 */
[----:B----4-:R-:W-:Y:S01]  /*8710*/  FADD.FTZ R111, R11, R90 ;  /* 0x0000005a0b6f7221 */ /* 0x010fe20000010000 */
[----:B------:R-:W-:Y:S01]  /*8720*/  FFMA.FTZ R102, R95, R74, -R137 ;  /* 0x0000004a5f667223 */ /* 0x000fe20000010889 */
[C---:B------:R-:W-:Y:S01]  /*8730*/  FADD.FTZ R135, R138.reuse, R7 ;  /* 0x000000078a877221 */ /* 0x040fe20000010000 */
[----:B------:R-:W-:Y:S01]  /*8740*/  F2FP.BF16.F32.PACK_AB R7, R138, R128 ;  /* 0x000000808a07723e */ /* 0x000fe200000010ff */
[-CC-:B------:R-:W-:Y:S01]  /*8750*/  FFMA.FTZ R91, R94, R74.reuse, -R137.reuse ;  /* 0x0000004a5e5b7223 */ /* 0x180fe20000010889 */
[-C--:B------:R-:W-:Y:S01]  /*8760*/  FFMA.FTZ R95, R82, R74.reuse, -R137 ;  /* 0x0000004a525f7223 */ /* 0x080fe20000010889 */
[----:B------:R-:W-:Y:S01]  /*8770*/  FADD.FTZ R128, R10, R135 ;  /* 0x000000870a807221 */ /* 0x000fe20000010000 */
[----:B------:R-:W-:Y:S01]  /*8780*/  FFMA.FTZ R94, R83, R74, -R137 ;  /* 0x0000004a535e7223 */ /* 0x000fe20000010889 */
[----:B------:R-:W-:Y:S01]  /*8790*/  @!P1 VIADD R6, R6, 0x31c60 ;  /* 0x00031c6006069836 */ /* 0x000fe20000000000 */
[----:B------:R-:W0:Y:S01]  /*87a0*/  MUFU.EX2 R13, R13 ;  /* 0x0000000d000d7308 */ /* 0x000e220000000800 */
[----:B-----5:R-:W-:Y:S01]  /*87b0*/  FADD.FTZ R119, R139, R128 ;  /* 0x000000808b777221 */ /* 0x020fe20000010000 */
[----:B------:R-:W-:Y:S01]  /*87c0*/  FADD.FTZ R128, R12, R111 ;  /* 0x0000006f0c807221 */ /* 0x000fe20000010000 */
[----:B------:R-:W-:Y:S01]  /*87d0*/  F2FP.BF16.F32.PACK_AB R8, R11, R8 ;  /* 0x000000080b08723e */ /* 0x000fe200000010ff */
[----:B------:R-:W-:Y:S01]  /*87e0*/  FMUL.FTZ R29, R29, R133 ;  /* 0x000000851d1d7220 */ /* 0x000fe20000410000 */
[----:B------:R-:W-:Y:S01]  /*87f0*/  FADD.FTZ R82, R22, R119 ;  /* 0x0000007716527221 */ /* 0x000fe20000010000 */
[----:B------:R-:W-:Y:S01]  /*8800*/  FADD.FTZ R83, R15, R128 ;  /* 0x000000800f537221 */ /* 0x000fe20000010000 */
[----:B------:R-:W-:Y:S01]  /*8810*/  @!P1 PRMT R6, RZ, 0x654, R6 ;  /* 0x00000654ff069816 */ /* 0x000fe20000000006 */
[----:B------:R-:W1:Y:S01]  /*8820*/  MUFU.EX2 R106, R106 ;  /* 0x0000006a006a7308 */ /* 0x000e620000000800 */
[----:B------:R-:W-:Y:S01]  /*8830*/  FADD.FTZ R128, R129, R82 ;  /* 0x0000005281807221 */ /* 0x000fe20000010000 */
[----:B------:R-:W-:Y:S01]  /*8840*/  FADD.FTZ R130, R20, R83 ;  /* 0x0000005314827221 */ /* 0x000fe20000010000 */
[----:B------:R2:W-:Y:S01]  /*8850*/  @!P1 SYNCS.ARRIVE.TRANS64.RED.A1T0 RZ, [R6+URZ], RZ ;  /* 0x000000ff06ff99a7 */ /* 0x0005e2000810043f */
[----:B------:R-:W-:Y:S01]  /*8860*/  F2FP.BF16.F32.PACK_AB R20, R23, R20 ;  /* 0x000000141714723e */ /* 0x000fe200000010ff */
[----:B------:R-:W-:Y:S01]  /*8870*/  FADD.FTZ R128, R21, R128 ;  /* 0x0000008015807221 */ /* 0x000fe20000010000 */
[----:B------:R-:W-:Y:S01]  /*8880*/  FADD.FTZ R111, R23, R130 ;  /* 0x00000082176f7221 */ /* 0x000fe20000010000 */
[C---:B------:R-:W-:Y:S01]  /*8890*/  F2FP.BF16.F32.PACK_AB R21, R123.reuse, R21 ;  /* 0x000000157b15723e */ /* 0x040fe200000010ff */
[----:B------:R3:W-:Y:S01]  /*88a0*/  MUFU.EX2 R82, R103 ;  /* 0x0000006700527308 */ /* 0x0007e20000000800 */
[----:B------:R-:W-:Y:S01]  /*88b0*/  FADD.FTZ R119, R123, R128 ;  /* 0x000000807b777221 */ /* 0x000fe20000010000 */
[----:B------:R-:W-:Y:S01]  /*88c0*/  FADD.FTZ R128, R120, R111 ;  /* 0x0000006f78807221 */ /* 0x000fe20000010000 */
[----:B--2---:R-:W-:Y:S01]  /*88d0*/  F2FP.BF16.F32.PACK_AB R6, R136, R134 ;  /* 0x000000868806723e */ /* 0x004fe200000010ff */
[-C--:B------:R-:W-:Y:S01]  /*88e0*/  FMUL.FTZ R32, R32, R133.reuse ;  /* 0x0000008520207220 */ /* 0x080fe20000410000 */
[----:B------:R-:W-:Y:S01]  /*88f0*/  FADD.FTZ R119, R122, R119 ;  /* 0x000000777a777221 */ /* 0x000fe20000010000 */
[C---:B------:R-:W-:Y:S01]  /*8900*/  F2FP.BF16.F32.PACK_AB R23, R126.reuse, R122 ;  /* 0x0000007a7e17723e */ /* 0x040fe200000010ff */
[-C--:B------:R-:W-:Y:S01]  /*8910*/  FMUL.FTZ R33, R33, R133.reuse ;  /* 0x0000008521217220 */ /* 0x080fe20000410000 */
[----:B------:R2:W-:Y:S01]  /*8920*/  MUFU.EX2 R83, R9 ;  /* 0x0000000900537308 */ /* 0x0005e20000000800 */
[----:B---3--:R-:W-:Y:S01]  /*8930*/  FADD.FTZ R103, R121, R128 ;  /* 0x0000008079677221 */ /* 0x008fe20000010000 */
[----:B------:R-:W-:Y:S01]  /*8940*/  FADD.FTZ R119, R126, R119 ;  /* 0x000000777e777221 */ /* 0x000fe20000010000 */
[----:B------:R3:W-:Y:S01]  /*8950*/  STSM.16.M88.4 [R2+0x24300], R4 ;  /* 0x0243000402007844 */ /* 0x0007e20000000200 */
[-C--:B------:R-:W-:Y:S01]  /*8960*/  FMUL.FTZ R36, R36, R133.reuse ;  /* 0x0000008524247220 */ /* 0x080fe20000410000 */
[----:B------:R-:W-:Y:S01]  /*8970*/  FADD.FTZ R128, R112, R103 ;  /* 0x0000006770807221 */ /* 0x000fe20000010000 */
[----:B------:R-:W-:Y:S01]  /*8980*/  FADD.FTZ R119, R14, R119 ;  /* 0x000000770e777221 */ /* 0x000fe20000010000 */
[C---:B------:R-:W-:Y:S01]  /*8990*/  F2FP.BF16.F32.PACK_AB R112, R113.reuse, R112 ;  /* 0x000000707170723e */ /* 0x040fe200000010ff */
[----:B------:R-:W4:Y:S01]  /*89a0*/  MUFU.EX2 R107, R107 ;  /* 0x0000006b006b7308 */ /* 0x000f220000000800 */
[----:B------:R-:W-:Y:S01]  /*89b0*/  FADD.FTZ R11, R113, R128 ;  /* 0x00000080710b7221 */ /* 0x000fe20000010000 */
[----:B--2---:R-:W-:Y:S01]  /*89c0*/  F2FP.BF16.F32.PACK_AB R9, R139, R10 ;  /* 0x0000000a8b09723e */ /* 0x004fe200000010ff */
[-C--:B------:R-:W-:Y:S01]  /*89d0*/  FMUL.FTZ R37, R37, R133.reuse ;  /* 0x0000008525257220 */ /* 0x080fe20000410000 */
[----:B------:R-:W-:Y:S01]  /*89e0*/  F2FP.BF16.F32.PACK_AB R10, R15, R12 ;  /* 0x0000000c0f0a723e */ /* 0x000fe200000010ff */
[C---:B------:R-:W-:Y:S01]  /*89f0*/  FADD.FTZ R12, R114.reuse, R119 ;  /* 0x00000077720c7221 */ /* 0x040fe20000010000 */
[----:B------:R-:W-:Y:S01]  /*8a00*/  F2FP.BF16.F32.PACK_AB R113, R114, R14 ;  /* 0x0000000e7271723e */ /* 0x000fe200000010ff */
[-C--:B------:R-:W-:Y:S01]  /*8a10*/  FMUL.FTZ R40, R40, R133.reuse ;  /* 0x0000008528287220 */ /* 0x080fe20000410000 */
[----:B------:R-:W2:Y:S01]  /*8a20*/  MUFU.EX2 R110, R110 ;  /* 0x0000006e006e7308 */ /* 0x000ea20000000800 */
[----:B------:R-:W-:Y:S01]  /*8a30*/  F2FP.BF16.F32.PACK_AB R114, R117, R116 ;  /* 0x000000747572723e */ /* 0x000fe200000010ff */
[-C--:B------:R-:W-:Y:S01]  /*8a40*/  FMUL.FTZ R41, R41, R133.reuse ;  /* 0x0000008529297220 */ /* 0x080fe20000410000 */
[----:B---3--:R-:W-:Y:S01]  /*8a50*/  FADD.FTZ R6, R116, R11 ;  /* 0x0000000b74067221 */ /* 0x008fe20000010000 */
[----:B------:R-:W-:Y:S01]  /*8a60*/  FADD.FTZ R5, R115, R12 ;  /* 0x0000000c73057221 */ /* 0x000fe20000010000 */
[----:B------:R-:W-:Y:S01]  /*8a70*/  F2FP.BF16.F32.PACK_AB R11, R129, R22 ;  /* 0x00000016810b723e */ /* 0x000fe200000010ff */
[-C--:B------:R-:W-:Y:S01]  /*8a80*/  FMUL.FTZ R44, R44, R133.reuse ;  /* 0x000000852c2c7220 */ /* 0x080fe20000410000 */
[----:B------:R-:W-:Y:S01]  /*8a90*/  FADD.FTZ R7, R117, R6 ;  /* 0x0000000675077221 */ /* 0x000fe20000010000 */
[----:B------:R-:W-:Y:S01]  /*8aa0*/  FADD.FTZ R6, R118, R5 ;  /* 0x0000000576067221 */ /* 0x000fe20000010000 */
[----:B------:R-:W3:Y:S01]  /*8ab0*/  MUFU.EX2 R98, R98 ;  /* 0x0000006200627308 */ /* 0x000ee20000000800 */
[----:B------:R5:W-:Y:S01]  /*8ac0*/  STSM.16.M88.4 [R2+0x25b00], R8 ;  /* 0x025b000802007844 */ /* 0x000be20000000200 */
[----:B------:R-:W-:Y:S01]  /*8ad0*/  FADD.FTZ R12, R104, R7 ;  /* 0x00000007680c7221 */ /* 0x000fe20000010000 */
[----:B0-----:R-:W-:Y:S01]  /*8ae0*/  FADD.FTZ R5, R13, R6 ;  /* 0x000000060d057221 */ /* 0x001fe20000010000 */
[----:B------:R-:W-:Y:S01]  /*8af0*/  F2FP.BF16.F32.PACK_AB R22, R121, R120 ;  /* 0x000000787916723e */ /* 0x000fe200000010ff */
[----:B------:R-:W-:Y:S01]  /*8b00*/  FMUL.FTZ R45, R45, R133 ;  /* 0x000000852d2d7220 */ /* 0x000fe20000410000 */
[C---:B------:R-:W-:Y:S01]  /*8b10*/  FADD.FTZ R7, R105.reuse, R12 ;  /* 0x0000000c69077221 */ /* 0x040fe20000010000 */
[----:B-1----:R-:W-:Y:S01]  /*8b20*/  FADD.FTZ R6, R106, R5 ;  /* 0x000000056a067221 */ /* 0x002fe20000010000 */
[----:B------:R-:W0:Y:S01]  /*8b30*/  MUFU.EX2 R99, R99 ;  /* 0x0000006300637308 */ /* 0x000e220000000800 */
[----:B------:R-:W-:Y:S01]  /*8b40*/  F2FP.BF16.F32.PACK_AB R104, R105, R104 ;  /* 0x000000686968723e */ /* 0x000fe200000010ff */
[----:B------:R-:W-:Y:S01]  /*8b50*/  FADD.FTZ R12, R108, R7 ;  /* 0x000000076c0c7221 */ /* 0x000fe20000010000 */
[----:B----4-:R-:W-:Y:S01]  /*8b60*/  FADD.FTZ R5, R107, R6 ;  /* 0x000000066b057221 */ /* 0x010fe20000010000 */
[----:B------:R-:W-:Y:S01]  /*8b70*/  F2FP.BF16.F32.PACK_AB R115, R118, R115 ;  /* 0x000000737673723e */ /* 0x000fe200000010ff */
[----:B------:R-:W-:Y:S01]  /*8b80*/  STSM.16.M88.4 [R2+0x27300], R20 ;  /* 0x0273001402007844 */ /* 0x000fe20000000200 */
[----:B------:R-:W-:Y:S01]  /*8b90*/  FADD.FTZ R7, R109, R12 ;  /* 0x0000000c6d077221 */ /* 0x000fe20000010000 */
[----:B--2---:R-:W-:Y:S01]  /*8ba0*/  FADD.FTZ R6, R110, R5 ;  /* 0x000000056e067221 */ /* 0x004fe20000010000 */
[----:B------:R-:W1:Y:S01]  /*8bb0*/  MUFU.EX2 R90, R127 ;  /* 0x0000007f005a7308 */ /* 0x000e620000000800 */
[----:B------:R-:W-:Y:S01]  /*8bc0*/  F2FP.BF16.F32.PACK_AB R105, R106, R13 ;  /* 0x0000000d6a69723e */ /* 0x000fe200000010ff */
[----:B------:R-:W-:Y:S01]  /*8bd0*/  FADD.FTZ R12, R96, R7 ;  /* 0x00000007600c7221 */ /* 0x000fe20000010000 */
[----:B------:R-:W-:Y:S01]  /*8be0*/  FADD.FTZ R5, R3, R6 ;  /* 0x0000000603057221 */ /* 0x000fe20000010000 */
[C---:B------:R-:W-:Y:S01]  /*8bf0*/  F2FP.BF16.F32.PACK_AB R96, R97.reuse, R96 ;  /* 0x000000606160723e */ /* 0x040fe200000010ff */
[----:B------:R-:W-:Y:S01]  /*8c00*/  STSM.16.M88.4 [R2+0x28b00], R112 ;  /* 0x028b007002007844 */ /* 0x000fe20000000200 */
[----:B------:R-:W-:Y:S01]  /*8c10*/  FADD.FTZ R7, R97, R12 ;  /* 0x0000000c61077221 */ /* 0x000fe20000010000 */
[C---:B---3--:R-:W-:Y:S01]  /*8c20*/  FADD.FTZ R6, R98.reuse, R5 ;  /* 0x0000000562067221 */ /* 0x048fe20000010000 */
[----:B------:R-:W2:Y:S01]  /*8c30*/  MUFU.EX2 R91, R91 ;  /* 0x0000005b005b7308 */ /* 0x000ea20000000800 */
[----:B------:R-:W-:Y:S01]  /*8c40*/  F2FP.BF16.F32.PACK_AB R97, R98, R3 ;  /* 0x000000036261723e */ /* 0x000fe200000010ff */
[----:B------:R-:W-:Y:S01]  /*8c50*/  FADD.FTZ R12, R100, R7 ;  /* 0x00000007640c7221 */ /* 0x000fe20000010000 */
[----:B0-----:R-:W-:Y:S01]  /*8c60*/  FADD.FTZ R5, R99, R6 ;  /* 0x0000000663057221 */ /* 0x001fe20000010000 */
[----:B------:R-:W-:Y:S01]  /*8c70*/  F2FP.BF16.F32.PACK_AB R106, R109, R108 ;  /* 0x0000006c6d6a723e */ /* 0x000fe200000010ff */
[----:B------:R-:W-:Y:S01]  /*8c80*/  FMUL.FTZ R48, R48, R133 ;  /* 0x0000008530307220 */ /* 0x000fe20000410000 */
[C---:B------:R-:W-:Y:S01]  /*8c90*/  FADD.FTZ R7, R101.reuse, R12 ;  /* 0x0000000c65077221 */ /* 0x040fe20000010000 */
[----:B------:R-:W-:Y:S01]  /*8ca0*/  F2FP.BF16.F32.PACK_AB R107, R110, R107 ;  /* 0x0000006b6e6b723e */ /* 0x000fe200000010ff */
[----:B------:R-:W0:Y:S01]  /*8cb0*/  MUFU.EX2 R4, R102 ;  /* 0x0000006600047308 */ /* 0x000e220000000800 */
[----:B-1----:R-:W-:Y:S01]  /*8cc0*/  FADD.FTZ R5, R90, R5 ;  /* 0x000000055a057221 */ /* 0x002fe20000010000 */
[----:B------:R-:W-:Y:S01]  /*8cd0*/  FADD.FTZ R6, R88, R7 ;  /* 0x0000000758067221 */ /* 0x000fe20000010000 */
[----:B------:R-:W-:Y:S01]  /*8ce0*/  F2FP.BF16.F32.PACK_AB R98, R101, R100 ;  /* 0x000000646562723e */ /* 0x000fe200000010ff */
[----:B------:R-:W-:Y:S01]  /*8cf0*/  STSM.16.M88.4 [R2+0x2a300], R104 ;  /* 0x02a3006802007844 */ /* 0x000fe20000000200 */
[----:B-----5:R-:W-:Y:S01]  /*8d00*/  FADD.FTZ R8, R82, R5 ;  /* 0x0000000552087221 */ /* 0x020fe20000010000 */
[----:B------:R-:W-:Y:S01]  /*8d10*/  FADD.FTZ R5, R89, R6 ;  /* 0x0000000659057221 */ /* 0x000fe20000010000 */
[----:B------:R-:W-:Y:S01]  /*8d20*/  F2FP.BF16.F32.PACK_AB R99, R90, R99 ;  /* 0x000000635a63723e */ /* 0x000fe200000010ff */
[----:B------:R-:W1:Y:S01]  /*8d30*/  MUFU.EX2 R95, R95 ;  /* 0x0000005f005f7308 */ /* 0x000e620000000800 */
[----:B------:R-:W-:Y:S01]  /*8d40*/  FADD.FTZ R8, R83, R8 ;  /* 0x0000000853087221 */ /* 0x000fe20000010000 */
[----:B------:R-:W-:Y:S01]  /*8d50*/  FADD.FTZ R6, R92, R5 ;  /* 0x000000055c067221 */ /* 0x000fe20000010000 */
[----:B------:R-:W-:Y:S01]  /*8d60*/  F2FP.BF16.F32.PACK_AB R88, R89, R88 ;  /* 0x000000585958723e */ /* 0x000fe200000010ff */
[----:B------:R-:W-:Y:S01]  /*8d70*/  STSM.16.M88.4 [R2+0x2bb00], R96 ;  /* 0x02bb006002007844 */ /* 0x000fe20000000200 */
[----:B--2---:R-:W-:Y:S01]  /*8d80*/  FADD.FTZ R3, R91, R8 ;  /* 0x000000085b037221 */ /* 0x004fe20000010000 */
[----:B------:R-:W-:Y:S01]  /*8d90*/  FADD.FTZ R5, R93, R6 ;  /* 0x000000065d057221 */ /* 0x000fe20000010000 */
[----:B------:R-:W-:Y:S01]  /*8da0*/  F2FP.BF16.F32.PACK_AB R89, R83, R82 ;  /* 0x000000525359723e */ /* 0x000fe200000010ff */
[----:B------:R-:W2:Y:S01]  /*8db0*/  MUFU.EX2 R94, R94 ;  /* 0x0000005e005e7308 */ /* 0x000ea20000000800 */
[----:B0-----:R-:W-:Y:S01]  /*8dc0*/  FADD.FTZ R6, R4, R3 ;  /* 0x0000000304067221 */ /* 0x001fe20000010000 */
[----:B------:R-:W-:Y:S01]  /*8dd0*/  FADD.FTZ R8, R80, R5 ;  /* 0x0000000550087221 */ /* 0x000fe20000010000 */
[----:B------:R-:W-:Y:S01]  /*8de0*/  F2FP.BF16.F32.PACK_AB R91, R4, R91 ;  /* 0x0000005b045b723e */ /* 0x000fe200000010ff */
[-C--:B------:R-:W-:Y:S01]  /*8df0*/  FMUL.FTZ R49, R49, R133.reuse ;  /* 0x0000008531317220 */ /* 0x080fe20000410000 */
[----:B------:R-:W-:Y:S01]  /*8e00*/  F2FP.BF16.F32.PACK_AB R90, R93, R92 ;  /* 0x0000005c5d5a723e */ /* 0x000fe200000010ff */
[C---:B------:R-:W-:Y:S01]  /*8e10*/  FADD.FTZ R5, R81.reuse, R8 ;  /* 0x0000000851057221 */ /* 0x040fe20000010000 */
[----:B------:R-:W-:Y:S01]  /*8e20*/  F2FP.BF16.F32.PACK_AB R80, R81, R80 ;  /* 0x000000505150723e */ /* 0x000fe200000010ff */
[----:B------:R-:W0:Y:S01]  /*8e30*/  MUFU.EX2 R86, R86 ;  /* 0x0000005600567308 */ /* 0x000e220000000800 */
[----:B-1----:R-:W-:Y:S01]  /*8e40*/  FADD.FTZ R3, R95, R6 ;  /* 0x000000065f037221 */ /* 0x002fe20000010000 */
[----:B------:R-:W-:Y:S01]  /*8e50*/  FADD.FTZ R6, R84, R5 ;  /* 0x0000000554067221 */ /* 0x000fe20000010000 */
[----:B------:R-:W-:Y:S01]  /*8e60*/  STSM.16.M88.4 [R2+0x2d300], R88 ;  /* 0x02d3005802007844 */ /* 0x000fe20000000200 */
[-C--:B------:R-:W-:Y:S01]  /*8e70*/  FMUL.FTZ R52, R52, R133.reuse ;  /* 0x0000008534347220 */ /* 0x080fe20000410000 */
[-C--:B------:R-:W-:Y:S01]  /*8e80*/  FMUL.FTZ R53, R53, R133.reuse ;  /* 0x0000008535357220 */ /* 0x080fe20000410000 */
[-C--:B------:R-:W-:Y:S01]  /*8e90*/  FMUL.FTZ R56, R56, R133.reuse ;  /* 0x0000008538387220 */ /* 0x080fe20000410000 */
[----:B------:R-:W-:Y:S01]  /*8ea0*/  FMUL.FTZ R57, R57, R133 ;  /* 0x0000008539397220 */ /* 0x000fe20000410000 */
[----:B------:R-:W1:Y:S01]  /*8eb0*/  MUFU.EX2 R85, R85 ;  /* 0x0000005500557308 */ /* 0x000e620000000800 */
[C---:B--2---:R-:W-:Y:S01]  /*8ec0*/  FADD.FTZ R3, R94.reuse, R3 ;  /* 0x000000035e037221 */ /* 0x044fe20000010000 */
[----:B------:R-:W-:Y:S01]  /*8ed0*/  F2FP.BF16.F32.PACK_AB R81, R94, R95 ;  /* 0x0000005f5e51723e */ /* 0x000fe200000010ff */
[-C--:B------:R-:W-:Y:S01]  /*8ee0*/  FMUL.FTZ R60, R60, R133.reuse ;  /* 0x000000853c3c7220 */ /* 0x080fe20000410000 */
[-C--:B------:R-:W-:Y:S01]  /*8ef0*/  FMUL.FTZ R61, R61, R133.reuse ;  /* 0x000000853d3d7220 */ /* 0x080fe20000410000 */
[-C--:B------:R-:W-:Y:S01]  /*8f00*/  FMUL.FTZ R64, R64, R133.reuse ;  /* 0x0000008540407220 */ /* 0x080fe20000410000 */
[-C--:B------:R-:W-:Y:S01]  /*8f10*/  FMUL.FTZ R65, R65, R133.reuse ;  /* 0x0000008541417220 */ /* 0x080fe20000410000 */
[-C--:B------:R-:W-:Y:S01]  /*8f20*/  FMUL.FTZ R68, R68, R133.reuse ;  /* 0x0000008544447220 */ /* 0x080fe20000410000 */
[----:B------:R-:W2:Y:S01]  /*8f30*/  MUFU.EX2 R124, R124 ;  /* 0x0000007c007c7308 */ /* 0x000ea20000000800 */
[----:B0-----:R-:W-:Y:S01]  /*8f40*/  FADD.FTZ R8, R86, R3 ;  /* 0x0000000356087221 */ /* 0x001fe20000010000 */
[----:B------:R-:W-:Y:S01]  /*8f50*/  FMUL.FTZ R69, R69, R133 ;  /* 0x0000008545457220 */ /* 0x000fe20000410000 */
[-C--:B------:R-:W-:Y:S01]  /*8f60*/  FMUL.FTZ R26, R26, R125.reuse ;  /* 0x0000007d1a1a7220 */ /* 0x080fe20000410000 */
[-C--:B------:R-:W-:Y:S01]  /*8f70*/  FMUL.FTZ R27, R27, R125.reuse ;  /* 0x0000007d1b1b7220 */ /* 0x080fe20000410000 */
[-C--:B------:R-:W-:Y:S01]  /*8f80*/  FMUL.FTZ R30, R30, R125.reuse ;  /* 0x0000007d1e1e7220 */ /* 0x080fe20000410000 */
[-C--:B------:R-:W-:Y:S01]  /*8f90*/  FMUL.FTZ R31, R31, R125.reuse ;  /* 0x0000007d1f1f7220 */ /* 0x080fe20000410000 */
[-C--:B------:R-:W-:Y:S01]  /*8fa0*/  FMUL.FTZ R34, R34, R125.reuse ;  /* 0x0000007d22227220 */ /* 0x080fe20000410000 */
[----:B------:R-:W0:Y:S01]  /*8fb0*/  MUFU.EX2 R73, R73 ;  /* 0x0000004900497308 */ /* 0x000e220000000800 */
[C---:B-1----:R-:W-:Y:S01]  /*8fc0*/  FADD.FTZ R3, R85.reuse, R6 ;  /* 0x0000000655037221 */ /* 0x042fe20000010000 */
[----:B------:R-:W-:Y:S01]  /*8fd0*/  F2FP.BF16.F32.PACK_AB R82, R85, R84 ;  /* 0x000000545552723e */ /* 0x000fe200000010ff */
[-C--:B------:R-:W-:Y:S01]  /*8fe0*/  FMUL.FTZ R35, R35, R125.reuse ;  /* 0x0000007d23237220 */ /* 0x080fe20000410000 */
[-C--:B------:R-:W-:Y:S01]  /*8ff0*/  FMUL.FTZ R38, R38, R125.reuse ;  /* 0x0000007d26267220 */ /* 0x080fe20000410000 */
[-C--:B------:R-:W-:Y:S01]  /*9000*/  FMUL.FTZ R39, R39, R125.reuse ;  /* 0x0000007d27277220 */ /* 0x080fe20000410000 */
[-C--:B------:R-:W-:Y:S01]  /*9010*/  FMUL.FTZ R42, R42, R125.reuse ;  /* 0x0000007d2a2a7220 */ /* 0x080fe20000410000 */
[-C--:B------:R-:W-:Y:S01]  /*9020*/  FMUL.FTZ R43, R43, R125.reuse ;  /* 0x0000007d2b2b7220 */ /* 0x080fe20000410000 */
[----:B------:R-:W1:Y:S01]  /*9030*/  MUFU.EX2 R87, R87 ;  /* 0x0000005700577308 */ /* 0x000e620000000800 */
[----:B--2---:R-:W-:Y:S01]  /*9040*/  FADD.FTZ R4, R124, R3 ;  /* 0x000000037c047221 */ /* 0x004fe20000010000 */
[-C--:B------:R-:W-:Y:S01]  /*9050*/  FMUL.FTZ R46, R46, R125.reuse ;  /* 0x0000007d2e2e7220 */ /* 0x080fe20000410000 */
[-C--:B------:R-:W-:Y:S01]  /*9060*/  FMUL.FTZ R47, R47, R125.reuse ;  /* 0x0000007d2f2f7220 */ /* 0x080fe20000410000 */
[-C--:B------:R-:W-:Y:S01]  /*9070*/  FMUL.FTZ R50, R50, R125.reuse ;  /* 0x0000007d32327220 */ /* 0x080fe20000410000 */
[-C--:B------:R-:W-:Y:S01]  /*9080*/  FMUL.FTZ R51, R51, R125.reuse ;  /* 0x0000007d33337220 */ /* 0x080fe20000410000 */
[-C--:B------:R-:W-:Y:S01]  /*9090*/  FMUL.FTZ R54, R54, R125.reuse ;  /* 0x0000007d36367220 */ /* 0x080fe20000410000 */
[-C--:B------:R-:W-:Y:S01]  /*90a0*/  FMUL.FTZ R55, R55, R125.reuse ;  /* 0x0000007d37377220 */ /* 0x080fe20000410000 */
[----:B------:R-:W-:Y:S01]  /*90b0*/  MUFU.EX2 R76, R76 ;  /* 0x0000004c004c7308 */ /* 0x000fe20000000800 */
[C---:B0-----:R-:W-:Y:S01]  /*90c0*/  FADD.FTZ R3, R73.reuse, R4 ;  /* 0x0000000449037221 */ /* 0x041fe20000010000 */
[----:B------:R-:W-:Y:S01]  /*90d0*/  F2FP.BF16.F32.PACK_AB R4, R73, R124 ;  /* 0x0000007c4904723e */ /* 0x000fe200000010ff */
[-C--:B------:R-:W-:Y:S01]  /*90e0*/  FMUL.FTZ R58, R58, R125.reuse ;  /* 0x0000007d3a3a7220 */ /* 0x080fe20000410000 */
[-C--:B------:R-:W-:Y:S01]  /*90f0*/  FMUL.FTZ R59, R59, R125.reuse ;  /* 0x0000007d3b3b7220 */ /* 0x080fe20000410000 */
[-C--:B------:R-:W-:Y:S01]  /*9100*/  FMUL.FTZ R62, R62, R125.reuse ;  /* 0x0000007d3e3e7220 */ /* 0x080fe20000410000 */
[-C--:B------:R-:W-:Y:S01]  /*9110*/  FMUL.FTZ R63, R63, R125.reuse ;  /* 0x0000007d3f3f7220 */ /* 0x080fe20000410000 */
[-C--:B------:R-:W-:Y:S01]  /*9120*/  FMUL.FTZ R66, R66, R125.reuse ;  /* 0x0000007d42427220 */ /* 0x080fe20000410000 */
[----:B------:R-:W0:Y:S01]  /*9130*/  MUFU.EX2 R77, R77 ;  /* 0x0000004d004d7308 */ /* 0x000e220000000800 */
[C---:B-1----:R-:W-:Y:S01]  /*9140*/  F2FP.BF16.F32.PACK_AB R83, R87.reuse, R86 ;  /* 0x000000565753723e */ /* 0x042fe200000010ff */
[----:B------:R-:W-:Y:S01]  /*9150*/  FADD.FTZ R8, R87, R8 ;  /* 0x0000000857087221 */ /* 0x000fe20000010000 */
[-C--:B------:R-:W-:Y:S01]  /*9160*/  FMUL.FTZ R67, R67, R125.reuse ;  /* 0x0000007d43437220 */ /* 0x080fe20000410000 */
[-C--:B------:R-:W-:Y:S01]  /*9170*/  FMUL.FTZ R70, R70, R125.reuse ;  /* 0x0000007d46467220 */ /* 0x080fe20000410000 */
[----:B------:R-:W-:Y:S01]  /*9180*/  FMUL.FTZ R71, R71, R125 ;  /* 0x0000007d47477220 */ /* 0x000fe20000410000 */
[----:B------:R-:W-:Y:S02]  /*9190*/  STSM.16.M88.4 [R2+0x2eb00], R80 ;  /* 0x02eb005002007844 */ /* 0x000fe40000000200 */
        /* <DEDUP_REMOVED lines=10> */
[----:B-1----:R-:W-:-:S03]  /*9240*/  F2FP.BF16.F32.PACK_AB R7, R79, R9 ;  /* 0x000000094f07723e */ /* 0x002fc600000010ff */
[----:B------:R-:W-:Y:S02]  /*9250*/  FADD.FTZ R3, R79, R8 ;  /* 0x000000084f037221 */ /* 0x000fe40000010000 */
[----:B------:R0:W-:Y:S01]  /*9260*/  STSM.16.M88.4 [R2+0x30300], R4 ;  /* 0x0303000402007844 */ /* 0x0001e20000000200 */
[----:B------:R-:W-:Y:S01]  /*9270*/  @!PT LDS RZ, [RZ] ;  /* 0x00000000fffff984 */ /* 0x000fe20000000800 */
[----:B------:R-:W-:Y:S01]  /*9280*/  @!PT LDS RZ, [RZ] ;  /* 0x00000000fffff984 */ /* 0x000fe20000000800 */
[----:B------:R-:W-:Y:S01]  /*9290*/  @!PT LDS RZ, [RZ] ;  /* 0x00000000fffff984 */ /* 0x000fe20000000800 */
[----:B------:R-:W-:Y:S01]  /*92a0*/  @!PT LDS RZ, [RZ] ;  /* 0x00000000fffff984 */ /* 0x000fe20000000800 */
[----:B------:R1:W-:Y:S06]  /*92b0*/  MEMBAR.ALL.CTA ;  /* 0x0000000000007992 */ /* 0x0003ec0000008000 */
[----:B-1----:R-:W1:Y:S01]  /*92c0*/  FENCE.VIEW.ASYNC.S ;  /* 0x00000000000073c6 */ /* 0x002e620000000000 */
[----:B0-----:R-:W-:Y:S01]  /*92d0*/  FADD.FTZ R4, R77, R76 ;  /* 0x0000004c4d047221 */ /* 0x001fe20000010000 */
[----:B------:R-:W-:-:S02]  /*92e0*/  IMAD.MOV.U32 R7, RZ, RZ, R16 ;  /* 0x000000ffff077224 */ /* 0x000fc400078e0010 */
[----:B------:R-:W-:Y:S02]  /*92f0*/  IMAD.MOV.U32 R6, RZ, RZ, R72 ;  /* 0x000000ffff067224 */ /* 0x000fe400078e0048 */
[----:B------:R-:W-:Y:S01]  /*9300*/  IMAD.MOV.U32 R5, RZ, RZ, R75 ;  /* 0x000000ffff057224 */ /* 0x000fe200078e004b */
[----:B-1----:R-:W-:Y:S01]  /*9310*/  NOP ;  /* 0x0000000000007918 */ /* 0x002fe20000000000 */
[----:B------:R-:W-:Y:S05]  /*9320*/  @P2 BRA `(.L_x_24) ;  /* 0xffffffc000082947 */ /* 0x000fea000383ffff */
.L_x_15:
[----:B------:R-:W-:Y:S06]  /*9330*/  BAR.ARV 0x8, 0x200 ;  /* 0x0208000000007b1d */ /* 0x000fec0000002000 */
[----:B------:R-:W-:Y:S05]  /*9340*/  @!P0 BRA `(.L_x_25) ;  /* 0x0000000000048947 */ /* 0x000fea0003800000 */
[----:B------:R-:W-:Y:S01]  /*9350*/  BPT.TRAP 0x1 ;  /* 0x000000040000795c */ /* 0x000fe20000300000 */
.L_x_25:
[----:B------:R-:W-:Y:S01]  /*9360*/  ULEA UR12, UR36, UR37, 0x3 ;  /* 0x00000025240c7291 */ /* 0x000fe2000f8e183f */
[----:B------:R-:W-:-:S08]  /*9370*/  SHF.L.U32 R0, R16, 0x1f, RZ ;  /* 0x0000001f10007819 */ /* 0x000fd000000006ff */
[----:B------:R0:W1:Y:S01]  /*9380*/  SYNCS.PHASECHK.TRANS64.TRYWAIT P2, [UR12+0x31c50], R0 ;  /* 0x031c5000ff0075a7 */ /* 0x000062000804014c */
[----:B------:R-:W-:Y:S05]  /*9390*/  @!P0 BRA `(.L_x_26) ;  /* 0x0000000000048947 */ /* 0x000fea0003800000 */
[----:B------:R-:W-:Y:S01]  /*93a0*/  BPT.TRAP 0x1 ;  /* 0x000000040000795c */ /* 0x000fe20000300000 */
.L_x_26:
[----:B-1----:R-:W-:Y:S05]  /*93b0*/  @P2 BRA `(.L_x_27) ;  /* 0x0000000000082947 */ /* 0x002fea0003800000 */
[----:B------:R-:W1:Y:S02]  /*93c0*/  SYNCS.PHASECHK.TRANS64.TRYWAIT P0, [UR12+0x31c50], R0 ;  /* 0x031c5000ff0075a7 */ /* 0x000e64000800014c */
[----:B-1----:R-:W-:Y:S05]  /*93d0*/  @!P0 BRA `(.L_x_28) ;  /* 0x0000005c00d88947 */ /* 0x002fea0003800000 */
.L_x_27:
[----:B------:R-:W-:Y:S01]  /*93e0*/  UIADD3 UR4, UR37, 0x200, URZ ;  /* 0x0000020025047890 */ /* 0x000fe2000fffe03f */
[----:B------:R-:W-:Y:S01]  /*93f0*/  WARPGROUP.ARRIVE ;  /* 0x00000000000079c5 */ /* 0x000fe20000000000 */
[----:B------:R-:W-:Y:S01]  /*9400*/  ULOP3.LUT UR6, UR39, 0x10000, URZ, 0xfc, !UPT ;  /* 0x0001000027067892 */ /* 0x000fe2000f8efc3f */
[----:B-1----:R-:W1:Y:S01]  /*9410*/  SHFL.BFLY PT, R5, R4, 0x2, 0x1f ;  /* 0x0c401f0004057f89 */ /* 0x002e6200000e0000 */
[----:B------:R-:W-:-:S03]  /*9420*/  USHF.R.U32.HI UR4, URZ, 0x4, UR4 ;  /* 0x000000043f047899 */ /* 0x000fc60008011604 */
[----:B------:R-:W2:Y:S01]  /*9430*/  S2UR UR5, SR_SWINHI ;  /* 0x00000000000579c3 */ /* 0x000ea20000002f00 */
[----:B------:R-:W-:Y:S01]  /*9440*/  UMOV UR9, 0xc0000010 ;  /* 0xc000001000097882 */ /* 0x000fe20000000000 */
[----:B------:R-:W-:Y:S01]  /*9450*/  UMOV UR11, 0x80000020 ;  /* 0x80000020000b7882 */ /* 0x000fe20000000000 */
[----:B------:R-:W-:Y:S01]  /*9460*/  ULOP3.LUT UR4, UR4, 0x3fff, URZ, 0xc0, !UPT ;  /* 0x00003fff04047892 */ /* 0x000fe2000f8ec03f */
[----:B------:R-:W3:Y:S01]  /*9470*/  SHFL.BFLY PT, R6, R3, 0x2, 0x1f ;  /* 0x0c401f0003067f89 */ /* 0x000ee200000e0000 */
[----:B------:R-:W-:Y:S01]  /*9480*/  UMOV UR8, UR6 ;  /* 0x0000000600087c82 */ /* 0x000fe20008000000 */
[----:B------:R-:W-:Y:S01]  /*9490*/  R2UR UR15, R151 ;  /* 0x00000000970f72ca */ /* 0x000fe200000e0000 */
[----:B------:R-:W-:Y:S01]  /*94a0*/  ULOP3.LUT UR4, UR4, 0x2400000, URZ, 0xfc, !UPT ;  /* 0x0240000004047892 */ /* 0x000fe2000f8efc3f */
[----:B------:R-:W-:Y:S01]  /*94b0*/  R2UR UR17, R152 ;  /* 0x00000000981172ca */ /* 0x000fe200000e0000 */
[----:B------:R-:W-:Y:S01]  /*94c0*/  UIADD3 UR7, UR6, 0xc00, URZ ;  /* 0x00000c0006077890 */ /* 0x000fe2000fffe03f */
[----:B------:R-:W-:Y:S01]  /*94d0*/  IMAD.MOV.U32 R76, RZ, RZ, -0x800000 ;  /* 0xff800000ff4c7424 */ /* 0x000fe200078e00ff */
[----:B------:R-:W-:Y:S01]  /*94e0*/  UIMAD UR4, UR36, 0x6c0, UR4 ;  /* 0x000006c0240478a4 */ /* 0x000fe2000f8e0204 */
[----:B------:R-:W-:Y:S01]  /*94f0*/  CS2R R14, SRZ ;  /* 0x00000000000e7805 */ /* 0x000fe2000001ff00 */
[----:B------:R-:W-:Y:S01]  /*9500*/  ULDC UR13, c[0x0][0xc44] ;  /* 0x00031100000d7ab9 */ /* 0x000fe20000000800 */
[----:B------:R-:W-:Y:S01]  /*9510*/  IMAD.MOV.U32 R77, RZ, RZ, -0x800000 ;  /* 0xff800000ff4d7424 */ /* 0x000fe200078e00ff */
[----:B------:R-:W4:Y:S01]  /*9520*/  LDC R22, c[0x0][0xc38] ;  /* 0x00030e00ff167b82 */ /* 0x000f220000000800 */
[----:B------:R-:W-:-:S02]  /*9530*/  R2UR UR16, R150 ;  /* 0x00000000961072ca */ /* 0x000fc400000e0000 */
[----:B------:R-:W-:Y:S02]  /*9540*/  UMOV UR10, UR4 ;  /* 0x00000004000a7c82 */ /* 0x000fe40008000000 */
[----:B------:R-:W-:Y:S01]  /*9550*/  HGMMA.64x96x16.F32.BF16 R24, gdesc[UR8].tnspB, R24, gsb0 ;  /* 0x41600000081879f0 */ /* 0x000fe20008001818 */
[----:B------:R-:W-:Y:S01]  /*9560*/  UIADD3 UR8, UR6, 0x180, URZ ;  /* 0x0000018006087890 */ /* 0x000fe2000fffe03f */
[----:B-1----:R-:W-:Y:S01]  /*9570*/  FADD.FTZ R5, R5, R4 ;  /* 0x0000000405057221 */ /* 0x002fe20000010000 */
[----:B------:R-:W-:Y:S01]  /*9580*/  UIADD3 UR10, UR4, 0x40, URZ ;  /* 0x00000040040a7890 */ /* 0x000fe2000fffe03f */
[----:B------:R-:W-:Y:S01]  /*9590*/  UMOV UR9, 0xc0000010 ;  /* 0xc000001000097882 */ /* 0x000fe20000000000 */
[----:B------:R-:W-:Y:S02]  /*95a0*/  UMOV UR11, 0x80000020 ;  /* 0x80000020000b7882 */ /* 0x000fe40000000000 */
[----:B0-----:R-:W0:Y:S01]  /*95b0*/  SHFL.BFLY PT, R0, R5, 0x1, 0x1f ;  /* 0x0c201f0005007f89 */ /* 0x001e2200000e0000 */
[----:B---3--:R-:W-:-:S05]  /*95c0*/  FADD.FTZ R6, R6, R3 ;  /* 0x0000000306067221 */ /* 0x008fca0000010000 */
[----:B------:R-:W1:Y:S01]  /*95d0*/  SHFL.BFLY PT, R7, R6, 0x1, 0x1f ;  /* 0x0c201f0006077f89 */ /* 0x000e6200000e0000 */
[----:B0-----:R-:W-:Y:S01]  /*95e0*/  FADD.FTZ R8, R5, R0 ;  /* 0x0000000005087221 */ /* 0x001fe20000010000 */
[----:B------:R-:W-:-:S04]  /*95f0*/  IMAD R5, R148, 0x20, R18 ;  /* 0x0000002094057824 */ /* 0x000fc800078e0212 */
[----:B------:R-:W-:Y:S01]  /*9600*/  FSETP.NE.FTZ.AND P0, PT, R8, RZ, PT ;  /* 0x000000ff0800720b */ /* 0x000fe20003f15000 */
[----:B-1----:R-:W-:-:S05]  /*9610*/  FADD.FTZ R7, R6, R7 ;  /* 0x0000000706077221 */ /* 0x002fca0000010000 */
[----:B------:R-:W-:-:S07]  /*9620*/  FSETP.NE.FTZ.AND P2, PT, R7, RZ, PT ;  /* 0x000000ff0700720b */ /* 0x000fce0003f55000 */
[----:B------:R-:W0:Y:S01]  /*9630*/  @P0 MUFU.LG2 R3, R8 ;  /* 0x0000000800030308 */ /* 0x000e220000000c00 */
[----:B------:R-:W-:-:S05]  /*9640*/  @P0 FMUL.FTZ R0, R74, 0.69314718246459960938 ;  /* 0x3f3172184a000820 */ /* 0x000fca0000410000 */
[----:B------:R-:W-:Y:S02]  /*9650*/  @P2 FMUL.FTZ R74, R74, 0.69314718246459960938 ;  /* 0x3f3172184a4a2820 */ /* 0x000fe40000410000 */
[----:B------:R-:W1:Y:S08]  /*9660*/  @P2 MUFU.LG2 R4, R7 ;  /* 0x0000000700042308 */ /* 0x000e700000000c00 */
[----:B------:R-:W-:Y:S01]  /*9670*/  @P2 MUFU.RCP R14, R7 ;  /* 0x00000007000e2308 */ /* 0x000fe20000001000 */
[----:B0-----:R-:W-:-:S04]  /*9680*/  @P0 FMUL.FTZ R3, R3, 0.69314718246459960938 ;  /* 0x3f31721803030820 */ /* 0x001fc80000410000 */
[----:B------:R-:W-:Y:S02]  /*9690*/  @P0 FFMA.FTZ R76, R0, R75, R3 ;  /* 0x0000004b004c0223 */ /* 0x000fe40000010003 */
[----:B------:R-:W0:Y:S01]  /*96a0*/  LDC R0, c[0x0][0xbe8] ;  /* 0x0002fa00ff007b82 */ /* 0x000e220000000800 */
[----:B------:R3:W4:Y:S01]  /*96b0*/  @P0 MUFU.RCP R15, R8 ;  /* 0x00000008000f0308 */ /* 0x0007220000001000 */
[----:B-1----:R-:W-:-:S04]  /*96c0*/  @P2 FMUL.FTZ R3, R4, 0.69314718246459960938 ;  /* 0x3f31721804032820 */ /* 0x002fc80000410000 */
[----:B------:R-:W-:Y:S01]  /*96d0*/  @P2 FFMA.FTZ R77, R74, R72, R3 ;  /* 0x000000484a4d2223 */ /* 0x000fe20000010003 */
[----:B------:R-:W-:Y:S02]  /*96e0*/  WARPGROUP.DEPBAR.LE gsb0, 0x0 ;  /* 0x00008000000079c5 */ /* 0x000fe40000010000 */
[----:B------:R-:W-:-:S06]  /*96f0*/  WARPGROUP.ARRIVE ;  /* 0x00000000000079c5 */ /* 0x000fcc0000000000 */
[----:B------:R-:W-:Y:S01]  /*9700*/  HGMMA.64x96x16.F32.BF16 R24, gdesc[UR8].tnspB, R24, gsb0 ;  /* 0x41600000081879f0 */ /* 0x000fe20008001818 */
[----:B------:R-:W-:Y:S02]  /*9710*/  UIADD3 UR8, UR6, 0x300, URZ ;  /* 0x0000030006087890 */ /* 0x000fe4000fffe03f */
[----:B------:R-:W-:Y:S01]  /*9720*/  UIADD3 UR10, UR4, 0x80, URZ ;  /* 0x00000080040a7890 */ /* 0x000fe2000fffe03f */
[----:B------:R-:W-:Y:S01]  /*9730*/  UMOV UR9, 0xc0000010 ;  /* 0xc000001000097882 */ /* 0x000fe20000000000 */
[----:B------:R-:W-:Y:S01]  /*9740*/  UMOV UR11, 0x80000020 ;  /* 0x80000020000b7882 */ /* 0x000fe20000000000 */
        /* <DEDUP_REMOVED lines=35> */
[----:B------:R-:W-:-:S03]  /*9980*/  UIADD3 UR6, UR4, 0x200, URZ ;  /* 0x0000020004067890 */ /* 0x000fc6000fffe03f */
[----:B------:R-:W-:Y:S01]  /*9990*/  UMOV UR4, UR7 ;  /* 0x0000000700047c82 */ /* 0x000fe20008000000 */
[----:B------:R-:W-:Y:S01]  /*99a0*/  UMOV UR7, 0x80000020 ;  /* 0x8000002000077882 */ /* 0x000fe20000000000 */
[----:B------:R-:W-:Y:S02]  /*99b0*/  WARPGROUP.DEPBAR.LE gsb0, 0x0 ;  /* 0x00008000000079c5 */ /* 0x000fe40000010000 */
[----:B------:R-:W-:-:S06]  /*99c0*/  WARPGROUP.ARRIVE ;  /* 0x00000000000079c5 */ /* 0x000fcc0000000000 */
[----:B------:R-:W-:Y:S01]  /*99d0*/  HGMMA.64x96x16.F32.BF16 R24, gdesc[UR8].tnspB, R24, gsb0 ;  /* 0x41600000081879f0 */ /* 0x000fe20008001818 */
[----:B------:R-:W-:Y:S01]  /*99e0*/  UMOV UR8, UR37 ;  /* 0x0000002500087c82 */ /* 0x000fe20008000000 */
[----:B--2---:R-:W-:Y:S01]  /*99f0*/  UMOV UR9, UR5 ;  /* 0x0000000500097c82 */ /* 0x004fe20008000000 */
[----:B------:R-:W-:Y:S01]  /*9a00*/  UIADD3 UR5, -UR15, URZ, URZ ;  /* 0x0000003f0f057290 */ /* 0x000fe2000fffe13f */
[----:B------:R-:W-:Y:S01]  /*9a10*/  IMAD.U32 R20, RZ, RZ, UR8 ;  /* 0x00000008ff147e24 */ /* 0x000fe2000f8e00ff */
[----:B------:R-:W-:Y:S01]  /*9a20*/  ULDC.64 UR10, c[0x0][0xb90] ;  /* 0x0002e400000a7ab9 */ /* 0x000fe20000000a00 */
[----:B------:R-:W-:Y:S01]  /*9a30*/  IMAD.U32 R21, RZ, RZ, UR9 ;  /* 0x00000009ff157e24 */ /* 0x000fe2000f8e00ff */
[----:B------:R-:W-:-:S03]  /*9a40*/  UIMAD UR13, UR13, UR5, UR17 ;  /* 0x000000050d0d72a4 */ /* 0x000fc6000f8e0211 */
[----:B------:R-:W-:Y:S01]  /*9a50*/  UMOV UR5, 0xc0000010 ;  /* 0xc000001000057882 */ /* 0x000fe20000000000 */
[--C-:B------:R-:W-:Y:S01]  /*9a60*/  IMAD.WIDE R88, R156, 0x2, R20.reuse ;  /* 0x000000029c587825 */ /* 0x100fe200078e0214 */
[----:B------:R-:W-:Y:S02]  /*9a70*/  USHF.R.S32.HI UR14, URZ, 0x1f, UR13 ;  /* 0x0000001f3f0e7899 */ /* 0x000fe4000801140d */
[----:B------:R-:W-:Y:S01]  /*9a80*/  UIMAD.WIDE.U32 UR8, UR13, UR10, URZ ;  /* 0x0000000a0d0872a5 */ /* 0x000fe2000f8e003f */
[----:B------:R-:W-:Y:S01]  /*9a90*/  IMAD.WIDE R20, R5, 0x2, R20 ;  /* 0x0000000205147825 */ /* 0x000fe200078e0214 */
[C---:B------:R-:W-:Y:S01]  /*9aa0*/  IADD3 R10, P2, R88.reuse, 0x6000, RZ ;  /* 0x00006000580a7810 */ /* 0x040fe20007f5e0ff */
[----:B------:R-:W-:Y:S01]  /*9ab0*/  UIMAD UR10, UR14, UR10, URZ ;  /* 0x0000000a0e0a72a4 */ /* 0x000fe2000f8e023f */
[----:B------:R-:W-:Y:S02]  /*9ac0*/  LOP3.LUT R3, R88, 0x180, RZ, 0xc0, !PT ;  /* 0x0000018058037812 */ /* 0x000fe400078ec0ff */
[----:B------:R-:W-:Y:S01]  /*9ad0*/  LOP3.LUT R5, R10, 0x180, RZ, 0xc0, !PT ;  /* 0x000001800a057812 */ /* 0x000fe200078ec0ff */
[----:B------:R-:W-:Y:S01]  /*9ae0*/  IMAD.X R79, RZ, RZ, R89, P2 ;  /* 0x000000ffff4f7224 */ /* 0x000fe200010e0659 */
[----:B0-----:R-:W-:Y:S01]  /*9af0*/  ISETP.NE.AND P2, PT, R0, 0x1, PT ;  /* 0x000000010000780c */ /* 0x001fe20003f45270 */
[----:B------:R-:W-:Y:S01]  /*9b00*/  UIMAD UR10, UR13, UR11, UR10 ;  /* 0x0000000b0d0a72a4 */ /* 0x000fe2000f8e020a */
[----:B------:R-:W-:Y:S01]  /*9b10*/  SHF.R.U64 R3, R3, 0x3, RZ ;  /* 0x0000000303037819 */ /* 0x000fe200000012ff */
[----:B------:R-:W-:Y:S01]  /*9b20*/  IMAD.U32 R12, RZ, RZ, UR8 ;  /* 0x00000008ff0c7e24 */ /* 0x000fe2000f8e00ff */
[C---:B------:R-:W-:Y:S01]  /*9b30*/  IADD3 R87, P0, R88.reuse, 0x6020, RZ ;  /* 0x0000602058577810 */ /* 0x040fe20007f1e0ff */
[----:B------:R-:W-:Y:S01]  /*9b40*/  UIADD3 UR8, UR9, UR10, URZ ;  /* 0x0000000a09087290 */ /* 0x000fe2000fffe03f */
[C---:B---3--:R-:W-:Y:S01]  /*9b50*/  IADD3 R8, P3, R88.reuse, 0x3020, RZ ;  /* 0x0000302058087810 */ /* 0x048fe20007f7e0ff */
[----:B------:R-:W-:Y:S01]  /*9b60*/  IMAD.U32 R13, RZ, RZ, UR9 ;  /* 0x00000009ff0d7e24 */ /* 0x000fe2000f8e00ff */
[----:B------:R-:W-:-:S02]  /*9b70*/  IADD3 R6, P4, R88, 0x3000, RZ ;  /* 0x0000300058067810 */ /* 0x000fc40007f9e0ff */
[----:B------:R-:W-:Y:S01]  /*9b80*/  IADD3 R4, P5, R88, 0x20, RZ ;  /* 0x0000002058047810 */ /* 0x000fe20007fbe0ff */
[--C-:B------:R-:W-:Y:S01]  /*9b90*/  IMAD.X R85, RZ, RZ, R89.reuse, P3 ;  /* 0x000000ffff557224 */ /* 0x100fe200018e0659 */
[----:B------:R-:W-:Y:S01]  /*9ba0*/  LOP3.LUT R88, R3, R88, RZ, 0x3c, !PT ;  /* 0x0000005803587212 */ /* 0x000fe200078e3cff */
[----:B------:R-:W0:Y:S01]  /*9bb0*/  @P2 LDC R90, c[0x0][0xbec] ;  /* 0x0002fb00ff5a2b82 */ /* 0x000e220000000800 */
[----:B------:R-:W-:Y:S01]  /*9bc0*/  SHF.R.U64 R3, R5, 0x3, RZ ;  /* 0x0000000305037819 */ /* 0x000fe200000012ff */
[--C-:B------:R-:W-:Y:S01]  /*9bd0*/  IMAD.X R81, RZ, RZ, R89.reuse, P4 ;  /* 0x000000ffff517224 */ /* 0x100fe200020e0659 */
[----:B------:R-:W-:Y:S01]  /*9be0*/  LOP3.LUT R5, R6, 0x180, RZ, 0xc0, !PT ;  /* 0x0000018006057812 */ /* 0x000fe200078ec0ff */
[----:B------:R-:W-:Y:S01]  /*9bf0*/  IMAD.X R83, RZ, RZ, R89, P5 ;  /* 0x000000ffff537224 */ /* 0x000fe200028e0659 */
[----:B------:R-:W-:Y:S01]  /*9c00*/  LOP3.LUT R78, R3, R10, RZ, 0x3c, !PT ;  /* 0x0000000a034e7212 */ /* 0x000fe200078e3cff */
[----:B------:R-:W-:Y:S01]  /*9c10*/  IMAD.U32 R13, RZ, RZ, UR8 ;  /* 0x00000008ff0d7e24 */ /* 0x000fe2000f8e00ff */
[----:B------:R-:W-:Y:S01]  /*9c20*/  LOP3.LUT R3, R4, 0x180, RZ, 0xc0, !PT ;  /* 0x0000018004037812 */ /* 0x000fe200078ec0ff */
[----:B------:R-:W1:Y:S01]  /*9c30*/  @P2 LDC R91, c[0x0][0xbf0] ;  /* 0x0002fc00ff5b2b82 */ /* 0x000e620000000800 */
[----:B------:R-:W-:Y:S01]  /*9c40*/  LOP3.LUT R86, R87, 0x180, RZ, 0xc0, !PT ;  /* 0x0000018057567812 */ /* 0x000fe200078ec0ff */
[----:B------:R-:W-:Y:S01]  /*9c50*/  ULDC.64 UR8, c[0x0][0xae8] ;  /* 0x0002ba0000087ab9 */ /* 0x000fe20000000a00 */
[----:B------:R-:W-:-:S02]  /*9c60*/  SHF.R.U64 R3, R3, 0x3, RZ ;  /* 0x0000000303037819 */ /* 0x000fc400000012ff */
[----:B------:R-:W-:Y:S02]  /*9c70*/  SHF.R.U64 R5, R5, 0x3, RZ ;  /* 0x0000000305057819 */ /* 0x000fe400000012ff */
[----:B------:R-:W-:Y:S01]  /*9c80*/  LOP3.LUT R82, R3, R4, RZ, 0x3c, !PT ;  /* 0x0000000403527212 */ /* 0x000fe200078e3cff */
[----:B------:R-:W-:Y:S01]  /*9c90*/  IMAD R3, RZ, RZ, -UR17 ;  /* 0x80000011ff037e24 */ /* 0x000fe2000f8e02ff */
[----:B------:R-:W-:Y:S02]  /*9ca0*/  R2UR UR10, R19 ;  /* 0x00000000130a72ca */ /* 0x000fe400000e0000 */
[----:B------:R-:W-:Y:S01]  /*9cb0*/  IADD3 R19, P6, R20, 0x7800, RZ ;  /* 0x0000780014137810 */ /* 0x000fe20007fde0ff */
[----:B----4-:R-:W-:Y:S01]  /*9cc0*/  IMAD R3, R22, R3, UR16 ;  /* 0x0000001016037e24 */ /* 0x010fe2000f8e0203 */
[----:B------:R-:W-:Y:S01]  /*9cd0*/  LOP3.LUT R75, R20, 0x180, RZ, 0xc0, !PT ;  /* 0x00000180144b7812 */ /* 0x000fe200078ec0ff */
[----:B------:R-:W2:Y:S01]  /*9ce0*/  LDC.64 R22, c[0x0][0xb98] ;  /* 0x0002e600ff167b82 */ /* 0x000ea20000000a00 */
[----:B------:R-:W-:Y:S01]  /*9cf0*/  SHF.R.U64 R86, R86, 0x3, RZ ;  /* 0x0000000356567819 */ /* 0x000fe200000012ff */
[----:B------:R-:W-:Y:S01]  /*9d00*/  IMAD R93, R3, 0xc0, R155 ;  /* 0x000000c0035d7824 */ /* 0x000fe200078e029b */
[----:B------:R-:W-:-:S02]  /*9d10*/  LOP3.LUT R80, R5, R6, RZ, 0x3c, !PT ;  /* 0x0000000605507212 */ /* 0x000fc400078e3cff */
[----:B------:R-:W-:Y:S02]  /*9d20*/  LOP3.LUT R6, R19, 0x180, RZ, 0xc0, !PT ;  /* 0x0000018013067812 */ /* 0x000fe400078ec0ff */
[----:B------:R-:W-:Y:S02]  /*9d30*/  SHF.R.U64 R75, R75, 0x3, RZ ;  /* 0x000000034b4b7819 */ /* 0x000fe400000012ff */
[----:B------:R-:W-:Y:S01]  /*9d40*/  LOP3.LUT R86, R86, R87, RZ, 0x3c, !PT ;  /* 0x0000005756567212 */ /* 0x000fe200078e3cff */
[----:B------:R-:W-:Y:S01]  /*9d50*/  IMAD.X R87, RZ, RZ, R89, P0 ;  /* 0x000000ffff577224 */ /* 0x000fe200000e0659 */
[----:B------:R-:W-:Y:S02]  /*9d60*/  SHF.R.U64 R6, R6, 0x3, RZ ;  /* 0x0000000306067819 */ /* 0x000fe400000012ff */
[C---:B------:R-:W-:Y:S02]  /*9d70*/  IADD3 R73, P0, R20.reuse, 0x1800, RZ ;  /* 0x0000180014497810 */ /* 0x040fe40007f1e0ff */
[----:B------:R-:W-:-:S02]  /*9d80*/  IADD3 R11, P3, R20, 0x3000, RZ ;  /* 0x00003000140b7810 */ /* 0x000fc40007f7e0ff */
[C---:B------:R-:W-:Y:S02]  /*9d90*/  IADD3 R9, P4, R20.reuse, 0x4800, RZ ;  /* 0x0000480014097810 */ /* 0x040fe40007f9e0ff */
[----:B------:R-:W-:Y:S02]  /*9da0*/  IADD3 R5, P5, R20, 0x6000, RZ ;  /* 0x0000600014057810 */ /* 0x000fe40007fbe0ff */
[----:B------:R-:W-:Y:S01]  /*9db0*/  LOP3.LUT R74, R75, R20, RZ, 0x3c, !PT ;  /* 0x000000144b4a7212 */ /* 0x000fe200078e3cff */
[----:B0-----:R-:W-:Y:S01]  /*9dc0*/  @P2 IMAD.HI.U32 R20, R93, R90, RZ ;  /* 0x0000005a5d142227 */ /* 0x001fe200078e00ff */
[----:B------:R-:W-:Y:S02]  /*9dd0*/  LOP3.LUT R6, R6, R19, RZ, 0x3c, !PT ;  /* 0x0000001306067212 */ /* 0x000fe400078e3cff */
[----:B------:R-:W-:Y:S01]  /*9de0*/  MOV R19, R86 ;  /* 0x0000005600137202 */ /* 0x000fe20000000f00 */
[----:B------:R-:W-:Y:S01]  /*9df0*/  IMAD.MOV.U32 R87, RZ, RZ, R93 ;  /* 0x000000ffff577224 */ /* 0x000fe200078e005d */
[----:B-1----:R-:W-:Y:S01]  /*9e00*/  @P2 SHF.R.U32.HI R87, RZ, R91, R20 ;  /* 0x0000005bff572219 */ /* 0x002fe20000011614 */
[----:B------:R-:W-:Y:S01]  /*9e10*/  IMAD.U32 R20, RZ, RZ, UR12 ;  /* 0x0000000cff147e24 */ /* 0x000fe2000f8e00ff */
[----:B------:R-:W-:Y:S01]  /*9e20*/  LOP3.LUT R7, R8, 0x180, RZ, 0xc0, !PT ;  /* 0x0000018008077812 */ /* 0x000fe200078ec0ff */
[----:B--2---:R-:W-:Y:S01]  /*9e30*/  IMAD.WIDE.U32 R12, R22, UR15, R12 ;  /* 0x0000000f160c7c25 */ /* 0x004fe2000f8e000c */
[----:B------:R-:W-:-:S02]  /*9e40*/  LOP3.LUT R72, R73, 0x180, RZ, 0xc0, !PT ;  /* 0x0000018049487812 */ /* 0x000fc400078ec0ff */
[----:B------:R-:W-:Y:S01]  /*9e50*/  SHF.R.U64 R7, R7, 0x3, RZ ;  /* 0x0000000307077819 */ /* 0x000fe200000012ff */
[----:B------:R-:W-:Y:S01]  /*9e60*/  @!P1 VIADD R20, R20, 0x31c60 ;  /* 0x00031c6014149836 */ /* 0x000fe20000000000 */
[----:B------:R-:W-:Y:S01]  /*9e70*/  MOV R80, R80 ;  /* 0x0000005000507202 */ /* 0x000fe20000000f00 */
[----:B------:R-:W-:Y:S01]  /*9e80*/  IMAD.MOV R91, RZ, RZ, -R87 ;  /* 0x000000ffff5b7224 */ /* 0x000fe200078e0a57 */
[----:B------:R-:W-:Y:S01]  /*9e90*/  LOP3.LUT R84, R7, R8, RZ, 0x3c, !PT ;  /* 0x0000000807547212 */ /* 0x000fe200078e3cff */
[----:B------:R-:W-:Y:S01]  /*9ea0*/  IMAD.X R7, RZ, RZ, R21, P6 ;  /* 0x000000ffff077224 */ /* 0x000fe200030e0615 */
[----:B------:R-:W-:Y:S01]  /*9eb0*/  @!P1 PRMT R20, RZ, 0x654, R20 ;  /* 0x00000654ff149816 */ /* 0x000fe20000000014 */
[----:B------:R-:W-:Y:S01]  /*9ec0*/  IMAD R91, R0, R91, R93 ;  /* 0x0000005b005b7224 */ /* 0x000fe200078e025d */
[----:B------:R-:W-:Y:S01]  /*9ed0*/  SHF.R.U64 R72, R72, 0x3, RZ ;  /* 0x0000000348487819 */ /* 0x000fe200000012ff */
[----:B------:R-:W-:Y:S01]  /*9ee0*/  IMAD.MOV.U32 R75, RZ, RZ, R21 ;  /* 0x000000ffff4b7224 */ /* 0x000fe200078e0015 */
[----:B------:R-:W-:-:S02]  /*9ef0*/  LOP3.LUT R10, R11, 0x180, RZ, 0xc0, !PT ;  /* 0x000001800b0a7812 */ /* 0x000fc400078ec0ff */
[----:B------:R-:W-:Y:S01]  /*9f00*/  LOP3.LUT R8, R9, 0x180, RZ, 0xc0, !PT ;  /* 0x0000018009087812 */ /* 0x000fe200078ec0ff */
[----:B------:R-:W-:Y:S02]  /*9f10*/  WARPGROUP.DEPBAR.LE gsb0, 0x0 ;  /* 0x00008000000079c5 */ /* 0x000fe40000010000 */
[----:B------:R-:W-:Y:S01]  /*9f20*/  WARPGROUP.ARRIVE ;  /* 0x00000000000079c5 */ /* 0x000fe20000000000 */
[----:B------:R-:W-:Y:S02]  /*9f30*/  LOP3.LUT R4, R5, 0x180, RZ, 0xc0, !PT ;  /* 0x0000018005047812 */ /* 0x000fe400078ec0ff */
[----:B------:R-:W-:Y:S02]  /*9f40*/  MOV R81, R82 ;  /* 0x0000005200517202 */ /* 0x000fe40000000f00 */
[----:B------:R-:W-:Y:S01]  /*9f50*/  LOP3.LUT R72, R72, R73, RZ, 0x3c, !PT ;  /* 0x0000004948487212 */ /* 0x000fe200078e3cff */
[----:B------:R-:W-:Y:S01]  /*9f60*/  HGMMA.64x96x16.F32.BF16 R24, gdesc[UR4].tnspB, R24, gsb0 ;  /* 0x41600000041879f0 */ /* 0x000fe20008001818 */
[----:B------:R-:W-:Y:S01]  /*9f70*/  USHF.R.S32.HI UR7, URZ, 0x1f, UR15 ;  /* 0x0000001f3f077899 */ /* 0x000fe2000801140f */
[----:B------:R-:W-:Y:S01]  /*9f80*/  SHF.R.U64 R10, R10, 0x3, RZ ;  /* 0x000000030a0a7819 */ /* 0x000fe200000012ff */
[----:B------:R-:W-:Y:S01]  /*9f90*/  IMAD.X R73, RZ, RZ, R21, P0 ;  /* 0x000000ffff497224 */ /* 0x000fe200000e0615 */
[----:B------:R-:W-:Y:S01]  /*9fa0*/  SHF.R.U64 R8, R8, 0x3, RZ ;  /* 0x0000000308087819 */ /* 0x000fe200000012ff */
[----:B------:R-:W-:Y:S01]  /*9fb0*/  ULDC.64 UR4, c[0x0][0xb88] ;  /* 0x0002e20000047ab9 */ /* 0x000fe20000000a00 */
[----:B------:R-:W-:Y:S01]  /*9fc0*/  SHF.R.U64 R4, R4, 0x3, RZ ;  /* 0x0000000304047819 */ /* 0x000fe200000012ff */
[----:B------:R-:W-:Y:S01]  /*9fd0*/  IMAD R82, R22, UR7, RZ ;  /* 0x0000000716527c24 */ /* 0x000fe2000f8e02ff */
[----:B------:R-:W-:Y:S01]  /*9fe0*/  SHF.R.S32.HI R93, RZ, 0x1f, R87 ;  /* 0x0000001fff5d7819 */ /* 0x000fe20000011457 */
[----:B------:R-:W-:Y:S01]  /*9ff0*/  ULDC UR6, c[0x0][0xa88] ;  /* 0x0002a20000067ab9 */ /* 0x000fe20000000800 */
[----:B------:R-:W-:Y:S01]  /*a000*/  SHF.R.S32.HI R90, RZ, 0x1f, R91 ;  /* 0x0000001fff5a7819 */ /* 0x000fe2000001145b */
[----:B------:R-:W-:Y:S01]  /*a010*/  IMAD R92, R23, UR15, R82 ;  /* 0x0000000f175c7c24 */ /* 0x000fe2000f8e0252 */
[----:B------:R-:W-:-:S02]  /*a020*/  IADD3 R12, P0, R87, R12, RZ ;  /* 0x0000000c570c7210 */ /* 0x000fc40007f1e0ff */
[----:B------:R-:W-:Y:S01]  /*a030*/  LOP3.LUT R10, R10, R11, RZ, 0x3c, !PT ;  /* 0x0000000b0a0a7212 */ /* 0x000fe200078e3cff */
[--C-:B------:R-:W-:Y:S01]  /*a040*/  IMAD.X R11, RZ, RZ, R21.reuse, P3 ;  /* 0x000000ffff0b7224 */ /* 0x100fe200018e0615 */
[----:B------:R-:W-:Y:S01]  /*a050*/  LOP3.LUT R8, R8, R9, RZ, 0x3c, !PT ;  /* 0x0000000908087212 */ /* 0x000fe200078e3cff */
[--C-:B------:R-:W-:Y:S01]  /*a060*/  IMAD.X R9, RZ, RZ, R21.reuse, P4 ;  /* 0x000000ffff097224 */ /* 0x100fe200020e0615 */
[----:B------:R-:W-:Y:S01]  /*a070*/  LOP3.LUT R4, R4, R5, RZ, 0x3c, !PT ;  /* 0x0000000504047212 */ /* 0x000fe200078e3cff */
[----:B------:R-:W-:Y:S01]  /*a080*/  IMAD.X R5, RZ, RZ, R21, P5 ;  /* 0x000000ffff057224 */ /* 0x000fe200028e0615 */
[----:B------:R-:W-:Y:S01]  /*a090*/  MOV R78, R78 ;  /* 0x0000004e004e7202 */ /* 0x000fe20000000f00 */
[----:B------:R-:W-:Y:S01]  /*a0a0*/  IMAD R90, R90, UR4, RZ ;  /* 0x000000045a5a7c24 */ /* 0x000fe2000f8e02ff */
[----:B------:R-:W-:Y:S02]  /*a0b0*/  MOV R79, R84 ;  /* 0x00000054004f7202 */ /* 0x000fe40000000f00 */
[----:B------:R-:W-:-:S02]  /*a0c0*/  MOV R21, R88 ;  /* 0x0000005800157202 */ /* 0x000fc40000000f00 */
[----:B------:R-:W-:Y:S02]  /*a0d0*/  IADD3.X R13, R93, R13, R92, P0, !PT ;  /* 0x0000000d5d0d7210 */ /* 0x000fe400007fe45c */
[----:B------:R-:W-:Y:S01]  /*a0e0*/  LOP3.LUT P0, RZ, R149, 0x3, RZ, 0xc0, !PT ;  /* 0x0000000395ff7812 */ /* 0x000fe2000780c0ff */
[----:B------:R-:W-:Y:S01]  /*a0f0*/  IMAD.WIDE.U32 R12, R91, UR4, R12 ;  /* 0x000000045b0c7c25 */ /* 0x000fe2000f8e000c */
[----:B------:R-:W-:Y:S02]  /*a100*/  WARPGROUP.DEPBAR.LE gsb0, 0x0 ;  /* 0x00008000000079c5 */ /* 0x000fe40000010000 */
[----:B------:R0:W-:Y:S01]  /*a110*/  @!P1 SYNCS.ARRIVE.TRANS64.RED.A1T0 RZ, [R20+URZ], RZ ;  /* 0x000000ff14ff99a7 */ /* 0x0001e2000810043f */
[-C--:B------:R-:W-:Y:S01]  /*a120*/  FMUL.FTZ R84, R28, R15.reuse ;  /* 0x0000000f1c547220 */ /* 0x080fe20000410000 */
[-C--:B------:R-:W-:Y:S01]  /*a130*/  FMUL.FTZ R83, R29, R15.reuse ;  /* 0x0000000f1d537220 */ /* 0x080fe20000410000 */
[-C--:B------:R-:W-:Y:S01]  /*a140*/  FMUL.FTZ R85, R33, R15.reuse ;  /* 0x0000000f21557220 */ /* 0x080fe20000410000 */
[-C--:B------:R-:W-:Y:S01]  /*a150*/  FMUL.FTZ R86, R32, R15.reuse ;  /* 0x0000000f20567220 */ /* 0x080fe20000410000 */
[-C--:B------:R-:W-:Y:S01]  /*a160*/  FMUL.FTZ R87, R37, R15.reuse ;  /* 0x0000000f25577220 */ /* 0x080fe20000410000 */
[-C--:B------:R-:W-:Y:S01]  /*a170*/  FMUL.FTZ R88, R36, R15.reuse ;  /* 0x0000000f24587220 */ /* 0x080fe20000410000 */
[-C--:B------:R-:W-:Y:S01]  /*a180*/  FMUL.FTZ R89, R40, R15.reuse ;  /* 0x0000000f28597220 */ /* 0x080fe20000410000 */
[-C--:B0-----:R-:W-:Y:S01]  /*a190*/  FMUL.FTZ R20, R41, R15.reuse ;  /* 0x0000000f29147220 */ /* 0x081fe20000410000 */
[-C--:B------:R-:W-:Y:S01]  /*a1a0*/  FMUL.FTZ R22, R45, R15.reuse ;  /* 0x0000000f2d167220 */ /* 0x080fe20000410000 */
        /* <DEDUP_REMOVED lines=14> */
[----:B------:R-:W-:Y:S01]  /*a290*/  FMUL.FTZ R53, R68, R15 ;  /* 0x0000000f44357220 */ /* 0x000fe20000410000 */
[-C--:B------:R-:W-:Y:S01]  /*a2a0*/  FMUL.FTZ R15, R27, R14.reuse ;  /* 0x0000000e1b0f7220 */ /* 0x080fe20000410000 */
[-C--:B------:R-:W-:Y:S01]  /*a2b0*/  FMUL.FTZ R26, R26, R14.reuse ;  /* 0x0000000e1a1a7220 */ /* 0x080fe20000410000 */
[-C--:B------:R-:W-:Y:S01]  /*a2c0*/  FMUL.FTZ R27, R31, R14.reuse ;  /* 0x0000000e1f1b7220 */ /* 0x080fe20000410000 */
[----:B------:R-:W-:Y:S01]  /*a2d0*/  FMUL.FTZ R30, R30, R14 ;  /* 0x0000000e1e1e7220 */ /* 0x000fe20000410000 */
[----:B------:R-:W-:-:S02]  /*a2e0*/  IMAD R49, R91, UR5, R90 ;  /* 0x000000055b317c24 */ /* 0x000fc4000f8e025a */
[-C--:B------:R-:W-:Y:S01]  /*a2f0*/  FMUL.FTZ R31, R35, R14.reuse ;  /* 0x0000000e231f7220 */ /* 0x080fe20000410000 */
[----:B------:R-:W-:Y:S02]  /*a300*/  IMAD R57, R3, 0xc0, R154 ;  /* 0x000000c003397824 */ /* 0x000fe400078e029a */
[-C--:B------:R-:W-:Y:S01]  /*a310*/  FMUL.FTZ R35, R39, R14.reuse ;  /* 0x0000000e27237220 */ /* 0x080fe20000410000 */
[----:B------:R-:W-:Y:S01]  /*a320*/  FMUL.FTZ R52, R50, R14 ;  /* 0x0000000e32347220 */ /* 0x000fe20000410000 */
[----:B------:R-:W-:Y:S01]  /*a330*/  F2FP.BF16.F32.PACK_AB R24, R25, R24 ;  /* 0x000000181918723e */ /* 0x000fe200000010ff */
[----:B------:R-:W-:Y:S01]  /*a340*/  FMUL.FTZ R39, R43, R14 ;  /* 0x0000000e2b277220 */ /* 0x000fe20000410000 */
[----:B------:R-:W-:Y:S01]  /*a350*/  F2FP.BF16.F32.PACK_AB R25, R15, R26 ;  /* 0x0000001a0f19723e */ /* 0x000fe200000010ff */
[----:B------:R-:W-:Y:S01]  /*a360*/  ULDC.64 UR4, c[0x0][0xb50] ;  /* 0x0002d40000047ab9 */ /* 0x000fe20000000a00 */
[----:B------:R-:W-:Y:S02]  /*a370*/  IMAD R50, R0, UR6, RZ ;  /* 0x0000000600327c24 */ /* 0x000fe4000f8e02ff */
[----:B------:R-:W-:Y:S01]  /*a380*/  FMUL.FTZ R43, R47, R14 ;  /* 0x0000000e2f2b7220 */ /* 0x000fe20000410000 */
[----:B------:R-:W-:Y:S01]  /*a390*/  F2FP.BF16.F32.PACK_AB R27, R27, R30 ;  /* 0x0000001e1b1b723e */ /* 0x000fe200000010ff */
[----:B------:R-:W-:-:S02]  /*a3a0*/  VIADD R15, R57, 0x8 ;  /* 0x00000008390f7836 */ /* 0x000fc40000000000 */
[-C--:B------:R-:W-:Y:S01]  /*a3b0*/  FMUL.FTZ R34, R34, R14.reuse ;  /* 0x0000000e22227220 */ /* 0x080fe20000410000 */
[----:B------:R-:W-:Y:S02]  /*a3c0*/  IMAD.IADD R13, R13, 0x1, R49 ;  /* 0x000000010d0d7824 */ /* 0x000fe400078e0231 */
[-C--:B------:R-:W-:Y:S01]  /*a3d0*/  FMUL.FTZ R38, R38, R14.reuse ;  /* 0x0000000e26267220 */ /* 0x080fe20000410000 */
[----:B------:R-:W-:Y:S01]  /*a3e0*/  FMUL.FTZ R47, R51, R14 ;  /* 0x0000000e332f7220 */ /* 0x000fe20000410000 */
[----:B------:R-:W-:Y:S01]  /*a3f0*/  F2FP.BF16.F32.PACK_AB R26, R83, R84 ;  /* 0x00000054531a723e */ /* 0x000fe200000010ff */
[----:B------:R-:W-:Y:S01]  /*a400*/  BAR.SYNC.DEFER_BLOCKING 0x1, 0x180 ;  /* 0x0046000000007b1d */ /* 0x000fe20000010000 */
[----:B------:R-:W-:Y:S01]  /*a410*/  LEA R30, P3, R12, UR4, 0x2 ;  /* 0x000000040c1e7c11 */ /* 0x000fe2000f8610ff */
        /* <DEDUP_REMOVED lines=8> */
[----:B------:R-:W-:Y:S01]  /*a4a0*/  ISETP.GE.OR P1, PT, R57, R50, P0 ;  /* 0x000000323900720c */ /* 0x000fe20000726670 */
[-C--:B------:R-:W-:Y:S01]  /*a4b0*/  FMUL.FTZ R61, R67, R14.reuse ;  /* 0x0000000e433d7220 */ /* 0x080fe20000410000 */
[-C--:B------:R-:W-:Y:S01]  /*a4c0*/  FMUL.FTZ R62, R66, R14.reuse ;  /* 0x0000000e423e7220 */ /* 0x080fe20000410000 */
[-C--:B------:R-:W-:Y:S01]  /*a4d0*/  FMUL.FTZ R63, R71, R14.reuse ;  /* 0x0000000e473f7220 */ /* 0x080fe20000410000 */
[----:B------:R-:W-:Y:S01]  /*a4e0*/  FMUL.FTZ R70, R70, R14 ;  /* 0x0000000e46467220 */ /* 0x000fe20000410000 */
[----:B------:R-:W-:Y:S01]  /*a4f0*/  ISETP.GE.OR P0, PT, R15, R50, P0 ;  /* 0x000000320f00720c */ /* 0x000fe20000706670 */
[----:B------:R-:W-:Y:S01]  /*a500*/  SHFL.IDX PT, R48, R30, RZ, 0x1c1f ;  /* 0x001c1fff1e307589 */ /* 0x000fe200000e0000 */
[----:B------:R-:W-:-:S02]  /*a510*/  LEA.HI.X R64, R12, UR5, R13, 0x2, P3 ;  /* 0x000000050c407c11 */ /* 0x000fc400098f140d */
[----:B------:R-:W-:Y:S01]  /*a520*/  F2FP.BF16.F32.PACK_AB R12, R85, R86 ;  /* 0x00000056550c723e */ /* 0x000fe200000010ff */
[----:B------:R0:W-:Y:S01]  /*a530*/  SHFL.IDX PT, R56, R30, 0x1, 0x1c1f ;  /* 0x003c1f001e387f89 */ /* 0x0001e200000e0000 */
[----:B------:R-:W-:Y:S02]  /*a540*/  F2FP.BF16.F32.PACK_AB R13, R31, R34 ;  /* 0x000000221f0d723e */ /* 0x000fe400000010ff */
[----:B------:R-:W-:Y:S01]  /*a550*/  F2FP.BF16.F32.PACK_AB R14, R87, R88 ;  /* 0x00000058570e723e */ /* 0x000fe200000010ff */
[----:B------:R1:W-:Y:S01]  /*a560*/  STSM.16.M88.4 [R21], R24 ;  /* 0x0000001815007844 */ /* 0x0003e20000000200 */
[----:B------:R-:W-:Y:S02]  /*a570*/  F2FP.BF16.F32.PACK_AB R15, R35, R38 ;  /* 0x00000026230f723e */ /* 0x000fe400000010ff */
[----:B------:R-:W-:Y:S01]  /*a580*/  F2FP.BF16.F32.PACK_AB R22, R22, R23 ;  /* 0x000000171616723e */ /* 0x000fe200000010ff */
[----:B------:R-:W2:Y:S01]  /*a590*/  SHFL.IDX PT, R49, R64, RZ, 0x1c1f ;  /* 0x001c1fff40317589 */ /* 0x000ea200000e0000 */
[----:B------:R-:W-:-:S02]  /*a5a0*/  F2FP.BF16.F32.PACK_AB R20, R20, R89 ;  /* 0x000000591414723e */ /* 0x000fc400000010ff */
[----:B------:R-:W-:Y:S01]  /*a5b0*/  F2FP.BF16.F32.PACK_AB R23, R43, R46 ;  /* 0x0000002e2b17723e */ /* 0x000fe200000010ff */
[----:B------:R-:W-:Y:S01]  /*a5c0*/  STSM.16.M88.4 [R81], R12 ;  /* 0x0000000c51007844 */ /* 0x000fe20000000200 */
[----:B0-----:R-:W-:Y:S02]  /*a5d0*/  F2FP.BF16.F32.PACK_AB R30, R32, R41 ;  /* 0x00000029201e723e */ /* 0x001fe400000010ff */
[----:B------:R-:W-:Y:S01]  /*a5e0*/  F2FP.BF16.F32.PACK_AB R31, R59, R60 ;  /* 0x0000003c3b1f723e */ /* 0x000fe200000010ff */
[----:B------:R-:W0:Y:S01]  /*a5f0*/  SHFL.IDX PT, R57, R64, 0x1, 0x1c1f ;  /* 0x003c1f0040397f89 */ /* 0x000e2200000e0000 */
[----:B------:R-:W-:Y:S02]  /*a600*/  F2FP.BF16.F32.PACK_AB R32, R33, R40 ;  /* 0x000000282120723e */ /* 0x000fe400000010ff */
[----:B------:R-:W-:Y:S02]  /*a610*/  F2FP.BF16.F32.PACK_AB R33, R61, R62 ;  /* 0x0000003e3d21723e */ /* 0x000fe400000010ff */
[----:B-1----:R-:W-:-:S02]  /*a620*/  F2FP.BF16.F32.PACK_AB R21, R39, R42 ;  /* 0x0000002a2715723e */ /* 0x002fc400000010ff */
[----:B------:R-:W-:Y:S02]  /*a630*/  F2FP.BF16.F32.PACK_AB R26, R28, R45 ;  /* 0x0000002d1c1a723e */ /* 0x000fe400000010ff */
[----:B------:R-:W-:Y:S01]  /*a640*/  F2FP.BF16.F32.PACK_AB R24, R37, R82 ;  /* 0x000000522518723e */ /* 0x000fe200000010ff */
[----:B------:R-:W-:Y:S01]  /*a650*/  STSM.16.M88.4 [R80], R20 ;  /* 0x0000001450007844 */ /* 0x000fe20000000200 */
[----:B------:R-:W-:Y:S02]  /*a660*/  F2FP.BF16.F32.PACK_AB R25, R47, R52 ;  /* 0x000000342f19723e */ /* 0x000fe400000010ff */
[----:B------:R-:W-:Y:S02]  /*a670*/  F2FP.BF16.F32.PACK_AB R27, R51, R54 ;  /* 0x00000036331b723e */ /* 0x000fe400000010ff */
[----:B------:R-:W-:Y:S02]  /*a680*/  F2FP.BF16.F32.PACK_AB R28, R29, R44 ;  /* 0x0000002c1d1c723e */ /* 0x000fe400000010ff */
[----:B------:R-:W-:Y:S01]  /*a690*/  F2FP.BF16.F32.PACK_AB R29, R55, R58 ;  /* 0x0000003a371d723e */ /* 0x000fe200000010ff */
[----:B------:R1:W-:Y:S01]  /*a6a0*/  STSM.16.M88.4 [R79], R24 ;  /* 0x000000184f007844 */ /* 0x0003e20000000200 */
[----:B------:R-:W-:-:S02]  /*a6b0*/  F2FP.BF16.F32.PACK_AB R34, R36, R53 ;  /* 0x000000352422723e */ /* 0x000fc400000010ff */
[----:B------:R-:W-:Y:S01]  /*a6c0*/  F2FP.BF16.F32.PACK_AB R35, R63, R70 ;  /* 0x000000463f23723e */ /* 0x000fe200000010ff */
[----:B------:R3:W-:Y:S04]  /*a6d0*/  STSM.16.M88.4 [R78], R28 ;  /* 0x0000001c4e007844 */ /* 0x0007e80000000200 */
[----:B------:R4:W-:Y:S01]  /*a6e0*/  STSM.16.M88.4 [R19], R32 ;  /* 0x0000002013007844 */ /* 0x0009e20000000200 */
[----:B------:R-:W-:Y:S08]  /*a6f0*/  BAR.SYNC.DEFER_BLOCKING 0x1, 0x180 ;  /* 0x0046000000007b1d */ /* 0x000ff00000010000 */
[----:B-1----:R-:W1:Y:S08]  /*a700*/  @P2 LDC R25, c[0x0][0xbec] ;  /* 0x0002fb00ff192b82 */ /* 0x002e700000000800 */
[----:B---3--:R-:W3:Y:S01]  /*a710*/  @P2 LDC R28, c[0x0][0xbf0] ;  /* 0x0002fc00ff1c2b82 */ /* 0x008ee20000000800 */
[----:B------:R-:W-:Y:S01]  /*a720*/  IMAD R24, R147, 0x60, R148 ;  /* 0x0000006093187824 */ /* 0x000fe200078e0294 */
[----:B------:R-:W-:-:S06]  /*a730*/  UIMAD UR6, UR14, UR8, URZ ;  /* 0x000000080e0672a4 */ /* 0x000fcc000f8e023f */
[----:B------:R-:W4:Y:S01]  /*a740*/  LDC.64 R26, c[0x0][0xae0] ;  /* 0x0002b800ff1a7b82 */ /* 0x000f220000000a00 */
[----:B------:R-:W-:Y:S01]  /*a750*/  IMAD R24, R3, 0xc0, R24 ;  /* 0x000000c003187824 */ /* 0x000fe200078e0218 */
[----:B--2---:R2:W-:Y:S01]  /*a760*/  @!P1 ST.E desc[UR60][R48.64], R76 ;  /* 0x0000004c30009985 */ /* 0x0045e2000c10193c */
[----:B------:R-:W-:-:S03]  /*a770*/  UIMAD.WIDE.U32 UR4, UR13, UR8, URZ ;  /* 0x000000080d0472a5 */ /* 0x000fc6000f8e003f */
[----:B0-----:R2:W-:Y:S01]  /*a780*/  @!P0 ST.E desc[UR60][R56.64], R77 ;  /* 0x0000004d38008985 */ /* 0x0015e2000c10193c */
[----:B------:R-:W-:-:S03]  /*a790*/  UIMAD UR6, UR13, UR9, UR6 ;  /* 0x000000090d0672a4 */ /* 0x000fc6000f8e0206 */
[----:B------:R1:W5:Y:S01]  /*a7a0*/  LD.E.128 R52, desc[UR60][R4.64] ;  /* 0x0000003c04347980 */ /* 0x000362000c101d00 */
[----:B------:R-:W-:Y:S01]  /*a7b0*/  ULDC.64 UR8, c[0x0][0xaf0] ;  /* 0x0002bc0000087ab9 */ /* 0x000fe20000000a00 */
[----:B------:R-:W-:Y:S02]  /*a7c0*/  UIADD3 UR5, UR5, UR6, URZ ;  /* 0x0000000605057290 */ /* 0x000fe4000fffe03f */
[----:B------:R-:W-:Y:S01]  /*a7d0*/  UIMAD UR6, UR7, UR8, URZ ;  /* 0x00000008070672a4 */ /* 0x000fe2000f8e023f */
[----:B------:R0:W5:Y:S04]  /*a7e0*/  LD.E.128 R20, desc[UR60][R6.64] ;  /* 0x0000003c06147980 */ /* 0x000168000c101d00 */
[----:B------:R-:W5:Y:S01]  /*a7f0*/  LD.E.128 R40, desc[UR60][R74.64] ;  /* 0x0000003c4a287980 */ /* 0x000f62000c101d00 */
[----:B-1----:R-:W-:-:S03]  /*a800*/  @P2 IMAD.HI.U32 R5, R24, R25, RZ ;  /* 0x0000001918052227 */ /* 0x002fc600078e00ff */
[----:B------:R-:W5:Y:S01]  /*a810*/  LD.E.128 R36, desc[UR60][R72.64] ;  /* 0x0000003c48247980 */ /* 0x000f62000c101d00 */
[----:B------:R-:W-:Y:S01]  /*a820*/  IMAD.MOV.U32 R4, RZ, RZ, R24 ;  /* 0x000000ffff047224 */ /* 0x000fe200078e0018 */
[----:B---3--:R-:W-:Y:S01]  /*a830*/  @P2 SHF.R.U32.HI R4, RZ, R28, R5 ;  /* 0x0000001cff042219 */ /* 0x008fe20000011605 */
[----:B------:R-:W-:Y:S01]  /*a840*/  UIMAD UR6, UR15, UR9, UR6 ;  /* 0x000000090f0672a4 */ /* 0x000fe2000f8e0206 */
[----:B------:R-:W5:Y:S01]  /*a850*/  LD.E.128 R44, desc[UR60][R10.64] ;  /* 0x0000003c0a2c7980 */ /* 0x000f62000c101d00 */
[----:B------:R-:W-:Y:S01]  /*a860*/  UIMAD.WIDE.U32 UR4, UR15, UR8, UR4 ;  /* 0x000000080f0472a5 */ /* 0x000fe2000f8e0004 */
[--C-:B------:R-:W-:Y:S01]  /*a870*/  SHF.R.S32.HI R5, RZ, 0x1f, R4.reuse ;  /* 0x0000001fff057819 */ /* 0x100fe20000011404 */
[----:B0-----:R-:W-:Y:S01]  /*a880*/  IMAD.MOV R7, RZ, RZ, -R4 ;  /* 0x000000ffff077224 */ /* 0x001fe200078e0a04 */
[----:B------:R0:W5:Y:S01]  /*a890*/  LD.E.128 R12, desc[UR60][R8.64] ;  /* 0x0000003c080c7980 */ /* 0x000162000c101d00 */
[----:B------:R-:W-:Y:S02]  /*a8a0*/  UIADD3 UR5, UR5, UR6, URZ ;  /* 0x0000000605057290 */ /* 0x000fe4000fffe03f */
[----:B------:R-:W-:Y:S01]  /*a8b0*/  IMAD R7, R0, R7, R24 ;  /* 0x0000000700077224 */ /* 0x000fe200078e0218 */
[----:B------:R-:W-:Y:S01]  /*a8c0*/  @!PT LDS RZ, [RZ] ;  /* 0x00000000fffff984 */ /* 0x000fe20000000800 */
[----:B------:R-:W-:Y:S01]  /*a8d0*/  @!PT LDS RZ, [RZ] ;  /* 0x00000000fffff984 */ /* 0x000fe20000000800 */
[----:B------:R-:W-:Y:S01]  /*a8e0*/  @!PT LDS RZ, [RZ] ;  /* 0x00000000fffff984 */ /* 0x000fe20000000800 */
[----:B------:R-:W-:Y:S01]  /*a8f0*/  @!PT LDS RZ, [RZ] ;  /* 0x00000000fffff984 */ /* 0x000fe20000000800 */
[----:B------:R1:W-:Y:S06]  /*a900*/  MEMBAR.ALL.CTA ;  /* 0x0000000000007992 */ /* 0x0003ec0000008000 */
[----:B-1----:R-:W1:Y:S01]  /*a910*/  FENCE.VIEW.ASYNC.S ;  /* 0x00000000000073c6 */ /* 0x002e620000000000 */
[-C--:B----4-:R-:W-:Y:S01]  /*a920*/  IMAD R5, R5, R26.reuse, RZ ;  /* 0x0000001a05057224 */ /* 0x090fe200078e02ff */
[----:B------:R-:W-:Y:S01]  /*a930*/  ULDC.64 UR6, c[0x0][0xad8] ;  /* 0x0002b60000067ab9 */ /* 0x000fe20000000a00 */
[----:B------:R-:W-:Y:S01]  /*a940*/  IMAD R25, R3, 0xc0, R148 ;  /* 0x000000c003197824 */ /* 0x000fe200078e0294 */
[----:B------:R-:W-:Y:S01]  /*a950*/  SHF.R.S32.HI R0, RZ, 0x1f, R7 ;  /* 0x0000001fff007819 */ /* 0x000fe20000011407 */
[----:B------:R-:W-:Y:S01]  /*a960*/  UIADD3 UR36, UR36, 0x1, URZ ;  /* 0x0000000124247890 */ /* 0x000fe2000fffe03f */
[C---:B0-----:R-:W-:Y:S01]  /*a970*/  IMAD R9, R4.reuse, R27, R5 ;  /* 0x0000001b04097224 */ /* 0x041fe200078e0205 */
[----:B------:R-:W-:Y:S01]  /*a980*/  ULDC.64 UR8, c[0x0][0xa80] ;  /* 0x0002a00000087ab9 */ /* 0x000fe20000000a00 */
[----:B------:R-:W-:-:S04]  /*a990*/  IMAD.WIDE.U32 R4, R4, R26, UR4 ;  /* 0x0000000404047e25 */ /* 0x000fc8000f8e001a */
[----:B------:R-:W-:Y:S02]  /*a9a0*/  IMAD.IADD R5, R5, 0x1, R9 ;  /* 0x0000000105057824 */ /* 0x000fe400078e0209 */
[----:B------:R-:W-:Y:S01]  /*a9b0*/  IMAD R0, R0, UR6, RZ ;  /* 0x0000000600007c24 */ /* 0x000fe2000f8e02ff */
[----:B------:R-:W-:Y:S01]  /*a9c0*/  UIADD3 UR4, UR37, 0x31c20, URZ ;  /* 0x00031c2025047890 */ /* 0x000fe2000fffe03f */
[----:B------:R-:W-:Y:S01]  /*a9d0*/  IMAD.WIDE.U32 R4, R7, UR6, R4 ;  /* 0x0000000607047c25 */ /* 0x000fe2000f8e0004 */
[----:B------:R-:W-:-:S03]  /*a9e0*/  ISETP.GE.AND P0, PT, R25, R50, PT ;  /* 0x000000321900720c */ /* 0x000fc60003f06270 */
[----:B------:R-:W-:Y:S01]  /*a9f0*/  IMAD R9, R7, UR7, R0 ;  /* 0x0000000707097c24 */ /* 0x000fe2000f8e0200 */
[----:B------:R-:W-:Y:S01]  /*aa00*/  UISETP.NE.AND UP0, UPT, UR36, 0x2, UPT ;  /* 0x000000022400788c */ /* 0x000fe2000bf05270 */
[C---:B------:R-:W-:Y:S01]  /*aa10*/  LEA R0, P1, R4.reuse, UR8, 0x1 ;  /* 0x0000000804007c11 */ /* 0x040fe2000f8208ff */
[----:B------:R-:W-:Y:S01]  /*aa20*/  UPRMT UR4, URZ, 0x654, UR4 ;  /* 0x000006543f047896 */ /* 0x000fe20008000004 */
[----:B------:R-:W-:Y:S01]  /*aa30*/  IMAD.IADD R3, R5, 0x1, R9 ;  /* 0x0000000105037824 */ /* 0x000fe200078e0209 */
[----:B------:R-:W-:Y:S01]  /*aa40*/  ULDC UR5, c[0x0][0xc] ;  /* 0x0000030000057ab9 */ /* 0x000fe20000000800 */
[----:B------:R-:W-:Y:S02]  /*aa50*/  USEL UR6, URZ, 0x1, UP0 ;  /* 0x000000013f067887 */ /* 0x000fe40008000000 */
[----:B------:R-:W-:Y:S01]  /*aa60*/  UIADD3 UR10, UR5, UR10, URZ ;  /* 0x0000000a050a7290 */ /* 0x000fe2000fffe03f */
[----:B------:R-:W-:Y:S01]  /*aa70*/  LEA.HI.X R24, R4, UR9, R3, 0x1, P1 ;  /* 0x0000000904187c11 */ /* 0x000fe200088f0c03 */
[----:B------:R-:W-:Y:S01]  /*aa80*/  USEL UR36, UR36, URZ, UP0 ;  /* 0x0000003f24247287 */ /* 0x000fe20008000000 */
[----:B-1----:R2:W0:Y:S01]  /*aa90*/  SHFL.IDX PT, R6, R0, RZ, 0x1c1f ;  /* 0x001c1fff00067589 */ /* 0x00242200000e0000 */
[----:B------:R-:W-:Y:S01]  /*aaa0*/  LOP3.LUT R16, R16, UR6, RZ, 0x3c, !PT ;  /* 0x0000000610107c12 */ /* 0x000fe2000f8e3cff */
[----:B------:R-:W-:Y:S01]  /*aab0*/  SYNCS.ARRIVE.TRANS64.RED.A1T0 RZ, [UR4], RZ ;  /* 0x000000ffffff79a7 */ /* 0x000fe20008100404 */
[----:B------:R-:W-:Y:S01]  /*aac0*/  IMAD.U32 R19, RZ, RZ, UR10 ;  /* 0x0000000aff137e24 */ /* 0x000fe2000f8e00ff */
[----:B------:R2:W1:Y:S01]  /*aad0*/  SHFL.IDX PT, R7, R24, RZ, 0x1c1f ;  /* 0x001c1fff18077589 */ /* 0x00046200000e0000 */
[----:B------:R-:W-:Y:S01]  /*aae0*/  BSSY B0, `(.L_x_29) ;  /* 0x0000010000007945 */ /* 0x000fe20003800000 */
[----:B------:R-:W-:-:S02]  /*aaf0*/  SHF.R.S32.HI R94, RZ, 0x1f, R144 ;  /* 0x0000001fff5e7819 */ /* 0x000fc40000011490 */
[----:B------:R-:W-:Y:S01]  /*ab00*/  SHF.R.S32.HI R95, RZ, 0x1f, R145 ;  /* 0x0000001fff5f7819 */ /* 0x000fe20000011491 */
[----:B------:R-:W-:Y:S06]  /*ab10*/  @P0 BRA `(.L_x_30) ;  /* 0x0000000000300947 */ /* 0x000fec0003800000 */
[----:B------:R-:W-:Y:S02]  /*ab20*/  ULDC UR4, c[0x0][0xac8] ;  /* 0x0002b20000047ab9 */ /* 0x000fe40000000800 */
[----:B------:R-:W-:Y:S02]  /*ab30*/  ISETP.GE.AND P1, PT, R145, UR4, PT ;  /* 0x0000000491007c0c */ /* 0x000fe4000bf26270 */
[----:B------:R-:W-:Y:S02]  /*ab40*/  ISETP.GE.AND P2, PT, R144, UR4, PT ;  /* 0x0000000490007c0c */ /* 0x000fe4000bf46270 */
[----:B------:R-:W-:-:S09]  /*ab50*/  ISETP.GE.AND P0, PT, R18, UR4, PT ;  /* 0x0000000412007c0c */ /* 0x000fd2000bf06270 */
[CC--:B0-----:R-:W-:Y:S02]  /*ab60*/  @!P1 LEA R8, P3, R145.reuse, R6.reuse, 0x1 ;  /* 0x0000000691089211 */ /* 0x0c1fe400078608ff */
[----:B------:R-:W-:Y:S02]  /*ab70*/  @!P2 LEA R10, P4, R144, R6, 0x1 ;  /* 0x00000006900aa211 */ /* 0x000fe400078808ff */
[----:B-1----:R-:W-:Y:S01]  /*ab80*/  @!P0 IMAD.WIDE R4, R18, 0x2, R6 ;  /* 0x0000000212048825 */ /* 0x002fe200078e0206 */
[-C--:B------:R-:W-:Y:S02]  /*ab90*/  @!P1 LEA.HI.X R9, R145, R7.reuse, R95, 0x1, P3 ;  /* 0x0000000791099211 */ /* 0x080fe400018f0c5f */
[----:B------:R-:W-:Y:S02]  /*aba0*/  @!P2 LEA.HI.X R11, R144, R7, R94, 0x1, P4 ;  /* 0x00000007900ba211 */ /* 0x000fe400020f0c5e */
[----:B-----5:R3:W-:Y:S04]  /*abb0*/  @!P0 ST.E.128 desc[UR60][R4.64], R40 ;  /* 0x0000002804008985 */ /* 0x0207e8000c101d3c */
[----:B------:R3:W-:Y:S04]  /*abc0*/  @!P1 ST.E.128 desc[UR60][R8.64], R44 ;  /* 0x0000002c08009985 */ /* 0x0007e8000c101d3c */
[----:B------:R3:W-:Y:S02]  /*abd0*/  @!P2 ST.E.128 desc[UR60][R10.64], R52 ;  /* 0x000000340a00a985 */ /* 0x0007e4000c101d3c */
.L_x_30:
[----:B------:R-:W-:Y:S05]  /*abe0*/  BSYNC B0 ;  /* 0x0000000000007941 */ /* 0x000fea0003800000 */
.L_x_29:
[----:B------:R-:W-:Y:S01]  /*abf0*/  VIADD R3, R25, 0x60 ;  /* 0x0000006019037836 */ /* 0x000fe20000000000 */
[----:B-1----:R1:W4:Y:S01]  /*ac00*/  SHFL.IDX PT, R7, R24, 0x1, 0x1c1f ;  /* 0x003c1f0018077f89 */ /* 0x00232200000e0000 */
[----:B------:R-:W-:Y:S01]  /*ac10*/  BSSY B0, `(.L_x_31) ;  /* 0x0000011000007945 */ /* 0x000fe20003800000 */
[----:B------:R-:W-:Y:S02]  /*ac20*/  VIADD R146, R146, 0x1 ;  /* 0x0000000192927836 */ /* 0x000fe40000000000 */
[----:B------:R-:W-:Y:S01]  /*ac30*/  ISETP.GE.AND P0, PT, R3, R50, PT ;  /* 0x000000320300720c */ /* 0x000fe20003f06270 */
[----:B0-----:R1:W0:-:S12]  /*ac40*/  SHFL.IDX PT, R6, R0, 0x1, 0x1c1f ;  /* 0x003c1f0000067f89 */ /* 0x00121800000e0000 */
[----:B-1----:R-:W-:Y:S05]  /*ac50*/  @P0 BRA `(.L_x_32) ;  /* 0x0000000000300947 */ /* 0x002fea0003800000 */
[----:B------:R-:W-:Y:S02]  /*ac60*/  ULDC UR4, c[0x0][0xac8] ;  /* 0x0002b20000047ab9 */ /* 0x000fe40000000800 */
[----:B------:R-:W-:Y:S02]  /*ac70*/  ISETP.GE.AND P3, PT, R145, UR4, PT ;  /* 0x0000000491007c0c */ /* 0x000fe4000bf66270 */
[----:B------:R-:W-:Y:S02]  /*ac80*/  ISETP.GE.AND P4, PT, R144, UR4, PT ;  /* 0x0000000490007c0c */ /* 0x000fe4000bf86270 */
[----:B------:R-:W-:-:S09]  /*ac90*/  ISETP.GE.AND P2, PT, R18, UR4, PT ;  /* 0x0000000412007c0c */ /* 0x000fd2000bf46270 */
[CC--:B0--3--:R-:W-:Y:S02]  /*aca0*/  @!P3 LEA R8, P0, R145.reuse, R6.reuse, 0x1 ;  /* 0x000000069108b211 */ /* 0x0c9fe400078008ff */
[----:B------:R-:W-:Y:S02]  /*acb0*/  @!P4 LEA R10, P1, R144, R6, 0x1 ;  /* 0x00000006900ac211 */ /* 0x000fe400078208ff */
[----:B----4-:R-:W-:Y:S01]  /*acc0*/  @!P2 IMAD.WIDE R4, R18, 0x2, R6 ;  /* 0x000000021204a825 */ /* 0x010fe200078e0206 */
[-C--:B------:R-:W-:Y:S02]  /*acd0*/  @!P3 LEA.HI.X R9, R145, R7.reuse, R95, 0x1, P0 ;  /* 0x000000079109b211 */ /* 0x080fe400000f0c5f */
[----:B------:R-:W-:Y:S02]  /*ace0*/  @!P4 LEA.HI.X R11, R144, R7, R94, 0x1, P1 ;  /* 0x00000007900bc211 */ /* 0x000fe400008f0c5e */
[----:B-----5:R1:W-:Y:S04]  /*acf0*/  @!P2 ST.E.128 desc[UR60][R4.64], R36 ;  /* 0x000000240400a985 */ /* 0x0203e8000c101d3c */
[----:B------:R1:W-:Y:S04]  /*ad00*/  @!P3 ST.E.128 desc[UR60][R8.64], R12 ;  /* 0x0000000c0800b985 */ /* 0x0003e8000c101d3c */
[----:B------:R1:W-:Y:S02]  /*ad10*/  @!P4 ST.E.128 desc[UR60][R10.64], R20 ;  /* 0x000000140a00c985 */ /* 0x0003e4000c101d3c */
.L_x_32:
[----:B------:R-:W-:Y:S05]  /*ad20*/  BSYNC B0 ;  /* 0x0000000000007941 */ /* 0x000fea0003800000 */
.L_x_31:
[----:B--2---:R-:W2:Y:S01]  /*ad30*/  LDC R0, c[0x0][0xc34] ;  /* 0x00030d00ff007b82 */ /* 0x004ea20000000800 */
[----:B------:R-:W-:-:S13]  /*ad40*/  R2UR UR4, R19 ;  /* 0x00000000130472ca */ /* 0x000fda00000e0000 */
[----:B--2---:R-:W-:-:S13]  /*ad50*/  ISETP.LE.AND P0, PT, R0, UR4, PT ;  /* 0x0000000400007c0c */ /* 0x004fda000bf03270 */
[----:B------:R-:W-:Y:S05]  /*ad60*/  @!P0 BRA `(.L_x_33) ;  /* 0xffffff60005c8947 */ /* 0x000fea000383ffff */
[----:B------:R-:W-:Y:S05]  /*ad70*/  EXIT ;  /* 0x000000000000794d */ /* 0x000fea0003800000 */
.L_x_7:
[----:B------:R-:W-:-:S08]  /*ad80*/  NOP ;  /* 0x0000000000007918 */ /* 0x000fd00000000000 */
[----:B--2---:R-:W0:-:S00]  /*ad90*/  USETMAXREG.DEALLOC.CTAPOOL 0x20 ;  /* 0x00000020000079c8 */ /* 0x004e0000080e0500 */
[----:B------:R-:W1:Y:S01]  /*ada0*/  S2UR UR5, SR_CTAID.X ;  /* 0x00000000000579c3 */ /* 0x000e620000002500 */
[----:B0-----:R-:W-:Y:S02]  /*adb0*/  IMAD.MOV.U32 R0, RZ, RZ, 0x1 ;  /* 0x00000001ff007424 */ /* 0x001fe400078e00ff */
[----:B------:R-:W-:Y:S02]  /*adc0*/  IMAD.MOV.U32 R16, RZ, RZ, RZ ;  /* 0x000000ffff107224 */ /* 0x000fe400078e00ff */
[----:B------:R-:W-:-:S03]  /*add0*/  IMAD.MOV.U32 R22, RZ, RZ, 0x1 ;  /* 0x00000001ff167424 */ /* 0x000fc600078e00ff */
[----:B------:R-:W1:Y:S02]  /*ade0*/  LDC R2, c[0x0][0xc34] ;  /* 0x00030d00ff027b82 */ /* 0x000e640000000800 */
[----:B-1----:R-:W-:-:S13]  /*adf0*/  ISETP.LE.AND P0, PT, R2, UR5, PT ;  /* 0x0000000502007c0c */ /* 0x002fda000bf03270 */
[----:B------:R-:W-:Y:S05]  /*ae00*/  @P0 BRA `(.L_x_34) ;  /* 0x00000040001c0947 */ /* 0x000fea0003800000 */
[----:B------:R-:W0:Y:S01]  /*ae10*/  S2R R6, SR_TID.X ;  /* 0x0000000000067919 */ /* 0x000e220000002100 */
[----:B------:R-:W1:Y:S01]  /*ae20*/  S2UR UR4, SR_CgaCtaId ;  /* 0x00000000000479c3 */ /* 0x000e620000008800 */
[----:B------:R-:W-:Y:S01]  /*ae30*/  UMOV UR36, 0x400 ;  /* 0x0000040000247882 */ /* 0x000fe20000000000 */
[----:B------:R-:W-:Y:S01]  /*ae40*/  IMAD.MOV.U32 R22, RZ, RZ, 0x1 ;  /* 0x00000001ff167424 */ /* 0x000fe200078e00ff */
[----:B------:R-:W-:Y:S01]  /*ae50*/  ULDC.64 UR38, c[0x0][0x198] ;  /* 0x0000660000267ab9 */ /* 0x000fe20000000a00 */
[----:B------:R-:W-:Y:S01]  /*ae60*/  IMAD.MOV.U32 R16, RZ, RZ, RZ ;  /* 0x000000ffff107224 */ /* 0x000fe200078e00ff */
[----:B------:R-:W-:Y:S01]  /*ae70*/  ULDC UR37, c[0x0][0xc] ;  /* 0x0000030000257ab9 */ /* 0x000fe20000000800 */
[----:B-1----:R-:W-:Y:S01]  /*ae80*/  ULEA UR36, UR4, UR36, 0x18 ;  /* 0x0000002404247291 */ /* 0x002fe2000f8ec03f */
[C---:B0-----:R-:W-:Y:S01]  /*ae90*/  LOP3.LUT R5, R6.reuse, 0x7f, RZ, 0xc0, !PT ;  /* 0x0000007f06057812 */ /* 0x041fe200078ec0ff */
[----:B------:R-:W-:-:S04]  /*aea0*/  IMAD.SHL.U32 R0, R6, 0x8, RZ ;  /* 0x0000000806007824 */ /* 0x000fc800078e00ff */
[----:B------:R-:W-:Y:S01]  /*aeb0*/  IMAD.SHL.U32 R4, R5, 0x8, RZ ;  /* 0x0000000805047824 */ /* 0x000fe200078e00ff */
[C---:B------:R-:W-:Y:S02]  /*aec0*/  LOP3.LUT R3, R0.reuse, 0x20, RZ, 0xc0, !PT ;  /* 0x0000002000037812 */ /* 0x040fe400078ec0ff */
[----:B------:R-:W-:Y:S02]  /*aed0*/  LOP3.LUT R2, R0, 0xd8, RZ, 0xc0, !PT ;  /* 0x000000d800027812 */ /* 0x000fe400078ec0ff */
[----:B------:R-:W-:Y:S02]  /*aee0*/  LOP3.LUT R3, R3, 0x300, R4, 0xf8, !PT ;  /* 0x0000030003037812 */ /* 0x000fe400078ef804 */
[----:B------:R-:W-:Y:S01]  /*aef0*/  SHF.R.U32.HI R4, RZ, 0x2, R5 ;  /* 0x00000002ff047819 */ /* 0x000fe20000011605 */
[----:B------:R-:W-:Y:S01]  /*af00*/  IMAD.U32 R5, RZ, RZ, UR5 ;  /* 0x00000005ff057e24 */ /* 0x000fe2000f8e00ff */
[----:B------:R-:W-:Y:S02]  /*af10*/  LOP3.LUT R2, R2, 0x18, R6, 0x78, !PT ;  /* 0x0000001802027812 */ /* 0x000fe400078e7806 */
[----:B------:R-:W-:-:S02]  /*af20*/  LOP3.LUT R0, R0, 0x18, RZ, 0xc0, !PT ;  /* 0x0000001800007812 */ /* 0x000fc400078ec0ff */
[----:B------:R0:W-:Y:S01]  /*af30*/  STL [R1+0x8], R5 ;  /* 0x0000080501007387 */ /* 0x0001e20000100800 */
[----:B------:R-:W-:Y:S01]  /*af40*/  LOP3.LUT R3, R3, R2, RZ, 0xfc, !PT ;  /* 0x0000000203037212 */ /* 0x000fe200078efcff */
[----:B------:R-:W-:Y:S02]  /*af50*/  IMAD.SHL.U32 R2, R6, 0x20, RZ ;  /* 0x0000002006027824 */ /* 0x000fe400078e00ff */
[----:B------:R0:W-:Y:S01]  /*af60*/  STL [R1+0x1c], RZ ;  /* 0x00001cff01007387 */ /* 0x0001e20000100800 */
[----:B------:R-:W-:Y:S02]  /*af70*/  LEA R27, R3, UR36, 0x1 ;  /* 0x00000024031b7c11 */ /* 0x000fe4000f8e08ff */
[----:B------:R-:W-:Y:S02]  /*af80*/  LOP3.LUT R4, R4, 0x60, R2, 0xf8, !PT ;  /* 0x0000006004047812 */ /* 0x000fe400078ef802 */
[C---:B------:R-:W-:Y:S02]  /*af90*/  LOP3.LUT R2, R0.reuse, 0x20, RZ, 0xfc, !PT ;  /* 0x0000002000027812 */ /* 0x040fe400078efcff */
[----:B------:R-:W-:-:S07]  /*afa0*/  LOP3.LUT R0, R0, 0x40, RZ, 0xfc, !PT ;  /* 0x0000004000007812 */ /* 0x000fce00078efcff */
.L_x_112:
[----:B------:R-:W2:Y:S01]  /*afb0*/  LDL R4, [R1+0x8] ;  /* 0x0000080001047983 */ /* 0x000ea20000100800 */
[----:B0-----:R-:W1:Y:S01]  /*afc0*/  LDC R0, c[0x0][0xc38] ;  /* 0x00030e00ff007b82 */ /* 0x001e620000000800 */
[----:B------:R-:W-:Y:S05]  /*afd0*/  YIELD ;  /* 0x0000000000007946 */ /* 0x000fea0003800000 */
[----:B------:R-:W-:Y:S02]  /*afe0*/  ULDC.64 UR4, c[0x0][0x418] ;  /* 0x0001060000047ab9 */ /* 0x000fe40000000a00 */
[----:B------:R-:W3:Y:S01]  /*aff0*/  LDC R17, c[0x0][0xc44] ;  /* 0x00031100ff117b82 */ /* 0x000ee20000000800 */
[----:B------:R-:W-:-:S03]  /*b000*/  UISETP.NE.U32.AND UP0, UPT, UR4, URZ, UPT ;  /* 0x0000003f0400728c */ /* 0x000fc6000bf05070 */
[----:B------:R-:W-:Y:S01]  /*b010*/  ULDC UR4, c[0x0][0x424] ;  /* 0x0001090000047ab9 */ /* 0x000fe20000000800 */
[----:B------:R-:W-:Y:S02]  /*b020*/  UISETP.NE.AND.EX UP0, UPT, UR5, URZ, UPT, UP0 ;  /* 0x0000003f0500728c */ /* 0x000fe4000bf05300 */
[----:B------:R-:W-:Y:S02]  /*b030*/  UIADD3 UR5, UR36, 0x16a00, URZ ;  /* 0x00016a0024057890 */ /* 0x000fe4000fffe03f */
[----:B------:R-:W-:Y:S02]  /*b040*/  USEL UR4, UR4, 0x1, UP0 ;  /* 0x0000000104047887 */ /* 0x000fe40008000000 */
[----:B------:R-:W-:Y:S01]  /*b050*/  ULOP3.LUT UP0, URZ, UR5, 0x1bf, URZ, 0xc0, !UPT ;  /* 0x000001bf053f7892 */ /* 0x000fe2000f80c03f */
[----:B-1----:R-:W-:Y:S02]  /*b060*/  ISETP.NE.AND P0, PT, R0, 0x1, PT ;  /* 0x000000010000780c */ /* 0x002fe40003f05270 */
[----:B---3--:R-:W-:-:S11]  /*b070*/  ISETP.NE.AND P1, PT, R17, 0x1, PT ;  /* 0x000000011100780c */ /* 0x008fd60003f25270 */
[----:B------:R-:W2:Y:S08]  /*b080*/  @P0 LDC R0, c[0x0][0xc3c] ;  /* 0x00030f00ff000b82 */ /* 0x000eb00000000800 */
[----:B0-----:R-:W0:Y:S08]  /*b090*/  @P0 LDC R5, c[0x0][0xc40] ;  /* 0x00031000ff050b82 */ /* 0x001e300000000800 */
[----:B------:R-:W1:Y:S01]  /*b0a0*/  @P1 LDC.64 R2, c[0x0][0xc48] ;  /* 0x00031200ff021b82 */ /* 0x000e620000000a00 */
[----:B--2---:R-:W-:-:S05]  /*b0b0*/  @P0 IMAD.HI.U32 R0, R4, R0, RZ ;  /* 0x0000000004000227 */ /* 0x004fca00078e00ff */
[----:B0-----:R-:W-:Y:S02]  /*b0c0*/  @P0 SHF.R.U32.HI R4, RZ, R5, R0 ;  /* 0x00000005ff040219 */ /* 0x001fe40000011600 */
[----:B------:R-:W0:Y:S01]  /*b0d0*/  LDC R0, c[0x0][0x2f0] ;  /* 0x0000bc00ff007b82 */ /* 0x000e220000000800 */
[----:B------:R-:W-:Y:S02]  /*b0e0*/  PLOP3.LUT P0, PT, PT, PT, UP0, 0x80, 0x0 ;  /* 0x000000000000781c */ /* 0x000fe40003f0f008 */
[----:B-1----:R-:W-:Y:S01]  /*b0f0*/  @P1 IMAD.HI.U32 R2, R4, R2, RZ ;  /* 0x0000000204021227 */ /* 0x002fe200078e00ff */
[----:B------:R1:W-:Y:S03]  /*b100*/  STL [R1], R4 ;  /* 0x0000000401007387 */ /* 0x0003e60000100800 */
[----:B------:R-:W-:Y:S01]  /*b110*/  IMAD.MOV.U32 R28, RZ, RZ, R4 ;  /* 0x000000ffff1c7224 */ /* 0x000fe200078e0004 */
[----:B------:R-:W-:Y:S01]  /*b120*/  @P1 SHF.R.U32.HI R28, RZ, R3, R2 ;  /* 0x00000003ff1c1219 */ /* 0x000fe20000011602 */
[----:B0-----:R-:W-:-:S04]  /*b130*/  IMAD R6, R0, UR4, RZ ;  /* 0x0000000400067c24 */ /* 0x001fc8000f8e02ff */
[----:B------:R-:W-:Y:S02]  /*b140*/  IMAD.MOV R0, RZ, RZ, -R28 ;  /* 0x000000ffff007224 */ /* 0x000fe400078e0a1c */
[----:B------:R-:W-:Y:S01]  /*b150*/  VIADD R2, R6, 0x8f ;  /* 0x0000008f06027836 */ /* 0x000fe20000000000 */
[----:B------:R1:W-:Y:S01]  /*b160*/  STL [R1+0x18], R6 ;  /* 0x0000180601007387 */ /* 0x0003e20000100800 */
[----:B------:R-:W-:Y:S02]  /*b170*/  IMAD R17, R17, R0, R4 ;  /* 0x0000000011117224 */ /* 0x000fe400078e0204 */
[----:B------:R-:W-:-:S05]  /*b180*/  IMAD.HI R2, R2, 0x38e38e39, RZ ;  /* 0x38e38e3902027827 */ /* 0x000fca00078e02ff */
[----:B------:R-:W-:-:S04]  /*b190*/  SHF.R.U32.HI R3, RZ, 0x1f, R2 ;  /* 0x0000001fff037819 */ /* 0x000fc80000011602 */
[----:B------:R-:W-:-:S05]  /*b1a0*/  LEA.HI.SX32 R24, R2, R3, 0x1b ;  /* 0x0000000302187211 */ /* 0x000fca00078fdaff */
[----:B------:R1:W-:Y:S01]  /*b1b0*/  STL [R1+0x4], R24 ;  /* 0x0000041801007387 */ /* 0x0003e20000100800 */
[----:B------:R-:W-:Y:S05]  /*b1c0*/  @!P0 BRA `(.L_x_35) ;  /* 0x0000000000408947 */ /* 0x000fea0003800000 */
[----:B------:R-:W-:Y:S01]  /*b1d0*/  MOV R2, 0x0 ;  /* 0x0000000000027802 */ /* 0x000fe20000000f00 */
[----:B------:R-:W-:Y:S01]  /*b1e0*/  ULDC.64 UR6, c[0x4][0xa8] ;  /* 0x01002a0000067ab9 */ /* 0x000fe20000000a00 */
[----:B------:R-:W-:Y:S01]  /*b1f0*/  ULDC.64 UR8, c[0x4][0xb0] ;  /* 0x01002c0000087ab9 */ /* 0x000fe20000000a00 */
[----:B------:R-:W-:Y:S01]  /*b200*/  ULDC.64 UR4, c[0x4][0x8] ;  /* 0x0100020000047ab9 */ /* 0x000fe20000000a00 */
[----:B-1----:R-:W-:Y:S02]  /*b210*/  IMAD.U32 R4, RZ, RZ, UR6 ;  /* 0x00000006ff047e24 */ /* 0x002fe4000f8e00ff */
[----:B------:R-:W0:Y:S01]  /*b220*/  LDC.64 R2, c[0x4][R2] ;  /* 0x0100000002027b82 */ /* 0x000e220000000a00 */
[----:B------:R-:W-:Y:S02]  /*b230*/  IMAD.U32 R5, RZ, RZ, UR7 ;  /* 0x00000007ff057e24 */ /* 0x000fe4000f8e00ff */
[----:B------:R-:W-:Y:S02]  /*b240*/  IMAD.U32 R6, RZ, RZ, UR8 ;  /* 0x00000008ff067e24 */ /* 0x000fe4000f8e00ff */
[----:B------:R-:W-:-:S02]  /*b250*/  IMAD.U32 R7, RZ, RZ, UR9 ;  /* 0x00000009ff077e24 */ /* 0x000fc4000f8e00ff */
[----:B------:R-:W-:Y:S02]  /*b260*/  IMAD.U32 R10, RZ, RZ, UR4 ;  /* 0x00000004ff0a7e24 */ /* 0x000fe4000f8e00ff */
[----:B------:R-:W-:Y:S02]  /*b270*/  IMAD.U32 R11, RZ, RZ, UR5 ;  /* 0x00000005ff0b7e24 */ /* 0x000fe4000f8e00ff */
[----:B------:R-:W-:Y:S02]  /*b280*/  IMAD.MOV.U32 R8, RZ, RZ, 0x70 ;  /* 0x00000070ff087424 */ /* 0x000fe400078e00ff */
[----:B------:R-:W-:Y:S02]  /*b290*/  IMAD.MOV.U32 R12, RZ, RZ, 0x1 ;  /* 0x00000001ff0c7424 */ /* 0x000fe400078e00ff */
[----:B------:R-:W-:-:S07]  /*b2a0*/  IMAD.MOV.U32 R13, RZ, RZ, RZ ;  /* 0x000000ffff0d7224 */ /* 0x000fce00078e00ff */
[----:B------:R-:W-:-:S07]  /*b2b0*/  LEPC R20, `(.L_x_35) ;  /* 0x000000001014794e */ /* 0x000fce0000000000 */
[----:B0-----:R-:W-:Y:S05]  /*b2c0*/  CALL.ABS.NOINC R2 ;  /* 0x0000000002007343 */ /* 0x001fea0003c00000 */
.L_x_35:
[----:B------:R-:W-:-:S04]  /*b2d0*/  UIADD3 UR4, UR36, 0x200, URZ ;  /* 0x0000020024047890 */ /* 0x000fc8000fffe03f */
[----:B------:R-:W-:-:S06]  /*b2e0*/  ULOP3.LUT UP0, URZ, UR4, 0x1bf, URZ, 0xc0, !UPT ;  /* 0x000001bf043f7892 */ /* 0x000fcc000f80c03f */
[----:B------:R-:W-:-:S13]  /*b2f0*/  PLOP3.LUT P0, PT, PT, PT, UP0, 0x80, 0x0 ;  /* 0x000000000000781c */ /* 0x000fda0003f0f008 */
[----:B------:R-:W-:Y:S05]  /*b300*/  @!P0 BRA `(.L_x_36) ;  /* 0x00000000007c8947 */ /* 0x000fea0003800000 */
[----:B------:R-:W-:Y:S01]  /*b310*/  MOV R18, 0x0 ;  /* 0x0000000000127802 */ /* 0x000fe20000000f00 */
[----:B------:R-:W-:Y:S01]  /*b320*/  ULDC.64 UR6, c[0x4][0xa8] ;  /* 0x01002a0000067ab9 */ /* 0x000fe20000000a00 */
[----:B------:R-:W-:Y:S01]  /*b330*/  ULDC.64 UR8, c[0x4][0xb0] ;  /* 0x01002c0000087ab9 */ /* 0x000fe20000000a00 */
[----:B------:R-:W-:Y:S01]  /*b340*/  ULDC.64 UR4, c[0x4][0x10] ;  /* 0x0100040000047ab9 */ /* 0x000fe20000000a00 */
[----:B------:R0:W2:Y:S01]  /*b350*/  LDC.64 R2, c[0x4][R18] ;  /* 0x0100000012027b82 */ /* 0x0000a20000000a00 */
[----:B-1----:R-:W-:Y:S02]  /*b360*/  IMAD.U32 R4, RZ, RZ, UR6 ;  /* 0x00000006ff047e24 */ /* 0x002fe4000f8e00ff */
[----:B------:R-:W-:Y:S02]  /*b370*/  IMAD.U32 R5, RZ, RZ, UR7 ;  /* 0x00000007ff057e24 */ /* 0x000fe4000f8e00ff */
[----:B------:R-:W-:Y:S02]  /*b380*/  IMAD.U32 R6, RZ, RZ, UR8 ;  /* 0x00000008ff067e24 */ /* 0x000fe4000f8e00ff */
[----:B------:R-:W-:-:S02]  /*b390*/  IMAD.U32 R7, RZ, RZ, UR9 ;  /* 0x00000009ff077e24 */ /* 0x000fc4000f8e00ff */
[----:B------:R-:W-:Y:S02]  /*b3a0*/  IMAD.U32 R10, RZ, RZ, UR4 ;  /* 0x00000004ff0a7e24 */ /* 0x000fe4000f8e00ff */
[----:B------:R-:W-:Y:S02]  /*b3b0*/  IMAD.U32 R11, RZ, RZ, UR5 ;  /* 0x00000005ff0b7e24 */ /* 0x000fe4000f8e00ff */
[----:B------:R-:W-:Y:S02]  /*b3c0*/  IMAD.MOV.U32 R8, RZ, RZ, 0x70 ;  /* 0x00000070ff087424 */ /* 0x000fe400078e00ff */
[----:B------:R-:W-:Y:S02]  /*b3d0*/  IMAD.MOV.U32 R12, RZ, RZ, 0x1 ;  /* 0x00000001ff0c7424 */ /* 0x000fe400078e00ff */
[----:B0-----:R-:W-:-:S07]  /*b3e0*/  IMAD.MOV.U32 R13, RZ, RZ, RZ ;  /* 0x000000ffff0d7224 */ /* 0x001fce00078e00ff */
[----:B------:R-:W-:-:S07]  /*b3f0*/  LEPC R20, `(.L_x_37) ;  /* 0x000000001014794e */ /* 0x000fce0000000000 */
[----:B--2---:R-:W-:Y:S05]  /*b400*/  CALL.ABS.NOINC R2 ;  /* 0x0000000002007343 */ /* 0x004fea0003c00000 */
.L_x_37:
[----:B------:R0:W1:Y:S01]  /*b410*/  LDC.64 R2, c[0x4][R18] ;  /* 0x0100000012027b82 */ /* 0x0000620000000a00 */
[----:B------:R-:W-:Y:S01]  /*b420*/  ULDC.64 UR6, c[0x4][0xa8] ;  /* 0x01002a0000067ab9 */ /* 0x000fe20000000a00 */
[----:B------:R-:W-:Y:S01]  /*b430*/  ULDC.64 UR8, c[0x4][0xb0] ;  /* 0x01002c0000087ab9 */ /* 0x000fe20000000a00 */
[----:B------:R-:W-:Y:S01]  /*b440*/  ULDC.64 UR4, c[0x4][0x18] ;  /* 0x0100060000047ab9 */ /* 0x000fe20000000a00 */
[----:B------:R-:W-:Y:S02]  /*b450*/  IMAD.U32 R4, RZ, RZ, UR6 ;  /* 0x00000006ff047e24 */ /* 0x000fe4000f8e00ff */
        /* <DEDUP_REMOVED lines=9> */
[----:B-1----:R-:W-:Y:S05]  /*b4f0*/  CALL.ABS.NOINC R2 ;  /* 0x0000000002007343 */ /* 0x002fea0003c00000 */
.L_x_36:
[----:B------:R-:W-:Y:S01]  /*b500*/  ULDC.64 UR4, c[0x0][0x9f8] ;  /* 0x00027e0000047ab9 */ /* 0x000fe20000000a00 */
[----:B------:R-:W-:Y:S01]  /*b510*/  IMAD.MOV.U32 R19, RZ, RZ, R28 ;  /* 0x000000ffff137224 */ /* 0x000fe200078e001c */
[----:B------:R-:W-:-:S04]  /*b520*/  ISETP.NE.U32.AND P0, PT, RZ, UR4, PT ;  /* 0x00000004ff007c0c */ /* 0x000fc8000bf05070 */
[----:B------:R-:W-:-:S13]  /*b530*/  ISETP.NE.AND.EX P0, PT, RZ, UR5, PT, P0 ;  /* 0x00000005ff007c0c */ /* 0x000fda000bf05300 */
[----:B------:R-:W0:Y:S02]  /*b540*/  @P0 LDC.64 R2, c[0x0][0x9f8] ;  /* 0x00027e00ff020b82 */ /* 0x000e240000000a00 */
[----:B0-----:R-:W-:-:S05]  /*b550*/  @P0 IMAD.WIDE R2, R28, 0x4, R2 ;  /* 0x000000041c020825 */ /* 0x001fca00078e0202 */
[----:B------:R0:W1:Y:S01]  /*b560*/  @P0 LDG.E R19, desc[UR60][R2.64] ;  /* 0x0000003c02130981 */ /* 0x000062000c1e1900 */
[----:B------:R-:W-:Y:S01]  /*b570*/  UMOV UR4, 0xffffffff ;  /* 0xffffffff00047882 */ /* 0x000fe20000000000 */
[----:B------:R-:W-:Y:S01]  /*b580*/  VIADD R29, R24, 0xffffffff ;  /* 0xffffffff181d7836 */ /* 0x000fe20000000000 */
[----:B0-----:R-:W0:Y:S02]  /*b590*/  LDC.64 R2, c[0x0][0x418] ;  /* 0x00010600ff027b82 */ /* 0x001e240000000a00 */
[----:B0-----:R-:W-:-:S04]  /*b5a0*/  ISETP.NE.U32.AND P0, PT, R2, RZ, PT ;  /* 0x000000ff0200720c */ /* 0x001fc80003f05070 */
[----:B------:R-:W-:-:S04]  /*b5b0*/  ISETP.NE.AND.EX P1, PT, R3, RZ, PT, P0 ;  /* 0x000000ff0300720c */ /* 0x000fc80003f25300 */
[----:B------:R-:W-:Y:S02]  /*b5c0*/  P2R R26, PR, RZ, 0x2 ;  /* 0x00000002ff1a7803 */ /* 0x000fe40000000000 */
[----:B-1----:R-:W-:Y:S02]  /*b5d0*/  SHF.R.S32.HI R24, RZ, 0x1f, R19 ;  /* 0x0000001fff187819 */ /* 0x002fe40000011413 */
[----:B------:R-:W-:Y:S01]  /*b5e0*/  SEL R18, R19, RZ, !P1 ;  /* 0x000000ff13127207 */ /* 0x000fe20004800000 */
[----:B------:R-:W-:Y:S06]  /*b5f0*/  BRA.DIV UR4, `(.L_x_38) ;  /* 0x0000003e04687947 */ /* 0x000fec000b800000 */
[----:B------:R-:W0:Y:S02]  /*b600*/  S2R R0, SR_TID.X ;  /* 0x0000000000007919 */ /* 0x000e240000002100 */
[----:B0-----:R-:W-:-:S04]  /*b610*/  SHF.R.U32.HI R0, RZ, 0x5, R0 ;  /* 0x00000005ff007819 */ /* 0x001fc80000011600 */
[----:B------:R-:W-:-:S05]  /*b620*/  LOP3.LUT R0, R0, 0x3, RZ, 0xc0, !PT ;  /* 0x0000000300007812 */ /* 0x000fca00078ec0ff */
[----:B------:R0:W1:Y:S02]  /*b630*/  SHFL.IDX PT, R14, R0, RZ, 0x1f ;  /* 0x00001fff000e7589 */ /* 0x00006400000e0000 */
.L_x_128:
[----:B-1----:R-:W-:Y:S02]  /*b640*/  ISETP.NE.AND P0, PT, R14, RZ, PT ;  /* 0x000000ff0e00720c */ /* 0x002fe40003f05270 */
[----:B------:R-:W-:-:S04]  /*b650*/  PLOP3.LUT P2, PT, PT, PT, PT, 0x8, 0x0 ;  /* 0x000000000000781c */ /* 0x000fc80003f4e170 */
[----:B------:R-:W-:-:S07]  /*b660*/  P2R R25, PR, RZ, 0x4 ;  /* 0x00000004ff197803 */ /* 0x000fce0000000000 */
[----:B------:R-:W-:Y:S05]  /*b670*/  @P0 BRA `(.L_x_39) ;  /* 0x0000000400100947 */ /* 0x000fea0003800000 */
[----:B------:R-:W-:-:S03]  /*b680*/  UMOV UR4, 0xffffffff ;  /* 0xffffffff00047882 */ /* 0x000fc60000000000 */
[----:B------:R-:W-:Y:S05]  /*b690*/  BRA.DIV UR4, `(.L_x_40) ;  /* 0x0000003e04747947 */ /* 0x000fea000b800000 */
[----:B------:R-:W-:-:S13]  /*b6a0*/  ELECT P6, URZ, PT ;  /* 0x00000000003f782f */ /* 0x000fda00038c0000 */
.L_x_131:
[----:B------:R-:W-:Y:S05]  /*b6b0*/  @!P6 BRA `(.L_x_39) ;  /* 0x000000040000e947 */ /* 0x000fea0003800000 */
[----:B------:R-:W-:Y:S02]  /*b6c0*/  IMAD.MOV.U32 R23, RZ, RZ, R29 ;  /* 0x000000ffff177224 */ /* 0x000fe400078e001d */
[----:B------:R-:W-:Y:S01]  /*b6d0*/  IMAD.MOV.U32 R18, RZ, RZ, R19 ;  /* 0x000000ffff127224 */ /* 0x000fe200078e0013 */
[----:B------:R-:W-:Y:S06]  /*b6e0*/  @!P1 BRA `(.L_x_41) ;  /* 0x0000000000449947 */ /* 0x000fec0003800000 */
[----:B0-----:R-:W0:Y:S01]  /*b6f0*/  LDC R0, c[0x0][0x43c] ;  /* 0x00010f00ff007b82 */ /* 0x001e220000000800 */
[----:B------:R-:W-:Y:S01]  /*b700*/  ULDC.64 UR4, c[0x0][0x428] ;  /* 0x00010a0000047ab9 */ /* 0x000fe20000000a00 */
[----:B0-----:R-:W-:-:S13]  /*b710*/  ISETP.NE.AND P0, PT, R0, 0x1, PT ;  /* 0x000000010000780c */ /* 0x001fda0003f05270 */
[----:B------:R-:W0:Y:S02]  /*b720*/  @P0 LDC.64 R4, c[0x0][0x440] ;  /* 0x00011000ff040b82 */ /* 0x000e240000000a00 */
[----:B0-----:R-:W-:-:S04]  /*b730*/  @P0 IMAD.HI.U32 R6, R29, R4, RZ ;  /* 0x000000041d060227 */ /* 0x001fc800078e00ff */
[----:B------:R-:W-:Y:S01]  /*b740*/  IMAD.MOV.U32 R4, RZ, RZ, R29 ;  /* 0x000000ffff047224 */ /* 0x000fe200078e001d */
[----:B------:R-:W-:-:S04]  /*b750*/  @P0 SHF.R.U32.HI R4, RZ, R5, R6 ;  /* 0x00000005ff040219 */ /* 0x000fc80000011606 */
[--C-:B------:R-:W-:Y:S01]  /*b760*/  SHF.R.S32.HI R5, RZ, 0x1f, R4.reuse ;  /* 0x0000001fff057819 */ /* 0x100fe20000011404 */
[----:B------:R-:W-:-:S04]  /*b770*/  IMAD.MOV R23, RZ, RZ, -R4 ;  /* 0x000000ffff177224 */ /* 0x000fc800078e0a04 */
[----:B------:R-:W-:Y:S02]  /*b780*/  IMAD R23, R0, R23, R29 ;  /* 0x0000001700177224 */ /* 0x000fe400078e021d */
[----:B------:R-:W-:Y:S02]  /*b790*/  IMAD R0, R24, UR4, RZ ;  /* 0x0000000418007c24 */ /* 0x000fe4000f8e02ff */
[----:B------:R-:W-:-:S04]  /*b7a0*/  IMAD.WIDE.U32 R4, R19, UR4, R4 ;  /* 0x0000000413047c25 */ /* 0x000fc8000f8e0004 */
[----:B------:R-:W-:Y:S01]  /*b7b0*/  IMAD R0, R19, UR5, R0 ;  /* 0x0000000513007c24 */ /* 0x000fe2000f8e0200 */
[----:B------:R-:W-:-:S03]  /*b7c0*/  LEA R2, P0, R4, R2, 0x2 ;  /* 0x0000000204027211 */ /* 0x000fc600078010ff */
[----:B------:R-:W-:-:S05]  /*b7d0*/  IMAD.IADD R0, R5, 0x1, R0 ;  /* 0x0000000105007824 */ /* 0x000fca00078e0200 */
[----:B------:R-:W-:-:S05]  /*b7e0*/  LEA.HI.X R3, R4, R3, R0, 0x2, P0 ;  /* 0x0000000304037211 */ /* 0x000fca00000f1400 */
[----:B------:R1:W5:Y:S02]  /*b7f0*/  LDG.E R18, desc[UR60][R2.64] ;  /* 0x0000003c02127981 */ /* 0x000364000c1e1900 */
.L_x_41:
[----:B0-----:R-:W0:Y:S01]  /*b800*/  S2R R0, SR_TID.X ;  /* 0x0000000000007919 */ /* 0x001e220000002100 */
[----:B-1----:R-:W-:Y:S02]  /*b810*/  LEA R3, R16, UR36, 0x3 ;  /* 0x0000002410037c11 */ /* 0x002fe4000f8e18ff */
[----:B0-----:R-:W-:Y:S02]  /*b820*/  LOP3.LUT R2, R0, 0x7f, RZ, 0xc0, !PT ;  /* 0x0000007f00027812 */ /* 0x001fe400078ec0ff */
[----:B------:R-:W-:Y:S02]  /*b830*/  SHF.L.U32 R0, R22, 0x1f, RZ ;  /* 0x0000001f16007819 */ /* 0x000fe400000006ff */
[----:B------:R-:W-:Y:S02]  /*b840*/  ISETP.NE.AND P1, PT, R2, RZ, PT ;  /* 0x000000ff0200720c */ /* 0x000fe40003f25270 */
[----:B------:R-:W0:Y:S02]  /*b850*/  SYNCS.PHASECHK.TRANS64.TRYWAIT P0, [R3+URZ+0x31c40], R0 ;  /* 0x031c4000030075a7 */ /* 0x000e24000800017f */
[----:B0-----:R-:W-:Y:S09]  /*b860*/  @!P0 BRA `(.L_x_42) ;  /* 0x0000003c00208947 */ /* 0x001ff20003800000 */
.L_x_132:
[----:B------:R-:W-:Y:S05]  /*b870*/  @P1 BRA `(.L_x_43) ;  /* 0x00000000001c1947 */ /* 0x000fea0003800000 */
[----:B------:R-:W1:Y:S01]  /*b880*/  S2R R2, SR_TID.X ;  /* 0x0000000000027919 */ /* 0x000e620000002100 */
[----:B0-----:R-:W-:-:S04]  /*b890*/  IMAD.MOV.U32 R0, RZ, RZ, 0x6c00 ;  /* 0x00006c00ff007424 */ /* 0x001fc800078e00ff */
[----:B------:R2:W-:Y:S01]  /*b8a0*/  SYNCS.ARRIVE.TRANS64 RZ, [R3+URZ+0x31c30], R0 ;  /* 0x031c300003ff79a7 */ /* 0x0005e2000800003f */
[----:B-1----:R-:W-:-:S04]  /*b8b0*/  LOP3.LUT R2, R2, 0x1f, RZ, 0xc0, !PT ;  /* 0x0000001f02027812 */ /* 0x002fc800078ec0ff */
[----:B------:R-:W-:-:S13]  /*b8c0*/  ISETP.NE.AND P0, PT, R2, RZ, PT ;  /* 0x000000ff0200720c */ /* 0x000fda0003f05270 */
[----:B--2---:R-:W-:Y:S05]  /*b8d0*/  @!P0 BRA `(.L_x_43) ;  /* 0x0000000000048947 */ /* 0x004fea0003800000 */
[----:B------:R-:W-:Y:S01]  /*b8e0*/  BPT.TRAP 0x1 ;  /* 0x000000040000795c */ /* 0x000fe20000300000 */
.L_x_43:
[----:B------:R-:W-:Y:S01]  /*b8f0*/  R2UR UR8, R16 ;  /* 0x00000000100872ca */ /* 0x000fe200000e0000 */
[----:B------:R-:W-:Y:S01]  /*b900*/  UIADD3 UR4, UP0, UR38, 0x370, URZ ;  /* 0x0000037026047890 */ /* 0x000fe2000ff1e03f */
[----:B------:R-:W-:Y:S01]  /*b910*/  R2UR UR9, R3 ;  /* 0x00000000030972ca */ /* 0x000fe200000e0000 */
[----:B------:R-:W-:Y:S01]  /*b920*/  UMOV UR10, URZ ;  /* 0x0000003f000a7c82 */ /* 0x000fe20008000000 */
[----:B------:R-:W-:Y:S01]  /*b930*/  R2UR UR11, R23 ;  /* 0x00000000170b72ca */ /* 0x000fe200000e0000 */
[----:B------:R-:W-:Y:S01]  /*b940*/  UIADD3.X UR5, URZ, UR39, URZ, UP0, !UPT ;  /* 0x000000273f057290 */ /* 0x000fe200087fe43f */
[----:B------:R-:W-:Y:S01]  /*b950*/  R2UR UR12, R17 ;  /* 0x00000000110c72ca */ /* 0x000fe200000e0000 */
[----:B------:R-:W-:Y:S01]  /*b960*/  UMOV UR6, 0x0 ;  /* 0x0000000000067882 */ /* 0x000fe20000000000 */
[----:B-----5:R-:W-:Y:S01]  /*b970*/  R2UR UR13, R18 ;  /* 0x00000000120d72ca */ /* 0x020fe200000e0000 */
[----:B------:R-:W-:Y:S01]  /*b980*/  UMOV UR7, 0x14f00000 ;  /* 0x14f0000000077882 */ /* 0x000fe20000000000 */
[----:B------:R-:W-:Y:S01]  /*b990*/  UMOV UR16, 0x20 ;  /* 0x0000002000107882 */ /* 0x000fe20000000000 */
[----:B------:R-:W-:-:S02]  /*b9a0*/  PLOP3.LUT P0, PT, PT, PT, PT, 0x80, 0x0 ;  /* 0x000000000000781c */ /* 0x000fc40003f0f070 */
[----:B------:R-:W-:Y:S02]  /*b9b0*/  UIMAD UR8, UR8, 0x6c00, UR36 ;  /* 0x00006c00080878a4 */ /* 0x000fe4000f8e0224 */
[----:B------:R-:W-:Y:S01]  /*b9c0*/  UIADD3 UR9, UR9, 0x31c30, URZ ;  /* 0x00031c3009097890 */ /* 0x000fe2000fffe03f */
[----:B------:R-:W-:Y:S01]  /*b9d0*/  P2R R25, PR, RZ, 0x1 ;  /* 0x00000001ff197803 */ /* 0x000fe20000000000 */
[----:B------:R-:W-:Y:S02]  /*b9e0*/  UIMAD UR11, UR11, 0x90, URZ ;  /* 0x000000900b0b78a4 */ /* 0x000fe4000f8e023f */
[----:B------:R-:W-:Y:S02]  /*b9f0*/  UIADD3 UR14, UR8, 0x16a00, URZ ;  /* 0x00016a00080e7890 */ /* 0x000fe4000fffe03f */
[----:B------:R-:W-:Y:S02]  /*ba00*/  UIADD3 UR15, UR8, 0x18e00, URZ ;  /* 0x00018e00080f7890 */ /* 0x000fe4000fffe03f */
[----:B------:R-:W-:-:S03]  /*ba10*/  UIADD3 UR17, UR8, 0x1b200, URZ ;  /* 0x0001b20008117890 */ /* 0x000fc6000fffe03f */
[----:B------:R-:W-:Y:S01]  /*ba20*/  UMOV UR8, UR14 ;  /* 0x0000000e00087c82 */ /* 0x000fe20008000000 */
[----:B------:R-:W-:Y:S01]  /*ba30*/  UMOV UR14, 0x40 ;  /* 0x00000040000e7882 */ /* 0x000fe20000000000 */
[----:B------:R1:W-:Y:S02]  /*ba40*/  UTMALDG.4D [UR8], [UR4], desc[UR6] ;  /* 0x00000608040075b4 */ /* 0x0003e40008019000 */
[----:B-1----:R-:W-:Y:S01]  /*ba50*/  UMOV UR8, UR15 ;  /* 0x0000000f00087c82 */ /* 0x002fe20008000000 */
[----:B------:R-:W-:Y:S02]  /*ba60*/  UMOV UR10, UR16 ;  /* 0x00000010000a7c82 */ /* 0x000fe40008000000 */
[----:B------:R1:W-:Y:S02]  /*ba70*/  UTMALDG.4D [UR8], [UR4], desc[UR6] ;  /* 0x00000608040075b4 */ /* 0x0003e40008019000 */
[----:B-1----:R-:W-:Y:S01]  /*ba80*/  UMOV UR8, UR17 ;  /* 0x0000001100087c82 */ /* 0x002fe20008000000 */
[----:B------:R-:W-:-:S02]  /*ba90*/  UMOV UR10, UR14 ;  /* 0x0000000e000a7c82 */ /* 0x000fc40008000000 */
[----:B------:R1:W-:Y:S02]  /*baa0*/  UTMALDG.4D [UR8], [UR4], desc[UR6] ;  /* 0x00000608040075b4 */ /* 0x0003e40008019000 */
[----:B-1----:R-:W-:Y:S01]  /*bab0*/  NOP ;  /* 0x0000000000007918 */ /* 0x002fe20000000000 */
.L_x_39:
[----:B------:R-:W-:Y:S05]  /*bac0*/  WARPSYNC.ALL ;  /* 0x0000000000007948 */ /* 0x000fea0003800000 */
[----:B------:R-:W-:Y:S01]  /*bad0*/  UIADD3 UR4, UR36, 0xda00, URZ ;  /* 0x0000da0024047890 */ /* 0x000fe2000fffe03f */
[----:B0-----:R-:W-:Y:S01]  /*bae0*/  SHF.R.S32.HI R0, RZ, 0x1f, R17 ;  /* 0x0000001fff007819 */ /* 0x001fe20000011411 */
[----:B------:R-:W-:Y:S02]  /*baf0*/  BAR.SYNC.DEFER_BLOCKING 0x8, 0x200 ;  /* 0x0208000000007b1d */ /* 0x000fe40000010000 */
[----:B------:R-:W-:-:S04]  /*bb00*/  ULOP3.LUT UP0, URZ, UR4, 0x1bf, URZ, 0xc0, !UPT ;  /* 0x000001bf043f7892 */ /* 0x000fc8000f80c03f */
[----:B------:R-:W-:Y:S02]  /*bb10*/  ULDC.64 UR4, c[0x0][0x2d8] ;  /* 0x0000b60000047ab9 */ /* 0x000fe40000000a00 */
[----:B------:R-:W-:Y:S01]  /*bb20*/  IMAD R0, R0, UR4, RZ ;  /* 0x0000000400007c24 */ /* 0x000fe2000f8e02ff */
[----:B------:R-:W-:Y:S01]  /*bb30*/  PLOP3.LUT P0, PT, PT, PT, UP0, 0x80, 0x0 ;  /* 0x000000000000781c */ /* 0x000fe20003f0f008 */
[----:B------:R-:W-:-:S04]  /*bb40*/  IMAD.WIDE.U32 R2, R17, UR4, RZ ;  /* 0x0000000411027c25 */ /* 0x000fc8000f8e00ff */
[----:B------:R-:W-:Y:S01]  /*bb50*/  IMAD R0, R17, UR5, R0 ;  /* 0x0000000511007c24 */ /* 0x000fe2000f8e0200 */
[----:B------:R0:W-:Y:S03]  /*bb60*/  STL.64 [R1+0x10], R2 ;  /* 0x0000100201007387 */ /* 0x0001e60000100a00 */
[----:B0-----:R-:W-:Y:S01]  /*bb70*/  IMAD.IADD R2, R3, 0x1, R0 ;  /* 0x0000000103027824 */ /* 0x001fe200078e0200 */
[----:B------:R-:W-:-:S05]  /*bb80*/  SHF.R.S32.HI R0, RZ, 0x1f, R28 ;  /* 0x0000001fff007819 */ /* 0x000fca000001141c */
[----:B------:R0:W-:Y:S04]  /*bb90*/  STL [R1+0x24], R0 ;  /* 0x0000240001007387 */ /* 0x0001e80000100800 */
[----:B------:R0:W-:Y:S01]  /*bba0*/  STL [R1+0x20], R2 ;  /* 0x0000200201007387 */ /* 0x0001e20000100800 */
[----:B------:R-:W-:Y:S05]  /*bbb0*/  @!P0 BRA `(.L_x_44) ;  /* 0x0000000000408947 */ /* 0x000fea0003800000 */
[----:B0-----:R-:W-:Y:S01]  /*bbc0*/  MOV R2, 0x0 ;  /* 0x0000000000027802 */ /* 0x001fe20000000f00 */
[----:B------:R-:W-:Y:S01]  /*bbd0*/  ULDC.64 UR6, c[0x4][0xa8] ;  /* 0x01002a0000067ab9 */ /* 0x000fe20000000a00 */
[----:B------:R-:W-:Y:S01]  /*bbe0*/  ULDC.64 UR8, c[0x4][0xb0] ;  /* 0x01002c0000087ab9 */ /* 0x000fe20000000a00 */
[----:B------:R-:W-:Y:S01]  /*bbf0*/  ULDC.64 UR4, c[0x4][0x20] ;  /* 0x0100080000047ab9 */ /* 0x000fe20000000a00 */
[----:B------:R-:W-:Y:S02]  /*bc00*/  IMAD.U32 R4, RZ, RZ, UR6 ;  /* 0x00000006ff047e24 */ /* 0x000fe4000f8e00ff */
        /* <DEDUP_REMOVED lines=11> */
.L_x_44:
[----:B------:R-:W2:Y:S01]  /*bcc0*/  LDL.LU R20, [R1+0x20] ;  /* 0x0000200001147983 */ /* 0x000ea20000300800 */
[----:B------:R-:W1:Y:S01]  /*bcd0*/  LDC R10, c[0x0][0x448] ;  /* 0x00011200ff0a7b82 */ /* 0x000e620000000800 */
[----:B------:R-:W-:Y:S01]  /*bce0*/  ULDC.64 UR4, c[0x0][0x2e0] ;  /* 0x0000b80000047ab9 */ /* 0x000fe20000000a00 */
[----:B------:R-:W-:Y:S01]  /*bcf0*/  ULDC.64 UR6, c[0x0][0x2c8] ;  /* 0x0000b20000067ab9 */ /* 0x000fe20000000a00 */
[----:B0-----:R-:W2:Y:S01]  /*bd00*/  LDL.LU.64 R2, [R1+0x10] ;  /* 0x0000100001027983 */ /* 0x001ea20000300a00 */
[----:B------:R-:W-:-:S03]  /*bd10*/  ULDC.64 UR8, c[0x0][0x280] ;  /* 0x0000a00000087ab9 */ /* 0x000fc60000000a00 */
[----:B------:R-:W3:Y:S04]  /*bd20*/  LDL.LU R0, [R1+0x24] ;  /* 0x0000240001007983 */ /* 0x000ee80000300800 */
[----:B------:R-:W4:Y:S04]  /*bd30*/  LDL.LU R6, [R1] ;  /* 0x0000000001067983 */ /* 0x000f280000300800 */
[----:B------:R-:W5:Y:S01]  /*bd40*/  LDL R21, [R1+0x8] ;  /* 0x0000080001157983 */ /* 0x000f620000100800 */
[----:B------:R-:W0:Y:S01]  /*bd50*/  S2R R12, SR_TID.X ;  /* 0x00000000000c7919 */ /* 0x000e220000002100 */
[----:B------:R-:W0:Y:S01]  /*bd60*/  S2R R11, SR_TID.X ;  /* 0x00000000000b7919 */ /* 0x000e220000002100 */
[----:B-1----:R-:W-:-:S13]  /*bd70*/  ISETP.NE.AND P0, PT, R10, 0x1, PT ;  /* 0x000000010a00780c */ /* 0x002fda0003f05270 */
[----:B------:R-:W1:Y:S08]  /*bd80*/  @P0 LDC R4, c[0x0][0x450] ;  /* 0x00011400ff040b82 */ /* 0x000e700000000800 */
[----:B------:R-:W1:Y:S01]  /*bd90*/  @P0 LDC R9, c[0x0][0x44c] ;  /* 0x00011300ff090b82 */ /* 0x000e620000000800 */
[----:B--2---:R-:W-:Y:S02]  /*bda0*/  IMAD.MOV.U32 R3, RZ, RZ, R20 ;  /* 0x000000ffff037224 */ /* 0x004fe400078e0014 */
[----:B------:R-:W2:Y:S01]  /*bdb0*/  S2R R20, SR_TID.X ;  /* 0x0000000000147919 */ /* 0x000ea20000002100 */
[----:B---3--:R-:W-:-:S02]  /*bdc0*/  IMAD R0, R0, UR4, RZ ;  /* 0x0000000400007c24 */ /* 0x008fc4000f8e02ff */
[----:B------:R-:W-:Y:S01]  /*bdd0*/  IMAD.WIDE.U32 R2, R28, UR4, R2 ;  /* 0x000000041c027c25 */ /* 0x000fe2000f8e0002 */
[----:B------:R-:W-:-:S03]  /*bde0*/  ULDC UR4, c[0x0][0xc38] ;  /* 0x00030e0000047ab9 */ /* 0x000fc60000000800 */
[----:B------:R-:W-:Y:S02]  /*bdf0*/  IMAD R5, R28, UR5, R0 ;  /* 0x000000051c057c24 */ /* 0x000fe4000f8e0200 */
[----:B------:R-:W3:Y:S01]  /*be00*/  @P0 LDC R0, c[0x0][0x44c] ;  /* 0x00011300ff000b82 */ /* 0x000ee20000000800 */
[----:B----4-:R-:W-:Y:S02]  /*be10*/  IMAD.MOV R6, RZ, RZ, -R6 ;  /* 0x000000ffff067224 */ /* 0x010fe400078e0a06 */
[----:B------:R-:W-:Y:S02]  /*be20*/  IMAD.IADD R3, R3, 0x1, R5 ;  /* 0x0000000103037824 */ /* 0x000fe400078e0205 */
[----:B-----5:R-:W-:Y:S01]  /*be30*/  IMAD R6, R6, UR4, R21 ;  /* 0x0000000406067c24 */ /* 0x020fe2000f8e0215 */
[----:B------:R-:W-:Y:S01]  /*be40*/  ULDC.64 UR4, c[0x0][0x2d0] ;  /* 0x0000b40000047ab9 */ /* 0x000fe20000000a00 */
[----:B0-----:R-:W-:-:S05]  /*be50*/  IMAD.SHL.U32 R21, R12, 0x8, RZ ;  /* 0x000000080c157824 */ /* 0x001fca00078e00ff */
[----:B------:R-:W-:-:S04]  /*be60*/  LOP3.LUT R21, R21, 0x18, RZ, 0xc0, !PT ;  /* 0x0000001815157812 */ /* 0x000fc800078ec0ff */
[C---:B------:R-:W-:Y:S02]  /*be70*/  LOP3.LUT R13, R21.reuse, 0x20, RZ, 0xfc, !PT ;  /* 0x00000020150d7812 */ /* 0x040fe400078efcff */
[----:B------:R-:W-:Y:S02]  /*be80*/  LOP3.LUT R12, R21, 0x40, RZ, 0xfc, !PT ;  /* 0x00000040150c7812 */ /* 0x000fe400078efcff */
[----:B------:R-:W-:Y:S02]  /*be90*/  LOP3.LUT R21, R11, 0x7f, RZ, 0xc0, !PT ;  /* 0x0000007f0b157812 */ /* 0x000fe400078ec0ff */
[C---:B--2---:R-:W-:Y:S01]  /*bea0*/  LOP3.LUT R7, R20.reuse, 0x7f, RZ, 0xc0, !PT ;  /* 0x0000007f14077812 */ /* 0x044fe200078ec0ff */
[----:B------:R-:W-:-:S03]  /*beb0*/  IMAD.SHL.U32 R20, R20, 0x20, RZ ;  /* 0x0000002014147824 */ /* 0x000fc600078e00ff */
[----:B------:R-:W-:-:S04]  /*bec0*/  SHF.R.U32.HI R7, RZ, 0x2, R7 ;  /* 0x00000002ff077819 */ /* 0x000fc80000011607 */
[----:B------:R-:W-:-:S05]  /*bed0*/  LOP3.LUT R20, R7, 0x60, R20, 0xf8, !PT ;  /* 0x0000006007147812 */ /* 0x000fca00078ef814 */
[----:B------:R-:W-:Y:S02]  /*bee0*/  IMAD R7, R6, 0xc0, R20 ;  /* 0x000000c006077824 */ /* 0x000fe400078e0214 */
[----:B------:R-:W-:Y:S02]  /*bef0*/  IMAD.SHL.U32 R20, R11, 0x8, RZ ;  /* 0x000000080b147824 */ /* 0x000fe400078e00ff */
[----:B---3--:R-:W-:-:S03]  /*bf00*/  @P0 IMAD.HI.U32 R0, R7, R0, RZ ;  /* 0x0000000007000227 */ /* 0x008fc600078e00ff */
[----:B------:R-:W-:Y:S01]  /*bf10*/  LOP3.LUT R20, R20, 0x18, RZ, 0xc0, !PT ;  /* 0x0000001814147812 */ /* 0x000fe200078ec0ff */
[----:B------:R-:W-:Y:S01]  /*bf20*/  IMAD.MOV.U32 R5, RZ, RZ, R7 ;  /* 0x000000ffff057224 */ /* 0x000fe200078e0007 */
[----:B-1----:R-:W-:-:S04]  /*bf30*/  @P0 SHF.R.U32.HI R5, RZ, R4, R0 ;  /* 0x00000004ff050219 */ /* 0x002fc80000011600 */
[----:B------:R-:W-:-:S05]  /*bf40*/  SHF.R.S32.HI R0, RZ, 0x1f, R5 ;  /* 0x0000001fff007819 */ /* 0x000fca0000011405 */
[----:B------:R-:W-:-:S04]  /*bf50*/  IMAD R0, R0, UR4, RZ ;  /* 0x0000000400007c24 */ /* 0x000fc8000f8e02ff */
[C---:B------:R-:W-:Y:S02]  /*bf60*/  IMAD R8, R5.reuse, UR5, R0 ;  /* 0x0000000505087c24 */ /* 0x040fe4000f8e0200 */
[----:B------:R-:W-:Y:S02]  /*bf70*/  IMAD.MOV R0, RZ, RZ, -R5 ;  /* 0x000000ffff007224 */ /* 0x000fe400078e0a05 */
[----:B------:R-:W-:-:S04]  /*bf80*/  IMAD.WIDE.U32 R4, R5, UR4, R2 ;  /* 0x0000000405047c25 */ /* 0x000fc8000f8e0002 */
[----:B------:R-:W-:Y:S02]  /*bf90*/  IMAD R0, R10, R0, R7 ;  /* 0x000000000a007224 */ /* 0x000fe400078e0207 */
[----:B------:R-:W-:-:S03]  /*bfa0*/  IMAD.IADD R5, R5, 0x1, R8 ;  /* 0x0000000105057824 */ /* 0x000fc600078e0208 */
[----:B------:R-:W-:Y:S01]  /*bfb0*/  SHF.R.S32.HI R8, RZ, 0x1f, R0 ;  /* 0x0000001fff087819 */ /* 0x000fe20000011400 */
[----:B------:R-:W-:-:S04]  /*bfc0*/  IMAD.WIDE.U32 R4, R0, UR6, R4 ;  /* 0x0000000600047c25 */ /* 0x000fc8000f8e0004 */
[----:B------:R-:W-:-:S04]  /*bfd0*/  IMAD R8, R8, UR6, RZ ;  /* 0x0000000608087c24 */ /* 0x000fc8000f8e02ff */
[----:B------:R-:W-:Y:S01]  /*bfe0*/  IMAD R8, R0, UR7, R8 ;  /* 0x0000000700087c24 */ /* 0x000fe2000f8e0208 */
[----:B------:R-:W-:-:S03]  /*bff0*/  LEA R0, P1, R4, UR8, 0x1 ;  /* 0x0000000804007c11 */ /* 0x000fc6000f8208ff */
[----:B------:R-:W-:Y:S02]  /*c000*/  IMAD.IADD R5, R5, 0x1, R8 ;  /* 0x0000000105057824 */ /* 0x000fe400078e0208 */
[----:B------:R-:W-:-:S03]  /*c010*/  VIADD R8, R7, 0x80 ;  /* 0x0000008007087836 */ /* 0x000fc60000000000 */
[----:B------:R-:W-:Y:S01]  /*c020*/  LEA.HI.X R4, R4, UR9, R5, 0x1, P1 ;  /* 0x0000000904047c11 */ /* 0x000fe200088f0c05 */
[----:B------:R-:W-:Y:S01]  /*c030*/  @P0 IMAD.HI.U32 R9, R8, R9, RZ ;  /* 0x0000000908090227 */ /* 0x000fe200078e00ff */
[----:B------:R-:W0:Y:S03]  /*c040*/  @P0 LDC R5, c[0x0][0x450] ;  /* 0x00011400ff050b82 */ /* 0x000e260000000800 */
[----:B------:R-:W-:Y:S01]  /*c050*/  IMAD.MOV.U32 R7, RZ, RZ, R8 ;  /* 0x000000ffff077224 */ /* 0x000fe200078e0008 */
[----:B0-----:R-:W-:Y:S02]  /*c060*/  @P0 SHF.R.U32.HI R7, RZ, R5, R9 ;  /* 0x00000005ff070219 */ /* 0x001fe40000011609 */
[----:B------:R-:W-:-:S03]  /*c070*/  SHF.R.U32.HI R9, RZ, 0x2, R21 ;  /* 0x00000002ff097819 */ /* 0x000fc60000011615 */
[----:B------:R-:W-:Y:S02]  /*c080*/  IMAD.MOV R5, RZ, RZ, -R7 ;  /* 0x000000ffff057224 */ /* 0x000fe400078e0a07 */
[----:B------:R-:W-:-:S04]  /*c090*/  IMAD.WIDE.U32 R2, R7, UR4, R2 ;  /* 0x0000000407027c25 */ /* 0x000fc8000f8e0002 */
[----:B------:R-:W-:Y:S01]  /*c0a0*/  IMAD R5, R10, R5, R8 ;  /* 0x000000050a057224 */ /* 0x000fe200078e0208 */
[----:B------:R-:W-:-:S05]  /*c0b0*/  SHF.R.S32.HI R8, RZ, 0x1f, R7 ;  /* 0x0000001fff087819 */ /* 0x000fca0000011407 */
[----:B------:R-:W-:Y:S01]  /*c0c0*/  IMAD R8, R8, UR4, RZ ;  /* 0x0000000408087c24 */ /* 0x000fe2000f8e02ff */
[----:B------:R-:W-:Y:S02]  /*c0d0*/  ULDC UR4, c[0x0][0x2b8] ;  /* 0x0000ae0000047ab9 */ /* 0x000fe40000000800 */
[----:B------:R-:W-:Y:S01]  /*c0e0*/  ISETP.GE.AND P0, PT, R20, UR4, PT ;  /* 0x0000000414007c0c */ /* 0x000fe2000bf06270 */
[----:B------:R-:W-:Y:S01]  /*c0f0*/  IMAD R8, R7, UR5, R8 ;  /* 0x0000000507087c24 */ /* 0x000fe2000f8e0208 */
[----:B------:R-:W-:Y:S02]  /*c100*/  SHF.R.S32.HI R7, RZ, 0x1f, R5 ;  /* 0x0000001fff077819 */ /* 0x000fe40000011405 */
[----:B------:R-:W-:Y:S01]  /*c110*/  ISETP.GE.AND P1, PT, R13, UR4, PT ;  /* 0x000000040d007c0c */ /* 0x000fe2000bf26270 */
[----:B------:R-:W-:Y:S01]  /*c120*/  IMAD.IADD R3, R3, 0x1, R8 ;  /* 0x0000000103037824 */ /* 0x000fe200078e0208 */
[----:B------:R-:W-:Y:S01]  /*c130*/  ISETP.GE.AND P2, PT, R12, UR4, PT ;  /* 0x000000040c007c0c */ /* 0x000fe2000bf46270 */
[----:B------:R-:W-:Y:S01]  /*c140*/  IMAD R7, R7, UR6, RZ ;  /* 0x0000000607077c24 */ /* 0x000fe2000f8e02ff */
[----:B------:R-:W-:Y:S01]  /*c150*/  UMOV UR4, 0xffffffff ;  /* 0xffffffff00047882 */ /* 0x000fe20000000000 */
[----:B------:R-:W-:-:S04]  /*c160*/  IMAD.WIDE.U32 R2, R5, UR6, R2 ;  /* 0x0000000605027c25 */ /* 0x000fc8000f8e0002 */
[----:B------:R-:W-:Y:S01]  /*c170*/  IMAD R7, R5, UR7, R7 ;  /* 0x0000000705077c24 */ /* 0x000fe2000f8e0207 */
[----:B------:R-:W-:-:S03]  /*c180*/  LEA R8, P3, R2, UR8, 0x1 ;  /* 0x0000000802087c11 */ /* 0x000fc6000f8608ff */
[----:B------:R-:W-:-:S05]  /*c190*/  IMAD.IADD R7, R3, 0x1, R7 ;  /* 0x0000000103077824 */ /* 0x000fca00078e0207 */
[----:B------:R-:W-:Y:S01]  /*c1a0*/  LEA.HI.X R7, R2, UR9, R7, 0x1, P3 ;  /* 0x0000000902077c11 */ /* 0x000fe200098f0c07 */
[----:B------:R-:W-:Y:S06]  /*c1b0*/  BRA.DIV UR4, `(.L_x_45) ;  /* 0x0000003204e07947 */ /* 0x000fec000b800000 */
[----:B------:R-:W0:Y:S01]  /*c1c0*/  SHFL.IDX PT, R3, R0, RZ, 0x1c1f ;  /* 0x001c1fff00037589 */ /* 0x000e2200000e0000 */
[----:B------:R-:W-:Y:S01]  /*c1d0*/  ULDC UR4, c[0x0][0x288] ;  /* 0x0000a20000047ab9 */ /* 0x000fe20000000800 */
[----:B------:R-:W-:Y:S02]  /*c1e0*/  IMAD R6, R6, 0xc0, R9 ;  /* 0x000000c006067824 */ /* 0x000fe400078e0209 */
[----:B------:R-:W1:Y:S01]  /*c1f0*/  SHFL.IDX PT, R2, R4, RZ, 0x1c1f ;  /* 0x001c1fff04027589 */ /* 0x000e6200000e0000 */
[----:B------:R-:W-:-:S03]  /*c200*/  IMAD R5, R10, UR4, RZ ;  /* 0x000000040a057c24 */ /* 0x000fc6000f8e02ff */
[----:B------:R-:W-:Y:S02]  /*c210*/  SHFL.IDX PT, R14, R8, 0x1, 0x1c1f ;  /* 0x003c1f00080e7f89 */ /* 0x000fe400000e0000 */
[----:B------:R-:W-:-:S13]  /*c220*/  ISETP.GE.AND P4, PT, R6, R5, PT ;  /* 0x000000050600720c */ /* 0x000fda0003f86270 */
[----:B0-----:R-:W-:-:S05]  /*c230*/  @!P4 LEA R3, P3, R20, R3, 0x1 ;  /* 0x000000031403c211 */ /* 0x001fca00078608ff */
[----:B-1----:R-:W-:-:S05]  /*c240*/  @!P4 IMAD.X R2, RZ, RZ, R2, P3 ;  /* 0x000000ffff02c224 */ /* 0x002fca00018e0602 */
[----:B------:R-:W-:-:S04]  /*c250*/  @!P4 LOP3.LUT R3, R3, R2, RZ, 0x3c, !PT ;  /* 0x000000020303c212 */ /* 0x000fc800078e3cff */
[----:B------:R-:W-:-:S04]  /*c260*/  @!P4 LOP3.LUT R2, R3, R2, RZ, 0x3c, !PT ;  /* 0x000000020302c212 */ /* 0x000fc800078e3cff */
[----:B------:R-:W-:-:S05]  /*c270*/  @!P4 LOP3.LUT R3, R3, R2, RZ, 0x3c, !PT ;  /* 0x000000020303c212 */ /* 0x000fca00078e3cff */
[----:B------:R-:W-:Y:S04]  /*c280*/  @!P4 LDGSTS.E.BYPASS.LTC128B.128 [R27+0xda00], desc[UR60][R2.64], !P0 ;  /* 0x0da00000021bcfae */ /* 0x000fe8000c101d7c */
[----:B------:R-:W-:Y:S04]  /*c290*/  @!P4 LDGSTS.E.BYPASS.LTC128B.128 [R27+0x10a00], desc[UR60][R2.64+0x40], !P1 ;  /* 0x10a00040021bcfae */ /* 0x000fe8000c901d7c */
[----:B------:R0:W-:Y:S02]  /*c2a0*/  @!P4 LDGSTS.E.BYPASS.LTC128B.128 [R27+0x13a00], desc[UR60][R2.64+0x80], !P2 ;  /* 0x13a00080021bcfae */ /* 0x0001e4000d101d7c */
[----:B0-----:R-:W-:-:S02]  /*c2b0*/  VIADD R2, R6, 0x20 ;  /* 0x0000002006027836 */ /* 0x001fc40000000000 */
[----:B------:R-:W0:Y:S03]  /*c2c0*/  SHFL.IDX PT, R3, R0, 0x1, 0x1c1f ;  /* 0x003c1f0000037f89 */ /* 0x000e2600000e0000 */
[----:B------:R-:W-:Y:S02]  /*c2d0*/  ISETP.GE.AND P3, PT, R2, R5, PT ;  /* 0x000000050200720c */ /* 0x000fe40003f66270 */
[----:B------:R-:W1:Y:S11]  /*c2e0*/  SHFL.IDX PT, R2, R4, 0x1, 0x1c1f ;  /* 0x003c1f0004027f89 */ /* 0x000e7600000e0000 */
        /* <DEDUP_REMOVED lines=11> */
[----:B------:R-:W1:Y:S04]  /*c3a0*/  SHFL.IDX PT, R2, R4, 0x2, 0x1c1f ;  /* 0x005c1f0004027f89 */ /* 0x000e6800000e0000 */
[----:B------:R-:W-:Y:S07]  /*c3b0*/  SHFL.IDX PT, R4, R4, 0x3, 0x1c1f ;  /* 0x007c1f0004047f89 */ /* 0x000fee00000e0000 */
[----:B0-----:R-:W-:-:S05]  /*c3c0*/  @!P3 LEA R3, P4, R20, R3, 0x1 ;  /* 0x000000031403b211 */ /* 0x001fca00078808ff */
[----:B-1----:R-:W-:-:S05]  /*c3d0*/  @!P3 IMAD.X R2, RZ, RZ, R2, P4 ;  /* 0x000000ffff02b224 */ /* 0x002fca00020e0602 */
[----:B------:R-:W-:-:S04]  /*c3e0*/  @!P3 LOP3.LUT R3, R3, R2, RZ, 0x3c, !PT ;  /* 0x000000020303b212 */ /* 0x000fc800078e3cff */
[----:B------:R-:W-:-:S04]  /*c3f0*/  @!P3 LOP3.LUT R2, R3, R2, RZ, 0x3c, !PT ;  /* 0x000000020302b212 */ /* 0x000fc800078e3cff */
[----:B------:R-:W-:-:S05]  /*c400*/  @!P3 LOP3.LUT R3, R3, R2, RZ, 0x3c, !PT ;  /* 0x000000020303b212 */ /* 0x000fca00078e3cff */
[----:B------:R-:W-:Y:S04]  /*c410*/  @!P3 LDGSTS.E.BYPASS.LTC128B.128 [R27+0xea00], desc[UR60][R2.64], !P0 ;  /* 0x0ea00000021bbfae */ /* 0x000fe8000c101d7c */
[----:B------:R-:W-:Y:S04]  /*c420*/  @!P3 LDGSTS.E.BYPASS.LTC128B.128 [R27+0x11a00], desc[UR60][R2.64+0x40], !P1 ;  /* 0x11a00040021bbfae */ /* 0x000fe8000c901d7c */
[----:B------:R0:W-:Y:S04]  /*c430*/  @!P3 LDGSTS.E.BYPASS.LTC128B.128 [R27+0x14a00], desc[UR60][R2.64+0x80], !P2 ;  /* 0x14a00080021bbfae */ /* 0x0001e8000d101d7c */
[----:B0-----:R0:W1:Y:S02]  /*c440*/  SHFL.IDX PT, R2, R0, 0x3, 0x1c1f ;  /* 0x007c1f0000027f89 */ /* 0x00106400000e0000 */
[----:B0-----:R-:W-:-:S05]  /*c450*/  VIADD R0, R6, 0x80 ;  /* 0x0000008006007836 */ /* 0x001fca0000000000 */
[----:B------:R-:W-:Y:S01]  /*c460*/  ISETP.GE.AND P3, PT, R0, R5, PT ;  /* 0x000000050000720c */ /* 0x000fe20003f66270 */
[----:B------:R-:W-:-:S05]  /*c470*/  VIADD R0, R6, 0x60 ;  /* 0x0000006006007836 */ /* 0x000fca0000000000 */
[----:B------:R-:W-:Y:S02]  /*c480*/  ISETP.GE.AND P4, PT, R0, R5, PT ;  /* 0x000000050000720c */ /* 0x000fe40003f86270 */
[----:B------:R-:W-:Y:S04]  /*c490*/  SHFL.IDX PT, R0, R7, RZ, 0x1c1f ;  /* 0x001c1fff07007589 */ /* 0x000fe800000e0000 */
[----:B------:R-:W-:Y:S07]  /*c4a0*/  SHFL.IDX PT, R7, R7, 0x1, 0x1c1f ;  /* 0x003c1f0007077f89 */ /* 0x000fee00000e0000 */
[----:B-1----:R-:W-:-:S05]  /*c4b0*/  @!P4 LEA R2, P5, R20, R2, 0x1 ;  /* 0x000000021402c211 */ /* 0x002fca00078a08ff */
[----:B------:R-:W-:Y:S02]  /*c4c0*/  @!P4 IMAD.X R3, RZ, RZ, R4, P5 ;  /* 0x000000ffff03c224 */ /* 0x000fe400028e0604 */
[----:B------:R-:W0:Y:S04]  /*c4d0*/  SHFL.IDX PT, R4, R8, RZ, 0x1c1f ;  /* 0x001c1fff08047589 */ /* 0x000e2800000e0000 */
[----:B------:R-:W-:Y:S04]  /*c4e0*/  @!P4 LDGSTS.E.BYPASS.LTC128B.128 [R27+0xf200], desc[UR60][R2.64], !P0 ;  /* 0x0f200000021bcfae */ /* 0x000fe8000c101d7c */
[----:B------:R-:W-:Y:S04]  /*c4f0*/  @!P4 LDGSTS.E.BYPASS.LTC128B.128 [R27+0x12200], desc[UR60][R2.64+0x40], !P1 ;  /* 0x12200040021bcfae */ /* 0x000fe8000c901d7c */
[----:B------:R1:W-:Y:S01]  /*c500*/  @!P4 LDGSTS.E.BYPASS.LTC128B.128 [R27+0x15200], desc[UR60][R2.64+0x80], !P2 ;  /* 0x15200080021bcfae */ /* 0x0003e2000d101d7c */
[----:B0-----:R-:W-:-:S05]  /*c510*/  @!P3 LEA R4, P5, R20, R4, 0x1 ;  /* 0x000000041404b211 */ /* 0x001fca00078a08ff */
[----:B------:R-:W-:Y:S02]  /*c520*/  @!P3 IMAD.X R0, RZ, RZ, R0, P5 ;  /* 0x000000ffff00b224 */ /* 0x000fe400028e0600 */
[----:B-1----:R-:W-:Y:S02]  /*c530*/  @!P3 IMAD.MOV.U32 R2, RZ, RZ, R4 ;  /* 0x000000ffff02b224 */ /* 0x002fe400078e0004 */
[----:B------:R-:W-:-:S05]  /*c540*/  @!P3 IMAD.MOV.U32 R3, RZ, RZ, R0 ;  /* 0x000000ffff03b224 */ /* 0x000fca00078e0000 */
[----:B------:R0:W-:Y:S04]  /*c550*/  @!P3 LDGSTS.E.BYPASS.LTC128B.128 [R27+0xfa00], desc[UR60][R2.64], !P0 ;  /* 0x0fa00000021bbfae */ /* 0x0001e8000c101d7c */
[----:B------:R0:W-:Y:S04]  /*c560*/  @!P3 LDGSTS.E.BYPASS.LTC128B.128 [R27+0x12a00], desc[UR60][R2.64+0x40], !P1 ;  /* 0x12a00040021bbfae */ /* 0x0001e8000c901d7c */
[----:B------:R0:W-:Y:S02]  /*c570*/  @!P3 LDGSTS.E.BYPASS.LTC128B.128 [R27+0x15a00], desc[UR60][R2.64+0x80], !P2 ;  /* 0x15a00080021bbfae */ /* 0x0001e4000d101d7c */
.L_x_145:
[----:B------:R-:W2:Y:S01]  /*c580*/  LDL R0, [R1+0x1c] ;  /* 0x00001c0001007983 */ /* 0x000ea20000100800 */
[----:B------:R-:W-:-:S05]  /*c590*/  VIADD R6, R6, 0xa0 ;  /* 0x000000a006067836 */ /* 0x000fca0000000000 */
[----:B------:R-:W-:-:S13]  /*c5a0*/  ISETP.GE.AND P3, PT, R6, R5, PT ;  /* 0x000000050600720c */ /* 0x000fda0003f66270 */
[----:B0-----:R-:W-:-:S05]  /*c5b0*/  @!P3 LEA R2, P4, R20, R14, 0x1 ;  /* 0x0000000e1402b211 */ /* 0x001fca00078808ff */
[----:B------:R-:W-:-:S05]  /*c5c0*/  @!P3 IMAD.X R3, RZ, RZ, R7, P4 ;  /* 0x000000ffff03b224 */ /* 0x000fca00020e0607 */
[----:B------:R-:W-:Y:S01]  /*c5d0*/  @!PT LDS RZ, [RZ] ;  /* 0x00000000fffff984 */ /* 0x000fe20000000800 */
[----:B------:R-:W-:Y:S01]  /*c5e0*/  @!PT LDS RZ, [RZ] ;  /* 0x00000000fffff984 */ /* 0x000fe20000000800 */
[----:B------:R-:W-:Y:S01]  /*c5f0*/  @!PT LDS RZ, [RZ] ;  /* 0x00000000fffff984 */ /* 0x000fe20000000800 */
[----:B------:R0:W-:Y:S04]  /*c600*/  @!P3 LDGSTS.E.BYPASS.LTC128B.128 [R27+0x10200], desc[UR60][R2.64], !P0 ;  /* 0x10200000021bbfae */ /* 0x0001e8000c101d7c */
[----:B------:R0:W-:Y:S04]  /*c610*/  @!P3 LDGSTS.E.BYPASS.LTC128B.128 [R27+0x13200], desc[UR60][R2.64+0x40], !P1 ;  /* 0x13200040021bbfae */ /* 0x0001e8000c901d7c */
[----:B------:R0:W-:Y:S01]  /*c620*/  @!P3 LDGSTS.E.BYPASS.LTC128B.128 [R27+0x16200], desc[UR60][R2.64+0x80], !P2 ;  /* 0x16200080021bbfae */ /* 0x0001e2000d101d7c */
[----:B------:R-:W-:Y:S01]  /*c630*/  NOP ;  /* 0x0000000000007918 */ /* 0x000fe20000000000 */
[----:B------:R-:W-:Y:S02]  /*c640*/  SYNCS.ARRIVE.TRANS64.RED.A0T1 RZ, [UR36+0x31c00], RZ ;  /* 0x031c00ffffff79a7 */ /* 0x000fe40008200424 */
[----:B------:R-:W-:Y:S01]  /*c650*/  ARRIVES.LDGSTSBAR.64.TRANSCNT [UR36+0x31c00] ;  /* 0x031c0000ff0079b0 */ /* 0x000fe20008000aa4 */
[----:B--2---:R-:W-:-:S04]  /*c660*/  LOP3.LUT R0, R0, 0x1, RZ, 0xc, !PT ;  /* 0x0000000100007812 */ /* 0x004fc800078e0cff */
[----:B------:R-:W-:Y:S01]  /*c670*/  SHF.L.U32 R0, R0, 0x1f, RZ ;  /* 0x0000001f00007819 */ /* 0x000fe200000006ff */
[----:B------:R-:W-:Y:S01]  /*c680*/  NOP ;  /* 0x0000000000007918 */ /* 0x000fe20000000000 */
[----:B------:R-:W2:Y:S01]  /*c690*/  LDL.LU R8, [R1+0x18] ;  /* 0x0000180001087983 */ /* 0x000ea20000300800 */
[----:B------:R-:W-:Y:S01]  /*c6a0*/  SYNCS.ARRIVE.TRANS64.A1T0 RZ, [UR36+0x31c00], RZ ;  /* 0x031c00ffffff79a7 */ /* 0x000fe20008100024 */
[----:B------:R-:W-:Y:S01]  /*c6b0*/  BSSY B0, `(.L_x_46) ;  /* 0x0000005000007945 */ /* 0x000fe20003800000 */
[----:B------:R-:W-:Y:S01]  /*c6c0*/  IMAD.U32 R9, RZ, RZ, UR36 ;  /* 0x00000024ff097e24 */ /* 0x000fe2000f8e00ff */
[----:B------:R-:W1:Y:S01]  /*c6d0*/  SYNCS.PHASECHK.TRANS64.TRYWAIT P0, [UR36+0x31c20], R0 ;  /* 0x031c2000ff0075a7 */ /* 0x000e620008000164 */
[----:B--2---:R-:W-:Y:S01]  /*c6e0*/  ISETP.GE.AND P1, PT, R8, 0x91, PT ;  /* 0x000000910800780c */ /* 0x004fe20003f26270 */
[----:B01----:R-:W-:-:S12]  /*c6f0*/  @!P0 BRA `(.L_x_47) ;  /* 0x00000034009c8947 */ /* 0x003fd80003800000 */
.L_x_146:
[----:B------:R-:W-:Y:S05]  /*c700*/  BSYNC B0 ;  /* 0x0000000000007941 */ /* 0x000fea0003800000 */
.L_x_46:
[----:B------:R-:W-:Y:S01]  /*c710*/  VIADD R8, R9, 0x31c00 ;  /* 0x00031c0009087836 */ /* 0x000fe20000000000 */
[----:B------:R-:W-:Y:S06]  /*c720*/  @!P1 BRA `(.L_x_48) ;  /* 0x0000002000749947 */ /* 0x000fec0003800000 */
[----:B------:R-:W2:Y:S01]  /*c730*/  LDL R2, [R1+0x4] ;  /* 0x0000040001027983 */ /* 0x000ea20000100800 */
[----:B------:R-:W-:Y:S02]  /*c740*/  IMAD.MOV.U32 R3, RZ, RZ, 0x1 ;  /* 0x00000001ff037424 */ /* 0x000fe400078e00ff */
[----:B--2---:R-:W-:-:S05]  /*c750*/  IMAD.MOV R6, RZ, RZ, -R2 ;  /* 0x000000ffff067224 */ /* 0x004fca00078e0a02 */
[----:B------:R-:W-:-:S05]  /*c760*/  VIADDMNMX R6, R6, R3, 0xffffffff, !PT ;  /* 0xffffffff06067446 */ /* 0x000fca0007800103 */
[----:B0-----:R-:W-:-:S05]  /*c770*/  IMAD.IADD R0, R2, 0x1, R6 ;  /* 0x0000000102007824 */ /* 0x001fca00078e0206 */
[----:B------:R-:W-:-:S04]  /*c780*/  LOP3.LUT R0, R0, 0x1, RZ, 0xc0, !PT ;  /* 0x0000000100007812 */ /* 0x000fc800078ec0ff */
[----:B------:R-:W-:Y:S01]  /*c790*/  ISETP.NE.U32.AND P0, PT, R0, 0x1, PT ;  /* 0x000000010000780c */ /* 0x000fe20003f05070 */
[----:B------:R-:W-:-:S12]  /*c7a0*/  VIADD R0, R2, 0xfffffffe ;  /* 0xfffffffe02007836 */ /* 0x000fd80000000000 */
[----:B------:R-:W-:Y:S05]  /*c7b0*/  @P0 BRA `(.L_x_49) ;  /* 0x0000000800c80947 */ /* 0x000fea0003800000 */
[----:B------:R-:W-:Y:S01]  /*c7c0*/  ISETP.NE.AND P2, PT, R25, RZ, PT ;  /* 0x000000ff1900720c */ /* 0x000fe20003f45270 */
[----:B------:R-:W-:Y:S01]  /*c7d0*/  VIADD R7, R16, 0x1 ;  /* 0x0000000110077836 */ /* 0x000fe20000000000 */
[----:B------:R-:W-:Y:S04]  /*c7e0*/  BSSY B0, `(.L_x_50) ;  /* 0x00000ab000007945 */ /* 0x000fe80003800000 */
[----:B------:R-:W-:-:S04]  /*c7f0*/  ISETP.NE.AND P0, PT, R7, 0x2, PT ;  /* 0x000000020700780c */ /* 0x000fc80003f05270 */
[----:B------:R-:W-:Y:S02]  /*c800*/  SEL R3, RZ, 0x1, P0 ;  /* 0x00000001ff037807 */ /* 0x000fe40000000000 */
[----:B------:R-:W-:Y:S02]  /*c810*/  SEL R7, R7, RZ, P0 ;  /* 0x000000ff07077207 */ /* 0x000fe40000000000 */
[----:B------:R-:W-:Y:S01]  /*c820*/  LOP3.LUT R10, R22, R3, RZ, 0x3c, !PT ;  /* 0x00000003160a7212 */ /* 0x000fe200078e3cff */
[----:B------:R-:W-:Y:S06]  /*c830*/  @!P2 BRA `(.L_x_51) ;  /* 0x000000080094a947 */ /* 0x000fec0003800000 */
[----:B------:R-:W-:Y:S01]  /*c840*/  ISETP.NE.AND P2, PT, R26, RZ, PT ;  /* 0x000000ff1a00720c */ /* 0x000fe20003f45270 */
[----:B------:R-:W-:-:S12]  /*c850*/  IMAD.MOV.U32 R5, RZ, RZ, R18 ;  /* 0x000000ffff057224 */ /* 0x000fd800078e0012 */
[----:B------:R-:W-:Y:S05]  /*c860*/  @!P2 BRA `(.L_x_52) ;  /* 0x000000000048a947 */ /* 0x000fea0003800000 */
[----:B------:R-:W0:Y:S01]  /*c870*/  LDC R5, c[0x0][0x43c] ;  /* 0x00010f00ff057b82 */ /* 0x000e220000000800 */
[----:B------:R-:W-:Y:S01]  /*c880*/  ULDC.64 UR4, c[0x0][0x428] ;  /* 0x00010a0000047ab9 */ /* 0x000fe20000000a00 */
[----:B0-----:R-:W-:-:S13]  /*c890*/  ISETP.NE.AND P0, PT, R5, 0x1, PT ;  /* 0x000000010500780c */ /* 0x001fda0003f05270 */
[----:B------:R-:W0:Y:S02]  /*c8a0*/  @P0 LDC.64 R2, c[0x0][0x440] ;  /* 0x00011000ff020b82 */ /* 0x000e240000000a00 */
[----:B0-----:R-:W-:-:S04]  /*c8b0*/  @P0 IMAD.HI.U32 R4, R0, R2, RZ ;  /* 0x0000000200040227 */ /* 0x001fc800078e00ff */
[----:B------:R-:W-:Y:S01]  /*c8c0*/  IMAD.MOV.U32 R2, RZ, RZ, R0 ;  /* 0x000000ffff027224 */ /* 0x000fe200078e0000 */
[----:B------:R-:W-:Y:S01]  /*c8d0*/  @P0 SHF.R.U32.HI R2, RZ, R3, R4 ;  /* 0x00000003ff020219 */ /* 0x000fe20000011604 */
[----:B------:R-:W-:-:S04]  /*c8e0*/  IMAD R4, R24, UR4, RZ ;  /* 0x0000000418047c24 */ /* 0x000fc8000f8e02ff */
[----:B------:R-:W-:Y:S02]  /*c8f0*/  IMAD.MOV R3, RZ, RZ, -R2 ;  /* 0x000000ffff037224 */ /* 0x000fe400078e0a02 */
[----:B------:R-:W-:Y:S02]  /*c900*/  IMAD R4, R19, UR5, R4 ;  /* 0x0000000513047c24 */ /* 0x000fe4000f8e0204 */
[----:B------:R-:W-:Y:S01]  /*c910*/  IMAD R0, R5, R3, R0 ;  /* 0x0000000305007224 */ /* 0x000fe200078e0200 */
[----:B------:R-:W-:-:S03]  /*c920*/  SHF.R.S32.HI R3, RZ, 0x1f, R2 ;  /* 0x0000001fff037819 */ /* 0x000fc60000011402 */
[----:B------:R-:W-:Y:S01]  /*c930*/  IMAD.WIDE.U32 R2, R19, UR4, R2 ;  /* 0x0000000413027c25 */ /* 0x000fe2000f8e0002 */
[----:B------:R-:W-:-:S03]  /*c940*/  ULDC.64 UR4, c[0x0][0x418] ;  /* 0x0001060000047ab9 */ /* 0x000fc60000000a00 */
[----:B------:R-:W-:Y:S01]  /*c950*/  IMAD.IADD R3, R4, 0x1, R3 ;  /* 0x0000000104037824 */ /* 0x000fe200078e0203 */
[----:B------:R-:W-:-:S04]  /*c960*/  LEA R4, P0, R2, UR4, 0x2 ;  /* 0x0000000402047c11 */ /* 0x000fc8000f8010ff */
[----:B------:R-:W-:-:S06]  /*c970*/  LEA.HI.X R5, R2, UR5, R3, 0x2, P0 ;  /* 0x0000000502057c11 */ /* 0x000fcc00080f1403 */
[----:B------:R0:W5:Y:S03]  /*c980*/  LDG.E R5, desc[UR60][R4.64] ;  /* 0x0000003c04057981 */ /* 0x000166000c1e1900 */
.L_x_52:
[----:B------:R-:W-:Y:S01]  /*c990*/  LEA R3, R7, UR36, 0x3 ;  /* 0x0000002407037c11 */ /* 0x000fe2000f8e18ff */
[----:B------:R-:W-:Y:S01]  /*c9a0*/  BSSY B1, `(.L_x_53) ;  /* 0x0000004000017945 */ /* 0x000fe20003800000 */
[----:B------:R-:W-:-:S04]  /*c9b0*/  SHF.L.U32 R2, R10, 0x1f, RZ ;  /* 0x0000001f0a027819 */ /* 0x000fc800000006ff */
[----:B------:R-:W1:Y:S02]  /*c9c0*/  SYNCS.PHASECHK.TRANS64.TRYWAIT P0, [R3+URZ+0x31c40], R2 ;  /* 0x031c4002030075a7 */ /* 0x000e64000800017f */
[----:B-1----:R-:W-:Y:S05]  /*c9d0*/  @!P0 BRA `(.L_x_54) ;  /* 0x0000003000f88947 */ /* 0x002fea0003800000 */
.L_x_147:
[----:B------:R-:W-:Y:S05]  /*c9e0*/  BSYNC B1 ;  /* 0x0000000000017941 */ /* 0x000fea0003800000 */
.L_x_53:
[----:B0-----:R-:W0:Y:S01]  /*c9f0*/  S2R R4, SR_TID.X ;  /* 0x0000000000047919 */ /* 0x001e220000002100 */
[----:B------:R-:W-:Y:S01]  /*ca00*/  BSSY B1, `(.L_x_55) ;  /* 0x000000b000017945 */ /* 0x000fe20003800000 */
[----:B0-----:R-:W-:-:S04]  /*ca10*/  LOP3.LUT R4, R4, 0x7f, RZ, 0xc0, !PT ;  /* 0x0000007f04047812 */ /* 0x001fc800078ec0ff */
[----:B------:R-:W-:-:S13]  /*ca20*/  ISETP.NE.AND P1, PT, R4, RZ, PT ;  /* 0x000000ff0400720c */ /* 0x000fda0003f25270 */
[----:B------:R-:W-:Y:S05]  /*ca30*/  @P1 BRA `(.L_x_56) ;  /* 0x00000000001c1947 */ /* 0x000fea0003800000 */
[----:B------:R-:W0:Y:S01]  /*ca40*/  S2R R4, SR_TID.X ;  /* 0x0000000000047919 */ /* 0x000e220000002100 */
[----:B-1----:R-:W-:-:S04]  /*ca50*/  IMAD.MOV.U32 R2, RZ, RZ, 0x6c00 ;  /* 0x00006c00ff027424 */ /* 0x002fc800078e00ff */
[----:B------:R2:W-:Y:S01]  /*ca60*/  SYNCS.ARRIVE.TRANS64 RZ, [R3+URZ+0x31c30], R2 ;  /* 0x031c300203ff79a7 */ /* 0x0005e2000800003f */
[----:B0-----:R-:W-:-:S04]  /*ca70*/  LOP3.LUT R4, R4, 0x1f, RZ, 0xc0, !PT ;  /* 0x0000001f04047812 */ /* 0x001fc800078ec0ff */
[----:B------:R-:W-:-:S13]  /*ca80*/  ISETP.NE.AND P0, PT, R4, RZ, PT ;  /* 0x000000ff0400720c */ /* 0x000fda0003f05270 */
[----:B--2---:R-:W-:Y:S05]  /*ca90*/  @!P0 BRA `(.L_x_56) ;  /* 0x0000000000048947 */ /* 0x004fea0003800000 */
[----:B------:R-:W-:Y:S01]  /*caa0*/  BPT.TRAP 0x1 ;  /* 0x000000040000795c */ /* 0x000fe20000300000 */
.L_x_56:
[----:B------:R-:W-:Y:S05]  /*cab0*/  BSYNC B1 ;  /* 0x0000000000017941 */ /* 0x000fea0003800000 */
.L_x_55:
[----:B------:R-:W-:Y:S01]  /*cac0*/  IMAD.MOV.U32 R14, RZ, RZ, RZ ;  /* 0x000000ffff0e7224 */ /* 0x000fe200078e00ff */
[----:B------:R-:W-:Y:S01]  /*cad0*/  UIADD3 UR4, UP0, UR38, 0x370, URZ ;  /* 0x0000037026047890 */ /* 0x000fe2000ff1e03f */
[----:B------:R-:W-:Y:S01]  /*cae0*/  IMAD R4, R7, 0x6c00, R9 ;  /* 0x00006c0007047824 */ /* 0x000fe200078e0209 */
[----:B------:R-:W-:Y:S01]  /*caf0*/  PLOP3.LUT P0, PT, PT, PT, PT, 0x80, 0x0 ;  /* 0x000000000000781c */ /* 0x000fe20003f0f070 */
[----:B-1----:R-:W-:Y:S01]  /*cb00*/  VIADD R3, R3, 0x31c30 ;  /* 0x00031c3003037836 */ /* 0x002fe20000000000 */
[----:B------:R-:W-:Y:S01]  /*cb10*/  R2UR UR10, R14 ;  /* 0x000000000e0a72ca */ /* 0x000fe200000e0000 */
[----:B------:R-:W-:Y:S01]  /*cb20*/  IMAD R2, R0, 0x90, RZ ;  /* 0x0000009000027824 */ /* 0x000fe200078e02ff */
[----:B------:R-:W-:Y:S01]  /*cb30*/  UIADD3.X UR5, URZ, UR39, URZ, UP0, !UPT ;  /* 0x000000273f057290 */ /* 0x000fe200087fe43f */
[----:B------:R-:W-:Y:S01]  /*cb40*/  VIADD R11, R4, 0x16a00 ;  /* 0x00016a00040b7836 */ /* 0x000fe20000000000 */
[----:B------:R-:W-:Y:S01]  /*cb50*/  UMOV UR6, 0x0 ;  /* 0x0000000000067882 */ /* 0x000fe20000000000 */
[----:B------:R-:W-:-:S10]  /*cb60*/  UMOV UR7, 0x14f00000 ;  /* 0x14f0000000077882 */ /* 0x000fd40000000000 */
.L_x_57:
[----:B------:R-:W-:-:S13]  /*cb70*/  @P0 ELECT P2, URZ, PT ;  /* 0x00000000003f082f */ /* 0x000fda0003840000 */
[----:B-----5:R-:W-:Y:S02]  /*cb80*/  @P2 R2UR UR13, R5 ;  /* 0x00000000050d22ca */ /* 0x020fe400000e0000 */
[----:B------:R-:W-:Y:S02]  /*cb90*/  @P2 R2UR UR12, R17 ;  /* 0x00000000110c22ca */ /* 0x000fe400000e0000 */
[----:B------:R-:W-:Y:S02]  /*cba0*/  @P2 R2UR UR11, R2 ;  /* 0x00000000020b22ca */ /* 0x000fe400000e0000 */
[----:B------:R-:W-:Y:S02]  /*cbb0*/  @P2 R2UR UR9, R3 ;  /* 0x00000000030922ca */ /* 0x000fe400000e0000 */
[----:B------:R-:W-:Y:S02]  /*cbc0*/  @P2 R2UR UR8, R11 ;  /* 0x000000000b0822ca */ /* 0x000fe400000e0000 */
[----:B------:R-:W-:-:S02]  /*cbd0*/  @P2 PLOP3.LUT P0, PT, P2, PT, PT, 0x8, 0x0 ;  /* 0x000000000000281c */ /* 0x000fc4000170e170 */
[----:B------:R-:W-:-:S09]  /*cbe0*/  PLOP3.LUT P2, PT, PT, PT, PT, 0x8, 0x0 ;  /* 0x000000000000781c */ /* 0x000fd20003f4e170 */
[----:B------:R0:W-:Y:S02]  /*cbf0*/  UTMALDG.4D [UR8], [UR4], desc[UR6] ;  /* 0x00000608040075b4 */ /* 0x0001e40008019000 */
[----:B0-----:R-:W-:Y:S05]  /*cc00*/  @P0 BRA.U.ANY `(.L_x_57) ;  /* 0xfffffffd00d80947 */ /* 0x001fea000393ffff */
[----:B------:R-:W-:Y:S01]  /*cc10*/  IMAD.MOV.U32 R20, RZ, RZ, 0x20 ;  /* 0x00000020ff147424 */ /* 0x000fe200078e00ff */
[----:B------:R-:W-:Y:S01]  /*cc20*/  PLOP3.LUT P0, PT, PT, PT, PT, 0x80, 0x0 ;  /* 0x000000000000781c */ /* 0x000fe20003f0f070 */
[----:B------:R-:W-:Y:S01]  /*cc30*/  VIADD R11, R4, 0x18e00 ;  /* 0x00018e00040b7836 */ /* 0x000fe20000000000 */
[----:B------:R-:W-:Y:S01]  /*cc40*/  UMOV UR6, 0x0 ;  /* 0x0000000000067882 */ /* 0x000fe20000000000 */
[----:B------:R-:W-:Y:S01]  /*cc50*/  UMOV UR7, 0x14f00000 ;  /* 0x14f0000000077882 */ /* 0x000fe20000000000 */
[----:B------:R-:W-:-:S15]  /*cc60*/  R2UR UR10, R20 ;  /* 0x00000000140a72ca */ /* 0x000fde00000e0000 */
.L_x_58:
[----:B------:R-:W-:-:S13]  /*cc70*/  @P0 ELECT P2, URZ, PT ;  /* 0x00000000003f082f */ /* 0x000fda0003840000 */
[----:B------:R-:W-:Y:S02]  /*cc80*/  @P2 R2UR UR13, R5 ;  /* 0x00000000050d22ca */ /* 0x000fe400000e0000 */
        /* <DEDUP_REMOVED lines=14> */
.L_x_59:
        /* <DEDUP_REMOVED lines=10> */
[----:B------:R-:W-:Y:S01]  /*ce10*/  SHF.L.U32 R2, R22, 0x1f, RZ ;  /* 0x0000001f16027819 */ /* 0x000fe200000006ff */
[----:B------:R-:W-:Y:S01]  /*ce20*/  IMAD R3, R16, 0x8, R8 ;  /* 0x0000000810037824 */ /* 0x000fe200078e0208 */
[----:B------:R-:W-:Y:S03]  /*ce30*/  BSSY B1, `(.L_x_60) ;  /* 0x0000003000017945 */ /* 0x000fe60003800000 */
[----:B------:R-:W0:Y:S02]  /*ce40*/  SYNCS.PHASECHK.TRANS64.TRYWAIT P0, [R3+URZ+0x60], R2 ;  /* 0x00006002030075a7 */ /* 0x000e24000800017f */
[----:B0-----:R-:W-:Y:S05]  /*ce50*/  @!P0 BRA `(.L_x_61) ;  /* 0x0000002c00ec8947 */ /* 0x001fea0003800000 */
.L_x_148:
[----:B------:R-:W-:Y:S05]  /*ce60*/  BSYNC B1 ;  /* 0x0000000000017941 */ /* 0x000fea0003800000 */
.L_x_60:
[----:B------:R-:W-:Y:S01]  /*ce70*/  BSSY B1, `(.L_x_62) ;  /* 0x000000c000017945 */ /* 0x000fe20003800000 */
[----:B------:R-:W-:Y:S02]  /*ce80*/  IMAD.MOV.U32 R12, RZ, RZ, 0x0 ;  /* 0x00000000ff0c7424 */ /* 0x000fe400078e00ff */
[----:B------:R-:W-:Y:S01]  /*ce90*/  IMAD.MOV.U32 R13, RZ, RZ, 0x14f00000 ;  /* 0x14f00000ff0d7424 */ /* 0x000fe200078e00ff */
[----:B------:R-:W-:Y:S06]  /*cea0*/  @P1 BRA `(.L_x_63) ;  /* 0x0000000000201947 */ /* 0x000fec0003800000 */
[----:B------:R-:W1:Y:S01]  /*ceb0*/  S2R R4, SR_TID.X ;  /* 0x0000000000047919 */ /* 0x000e620000002100 */
[----:B0-----:R-:W-:Y:S01]  /*cec0*/  LEA R2, R16, UR36, 0x3 ;  /* 0x0000002410027c11 */ /* 0x001fe2000f8e18ff */
[----:B------:R-:W-:-:S04]  /*ced0*/  IMAD.MOV.U32 R3, RZ, RZ, 0x6c00 ;  /* 0x00006c00ff037424 */ /* 0x000fc800078e00ff */
[----:B------:R2:W-:Y:S01]  /*cee0*/  SYNCS.ARRIVE.TRANS64 RZ, [R2+URZ+0x31c50], R3 ;  /* 0x031c500302ff79a7 */ /* 0x0005e2000800003f */
[----:B-1----:R-:W-:-:S04]  /*cef0*/  LOP3.LUT R4, R4, 0x1f, RZ, 0xc0, !PT ;  /* 0x0000001f04047812 */ /* 0x002fc800078ec0ff */
[----:B------:R-:W-:-:S13]  /*cf00*/  ISETP.NE.AND P0, PT, R4, RZ, PT ;  /* 0x000000ff0400720c */ /* 0x000fda0003f05270 */
[----:B--2---:R-:W-:Y:S05]  /*cf10*/  @!P0 BRA `(.L_x_63) ;  /* 0x0000000000048947 */ /* 0x004fea0003800000 */
[----:B------:R-:W-:Y:S01]  /*cf20*/  BPT.TRAP 0x1 ;  /* 0x000000040000795c */ /* 0x000fe20000300000 */
.L_x_63:
[----:B------:R-:W-:Y:S05]  /*cf30*/  BSYNC B1 ;  /* 0x0000000000017941 */ /* 0x000fea0003800000 */
.L_x_62:
[----:B------:R-:W-:Y:S01]  /*cf40*/  R2UR UR10, R14 ;  /* 0x000000000e0a72ca */ /* 0x000fe200000e0000 */
[----:B0-----:R-:W-:Y:S01]  /*cf50*/  IMAD R3, R16, 0x6c00, R9 ;  /* 0x00006c0010037824 */ /* 0x001fe200078e0209 */
[----:B------:R-:W-:Y:S01]  /*cf60*/  R2UR UR6, R12 ;  /* 0x000000000c0672ca */ /* 0x000fe200000e0000 */
[----:B------:R-:W-:Y:S01]  /*cf70*/  UIADD3 UR4, UP0, UR38, 0x470, URZ ;  /* 0x0000047026047890 */ /* 0x000fe2000ff1e03f */
[----:B------:R-:W-:Y:S01]  /*cf80*/  R2UR UR7, R13 ;  /* 0x000000000d0772ca */ /* 0x000fe200000e0000 */
[----:B------:R-:W-:Y:S01]  /*cf90*/  IMAD R4, R23, 0x90, RZ ;  /* 0x0000009017047824 */ /* 0x000fe200078e02ff */
[----:B------:R-:W-:Y:S01]  /*cfa0*/  LEA R2, R16, UR36, 0x3 ;  /* 0x0000002410027c11 */ /* 0x000fe2000f8e18ff */
[----:B------:R-:W-:Y:S01]  /*cfb0*/  VIADD R11, R3, 0x200 ;  /* 0x00000200030b7836 */ /* 0x000fe20000000000 */
[----:B------:R-:W-:Y:S01]  /*cfc0*/  PLOP3.LUT P0, PT, PT, PT, PT, 0x80, 0x0 ;  /* 0x000000000000781c */ /* 0x000fe20003f0f070 */
[----:B------:R-:W-:Y:S02]  /*cfd0*/  UIADD3.X UR5, URZ, UR39, URZ, UP0, !UPT ;  /* 0x000000273f057290 */ /* 0x000fe400087fe43f */
[----:B------:R-:W-:-:S10]  /*cfe0*/  VIADD R2, R2, 0x31c50 ;  /* 0x00031c5002027836 */ /* 0x000fd40000000000 */
.L_x_64:
        /* <DEDUP_REMOVED lines=10> */
[----:B------:R-:W-:Y:S01]  /*d090*/  R2UR UR10, R20 ;  /* 0x00000000140a72ca */ /* 0x000fe200000e0000 */
[----:B------:R-:W-:Y:S01]  /*d0a0*/  VIADD R11, R3, 0x2600 ;  /* 0x00002600030b7836 */ /* 0x000fe20000000000 */
[----:B------:R-:W-:Y:S02]  /*d0b0*/  R2UR UR6, R12 ;  /* 0x000000000c0672ca */ /* 0x000fe400000e0000 */
[----:B------:R-:W-:Y:S02]  /*d0c0*/  R2UR UR7, R13 ;  /* 0x000000000d0772ca */ /* 0x000fe400000e0000 */
[----:B------:R-:W-:-:S13]  /*d0d0*/  PLOP3.LUT P0, PT, PT, PT, PT, 0x80, 0x0 ;  /* 0x000000000000781c */ /* 0x000fda0003f0f070 */
.L_x_65:
        /* <DEDUP_REMOVED lines=15> */
.L_x_66:
        /* <DEDUP_REMOVED lines=10> */
[----:B------:R-:W-:Y:S02]  /*d270*/  IMAD.MOV.U32 R18, RZ, RZ, R5 ;  /* 0x000000ffff127224 */ /* 0x000fe400078e0005 */
[----:B------:R-:W-:-:S07]  /*d280*/  IMAD.MOV.U32 R23, RZ, RZ, R0 ;  /* 0x000000ffff177224 */ /* 0x000fce00078e0000 */
.L_x_51:
[----:B------:R-:W-:Y:S05]  /*d290*/  BSYNC B0 ;  /* 0x0000000000007941 */ /* 0x000fea0003800000 */
.L_x_50:
[----:B------:R-:W2:Y:S01]  /*d2a0*/  LDL.LU R0, [R1+0x4] ;  /* 0x0000040001007983 */ /* 0x000ea20000300800 */
[----:B------:R-:W-:Y:S02]  /*d2b0*/  IMAD.MOV.U32 R16, RZ, RZ, R7 ;  /* 0x000000ffff107224 */ /* 0x000fe400078e0007 */
[----:B------:R-:W-:Y:S02]  /*d2c0*/  IMAD.MOV.U32 R22, RZ, RZ, R10 ;  /* 0x000000ffff167224 */ /* 0x000fe400078e000a */
[----:B--2---:R-:W-:-:S07]  /*d2d0*/  VIADD R0, R0, 0xfffffffd ;  /* 0xfffffffd00007836 */ /* 0x004fce0000000000 */
.L_x_49:
[----:B------:R-:W-:Y:S01]  /*d2e0*/  IMAD.MOV R6, RZ, RZ, -R6 ;  /* 0x000000ffff067224 */ /* 0x000fe200078e0a06 */
[----:B------:R-:W-:Y:S04]  /*d2f0*/  BSSY B0, `(.L_x_48) ;  /* 0x0000160000007945 */ /* 0x000fe80003800000 */
[----:B------:R-:W-:-:S13]  /*d300*/  ISETP.NE.AND P0, PT, R29, R6, PT ;  /* 0x000000061d00720c */ /* 0x000fda0003f05270 */
[----:B------:R-:W-:Y:S05]  /*d310*/  @!P0 BRA `(.L_x_67) ;  /* 0x0000001400748947 */ /* 0x000fea0003800000 */
[----:B------:R-:W-:-:S07]  /*d320*/  IMAD.MOV.U32 R4, RZ, RZ, R18 ;  /* 0x000000ffff047224 */ /* 0x000fce00078e0012 */
.L_x_102:
        /* <DEDUP_REMOVED lines=27> */
[----:B------:R-:W-:-:S05]  /*d4e0*/  LEA.HI.X R5, R2, UR5, R3, 0x2, P0 ;  /* 0x0000000502057c11 */ /* 0x000fca00080f1403 */
[----:B------:R0:W5:Y:S04]  /*d4f0*/  LDG.E R4, desc[UR60][R4.64] ;  /* 0x0000003c04047981 */ /* 0x000168000c1e1900 */
.L_x_70:
[----:B------:R-:W-:Y:S01]  /*d500*/  LEA R3, R6, UR36, 0x3 ;  /* 0x0000002406037c11 */ /* 0x000fe2000f8e18ff */
[----:B------:R-:W-:Y:S01]  /*d510*/  BSSY B2, `(.L_x_71) ;  /* 0x0000004000027945 */ /* 0x000fe20003800000 */
[----:B------:R-:W-:-:S04]  /*d520*/  SHF.L.U32 R2, R7, 0x1f, RZ ;  /* 0x0000001f07027819 */ /* 0x000fc800000006ff */
[----:B------:R-:W1:Y:S02]  /*d530*/  SYNCS.PHASECHK.TRANS64.TRYWAIT P0, [R3+URZ+0x31c40], R2 ;  /* 0x031c4002030075a7 */ /* 0x000e64000800017f */
[----:B-1----:R-:W-:Y:S05]  /*d540*/  @!P0 BRA `(.L_x_72) ;  /* 0x0000002800448947 */ /* 0x002fea0003800000 */
.L_x_149:
[----:B------:R-:W-:Y:S05]  /*d550*/  BSYNC B2 ;  /* 0x0000000000027941 */ /* 0x000fea0003800000 */
.L_x_71:
        /* <DEDUP_REMOVED lines=12> */
.L_x_74:
[----:B------:R-:W-:Y:S05]  /*d620*/  BSYNC B2 ;  /* 0x0000000000027941 */ /* 0x000fea0003800000 */
.L_x_73:
        /* <DEDUP_REMOVED lines=11> */
.L_x_75:
        /* <DEDUP_REMOVED lines=16> */
.L_x_76:
        /* <DEDUP_REMOVED lines=16> */
.L_x_77:
        /* <DEDUP_REMOVED lines=15> */
.L_x_150:
[----:B------:R-:W-:Y:S05]  /*d9d0*/  BSYNC B2 ;  /* 0x0000000000027941 */ /* 0x000fea0003800000 */
.L_x_78:
[----:B------:R-:W-:Y:S01]  /*d9e0*/  BSSY B2, `(.L_x_80) ;  /* 0x000000b000027945 */ /* 0x000fe20003800000 */
[----:B------:R-:W-:Y:S02]  /*d9f0*/  IMAD.MOV.U32 R2, RZ, RZ, 0x0 ;  /* 0x00000000ff027424 */ /* 0x000fe400078e00ff */
[----:B------:R-:W-:Y:S01]  /*da00*/  IMAD.MOV.U32 R3, RZ, RZ, 0x14f00000 ;  /* 0x14f00000ff037424 */ /* 0x000fe200078e00ff */
[----:B------:R-:W-:Y:S06]  /*da10*/  @P1 BRA `(.L_x_81) ;  /* 0x00000000001c1947 */ /* 0x000fec0003800000 */
[----:B------:R-:W1:Y:S02]  /*da20*/  S2R R14, SR_TID.X ;  /* 0x00000000000e7919 */ /* 0x000e640000002100 */
[----:B-1----:R-:W-:Y:S01]  /*da30*/  LOP3.LUT R15, R14, 0x1f, RZ, 0xc0, !PT ;  /* 0x0000001f0e0f7812 */ /* 0x002fe200078ec0ff */
[----:B------:R-:W-:-:S03]  /*da40*/  IMAD.MOV.U32 R14, RZ, RZ, 0x6c00 ;  /* 0x00006c00ff0e7424 */ /* 0x000fc600078e00ff */
[----:B------:R-:W-:Y:S01]  /*da50*/  ISETP.NE.AND P0, PT, R15, RZ, PT ;  /* 0x000000ff0f00720c */ /* 0x000fe20003f05270 */
[----:B------:R1:W-:-:S12]  /*da60*/  SYNCS.ARRIVE.TRANS64 RZ, [R13+URZ+0x50], R14 ;  /* 0x0000500e0dff79a7 */ /* 0x0003d8000800003f */
[----:B-1----:R-:W-:Y:S05]  /*da70*/  @!P0 BRA `(.L_x_81) ;  /* 0x0000000000048947 */ /* 0x002fea0003800000 */
[----:B------:R-:W-:Y:S01]  /*da80*/  BPT.TRAP 0x1 ;  /* 0x000000040000795c */ /* 0x000fe20000300000 */
.L_x_81:
[----:B------:R-:W-:Y:S05]  /*da90*/  BSYNC B2 ;  /* 0x0000000000027941 */ /* 0x000fea0003800000 */
.L_x_80:
[----:B------:R-:W-:Y:S01]  /*daa0*/  R2UR UR6, R2 ;  /* 0x00000000020672ca */ /* 0x000fe200000e0000 */
[----:B------:R-:W-:Y:S01]  /*dab0*/  IMAD R16, R16, 0x6c00, R9 ;  /* 0x00006c0010107824 */ /* 0x000fe200078e0209 */
[----:B------:R-:W-:Y:S01]  /*dac0*/  R2UR UR7, R3 ;  /* 0x00000000030772ca */ /* 0x000fe200000e0000 */
[----:B------:R-:W-:Y:S01]  /*dad0*/  UIADD3 UR4, UP0, UR38, 0x470, URZ ;  /* 0x0000047026047890 */ /* 0x000fe2000ff1e03f */
[----:B------:R-:W-:Y:S01]  /*dae0*/  R2UR UR10, R5 ;  /* 0x00000000050a72ca */ /* 0x000fe200000e0000 */
[----:B------:R-:W-:Y:S01]  /*daf0*/  IMAD R5, R23, 0x90, RZ ;  /* 0x0000009017057824 */ /* 0x000fe200078e02ff */
[----:B------:R-:W-:Y:S01]  /*db00*/  PLOP3.LUT P0, PT, PT, PT, PT, 0x80, 0x0 ;  /* 0x000000000000781c */ /* 0x000fe20003f0f070 */
[----:B0-----:R-:W-:Y:S01]  /*db10*/  VIADD R13, R13, 0x50 ;  /* 0x000000500d0d7836 */ /* 0x001fe20000000000 */
[----:B------:R-:W-:Y:S01]  /*db20*/  UIADD3.X UR5, URZ, UR39, URZ, UP0, !UPT ;  /* 0x000000273f057290 */ /* 0x000fe200087fe43f */
[----:B------:R-:W-:-:S11]  /*db30*/  VIADD R14, R16, 0x200 ;  /* 0x00000200100e7836 */ /* 0x000fd60000000000 */
.L_x_82:
        /* <DEDUP_REMOVED lines=10> */
[----:B------:R-:W-:Y:S02]  /*dbe0*/  R2UR UR6, R2 ;  /* 0x00000000020672ca */ /* 0x000fe400000e0000 */
[----:B------:R-:W-:Y:S02]  /*dbf0*/  R2UR UR7, R3 ;  /* 0x00000000030772ca */ /* 0x000fe400000e0000 */
[----:B------:R-:W-:Y:S01]  /*dc00*/  R2UR UR10, R11 ;  /* 0x000000000b0a72ca */ /* 0x000fe200000e0000 */
[----:B------:R-:W-:Y:S01]  /*dc10*/  VIADD R11, R16, 0x2600 ;  /* 0x00002600100b7836 */ /* 0x000fe20000000000 */
[----:B------:R-:W-:-:S13]  /*dc20*/  PLOP3.LUT P0, PT, PT, PT, PT, 0x80, 0x0 ;  /* 0x000000000000781c */ /* 0x000fda0003f0f070 */
.L_x_83:
        /* <DEDUP_REMOVED lines=15> */
.L_x_84:
        /* <DEDUP_REMOVED lines=12> */
.L_x_69:
[----:B------:R-:W-:Y:S05]  /*dde0*/  BSYNC B1 ;  /* 0x0000000000017941 */ /* 0x000fea0003800000 */
.L_x_68:
        /* <DEDUP_REMOVED lines=9> */
[----:B------:R-:W-:-:S12]  /*de80*/  VIADD R10, R0, 0xffffffff ;  /* 0xffffffff000a7836 */ /* 0x000fd80000000000 */
[----:B------:R-:W-:Y:S05]  /*de90*/  @!P1 BRA `(.L_x_87) ;  /* 0x0000000000489947 */ /* 0x000fea0003800000 */
[----:B------:R-:W0:Y:S01]  /*dea0*/  LDC R4, c[0x0][0x43c] ;  /* 0x00010f00ff047b82 */ /* 0x000e220000000800 */
[----:B------:R-:W-:Y:S01]  /*deb0*/  ULDC.64 UR4, c[0x0][0x428] ;  /* 0x00010a0000047ab9 */ /* 0x000fe20000000a00 */
[----:B0-----:R-:W-:-:S13]  /*dec0*/  ISETP.NE.AND P0, PT, R4, 0x1, PT ;  /* 0x000000010400780c */ /* 0x001fda0003f05270 */
[----:B------:R-:W0:Y:S02]  /*ded0*/  @P0 LDC.64 R2, c[0x0][0x440] ;  /* 0x00011000ff020b82 */ /* 0x000e240000000a00 */
[----:B0-----:R-:W-:-:S04]  /*dee0*/  @P0 IMAD.HI.U32 R5, R10, R2, RZ ;  /* 0x000000020a050227 */ /* 0x001fc800078e00ff */
[----:B------:R-:W-:Y:S01]  /*def0*/  IMAD.MOV.U32 R2, RZ, RZ, R10 ;  /* 0x000000ffff027224 */ /* 0x000fe200078e000a */
[----:B------:R-:W-:-:S05]  /*df00*/  @P0 SHF.R.U32.HI R2, RZ, R3, R5 ;  /* 0x00000003ff020219 */ /* 0x000fca0000011605 */
[----:B------:R-:W-:-:S04]  /*df10*/  IMAD.MOV R3, RZ, RZ, -R2 ;  /* 0x000000ffff037224 */ /* 0x000fc800078e0a02 */
[----:B------:R-:W-:Y:S01]  /*df20*/  IMAD R10, R4, R3, R10 ;  /* 0x00000003040a7224 */ /* 0x000fe200078e020a */
[----:B------:R-:W-:Y:S01]  /*df30*/  SHF.R.S32.HI R3, RZ, 0x1f, R2 ;  /* 0x0000001fff037819 */ /* 0x000fe20000011402 */
[----:B------:R-:W-:-:S04]  /*df40*/  IMAD R4, R24, UR4, RZ ;  /* 0x0000000418047c24 */ /* 0x000fc8000f8e02ff */
[C---:B------:R-:W-:Y:S02]  /*df50*/  IMAD R4, R19.reuse, UR5, R4 ;  /* 0x0000000513047c24 */ /* 0x040fe4000f8e0204 */
[----:B------:R-:W-:Y:S01]  /*df60*/  IMAD.WIDE.U32 R2, R19, UR4, R2 ;  /* 0x0000000413027c25 */ /* 0x000fe2000f8e0002 */
[----:B------:R-:W-:-:S03]  /*df70*/  ULDC.64 UR4, c[0x0][0x418] ;  /* 0x0001060000047ab9 */ /* 0x000fc60000000a00 */
[----:B------:R-:W-:Y:S01]  /*df80*/  IMAD.IADD R3, R4, 0x1, R3 ;  /* 0x0000000104037824 */ /* 0x000fe200078e0203 */
[----:B------:R-:W-:-:S04]  /*df90*/  LEA R4, P0, R2, UR4, 0x2 ;  /* 0x0000000402047c11 */ /* 0x000fc8000f8010ff */
[----:B------:R-:W-:-:S05]  /*dfa0*/  LEA.HI.X R5, R2, UR5, R3, 0x2, P0 ;  /* 0x0000000502057c11 */ /* 0x000fca00080f1403 */
[----:B------:R0:W5:Y:S04]  /*dfb0*/  LDG.E R4, desc[UR60][R4.64] ;  /* 0x0000003c04047981 */ /* 0x000168000c1e1900 */
.L_x_87:
[----:B------:R-:W-:Y:S01]  /*dfc0*/  LEA R2, R16, UR36, 0x3 ;  /* 0x0000002410027c11 */ /* 0x000fe2000f8e18ff */
[----:B------:R-:W-:Y:S01]  /*dfd0*/  BSSY B2, `(.L_x_88) ;  /* 0x0000004000027945 */ /* 0x000fe20003800000 */
[----:B------:R-:W-:-:S04]  /*dfe0*/  SHF.L.U32 R3, R22, 0x1f, RZ ;  /* 0x0000001f16037819 */ /* 0x000fc800000006ff */
[----:B------:R-:W1:Y:S02]  /*dff0*/  SYNCS.PHASECHK.TRANS64.TRYWAIT P0, [R2+URZ+0x31c40], R3 ;  /* 0x031c4003020075a7 */ /* 0x000e64000800017f */
[----:B-1----:R-:W-:Y:S05]  /*e000*/  @!P0 BRA `(.L_x_89) ;  /* 0x0000001c00bc8947 */ /* 0x002fea0003800000 */
.L_x_151:
[----:B------:R-:W-:Y:S05]  /*e010*/  BSYNC B2 ;  /* 0x0000000000027941 */ /* 0x000fea0003800000 */
.L_x_88:
        /* <DEDUP_REMOVED lines=12> */
.L_x_91:
[----:B------:R-:W-:Y:S05]  /*e0e0*/  BSYNC B2 ;  /* 0x0000000000027941 */ /* 0x000fea0003800000 */
.L_x_90:
[----:B------:R-:W-:Y:S01]  /*e0f0*/  IMAD.MOV.U32 R5, RZ, RZ, RZ ;  /* 0x000000ffff057224 */ /* 0x000fe200078e00ff */
[----:B------:R-:W-:Y:S01]  /*e100*/  UIADD3 UR4, UP0, UR38, 0x370, URZ ;  /* 0x0000037026047890 */ /* 0x000fe2000ff1e03f */
[C---:B-1----:R-:W-:Y:S01]  /*e110*/  IMAD R3, R16.reuse, 0x8, R8 ;  /* 0x0000000810037824 */ /* 0x042fe200078e0208 */
[----:B------:R-:W-:Y:S01]  /*e120*/  PLOP3.LUT P0, PT, PT, PT, PT, 0x80, 0x0 ;  /* 0x000000000000781c */ /* 0x000fe20003f0f070 */
[----:B------:R-:W-:Y:S01]  /*e130*/  IMAD R13, R16, 0x6c00, R9 ;  /* 0x00006c00100d7824 */ /* 0x000fe200078e0209 */
[----:B------:R-:W-:Y:S01]  /*e140*/  R2UR UR10, R5 ;  /* 0x00000000050a72ca */ /* 0x000fe200000e0000 */
[----:B------:R-:W-:Y:S01]  /*e150*/  VIADD R3, R3, 0x30 ;  /* 0x0000003003037836 */ /* 0x000fe20000000000 */
[----:B------:R-:W-:Y:S01]  /*e160*/  UIADD3.X UR5, URZ, UR39, URZ, UP0, !UPT ;  /* 0x000000273f057290 */ /* 0x000fe200087fe43f */
[----:B------:R-:W-:Y:S01]  /*e170*/  IMAD R2, R10, 0x90, RZ ;  /* 0x000000900a027824 */ /* 0x000fe200078e02ff */
[----:B------:R-:W-:Y:S01]  /*e180*/  UMOV UR6, 0x0 ;  /* 0x0000000000067882 */ /* 0x000fe20000000000 */
[----:B------:R-:W-:Y:S01]  /*e190*/  VIADD R11, R13, 0x16a00 ;  /* 0x00016a000d0b7836 */ /* 0x000fe20000000000 */
[----:B------:R-:W-:-:S09]  /*e1a0*/  UMOV UR7, 0x14f00000 ;  /* 0x14f0000000077882 */ /* 0x000fd20000000000 */
.L_x_92:
        /* <DEDUP_REMOVED lines=16> */
.L_x_93:
        /* <DEDUP_REMOVED lines=16> */
.L_x_94:
        /* <DEDUP_REMOVED lines=15> */
.L_x_152:
[----:B------:R-:W-:Y:S05]  /*e4a0*/  BSYNC B2 ;  /* 0x0000000000027941 */ /* 0x000fea0003800000 */
.L_x_95:
[----:B------:R-:W-:Y:S01]  /*e4b0*/  BSSY B2, `(.L_x_97) ;  /* 0x000000b000027945 */ /* 0x000fe20003800000 */
[----:B0-----:R-:W-:Y:S02]  /*e4c0*/  IMAD.MOV.U32 R2, RZ, RZ, 0x0 ;  /* 0x00000000ff027424 */ /* 0x001fe400078e00ff */
[----:B------:R-:W-:Y:S01]  /*e4d0*/  IMAD.MOV.U32 R3, RZ, RZ, 0x14f00000 ;  /* 0x14f00000ff037424 */ /* 0x000fe200078e00ff */
[----:B------:R-:W-:Y:S06]  /*e4e0*/  @P1 BRA `(.L_x_98) ;  /* 0x00000000001c1947 */ /* 0x000fec0003800000 */
[----:B------:R-:W0:Y:S02]  /*e4f0*/  S2R R13, SR_TID.X ;  /* 0x00000000000d7919 */ /* 0x000e240000002100 */
[----:B0-----:R-:W-:Y:S01]  /*e500*/  LOP3.LUT R14, R13, 0x1f, RZ, 0xc0, !PT ;  /* 0x0000001f0d0e7812 */ /* 0x001fe200078ec0ff */
[----:B------:R-:W-:-:S03]  /*e510*/  IMAD.MOV.U32 R13, RZ, RZ, 0x6c00 ;  /* 0x00006c00ff0d7424 */ /* 0x000fc600078e00ff */
[----:B------:R-:W-:Y:S01]  /*e520*/  ISETP.NE.AND P0, PT, R14, RZ, PT ;  /* 0x000000ff0e00720c */ /* 0x000fe20003f05270 */
[----:B------:R0:W-:-:S12]  /*e530*/  SYNCS.ARRIVE.TRANS64 RZ, [R7+URZ+0x50], R13 ;  /* 0x0000500d07ff79a7 */ /* 0x0001d8000800003f */
[----:B0-----:R-:W-:Y:S05]  /*e540*/  @!P0 BRA `(.L_x_98) ;  /* 0x0000000000048947 */ /* 0x001fea0003800000 */
[----:B------:R-:W-:Y:S01]  /*e550*/  BPT.TRAP 0x1 ;  /* 0x000000040000795c */ /* 0x000fe20000300000 */
.L_x_98:
[----:B------:R-:W-:Y:S05]  /*e560*/  BSYNC B2 ;  /* 0x0000000000027941 */ /* 0x000fea0003800000 */
.L_x_97:
[----:B------:R-:W-:Y:S01]  /*e570*/  R2UR UR6, R2 ;  /* 0x00000000020672ca */ /* 0x000fe200000e0000 */
[----:B------:R-:W-:Y:S01]  /*e580*/  IMAD R6, R6, 0x6c00, R9 ;  /* 0x00006c0006067824 */ /* 0x000fe200078e0209 */
[----:B------:R-:W-:Y:S01]  /*e590*/  R2UR UR7, R3 ;  /* 0x00000000030772ca */ /* 0x000fe200000e0000 */
[----:B------:R-:W-:Y:S01]  /*e5a0*/  UIADD3 UR4, UP0, UR38, 0x470, URZ ;  /* 0x0000047026047890 */ /* 0x000fe2000ff1e03f */
[----:B------:R-:W-:Y:S01]  /*e5b0*/  R2UR UR10, R5 ;  /* 0x00000000050a72ca */ /* 0x000fe200000e0000 */
[----:B------:R-:W-:Y:S01]  /*e5c0*/  IMAD R5, R23, 0x90, RZ ;  /* 0x0000009017057824 */ /* 0x000fe200078e02ff */
[----:B------:R-:W-:Y:S01]  /*e5d0*/  PLOP3.LUT P0, PT, PT, PT, PT, 0x80, 0x0 ;  /* 0x000000000000781c */ /* 0x000fe20003f0f070 */
[----:B------:R-:W-:Y:S01]  /*e5e0*/  VIADD R7, R7, 0x50 ;  /* 0x0000005007077836 */ /* 0x000fe20000000000 */
[----:B------:R-:W-:Y:S01]  /*e5f0*/  UIADD3.X UR5, URZ, UR39, URZ, UP0, !UPT ;  /* 0x000000273f057290 */ /* 0x000fe200087fe43f */
[----:B------:R-:W-:-:S11]  /*e600*/  VIADD R13, R6, 0x200 ;  /* 0x00000200060d7836 */ /* 0x000fd60000000000 */
.L_x_99:
        /* <DEDUP_REMOVED lines=15> */
.L_x_100:
        /* <DEDUP_REMOVED lines=15> */
.L_x_101:
        /* <DEDUP_REMOVED lines=12> */
.L_x_86:
[----:B------:R-:W-:Y:S05]  /*e8b0*/  BSYNC B1 ;  /* 0x0000000000017941 */ /* 0x000fea0003800000 */
.L_x_85:
[C---:B------:R-:W-:Y:S01]  /*e8c0*/  ISETP.GT.AND P0, PT, R0.reuse, 0x1, PT ;  /* 0x000000010000780c */ /* 0x040fe20003f04270 */
[----:B------:R-:W-:-:S12]  /*e8d0*/  VIADD R0, R0, 0xfffffffe ;  /* 0xfffffffe00007836 */ /* 0x000fd80000000000 */
[----:B------:R-:W-:Y:S05]  /*e8e0*/  @P0 BRA `(.L_x_102) ;  /* 0xffffffe800900947 */ /* 0x000fea000383ffff */
.L_x_67:
[----:B------:R-:W-:Y:S05]  /*e8f0*/  BSYNC B0 ;  /* 0x0000000000007941 */ /* 0x000fea0003800000 */
.L_x_48:
[----:B------:R-:W-:Y:S01]  /*e900*/  ISETP.NE.AND P0, PT, R25, RZ, PT ;  /* 0x000000ff1900720c */ /* 0x000fe20003f05270 */
[----:B------:R-:W-:-:S12]  /*e910*/  BSSY B0, `(.L_x_103) ;  /* 0x0000047000007945 */ /* 0x000fd80003800000 */
[----:B------:R-:W-:Y:S05]  /*e920*/  @!P0 BRA `(.L_x_104) ;  /* 0x0000000400148947 */ /* 0x000fea0003800000 */
[----:B0-----:R-:W0:Y:S01]  /*e930*/  S2R R0, SR_TID.X ;  /* 0x0000000000007919 */ /* 0x001e220000002100 */
[----:B------:R-:W-:Y:S01]  /*e940*/  LEA R3, R16, UR36, 0x3 ;  /* 0x0000002410037c11 */ /* 0x000fe2000f8e18ff */
[----:B------:R-:W-:Y:S01]  /*e950*/  BSSY B1, `(.L_x_105) ;  /* 0x0000006000017945 */ /* 0x000fe20003800000 */
[----:B0-----:R-:W-:Y:S02]  /*e960*/  LOP3.LUT R2, R0, 0x7f, RZ, 0xc0, !PT ;  /* 0x0000007f00027812 */ /* 0x001fe400078ec0ff */
[----:B------:R-:W-:Y:S02]  /*e970*/  SHF.L.U32 R0, R22, 0x1f, RZ ;  /* 0x0000001f16007819 */ /* 0x000fe400000006ff */
[----:B------:R-:W-:Y:S02]  /*e980*/  ISETP.NE.AND P1, PT, R2, RZ, PT ;  /* 0x000000ff0200720c */ /* 0x000fe40003f25270 */
[----:B------:R-:W0:Y:S02]  /*e990*/  SYNCS.PHASECHK.TRANS64.TRYWAIT P0, [R3+URZ+0x31c60], R0 ;  /* 0x031c6000030075a7 */ /* 0x000e24000800017f */
[----:B0-----:R-:W-:Y:S09]  /*e9a0*/  @!P0 BRA `(.L_x_106) ;  /* 0x00000014007c8947 */ /* 0x001ff20003800000 */
.L_x_153:
[----:B------:R-:W-:Y:S05]  /*e9b0*/  BSYNC B1 ;  /* 0x0000000000017941 */ /* 0x000fea0003800000 */
.L_x_105:
[----:B------:R-:W-:Y:S04]  /*e9c0*/  BSSY B1, `(.L_x_107) ;  /* 0x0000009000017945 */ /* 0x000fe80003800000 */
        /* <DEDUP_REMOVED lines=8> */
.L_x_108:
[----:B------:R-:W-:Y:S05]  /*ea50*/  BSYNC B1 ;  /* 0x0000000000017941 */ /* 0x000fea0003800000 */
.L_x_107:
[----:B------:R-:W-:Y:S01]  /*ea60*/  IMAD R9, R16, 0x6c00, R9 ;  /* 0x00006c0010097824 */ /* 0x000fe200078e0209 */
[----:B------:R-:W-:Y:S01]  /*ea70*/  UIADD3 UR4, UP0, UR38, 0x470, URZ ;  /* 0x0000047026047890 */ /* 0x000fe2000ff1e03f */
[----:B0-----:R-:W-:Y:S01]  /*ea80*/  VIADD R0, R3, 0x31c50 ;  /* 0x00031c5003007836 */ /* 0x001fe20000000000 */
[----:B------:R-:W-:Y:S01]  /*ea90*/  PLOP3.LUT P0, PT, PT, PT, PT, 0x80, 0x0 ;  /* 0x000000000000781c */ /* 0x000fe20003f0f070 */
[----:B------:R-:W-:Y:S01]  /*eaa0*/  IMAD R3, R23, 0x90, RZ ;  /* 0x0000009017037824 */ /* 0x000fe200078e02ff */
[----:B------:R-:W-:Y:S01]  /*eab0*/  UIADD3.X UR5, URZ, UR39, URZ, UP0, !UPT ;  /* 0x000000273f057290 */ /* 0x000fe200087fe43f */
[----:B------:R-:W-:Y:S01]  /*eac0*/  VIADD R2, R9, 0x200 ;  /* 0x0000020009027836 */ /* 0x000fe20000000000 */
[----:B------:R-:W-:Y:S01]  /*ead0*/  UMOV UR6, 0x0 ;  /* 0x0000000000067882 */ /* 0x000fe20000000000 */
[----:B------:R-:W-:Y:S01]  /*eae0*/  UMOV UR7, 0x14f00000 ;  /* 0x14f0000000077882 */ /* 0x000fe20000000000 */
[----:B------:R-:W-:-:S08]  /*eaf0*/  UMOV UR10, URZ ;  /* 0x0000003f000a7c82 */ /* 0x000fd00008000000 */
.L_x_109:
        /* <DEDUP_REMOVED lines=10> */
[----:B------:R-:W-:Y:S01]  /*eba0*/  PLOP3.LUT P0, PT, PT, PT, PT, 0x80, 0x0 ;  /* 0x000000000000781c */ /* 0x000fe20003f0f070 */
[----:B------:R-:W-:Y:S01]  /*ebb0*/  VIADD R2, R9, 0x2600 ;  /* 0x0000260009027836 */ /* 0x000fe20000000000 */
[----:B------:R-:W-:Y:S01]  /*ebc0*/  UMOV UR6, 0x0 ;  /* 0x0000000000067882 */ /* 0x000fe20000000000 */
[----:B------:R-:W-:Y:S01]  /*ebd0*/  UMOV UR7, 0x14f00000 ;  /* 0x14f0000000077882 */ /* 0x000fe20000000000 */
[----:B------:R-:W-:-:S09]  /*ebe0*/  UMOV UR10, 0x20 ;  /* 0x00000020000a7882 */ /* 0x000fd20000000000 */
.L_x_110:
        /* <DEDUP_REMOVED lines=15> */
.L_x_111:
        /* <DEDUP_REMOVED lines=9> */
[----:B-1----:R-:W-:Y:S05]  /*ed70*/  @P0 BRA.U.ANY `(.L_x_111) ;  /* 0xfffffffd00d80947 */ /* 0x002fea000393ffff */
.L_x_104:
[----:B------:R-:W-:Y:S05]  /*ed80*/  BSYNC B0 ;  /* 0x0000000000007941 */ /* 0x000fea0003800000 */
.L_x_103:
[----:B------:R-:W2:Y:S01]  /*ed90*/  LDL.LU R4, [R1+0x8] ;  /* 0x0000080001047983 */ /* 0x000ea20000300800 */
[----:B------:R-:W-:-:S03]  /*eda0*/  ULDC UR4, c[0x0][0xc34] ;  /* 0x00030d0000047ab9 */ /* 0x000fc60000000800 */
[----:B------:R-:W3:Y:S01]  /*edb0*/  LDL.LU R2, [R1+0x1c] ;  /* 0x00001c0001027983 */ /* 0x000ee20000300800 */
[----:B------:R-:W-:-:S05]  /*edc0*/  VIADD R16, R16, 0x1 ;  /* 0x0000000110107836 */ /* 0x000fca0000000000 */
[----:B------:R-:W-:-:S04]  /*edd0*/  ISETP.NE.AND P0, PT, R16, 0x2, PT ;  /* 0x000000021000780c */ /* 0x000fc80003f05270 */
[----:B------:R-:W-:Y:S02]  /*ede0*/  SEL R3, RZ, 0x1, P0 ;  /* 0x00000001ff037807 */ /* 0x000fe40000000000 */
[----:B------:R-:W-:Y:S02]  /*edf0*/  SEL R16, R16, RZ, P0 ;  /* 0x000000ff10107207 */ /* 0x000fe40000000000 */
[----:B------:R-:W-:Y:S01]  /*ee00*/  LOP3.LUT R22, R22, R3, RZ, 0x3c, !PT ;  /* 0x0000000316167212 */ /* 0x000fe200078e3cff */
[----:B--2---:R-:W-:Y:S02]  /*ee10*/  VIADD R4, R4, UR37 ;  /* 0x0000002504047c36 */ /* 0x004fe40008000000 */
[----:B---3--:R-:W-:-:S03]  /*ee20*/  VIADD R2, R2, 0x1 ;  /* 0x0000000102027836 */ /* 0x008fc60000000000 */
[----:B------:R1:W-:Y:S01]  /*ee30*/  STL [R1+0x8], R4 ;  /* 0x0000080401007387 */ /* 0x0003e20000100800 */
[----:B------:R-:W-:-:S03]  /*ee40*/  ISETP.GE.AND P1, PT, R4, UR4, PT ;  /* 0x0000000404007c0c */ /* 0x000fc6000bf26270 */
[----:B------:R1:W-:Y:S10]  /*ee50*/  STL [R1+0x1c], R2 ;  /* 0x00001c0201007387 */ /* 0x0003f40000100800 */
[----:B-1----:R-:W-:Y:S05]  /*ee60*/  @!P1 BRA `(.L_x_112) ;  /* 0xffffffc000509947 */ /* 0x002fea000383ffff */
[----:B0-----:R-:W-:-:S07]  /*ee70*/  LOP3.LUT R0, R2, 0x1, RZ, 0xc, !PT ;  /* 0x0000000102007812 */ /* 0x001fce00078e0cff */
.L_x_34:
[----:B------:R-:W0:Y:S01]  /*ee80*/  S2R R3, SR_CgaCtaId ;  /* 0x0000000000037919 */ /* 0x000e220000008800 */
[----:B------:R-:W-:Y:S01]  /*ee90*/  MOV R2, 0x400 ;  /* 0x0000040000027802 */ /* 0x000fe20000000f00 */
[----:B------:R-:W-:Y:S01]  /*eea0*/  BSSY B0, `(.L_x_113) ;  /* 0x0000005000007945 */ /* 0x000fe20003800000 */
[----:B------:R-:W-:Y:S02]  /*eeb0*/  SHF.L.U32 R0, R0, 0x1f, RZ ;  /* 0x0000001f00007819 */ /* 0x000fe400000006ff */
[----:B0-----:R-:W-:-:S04]  /*eec0*/  LEA R9, R3, R2, 0x18 ;  /* 0x0000000203097211 */ /* 0x001fc800078ec0ff */
[----:B------:R-:W0:Y:S02]  /*eed0*/  SYNCS.PHASECHK.TRANS64.TRYWAIT P0, [R9+URZ+0x31c20], R0 ;  /* 0x031c2000090075a7 */ /* 0x000e24000800017f */
[----:B0-----:R-:W-:Y:S05]  /*eee0*/  @!P0 BRA `(.L_x_114) ;  /* 0x0000001000408947 */ /* 0x001fea0003800000 */
.L_x_154:
[----:B------:R-:W-:Y:S05]  /*eef0*/  BSYNC B0 ;  /* 0x0000000000007941 */ /* 0x000fea0003800000 */
.L_x_113:
[----:B------:R-:W-:-:S03]  /*ef00*/  UMOV UR4, 0xffffffff ;  /* 0xffffffff00047882 */ /* 0x000fc60000000000 */
[----:B------:R-:W-:Y:S05]  /*ef10*/  BRA.DIV UR4, `(.L_x_115) ;  /* 0x0000001204487947 */ /* 0x000fea000b800000 */
[----:B0-----:R-:W0:Y:S02]  /*ef20*/  S2R R0, SR_TID.X ;  /* 0x0000000000007919 */ /* 0x001e240000002100 */
[----:B0-----:R-:W-:-:S04]  /*ef30*/  SHF.R.U32.HI R0, RZ, 0x5, R0 ;  /* 0x00000005ff007819 */ /* 0x001fc80000011600 */
[----:B------:R-:W-:-:S05]  /*ef40*/  LOP3.LUT R0, R0, 0x3, RZ, 0xc0, !PT ;  /* 0x0000000300007812 */ /* 0x000fca00078ec0ff */
[----:B------:R0:W1:Y:S02]  /*ef50*/  SHFL.IDX PT, R14, R0, RZ, 0x1f ;  /* 0x00001fff000e7589 */ /* 0x00006400000e0000 */
.L_x_157:
[----:B-1----:R-:W-:Y:S01]  /*ef60*/  ISETP.NE.AND P0, PT, R14, RZ, PT ;  /* 0x000000ff0e00720c */ /* 0x002fe20003f05270 */
[----:B------:R-:W-:-:S12]  /*ef70*/  BSSY B0, `(.L_x_116) ;  /* 0x0000024000007945 */ /* 0x000fd80003800000 */
[----:B------:R-:W-:Y:S05]  /*ef80*/  @P0 BRA `(.L_x_117) ;  /* 0x0000000000880947 */ /* 0x000fea0003800000 */
[----:B------:R-:W-:-:S03]  /*ef90*/  UMOV UR4, 0xffffffff ;  /* 0xffffffff00047882 */ /* 0x000fc60000000000 */
[----:B------:R-:W-:Y:S05]  /*efa0*/  BRA.DIV UR4, `(.L_x_118) ;  /* 0x0000001204587947 */ /* 0x000fea000b800000 */
[----:B------:R-:W-:-:S13]  /*efb0*/  ELECT P6, URZ, PT ;  /* 0x00000000003f782f */ /* 0x000fda00038c0000 */
.L_x_160:
[----:B------:R-:W-:Y:S05]  /*efc0*/  @!P6 BRA `(.L_x_117) ;  /* 0x000000000078e947 */ /* 0x000fea0003800000 */
[----:B0-----:R-:W2:Y:S02]  /*efd0*/  LDL.LU R0, [R1+0x28] ;  /* 0x0000280001007983 */ /* 0x001ea40000300800 */
[----:B--2---:R-:W-:-:S04]  /*efe0*/  LOP3.LUT R0, R0, 0x2, RZ, 0xfc, !PT ;  /* 0x0000000200007812 */ /* 0x004fc800078efcff */
[----:B------:R-:W-:-:S13]  /*eff0*/  ISETP.NE.AND P2, PT, R0, 0x3, PT ;  /* 0x000000030000780c */ /* 0x000fda0003f45270 */
[----:B------:R-:W-:Y:S05]  /*f000*/  @!P2 BRA `(.L_x_119) ;  /* 0x000000000004a947 */ /* 0x000fea0003800000 */
[----:B------:R-:W-:Y:S01]  /*f010*/  BPT.TRAP 0x1 ;  /* 0x000000040000795c */ /* 0x000fe20000300000 */
.L_x_119:
[----:B------:R-:W-:Y:S01]  /*f020*/  VIADD R3, R9, 0x31c40 ;  /* 0x00031c4009037836 */ /* 0x000fe20000000000 */
[----:B------:R-:W-:Y:S01]  /*f030*/  SHF.L.U32 R2, R22, 0x1f, RZ ;  /* 0x0000001f16027819 */ /* 0x000fe200000006ff */
[C---:B------:R-:W-:Y:S02]  /*f040*/  VIADD R0, R16.reuse, 0x1 ;  /* 0x0000000110007836 */ /* 0x040fe40000000000 */
[----:B------:R-:W-:-:S03]  /*f050*/  IMAD R7, R16, 0x8, R3 ;  /* 0x0000000810077824 */ /* 0x000fc600078e0203 */
[C---:B------:R-:W-:Y:S01]  /*f060*/  ISETP.NE.AND P1, PT, R0.reuse, 0x2, PT ;  /* 0x000000020000780c */ /* 0x040fe20003f25270 */
[----:B------:R-:W0:Y:S03]  /*f070*/  SYNCS.PHASECHK.TRANS64.TRYWAIT P0, [R7+URZ], R2 ;  /* 0x00000002070075a7 */ /* 0x000e26000800017f */
[----:B------:R-:W-:Y:S02]  /*f080*/  SEL R5, RZ, 0x1, P1 ;  /* 0x00000001ff057807 */ /* 0x000fe40000800000 */
[----:B------:R-:W-:Y:S02]  /*f090*/  SEL R4, R0, RZ, P1 ;  /* 0x000000ff00047207 */ /* 0x000fe40000800000 */
[----:B------:R-:W-:-:S03]  /*f0a0*/  LOP3.LUT R0, R22, R5, RZ, 0x3c, !PT ;  /* 0x0000000516007212 */ /* 0x000fc600078e3cff */
[----:B------:R-:W-:Y:S01]  /*f0b0*/  IMAD R3, R4, 0x8, R3 ;  /* 0x0000000804037824 */ /* 0x000fe200078e0203 */
[----:B------:R-:W-:Y:S01]  /*f0c0*/  SHF.L.U32 R0, R0, 0x1f, RZ ;  /* 0x0000001f00007819 */ /* 0x000fe200000006ff */
[----:B0-----:R-:W-:Y:S06]  /*f0d0*/  @!P0 BRA `(.L_x_120) ;  /* 0x00000010002c8947 */ /* 0x001fec0003800000 */
.L_x_161:
[----:B------:R-:W1:Y:S02]  /*f0e0*/  SYNCS.PHASECHK.TRANS64.TRYWAIT P0, [R3+URZ], R0 ;  /* 0x00000000030075a7 */ /* 0x000e64000800017f */
[----:B-1----:R-:W-:Y:S05]  /*f0f0*/  @!P0 BRA `(.L_x_121) ;  /* 0x0000001000388947 */ /* 0x002fea0003800000 */
.L_x_162:
[----:B------:R-:W-:Y:S05]  /*f100*/  @!P2 BRA `(.L_x_122) ;  /* 0x000000000004a947 */ /* 0x000fea0003800000 */
[----:B------:R-:W-:Y:S01]  /*f110*/  BPT.TRAP 0x1 ;  /* 0x000000040000795c */ /* 0x000fe20000300000 */
.L_x_122:
[----:B-1----:R-:W-:-:S04]  /*f120*/  VIADD R3, R9, 0x31c60 ;  /* 0x00031c6009037836 */ /* 0x002fc80000000000 */
[----:B------:R-:W-:-:S04]  /*f130*/  IMAD R5, R16, 0x8, R3 ;  /* 0x0000000810057824 */ /* 0x000fc800078e0203 */
[----:B------:R-:W1:Y:S02]  /*f140*/  SYNCS.PHASECHK.TRANS64.TRYWAIT P0, [R5+URZ], R2 ;  /* 0x00000002050075a7 */ /* 0x000e64000800017f */
[----:B-1----:R-:W-:Y:S05]  /*f150*/  @!P0 BRA `(.L_x_123) ;  /* 0x0000001000348947 */ /* 0x002fea0003800000 */
.L_x_163:
[----:B------:R-:W-:-:S07]  /*f160*/  IMAD R3, R4, 0x8, R3 ;  /* 0x0000000804037824 */ /* 0x000fce00078e0203 */
.L_x_124:
[----:B--2---:R2:W3:Y:S02]  /*f170*/  SYNCS.PHASECHK.TRANS64.TRYWAIT P0, [R3+URZ], R0 ;  /* 0x00000000030075a7 */ /* 0x0044e4000800017f */
[----:B---3--:R-:W-:Y:S05]  /*f180*/  @!P0 NANOSLEEP.SYNCS 0x989680 ;  /* 0x009896800000895d */ /* 0x008fea0003900000 */
[----:B------:R-:W3:Y:S02]  /*f190*/  @!P0 SYNCS.PHASECHK.TRANS64 P0, [R3+URZ], R0 ;  /* 0x00000000030085a7 */ /* 0x000ee4000800007f */
[----:B---3--:R-:W-:Y:S05]  /*f1a0*/  @!P0 BRA `(.L_x_124) ;  /* 0xfffffffc00f08947 */ /* 0x008fea000383ffff */
.L_x_117:
[----:B------:R-:W-:Y:S05]  /*f1b0*/  BSYNC B0 ;  /* 0x0000000000007941 */ /* 0x000fea0003800000 */
.L_x_116:
[----:B------:R-:W-:Y:S05]  /*f1c0*/  EXIT ;  /* 0x000000000000794d */ /* 0x000fea0003800000 */
.L_x_10:
[----:B0-----:R-:W-:-:S04]  /*f1d0*/  IMAD.U32 R3, RZ, RZ, UR37 ;  /* 0x00000025ff037e24 */ /* 0x001fc8000f8e00ff */
[----:B------:R0:W1:Y:S03]  /*f1e0*/  SYNCS.PHASECHK.TRANS64.TRYWAIT P1, [R3+URZ+0x31c00], R0 ;  /* 0x031c0000030075a7 */ /* 0x000066000802017f */
[----:B-1----:R-:W-:Y:S05]  /*f1f0*/  @!P1 NANOSLEEP.SYNCS 0x989680 ;  /* 0x009896800000995d */ /* 0x002fea0003900000 */
[----:B------:R-:W1:Y:S02]  /*f200*/  @!P1 SYNCS.PHASECHK.TRANS64 P1, [R3+URZ+0x31c00], R0 ;  /* 0x031c0000030095a7 */ /* 0x000e64000802007f */
[----:B-1----:R-:W-:Y:S05]  /*f210*/  @!P1 BRA `(.L_x_10) ;  /* 0xfffffffc00ec9947 */ /* 0x002fea000383ffff */
[----:B------:R-:W-:Y:S05]  /*f220*/  BRA `(.L_x_125) ;  /* 0xffffff2000247947 */ /* 0x000fea000383ffff */
.L_x_14:
[----:B-1----:R1:W2:Y:S02]  /*f230*/  SYNCS.PHASECHK.TRANS64.TRYWAIT P2, [R0+URZ+0x31c30], R3 ;  /* 0x031c3003000075a7 */ /* 0x0022a4000804017f */
[----:B--2---:R-:W-:Y:S05]  /*f240*/  @!P2 NANOSLEEP.SYNCS 0x989680 ;  /* 0x009896800000a95d */ /* 0x004fea0003900000 */
[----:B------:R-:W2:Y:S02]  /*f250*/  @!P2 SYNCS.PHASECHK.TRANS64 P2, [R0+URZ+0x31c30], R3 ;  /* 0x031c30030000a5a7 */ /* 0x000ea4000804007f */
[----:B--2---:R-:W-:Y:S05]  /*f260*/  @!P2 BRA `(.L_x_14) ;  /* 0xfffffffc00f0a947 */ /* 0x004fea000383ffff */
[----:B------:R-:W-:Y:S05]  /*f270*/  BRA `(.L_x_13) ;  /* 0xffffff2000487947 */ /* 0x000fea000383ffff */
.L_x_19:
[----:B-1----:R-:W-:-:S04]  /*f280*/  IMAD.U32 R9, RZ, RZ, UR4 ;  /* 0x00000004ff097e24 */ /* 0x002fc8000f8e00ff */
[----:B------:R1:W2:Y:S03]  /*f290*/  SYNCS.PHASECHK.TRANS64.TRYWAIT P2, [R9+URZ+0x31c30], R8 ;  /* 0x031c3008090075a7 */ /* 0x0002a6000804017f */
[----:B--2---:R-:W-:Y:S05]  /*f2a0*/  @!P2 NANOSLEEP.SYNCS 0x989680 ;  /* 0x009896800000a95d */ /* 0x004fea0003900000 */
[----:B------:R-:W2:Y:S02]  /*f2b0*/  @!P2 SYNCS.PHASECHK.TRANS64 P2, [R9+URZ+0x31c30], R8 ;  /* 0x031c30080900a5a7 */ /* 0x000ea4000804007f */
[----:B--2---:R-:W-:Y:S05]  /*f2c0*/  @!P2 BRA `(.L_x_19) ;  /* 0xfffffffc00eca947 */ /* 0x004fea000383ffff */
[----:B------:R-:W-:Y:S05]  /*f2d0*/  BRA `(.L_x_16) ;  /* 0xffffff6000607947 */ /* 0x000fea000383ffff */
.L_x_23:
[----:B-1----:R-:W-:-:S04]  /*f2e0*/  IMAD.U32 R8, RZ, RZ, UR4 ;  /* 0x00000004ff087e24 */ /* 0x002fc8000f8e00ff */
[----:B------:R1:W2:Y:S03]  /*f2f0*/  SYNCS.PHASECHK.TRANS64.TRYWAIT P2, [R8+URZ+0x31c50], R7 ;  /* 0x031c5007080075a7 */ /* 0x0002a6000804017f */
[----:B--2---:R-:W-:Y:S05]  /*f300*/  @!P2 NANOSLEEP.SYNCS 0x989680 ;  /* 0x009896800000a95d */ /* 0x004fea0003900000 */
[----:B------:R-:W2:Y:S02]  /*f310*/  @!P2 SYNCS.PHASECHK.TRANS64 P2, [R8+URZ+0x31c50], R7 ;  /* 0x031c50070800a5a7 */ /* 0x000ea4000804007f */
[----:B--2---:R-:W-:Y:S05]  /*f320*/  @!P2 BRA `(.L_x_23) ;  /* 0xfffffffc00eca947 */ /* 0x004fea000383ffff */
[----:B------:R-:W-:Y:S05]  /*f330*/  BRA `(.L_x_20) ;  /* 0xffffff7400f87947 */ /* 0x000fea000383ffff */
.L_x_28:
[----:B-1----:R-:W-:-:S04]  /*f340*/  IMAD.U32 R5, RZ, RZ, UR12 ;  /* 0x0000000cff057e24 */ /* 0x002fc8000f8e00ff */
[----:B------:R1:W2:Y:S03]  /*f350*/  SYNCS.PHASECHK.TRANS64.TRYWAIT P0, [R5+URZ+0x31c50], R0 ;  /* 0x031c5000050075a7 */ /* 0x0002a6000800017f */
[----:B--2---:R-:W-:Y:S05]  /*f360*/  @!P0 NANOSLEEP.SYNCS 0x989680 ;  /* 0x009896800000895d */ /* 0x004fea0003900000 */
[----:B------:R-:W2:Y:S02]  /*f370*/  @!P0 SYNCS.PHASECHK.TRANS64 P0, [R5+URZ+0x31c50], R0 ;  /* 0x031c5000050085a7 */ /* 0x000ea4000800007f */
[----:B--2---:R-:W-:Y:S05]  /*f380*/  @!P0 BRA `(.L_x_28) ;  /* 0xfffffffc00ec8947 */ /* 0x004fea000383ffff */
[----:B------:R-:W-:Y:S05]  /*f390*/  BRA `(.L_x_27) ;  /* 0xffffffa000107947 */ /* 0x000fea000383ffff */
.L_x_38:
[----:B------:R-:W0:Y:S01]  /*f3a0*/  S2R R20, SR_TID.X ;  /* 0x0000000000147919 */ /* 0x000e220000002100 */
[----:B------:R-:W-:Y:S01]  /*f3b0*/  BSSY B0, `(.L_x_126) ;  /* 0x000000a000007945 */ /* 0x000fe20003800000 */
[----:B------:R-:W-:Y:S02]  /*f3c0*/  IMAD.MOV.U32 R12, RZ, RZ, RZ ;  /* 0x000000ffff0c7224 */ /* 0x000fe400078e00ff */
[----:B------:R-:W-:Y:S02]  /*f3d0*/  IMAD.MOV.U32 R11, RZ, RZ, 0x1f ;  /* 0x0000001fff0b7424 */ /* 0x000fe400078e00ff */
[----:B------:R-:W-:Y:S01]  /*f3e0*/  IMAD.MOV.U32 R15, RZ, RZ, -0x1 ;  /* 0xffffffffff0f7424 */ /* 0x000fe200078e00ff */
[----:B0-----:R-:W-:-:S04]  /*f3f0*/  SHF.R.U32.HI R20, RZ, 0x5, R20 ;  /* 0x00000005ff147819 */ /* 0x001fc80000011614 */
[----:B------:R-:W-:-:S05]  /*f400*/  LOP3.LUT R20, R20, 0x3, RZ, 0xc0, !PT ;  /* 0x0000000314147812 */ /* 0x000fca00078ec0ff */
[----:B------:R-:W-:-:S07]  /*f410*/  IMAD.MOV.U32 R13, RZ, RZ, R20 ;  /* 0x000000ffff0d7224 */ /* 0x000fce00078e0014 */
[----:B------:R-:W-:Y:S05]  /*f420*/  WARPSYNC.COLLECTIVE R15, `(.L_x_127) ;  /* 0x000000000f087348 */ /* 0x000fea0003c00000 */
[----:B------:R0:W1:Y:S02]  /*f430*/  SHFL.IDX P6, R14, R13, R12, R11 ;  /* 0x0000000c0d0e7389 */ /* 0x00006400000c000b */
[----:B01----:R-:W-:Y:S01]  /*f440*/  ENDCOLLECTIVE ;  /* 0x000000000000791b */ /* 0x003fe20003800000 */
.L_x_127:
[----:B------:R-:W-:Y:S05]  /*f450*/  BSYNC B0 ;  /* 0x0000000000007941 */ /* 0x000fea0003800000 */
.L_x_126:
[----:B------:R-:W-:Y:S05]  /*f460*/  BRA `(.L_x_128) ;  /* 0xffffffc000747947 */ /* 0x000fea000383ffff */
.L_x_40:
[----:B------:R-:W-:Y:S01]  /*f470*/  BSSY B0, `(.L_x_129) ;  /* 0x0000006000007945 */ /* 0x000fe20003800000 */
[----:B------:R-:W-:-:S07]  /*f480*/  IMAD.MOV.U32 R15, RZ, RZ, -0x1 ;  /* 0xffffffffff0f7424 */ /* 0x000fce00078e00ff */
[----:B0-----:R-:W-:Y:S05]  /*f490*/  WARPSYNC.COLLECTIVE R15, `(.L_x_130) ;  /* 0x000000000f0c7348 */ /* 0x001fea0003c00000 */
[----:B------:R-:W-:Y:S02]  /*f4a0*/  ELECT P6, UR62, PT ;  /* 0x00000000003e782f */ /* 0x000fe400038c0000 */
[----:B------:R-:W-:Y:S01]  /*f4b0*/  MOV R14, UR62 ;  /* 0x0000003e000e7c02 */ /* 0x000fe20008000f00 */
[----:B0-----:R-:W-:Y:S10]  /*f4c0*/  ENDCOLLECTIVE ;  /* 0x000000000000791b */ /* 0x001ff40003800000 */
.L_x_130:
[----:B------:R-:W-:Y:S05]  /*f4d0*/  BSYNC B0 ;  /* 0x0000000000007941 */ /* 0x000fea0003800000 */
.L_x_129:
[----:B------:R-:W-:Y:S05]  /*f4e0*/  BRA `(.L_x_131) ;  /* 0xffffffc000707947 */ /* 0x000fea000383ffff */
.L_x_42:
[----:B0-----:R0:W1:Y:S02]  /*f4f0*/  SYNCS.PHASECHK.TRANS64.TRYWAIT P0, [R3+URZ+0x31c40], R0 ;  /* 0x031c4000030075a7 */ /* 0x001064000800017f */
[----:B-1----:R-:W-:Y:S05]  /*f500*/  @!P0 NANOSLEEP.SYNCS 0x989680 ;  /* 0x009896800000895d */ /* 0x002fea0003900000 */
[----:B------:R-:W1:Y:S02]  /*f510*/  @!P0 SYNCS.PHASECHK.TRANS64 P0, [R3+URZ+0x31c40], R0 ;  /* 0x031c4000030085a7 */ /* 0x000e64000800007f */
[----:B-1----:R-:W-:Y:S05]  /*f520*/  @!P0 BRA `(.L_x_42) ;  /* 0xfffffffc00f08947 */ /* 0x002fea000383ffff */
[----:B------:R-:W-:Y:S05]  /*f530*/  BRA `(.L_x_132) ;  /* 0xffffffc000cc7947 */ /* 0x000fea000383ffff */
.L_x_45:
[----:B------:R-:W-:Y:S02]  /*f540*/  IMAD.MOV.U32 R13, RZ, RZ, R4 ;  /* 0x000000ffff0d7224 */ /* 0x000fe400078e0004 */
[----:B------:R-:W-:Y:S02]  /*f550*/  IMAD.MOV.U32 R12, RZ, RZ, RZ ;  /* 0x000000ffff0c7224 */ /* 0x000fe400078e00ff */
[----:B------:R-:W-:Y:S02]  /*f560*/  IMAD.MOV.U32 R11, RZ, RZ, 0x1c1f ;  /* 0x00001c1fff0b7424 */ /* 0x000fe400078e00ff */
[----:B------:R-:W-:Y:S02]  /*f570*/  IMAD.MOV.U32 R15, RZ, RZ, -0x1 ;  /* 0xffffffffff0f7424 */ /* 0x000fe400078e00ff */
[----:B------:R-:W-:-:S07]  /*f580*/  IMAD R6, R6, 0xc0, R9 ;  /* 0x000000c006067824 */ /* 0x000fce00078e0209 */
[----:B------:R-:W-:Y:S05]  /*f590*/  WARPSYNC.COLLECTIVE R15, `(.L_x_133) ;  /* 0x000000000f087348 */ /* 0x000fea0003c00000 */
[----:B------:R0:W1:Y:S02]  /*f5a0*/  SHFL.IDX P6, R14, R13, R12, R11 ;  /* 0x0000000c0d0e7389 */ /* 0x00006400000c000b */
[----:B01----:R-:W-:Y:S01]  /*f5b0*/  ENDCOLLECTIVE ;  /* 0x000000000000791b */ /* 0x003fe20003800000 */
.L_x_133:
[----:B------:R-:W-:Y:S02]  /*f5c0*/  IMAD.MOV.U32 R13, RZ, RZ, R0 ;  /* 0x000000ffff0d7224 */ /* 0x000fe400078e0000 */
[----:B------:R-:W-:-:S07]  /*f5d0*/  IMAD.MOV.U32 R2, RZ, RZ, R14 ;  /* 0x000000ffff027224 */ /* 0x000fce00078e000e */
[----:B------:R-:W-:Y:S05]  /*f5e0*/  WARPSYNC.COLLECTIVE R15, `(.L_x_134) ;  /* 0x000000000f087348 */ /* 0x000fea0003c00000 */
[----:B------:R0:W1:Y:S02]  /*f5f0*/  SHFL.IDX P6, R14, R13, R12, R11 ;  /* 0x0000000c0d0e7389 */ /* 0x00006400000c000b */
[----:B01----:R-:W-:Y:S01]  /*f600*/  ENDCOLLECTIVE ;  /* 0x000000000000791b */ /* 0x003fe20003800000 */
.L_x_134:
[----:B------:R-:W-:Y:S02]  /*f610*/  ULDC UR4, c[0x0][0x288] ;  /* 0x0000a20000047ab9 */ /* 0x000fe40000000800 */
[----:B------:R-:W-:Y:S02]  /*f620*/  IMAD R5, R10, UR4, RZ ;  /* 0x000000040a057c24 */ /* 0x000fe4000f8e02ff */
[----:B------:R-:W-:-:S03]  /*f630*/  VIADD R10, R6, 0x20 ;  /* 0x00000020060a7836 */ /* 0x000fc60000000000 */
[----:B------:R-:W-:Y:S01]  /*f640*/  ISETP.GE.AND P4, PT, R6, R5, PT ;  /* 0x000000050600720c */ /* 0x000fe20003f86270 */
[----:B------:R-:W-:Y:S02]  /*f650*/  IMAD.MOV.U32 R13, RZ, RZ, R4 ;  /* 0x000000ffff0d7224 */ /* 0x000fe400078e0004 */
[----:B------:R-:W-:Y:S02]  /*f660*/  IMAD.MOV.U32 R12, RZ, RZ, 0x1 ;  /* 0x00000001ff0c7424 */ /* 0x000fe400078e00ff */
[----:B------:R-:W-:-:S08]  /*f670*/  IMAD.MOV.U32 R3, RZ, RZ, R14 ;  /* 0x000000ffff037224 */ /* 0x000fd000078e000e */
[----:B------:R-:W-:Y:S05]  /*f680*/  WARPSYNC.COLLECTIVE R15, `(.L_x_135) ;  /* 0x000000000f087348 */ /* 0x000fea0003c00000 */
[----:B------:R0:W1:Y:S02]  /*f690*/  SHFL.IDX P6, R14, R13, R12, R11 ;  /* 0x0000000c0d0e7389 */ /* 0x00006400000c000b */
[----:B01----:R-:W-:Y:S01]  /*f6a0*/  ENDCOLLECTIVE ;  /* 0x000000000000791b */ /* 0x003fe20003800000 */
.L_x_135:
[----:B------:R-:W-:-:S05]  /*f6b0*/  @!P4 LEA R3, P3, R20, R3, 0x1 ;  /* 0x000000031403c211 */ /* 0x000fca00078608ff */
[----:B------:R-:W-:Y:S01]  /*f6c0*/  @!P4 IMAD.X R2, RZ, RZ, R2, P3 ;  /* 0x000000ffff02c224 */ /* 0x000fe200018e0602 */
[----:B------:R-:W-:-:S04]  /*f6d0*/  ISETP.GE.AND P3, PT, R10, R5, PT ;  /* 0x000000050a00720c */ /* 0x000fc80003f66270 */
[----:B------:R-:W-:Y:S01]  /*f6e0*/  @!P4 LOP3.LUT R3, R3, R2, RZ, 0x3c, !PT ;  /* 0x000000020303c212 */ /* 0x000fe200078e3cff */
[----:B------:R-:W-:-:S03]  /*f6f0*/  IMAD.MOV.U32 R13, RZ, RZ, R0 ;  /* 0x000000ffff0d7224 */ /* 0x000fc600078e0000 */
[----:B------:R-:W-:-:S04]  /*f700*/  @!P4 LOP3.LUT R2, R3, R2, RZ, 0x3c, !PT ;  /* 0x000000020302c212 */ /* 0x000fc800078e3cff */
[----:B------:R-:W-:-:S05]  /*f710*/  @!P4 LOP3.LUT R3, R3, R2, RZ, 0x3c, !PT ;  /* 0x000000020303c212 */ /* 0x000fca00078e3cff */
[----:B------:R-:W-:Y:S01]  /*f720*/  @!PT LDS RZ, [RZ] ;  /* 0x00000000fffff984 */ /* 0x000fe20000000800 */
[----:B------:R-:W-:Y:S01]  /*f730*/  @!PT LDS RZ, [RZ] ;  /* 0x00000000fffff984 */ /* 0x000fe20000000800 */
[----:B------:R-:W-:Y:S01]  /*f740*/  @!PT LDS RZ, [RZ] ;  /* 0x00000000fffff984 */ /* 0x000fe20000000800 */
[----:B------:R-:W-:Y:S04]  /*f750*/  @!P4 LDGSTS.E.BYPASS.LTC128B.128 [R27+0xda00], desc[UR60][R2.64], !P0 ;  /* 0x0da00000021bcfae */ /* 0x000fe8000c101d7c */
[----:B------:R-:W-:Y:S04]  /*f760*/  @!P4 LDGSTS.E.BYPASS.LTC128B.128 [R27+0x10a00], desc[UR60][R2.64+0x40], !P1 ;  /* 0x10a00040021bcfae */ /* 0x000fe8000c901d7c */
[----:B------:R0:W-:Y:S02]  /*f770*/  @!P4 LDGSTS.E.BYPASS.LTC128B.128 [R27+0x13a00], desc[UR60][R2.64+0x80], !P2 ;  /* 0x13a00080021bcfae */ /* 0x0001e4000d101d7c */
[----:B0-----:R-:W-:-:S07]  /*f780*/  IMAD.MOV.U32 R2, RZ, RZ, R14 ;  /* 0x000000ffff027224 */ /* 0x001fce00078e000e */
[----:B------:R-:W-:Y:S05]  /*f790*/  WARPSYNC.COLLECTIVE R15, `(.L_x_136) ;  /* 0x000000000f087348 */ /* 0x000fea0003c00000 */
[----:B------:R0:W1:Y:S02]  /*f7a0*/  SHFL.IDX P6, R14, R13, R12, R11 ;  /* 0x0000000c0d0e7389 */ /* 0x00006400000c000b */
[----:B01----:R-:W-:Y:S01]  /*f7b0*/  ENDCOLLECTIVE ;  /* 0x000000000000791b */ /* 0x003fe20003800000 */
.L_x_136:
[----:B------:R-:W-:Y:S02]  /*f7c0*/  IMAD.MOV.U32 R13, RZ, RZ, R4 ;  /* 0x000000ffff0d7224 */ /* 0x000fe400078e0004 */
[----:B------:R-:W-:Y:S02]  /*f7d0*/  IMAD.MOV.U32 R12, RZ, RZ, 0x2 ;  /* 0x00000002ff0c7424 */ /* 0x000fe400078e00ff */
[----:B------:R-:W-:-:S07]  /*f7e0*/  IMAD.MOV.U32 R3, RZ, RZ, R14 ;  /* 0x000000ffff037224 */ /* 0x000fce00078e000e */
[----:B------:R-:W-:Y:S05]  /*f7f0*/  WARPSYNC.COLLECTIVE R15, `(.L_x_137) ;  /* 0x000000000f087348 */ /* 0x000fea0003c00000 */
[----:B------:R0:W1:Y:S02]  /*f800*/  SHFL.IDX P6, R14, R13, R12, R11 ;  /* 0x0000000c0d0e7389 */ /* 0x00006400000c000b */
[----:B01----:R-:W-:Y:S01]  /*f810*/  ENDCOLLECTIVE ;  /* 0x000000000000791b */ /* 0x003fe20003800000 */
.L_x_137:
[----:B------:R-:W-:-:S05]  /*f820*/  @!P3 LEA R3, P4, R20, R3, 0x1 ;  /* 0x000000031403b211 */ /* 0x000fca00078808ff */
[----:B------:R-:W-:-:S05]  /*f830*/  @!P3 IMAD.X R2, RZ, RZ, R2, P4 ;  /* 0x000000ffff02b224 */ /* 0x000fca00020e0602 */
        /* <DEDUP_REMOVED lines=10> */
[----:B0-----:R-:W-:-:S05]  /*f8e0*/  VIADD R2, R6, 0x40 ;  /* 0x0000004006027836 */ /* 0x001fca0000000000 */
[----:B------:R-:W-:Y:S01]  /*f8f0*/  ISETP.GE.AND P3, PT, R2, R5, PT ;  /* 0x000000050200720c */ /* 0x000fe20003f66270 */
[----:B------:R-:W-:-:S12]  /*f900*/  IMAD.MOV.U32 R2, RZ, RZ, R14 ;  /* 0x000000ffff027224 */ /* 0x000fd800078e000e */
[----:B------:R-:W-:Y:S05]  /*f910*/  WARPSYNC.COLLECTIVE R15, `(.L_x_138) ;  /* 0x000000000f087348 */ /* 0x000fea0003c00000 */
[----:B------:R0:W1:Y:S02]  /*f920*/  SHFL.IDX P6, R14, R13, R12, R11 ;  /* 0x0000000c0d0e7389 */ /* 0x00006400000c000b */
[----:B01----:R-:W-:Y:S01]  /*f930*/  ENDCOLLECTIVE ;  /* 0x000000000000791b */ /* 0x003fe20003800000 */
.L_x_138:
[----:B------:R-:W-:Y:S02]  /*f940*/  IMAD.MOV.U32 R13, RZ, RZ, R4 ;  /* 0x000000ffff0d7224 */ /* 0x000fe400078e0004 */
[----:B------:R-:W-:Y:S02]  /*f950*/  IMAD.MOV.U32 R12, RZ, RZ, 0x3 ;  /* 0x00000003ff0c7424 */ /* 0x000fe400078e00ff */
[----:B------:R-:W-:-:S07]  /*f960*/  IMAD.MOV.U32 R3, RZ, RZ, R14 ;  /* 0x000000ffff037224 */ /* 0x000fce00078e000e */
[----:B------:R-:W-:Y:S05]  /*f970*/  WARPSYNC.COLLECTIVE R15, `(.L_x_139) ;  /* 0x000000000f087348 */ /* 0x000fea0003c00000 */
[----:B------:R0:W1:Y:S02]  /*f980*/  SHFL.IDX P6, R14, R13, R12, R11 ;  /* 0x0000000c0d0e7389 */ /* 0x00006400000c000b */
[----:B01----:R-:W-:Y:S01]  /*f990*/  ENDCOLLECTIVE ;  /* 0x000000000000791b */ /* 0x003fe20003800000 */
.L_x_139:
[----:B------:R-:W-:-:S05]  /*f9a0*/  @!P3 LEA R3, P4, R20, R3, 0x1 ;  /* 0x000000031403b211 */ /* 0x000fca00078808ff */
[----:B------:R-:W-:-:S05]  /*f9b0*/  @!P3 IMAD.X R2, RZ, RZ, R2, P4 ;  /* 0x000000ffff02b224 */ /* 0x000fca00020e0602 */
[-C--:B------:R-:W-:Y:S01]  /*f9c0*/  @!P3 LOP3.LUT R3, R3, R2.reuse, RZ, 0x3c, !PT ;  /* 0x000000020303b212 */ /* 0x080fe200078e3cff */
[----:B------:R-:W-:Y:S02]  /*f9d0*/  IMAD.MOV.U32 R13, RZ, RZ, R0 ;  /* 0x000000ffff0d7224 */ /* 0x000fe400078e0000 */
[----:B------:R-:W-:Y:S01]  /*f9e0*/  VIADD R0, R6, 0x60 ;  /* 0x0000006006007836 */ /* 0x000fe20000000000 */
[----:B------:R-:W-:-:S04]  /*f9f0*/  @!P3 LOP3.LUT R2, R3, R2, RZ, 0x3c, !PT ;  /* 0x000000020302b212 */ /* 0x000fc800078e3cff */
[----:B------:R-:W-:Y:S01]  /*fa00*/  @!P3 LOP3.LUT R3, R3, R2, RZ, 0x3c, !PT ;  /* 0x000000020303b212 */ /* 0x000fe200078e3cff */
[----:B------:R-:W-:-:S07]  /*fa10*/  IMAD.MOV.U32 R4, RZ, RZ, R14 ;  /* 0x000000ffff047224 */ /* 0x000fce00078e000e */
[----:B------:R-:W-:Y:S05]  /*fa20*/  WARPSYNC.COLLECTIVE R15, `(.L_x_140) ;  /* 0x000000000f087348 */ /* 0x000fea0003c00000 */
[----:B------:R0:W1:Y:S02]  /*fa30*/  SHFL.IDX P6, R14, R13, R12, R11 ;  /* 0x0000000c0d0e7389 */ /* 0x00006400000c000b */
[----:B01----:R-:W-:Y:S01]  /*fa40*/  ENDCOLLECTIVE ;  /* 0x000000000000791b */ /* 0x003fe20003800000 */
.L_x_140:
[----:B------:R-:W-:Y:S01]  /*fa50*/  @!PT LDS RZ, [RZ] ;  /* 0x00000000fffff984 */ /* 0x000fe20000000800 */
[----:B------:R-:W-:Y:S01]  /*fa60*/  @!PT LDS RZ, [RZ] ;  /* 0x00000000fffff984 */ /* 0x000fe20000000800 */
[----:B------:R-:W-:Y:S01]  /*fa70*/  @!PT LDS RZ, [RZ] ;  /* 0x00000000fffff984 */ /* 0x000fe20000000800 */
[----:B------:R-:W-:Y:S04]  /*fa80*/  @!P3 LDGSTS.E.BYPASS.LTC128B.128 [R27+0xea00], desc[UR60][R2.64], !P0 ;  /* 0x0ea00000021bbfae */ /* 0x000fe8000c101d7c */
[----:B------:R-:W-:Y:S04]  /*fa90*/  @!P3 LDGSTS.E.BYPASS.LTC128B.128 [R27+0x11a00], desc[UR60][R2.64+0x40], !P1 ;  /* 0x11a00040021bbfae */ /* 0x000fe8000c901d7c */
[----:B------:R0:W-:Y:S01]  /*faa0*/  @!P3 LDGSTS.E.BYPASS.LTC128B.128 [R27+0x14a00], desc[UR60][R2.64+0x80], !P2 ;  /* 0x14a00080021bbfae */ /* 0x0001e2000d101d7c */
[----:B------:R-:W-:Y:S01]  /*fab0*/  ISETP.GE.AND P3, PT, R0, R5, PT ;  /* 0x000000050000720c */ /* 0x000fe20003f66270 */
[----:B------:R-:W-:-:S02]  /*fac0*/  IMAD.MOV.U32 R13, RZ, RZ, R7 ;  /* 0x000000ffff0d7224 */ /* 0x000fc400078e0007 */
[----:B------:R-:W-:Y:S02]  /*fad0*/  IMAD.MOV.U32 R12, RZ, RZ, RZ ;  /* 0x000000ffff0c7224 */ /* 0x000fe400078e00ff */
[----:B0-----:R-:W-:-:S08]  /*fae0*/  IMAD.MOV.U32 R2, RZ, RZ, R14 ;  /* 0x000000ffff027224 */ /* 0x001fd000078e000e */
[----:B------:R-:W-:Y:S05]  /*faf0*/  WARPSYNC.COLLECTIVE R15, `(.L_x_141) ;  /* 0x000000000f087348 */ /* 0x000fea0003c00000 */
[----:B------:R0:W1:Y:S02]  /*fb00*/  SHFL.IDX P6, R14, R13, R12, R11 ;  /* 0x0000000c0d0e7389 */ /* 0x00006400000c000b */
[----:B01----:R-:W-:Y:S01]  /*fb10*/  ENDCOLLECTIVE ;  /* 0x000000000000791b */ /* 0x003fe20003800000 */
.L_x_141:
[----:B------:R-:W-:-:S05]  /*fb20*/  @!P3 LEA R2, P5, R20, R2, 0x1 ;  /* 0x000000021402b211 */ /* 0x000fca00078a08ff */
[----:B------:R-:W-:-:S05]  /*fb30*/  @!P3 IMAD.X R3, RZ, RZ, R4, P5 ;  /* 0x000000ffff03b224 */ /* 0x000fca00028e0604 */
[----:B------:R-:W-:Y:S01]  /*fb40*/  @!PT LDS RZ, [RZ] ;  /* 0x00000000fffff984 */ /* 0x000fe20000000800 */
[----:B------:R-:W-:Y:S01]  /*fb50*/  @!PT LDS RZ, [RZ] ;  /* 0x00000000fffff984 */ /* 0x000fe20000000800 */
[----:B------:R-:W-:Y:S01]  /*fb60*/  @!PT LDS RZ, [RZ] ;  /* 0x00000000fffff984 */ /* 0x000fe20000000800 */
[----:B------:R0:W-:Y:S01]  /*fb70*/  @!P3 LDGSTS.E.BYPASS.LTC128B.128 [R27+0xf200], desc[UR60][R2.64], !P0 ;  /* 0x0f200000021bbfae */ /* 0x0001e2000c101d7c */
[----:B------:R-:W-:-:S03]  /*fb80*/  IMAD.MOV.U32 R13, RZ, RZ, R8 ;  /* 0x000000ffff0d7224 */ /* 0x000fc600078e0008 */
[----:B------:R0:W-:Y:S04]  /*fb90*/  @!P3 LDGSTS.E.BYPASS.LTC128B.128 [R27+0x12200], desc[UR60][R2.64+0x40], !P1 ;  /* 0x12200040021bbfae */ /* 0x0001e8000c901d7c */
[----:B------:R0:W-:Y:S01]  /*fba0*/  @!P3 LDGSTS.E.BYPASS.LTC128B.128 [R27+0x15200], desc[UR60][R2.64+0x80], !P2 ;  /* 0x15200080021bbfae */ /* 0x0001e2000d101d7c */
[----:B------:R-:W-:-:S07]  /*fbb0*/  IMAD.MOV.U32 R0, RZ, RZ, R14 ;  /* 0x000000ffff007224 */ /* 0x000fce00078e000e */
[----:B0-----:R-:W-:Y:S05]  /*fbc0*/  WARPSYNC.COLLECTIVE R15, `(.L_x_142) ;  /* 0x000000000f087348 */ /* 0x001fea0003c00000 */
[----:B------:R1:W2:Y:S02]  /*fbd0*/  SHFL.IDX P6, R14, R13, R12, R11 ;  /* 0x0000000c0d0e7389 */ /* 0x0002a400000c000b */
[----:B012---:R-:W-:Y:S01]  /*fbe0*/  ENDCOLLECTIVE ;  /* 0x000000000000791b */ /* 0x007fe20003800000 */
.L_x_142:
[----:B------:R-:W-:-:S05]  /*fbf0*/  VIADD R2, R6, 0x80 ;  /* 0x0000008006027836 */ /* 0x000fca0000000000 */
[----:B------:R-:W-:Y:S01]  /*fc00*/  ISETP.GE.AND P3, PT, R2, R5, PT ;  /* 0x000000050200720c */ /* 0x000fe20003f66270 */
[----:B------:R-:W-:Y:S02]  /*fc10*/  IMAD.MOV.U32 R13, RZ, RZ, R7 ;  /* 0x000000ffff0d7224 */ /* 0x000fe400078e0007 */
[----:B------:R-:W-:Y:S02]  /*fc20*/  IMAD.MOV.U32 R12, RZ, RZ, 0x1 ;  /* 0x00000001ff0c7424 */ /* 0x000fe400078e00ff */
[----:B------:R-:W-:-:S08]  /*fc30*/  IMAD.MOV.U32 R4, RZ, RZ, R14 ;  /* 0x000000ffff047224 */ /* 0x000fd000078e000e */
[----:B------:R-:W-:Y:S05]  /*fc40*/  WARPSYNC.COLLECTIVE R15, `(.L_x_143) ;  /* 0x000000000f087348 */ /* 0x000fea0003c00000 */
[----:B------:R0:W1:Y:S02]  /*fc50*/  SHFL.IDX P6, R14, R13, R12, R11 ;  /* 0x0000000c0d0e7389 */ /* 0x00006400000c000b */
[----:B01----:R-:W-:Y:S01]  /*fc60*/  ENDCOLLECTIVE ;  /* 0x000000000000791b */ /* 0x003fe20003800000 */
.L_x_143:
[----:B------:R-:W-:-:S05]  /*fc70*/  @!P3 LEA R4, P5, R20, R4, 0x1 ;  /* 0x000000041404b211 */ /* 0x000fca00078a08ff */
[----:B------:R-:W-:Y:S02]  /*fc80*/  @!P3 IMAD.X R0, RZ, RZ, R0, P5 ;  /* 0x000000ffff00b224 */ /* 0x000fe400028e0600 */
[----:B------:R-:W-:Y:S02]  /*fc90*/  @!P3 IMAD.MOV.U32 R2, RZ, RZ, R4 ;  /* 0x000000ffff02b224 */ /* 0x000fe400078e0004 */
[----:B------:R-:W-:Y:S02]  /*fca0*/  @!P3 IMAD.MOV.U32 R3, RZ, RZ, R0 ;  /* 0x000000ffff03b224 */ /* 0x000fe400078e0000 */
[----:B------:R-:W-:-:S03]  /*fcb0*/  IMAD.MOV.U32 R13, RZ, RZ, R8 ;  /* 0x000000ffff0d7224 */ /* 0x000fc600078e0008 */
[----:B------:R-:W-:Y:S01]  /*fcc0*/  @!PT LDS RZ, [RZ] ;  /* 0x00000000fffff984 */ /* 0x000fe20000000800 */
[----:B------:R-:W-:Y:S01]  /*fcd0*/  @!PT LDS RZ, [RZ] ;  /* 0x00000000fffff984 */ /* 0x000fe20000000800 */
[----:B------:R-:W-:Y:S01]  /*fce0*/  @!PT LDS RZ, [RZ] ;  /* 0x00000000fffff984 */ /* 0x000fe20000000800 */
[----:B------:R0:W-:Y:S04]  /*fcf0*/  @!P3 LDGSTS.E.BYPASS.LTC128B.128 [R27+0xfa00], desc[UR60][R2.64], !P0 ;  /* 0x0fa00000021bbfae */ /* 0x0001e8000c101d7c */
[----:B------:R0:W-:Y:S01]  /*fd00*/  @!P3 LDGSTS.E.BYPASS.LTC128B.128 [R27+0x12a00], desc[UR60][R2.64+0x40], !P1 ;  /* 0x12a00040021bbfae */ /* 0x0001e2000c901d7c */
[----:B------:R-:W-:-:S03]  /*fd10*/  IMAD.MOV.U32 R7, RZ, RZ, R14 ;  /* 0x000000ffff077224 */ /* 0x000fc600078e000e */
[----:B------:R0:W-:Y:S04]  /*fd20*/  @!P3 LDGSTS.E.BYPASS.LTC128B.128 [R27+0x15a00], desc[UR60][R2.64+0x80], !P2 ;  /* 0x15a00080021bbfae */ /* 0x0001e8000d101d7c */
[----:B0-----:R-:W-:Y:S05]  /*fd30*/  WARPSYNC.COLLECTIVE R15, `(.L_x_144) ;  /* 0x000000000f087348 */ /* 0x001fea0003c00000 */
[----:B------:R1:W2:Y:S02]  /*fd40*/  SHFL.IDX P6, R14, R13, R12, R11 ;  /* 0x0000000c0d0e7389 */ /* 0x0002a400000c000b */
[----:B012---:R-:W-:Y:S01]  /*fd50*/  ENDCOLLECTIVE ;  /* 0x000000000000791b */ /* 0x007fe20003800000 */
.L_x_144:
[----:B------:R-:W-:Y:S05]  /*fd60*/  BRA `(.L_x_145) ;  /* 0xffffffc800047947 */ /* 0x000fea000383ffff */
.L_x_47:
[----:B0-----:R0:W1:Y:S02]  /*fd70*/  SYNCS.PHASECHK.TRANS64.TRYWAIT P0, [R9+URZ+0x31c20], R0 ;  /* 0x031c2000090075a7 */ /* 0x001064000800017f */
[----:B-1----:R-:W-:Y:S05]  /*fd80*/  @!P0 NANOSLEEP.SYNCS 0x989680 ;  /* 0x009896800000895d */ /* 0x002fea0003900000 */
[----:B------:R-:W1:Y:S02]  /*fd90*/  @!P0 SYNCS.PHASECHK.TRANS64 P0, [R9+URZ+0x31c20], R0 ;  /* 0x031c2000090085a7 */ /* 0x000e64000800007f */
[----:B-1----:R-:W-:Y:S05]  /*fda0*/  @!P0 BRA `(.L_x_47) ;  /* 0xfffffffc00f08947 */ /* 0x002fea000383ffff */
[----:B------:R-:W-:Y:S05]  /*fdb0*/  BRA `(.L_x_146) ;  /* 0xffffffc800507947 */ /* 0x000fea000383ffff */
.L_x_54:
[----:B-1----:R1:W2:Y:S02]  /*fdc0*/  SYNCS.PHASECHK.TRANS64.TRYWAIT P0, [R3+URZ+0x31c40], R2 ;  /* 0x031c4002030075a7 */ /* 0x0022a4000800017f */
[----:B--2---:R-:W-:Y:S05]  /*fdd0*/  @!P0 NANOSLEEP.SYNCS 0x989680 ;  /* 0x009896800000895d */ /* 0x004fea0003900000 */
[----:B------:R-:W2:Y:S02]  /*fde0*/  @!P0 SYNCS.PHASECHK.TRANS64 P0, [R3+URZ+0x31c40], R2 ;  /* 0x031c4002030085a7 */ /* 0x000ea4000800007f */
[----:B--2---:R-:W-:Y:S05]  /*fdf0*/  @!P0 BRA `(.L_x_54) ;  /* 0xfffffffc00f08947 */ /* 0x004fea000383ffff */
[----:B------:R-:W-:Y:S05]  /*fe00*/  BRA `(.L_x_147) ;  /* 0xffffffc800f47947 */ /* 0x000fea000383ffff */
.L_x_61:
[----:B0-----:R0:W1:Y:S02]  /*fe10*/  SYNCS.PHASECHK.TRANS64.TRYWAIT P0, [R3+URZ+0x60], R2 ;  /* 0x00006002030075a7 */ /* 0x001064000800017f */
[----:B-1----:R-:W-:Y:S05]  /*fe20*/  @!P0 NANOSLEEP.SYNCS 0x989680 ;  /* 0x009896800000895d */ /* 0x002fea0003900000 */
[----:B------:R-:W1:Y:S02]  /*fe30*/  @!P0 SYNCS.PHASECHK.TRANS64 P0, [R3+URZ+0x60], R2 ;  /* 0x00006002030085a7 */ /* 0x000e64000800007f */
[----:B-1----:R-:W-:Y:S05]  /*fe40*/  @!P0 BRA `(.L_x_61) ;  /* 0xfffffffc00f08947 */ /* 0x002fea000383ffff */
[----:B------:R-:W-:Y:S05]  /*fe50*/  BRA `(.L_x_148) ;  /* 0xffffffd000007947 */ /* 0x000fea000383ffff */
.L_x_72:
[----:B-1----:R1:W2:Y:S02]  /*fe60*/  SYNCS.PHASECHK.TRANS64.TRYWAIT P0, [R3+URZ+0x31c40], R2 ;  /* 0x031c4002030075a7 */ /* 0x0022a4000800017f */
[----:B--2---:R-:W-:Y:S05]  /*fe70*/  @!P0 NANOSLEEP.SYNCS 0x989680 ;  /* 0x009896800000895d */ /* 0x004fea0003900000 */
[----:B------:R-:W2:Y:S02]  /*fe80*/  @!P0 SYNCS.PHASECHK.TRANS64 P0, [R3+URZ+0x31c40], R2 ;  /* 0x031c4002030085a7 */ /* 0x000ea4000800007f */
[----:B--2---:R-:W-:Y:S05]  /*fe90*/  @!P0 BRA `(.L_x_72) ;  /* 0xfffffffc00f08947 */ /* 0x004fea000383ffff */
[----:B------:R-:W-:Y:S05]  /*fea0*/  BRA `(.L_x_149) ;  /* 0xffffffd400a87947 */ /* 0x000fea000383ffff */
.L_x_79:
[----:B0-----:R0:W1:Y:S02]  /*feb0*/  SYNCS.PHASECHK.TRANS64.TRYWAIT P0, [R13+URZ+0x60], R22 ;  /* 0x000060160d0075a7 */ /* 0x001064000800017f */
[----:B-1----:R-:W-:Y:S05]  /*fec0*/  @!P0 NANOSLEEP.SYNCS 0x989680 ;  /* 0x009896800000895d */ /* 0x002fea0003900000 */
[----:B------:R-:W1:Y:S02]  /*fed0*/  @!P0 SYNCS.PHASECHK.TRANS64 P0, [R13+URZ+0x60], R22 ;  /* 0x000060160d0085a7 */ /* 0x000e64000800007f */
[----:B-1----:R-:W-:Y:S05]  /*fee0*/  @!P0 BRA `(.L_x_79) ;  /* 0xfffffffc00f08947 */ /* 0x002fea000383ffff */
[----:B------:R-:W-:Y:S05]  /*fef0*/  BRA `(.L_x_150) ;  /* 0xffffffd800b47947 */ /* 0x000fea000383ffff */
.L_x_89:
[----:B-1----:R1:W2:Y:S02]  /*ff00*/  SYNCS.PHASECHK.TRANS64.TRYWAIT P0, [R2+URZ+0x31c40], R3 ;  /* 0x031c4003020075a7 */ /* 0x0022a4000800017f */
[----:B--2---:R-:W-:Y:S05]  /*ff10*/  @!P0 NANOSLEEP.SYNCS 0x989680 ;  /* 0x009896800000895d */ /* 0x004fea0003900000 */
[----:B------:R-:W2:Y:S02]  /*ff20*/  @!P0 SYNCS.PHASECHK.TRANS64 P0, [R2+URZ+0x31c40], R3 ;  /* 0x031c4003020085a7 */ /* 0x000ea4000800007f */
[----:B--2---:R-:W-:Y:S05]  /*ff30*/  @!P0 BRA `(.L_x_89) ;  /* 0xfffffffc00f08947 */ /* 0x004fea000383ffff */
[----:B------:R-:W-:Y:S05]  /*ff40*/  BRA `(.L_x_151) ;  /* 0xffffffe000307947 */ /* 0x000fea000383ffff */
.L_x_96:
[----:B0-----:R0:W1:Y:S02]  /*ff50*/  SYNCS.PHASECHK.TRANS64.TRYWAIT P0, [R7+URZ+0x60], R2 ;  /* 0x00006002070075a7 */ /* 0x001064000800017f */
[----:B-1----:R-:W-:Y:S05]  /*ff60*/  @!P0 NANOSLEEP.SYNCS 0x989680 ;  /* 0x009896800000895d */ /* 0x002fea0003900000 */
[----:B------:R-:W1:Y:S02]  /*ff70*/  @!P0 SYNCS.PHASECHK.TRANS64 P0, [R7+URZ+0x60], R2 ;  /* 0x00006002070085a7 */ /* 0x000e64000800007f */
[----:B-1----:R-:W-:Y:S05]  /*ff80*/  @!P0 BRA `(.L_x_96) ;  /* 0xfffffffc00f08947 */ /* 0x002fea000383ffff */
[----:B------:R-:W-:Y:S05]  /*ff90*/  BRA `(.L_x_152) ;  /* 0xffffffe400407947 */ /* 0x000fea000383ffff */
.L_x_106:
[----:B0-----:R0:W1:Y:S02]  /*ffa0*/  SYNCS.PHASECHK.TRANS64.TRYWAIT P0, [R3+URZ+0x31c60], R0 ;  /* 0x031c6000030075a7 */ /* 0x001064000800017f */
[----:B-1----:R-:W-:Y:S05]  /*ffb0*/  @!P0 NANOSLEEP.SYNCS 0x989680 ;  /* 0x009896800000895d */ /* 0x002fea0003900000 */
[----:B------:R-:W1:Y:S02]  /*ffc0*/  @!P0 SYNCS.PHASECHK.TRANS64 P0, [R3+URZ+0x31c60], R0 ;  /* 0x031c6000030085a7 */ /* 0x000e64000800007f */
[----:B-1----:R-:W-:Y:S05]  /*ffd0*/  @!P0 BRA `(.L_x_106) ;  /* 0xfffffffc00f08947 */ /* 0x002fea000383ffff */
[----:B------:R-:W-:Y:S05]  /*ffe0*/  BRA `(.L_x_153) ;  /* 0xffffffe800707947 */ /* 0x000fea000383ffff */
.L_x_114:
[----:B0-----:R0:W1:Y:S02]  /*fff0*/  SYNCS.PHASECHK.TRANS64.TRYWAIT P0, [R9+URZ+0x31c20], R0 ;  /* 0x031c2000090075a7 */ /* 0x001064000800017f */
[----:B-1----:R-:W-:Y:S05]  /*10000*/  @!P0 NANOSLEEP.SYNCS 0x989680 ;  /* 0x009896800000895d */ /* 0x002fea0003900000 */
[----:B------:R-:W1:Y:S02]  /*10010*/  @!P0 SYNCS.PHASECHK.TRANS64 P0, [R9+URZ+0x31c20], R0 ;  /* 0x031c2000090085a7 */ /* 0x000e64000800007f */
[----:B-1----:R-:W-:Y:S05]  /*10020*/  @!P0 BRA `(.L_x_114) ;  /* 0xfffffffc00f08947 */ /* 0x002fea000383ffff */
[----:B------:R-:W-:Y:S05]  /*10030*/  BRA `(.L_x_154) ;  /* 0xffffffec00ac7947 */ /* 0x000fea000383ffff */
.L_x_115:
[----:B------:R-:W1:Y:S01]  /*10040*/  S2R R2, SR_TID.X ;  /* 0x0000000000027919 */ /* 0x000e620000002100 */
[----:B------:R-:W-:Y:S01]  /*10050*/  BSSY B0, `(.L_x_155) ;  /* 0x000000a000007945 */ /* 0x000fe20003800000 */
[----:B------:R-:W-:Y:S02]  /*10060*/  IMAD.MOV.U32 R12, RZ, RZ, RZ ;  /* 0x000000ffff0c7224 */ /* 0x000fe400078e00ff */
[----:B------:R-:W-:Y:S02]  /*10070*/  IMAD.MOV.U32 R11, RZ, RZ, 0x1f ;  /* 0x0000001fff0b7424 */ /* 0x000fe400078e00ff */
[----:B------:R-:W-:Y:S01]  /*10080*/  IMAD.MOV.U32 R15, RZ, RZ, -0x1 ;  /* 0xffffffffff0f7424 */ /* 0x000fe200078e00ff */
[----:B-1----:R-:W-:-:S04]  /*10090*/  SHF.R.U32.HI R2, RZ, 0x5, R2 ;  /* 0x00000005ff027819 */ /* 0x002fc80000011602 */
[----:B------:R-:W-:-:S05]  /*100a0*/  LOP3.LUT R2, R2, 0x3, RZ, 0xc0, !PT ;  /* 0x0000000302027812 */ /* 0x000fca00078ec0ff */
[----:B------:R-:W-:-:S07]  /*100b0*/  IMAD.MOV.U32 R13, RZ, RZ, R2 ;  /* 0x000000ffff0d7224 */ /* 0x000fce00078e0002 */
[----:B0-----:R-:W-:Y:S05]  /*100c0*/  WARPSYNC.COLLECTIVE R15, `(.L_x_156) ;  /* 0x000000000f087348 */ /* 0x001fea0003c00000 */
[----:B------:R1:W2:Y:S02]  /*100d0*/  SHFL.IDX P6, R14, R13, R12, R11 ;  /* 0x0000000c0d0e7389 */ /* 0x0002a400000c000b */
[----:B012---:R-:W-:Y:S01]  /*100e0*/  ENDCOLLECTIVE ;  /* 0x000000000000791b */ /* 0x007fe20003800000 */
.L_x_156:
[----:B------:R-:W-:Y:S05]  /*100f0*/  BSYNC B0 ;  /* 0x0000000000007941 */ /* 0x000fea0003800000 */
.L_x_155:
[----:B------:R-:W-:Y:S05]  /*10100*/  BRA `(.L_x_157) ;  /* 0xffffffec00947947 */ /* 0x000fea000383ffff */
.L_x_118:
[----:B------:R-:W-:Y:S01]  /*10110*/  BSSY B1, `(.L_x_158) ;  /* 0x0000006000017945 */ /* 0x000fe20003800000 */
[----:B------:R-:W-:-:S07]  /*10120*/  IMAD.MOV.U32 R15, RZ, RZ, -0x1 ;  /* 0xffffffffff0f7424 */ /* 0x000fce00078e00ff */
[----:B0-----:R-:W-:Y:S05]  /*10130*/  WARPSYNC.COLLECTIVE R15, `(.L_x_159) ;  /* 0x000000000f0c7348 */ /* 0x001fea0003c00000 */
[----:B------:R-:W-:Y:S02]  /*10140*/  ELECT P6, UR62, PT ;  /* 0x00000000003e782f */ /* 0x000fe400038c0000 */
[----:B------:R-:W-:Y:S01]  /*10150*/  MOV R14, UR62 ;  /* 0x0000003e000e7c02 */ /* 0x000fe20008000f00 */
[----:B0-----:R-:W-:Y:S10]  /*10160*/  ENDCOLLECTIVE ;  /* 0x000000000000791b */ /* 0x001ff40003800000 */
.L_x_159:
[----:B------:R-:W-:Y:S05]  /*10170*/  BSYNC B1 ;  /* 0x0000000000017941 */ /* 0x000fea0003800000 */
.L_x_158:
[----:B------:R-:W-:Y:S05]  /*10180*/  BRA `(.L_x_160) ;  /* 0xffffffec008c7947 */ /* 0x000fea000383ffff */
.L_x_120:
[----:B0-----:R0:W1:Y:S02]  /*10190*/  SYNCS.PHASECHK.TRANS64.TRYWAIT P0, [R7+URZ], R2 ;  /* 0x00000002070075a7 */ /* 0x001064000800017f */
[----:B-1----:R-:W-:Y:S05]  /*101a0*/  @!P0 NANOSLEEP.SYNCS 0x989680 ;  /* 0x009896800000895d */ /* 0x002fea0003900000 */
[----:B------:R-:W1:Y:S02]  /*101b0*/  @!P0 SYNCS.PHASECHK.TRANS64 P0, [R7+URZ], R2 ;  /* 0x00000002070085a7 */ /* 0x000e64000800007f */
[----:B-1----:R-:W-:Y:S05]  /*101c0*/  @!P0 BRA `(.L_x_120) ;  /* 0xfffffffc00f08947 */ /* 0x002fea000383ffff */
[----:B------:R-:W-:Y:S05]  /*101d0*/  BRA `(.L_x_161) ;  /* 0xffffffec00c07947 */ /* 0x000fea000383ffff */
.L_x_121:
[----:B-1----:R1:W2:Y:S02]  /*101e0*/  SYNCS.PHASECHK.TRANS64.TRYWAIT P0, [R3+URZ], R0 ;  /* 0x00000000030075a7 */ /* 0x0022a4000800017f */
[----:B--2---:R-:W-:Y:S05]  /*101f0*/  @!P0 NANOSLEEP.SYNCS 0x989680 ;  /* 0x009896800000895d */ /* 0x004fea0003900000 */
[----:B------:R-:W2:Y:S02]  /*10200*/  @!P0 SYNCS.PHASECHK.TRANS64 P0, [R3+URZ], R0 ;  /* 0x00000000030085a7 */ /* 0x000ea4000800007f */
[----:B--2---:R-:W-:Y:S05]  /*10210*/  @!P0 BRA `(.L_x_121) ;  /* 0xfffffffc00f08947 */ /* 0x004fea000383ffff */
[----:B------:R-:W-:Y:S05]  /*10220*/  BRA `(.L_x_162) ;  /* 0xffffffec00b47947 */ /* 0x000fea000383ffff */
.L_x_123:
[----:B-1----:R1:W2:Y:S02]  /*10230*/  SYNCS.PHASECHK.TRANS64.TRYWAIT P0, [R5+URZ], R2 ;  /* 0x00000002050075a7 */ /* 0x0022a4000800017f */
[----:B--2---:R-:W-:Y:S05]  /*10240*/  @!P0 NANOSLEEP.SYNCS 0x989680 ;  /* 0x009896800000895d */ /* 0x004fea0003900000 */
[----:B------:R-:W2:Y:S02]  /*10250*/  @!P0 SYNCS.PHASECHK.TRANS64 P0, [R5+URZ], R2 ;  /* 0x00000002050085a7 */ /* 0x000ea4000800007f */
[----:B--2---:R-:W-:Y:S05]  /*10260*/  @!P0 BRA `(.L_x_123) ;  /* 0xfffffffc00f08947 */ /* 0x004fea000383ffff */
[----:B------:R-:W-:Y:S05]  /*10270*/  BRA `(.L_x_163) ;  /* 0xffffffec00b87947 */ /* 0x000fea000383ffff */
.L_x_164:
[----:B------:R-:W-:-:S00]  /*10280*/  BRA `(.L_x_164) ;  /* 0xfffffffc00fc7947 */ /* 0x000fc0000383ffff */
[----:B------:R-:W-:-:S00]  /*10290*/  NOP ;  /* 0x0000000000007918 */ /* 0x000fc00000000000 */
        /* <DEDUP_REMOVED lines=14> */
.L_x_2724:


//--------------------- .text._ZN7cutlass13device_kernelIN5flash11enable_sm90INS1_16FlashAttnFwdSm90INS1_25CollectiveMainloopFwdSm90ILi2EN4cute5tupleIJNS5_1CILi1EEES8_S8_EEENS6_IJNS7_ILi192EEENS7_ILi144EEENS7_ILi96EEEEEELi96ENS_10bfloat16_tEfNS_4arch4Sm90ELb0ELb0ELb1ELb1ELb0ELb0ELb0ELb0ELb1ELb1ELb0ELb0EEENS1_21CollectiveEpilogueFwdINS6_IJSA_SC_SB_EEES9_SE_SG_Li384ELb1ELb1ELb0ELb0EEENS1_36VarlenDynamicPersistentTileSchedulerILi192ELi144ELi384ELi128ELb0ELb1ELb1ELb0ELb1ELb1EEEEEEEEEvNT_6ParamsE --------------------------
	.section	.text._ZN7cutlass13device_kernelIN5flash11enable_sm90INS1_16FlashAttnFwdSm90INS1_25CollectiveMainloopFwdSm90ILi2EN4cute5tupleIJNS5_1CILi1EEES8_S8_EEENS6_IJNS7_ILi192EEENS7_ILi144EEENS7_ILi96EEEEEELi96ENS_10bfloat16_tEfNS_4arch4Sm90ELb0ELb0ELb1ELb1ELb0ELb0ELb0ELb0ELb1ELb1ELb0ELb0EEENS1_21CollectiveEpilogueFwdINS6_IJSA_SC_SB_EEES9_SE_SG_Li384ELb1ELb1ELb0ELb0EEENS1_36VarlenDynamicPersistentTileSchedulerILi192ELi144ELi384ELi128ELb0ELb1ELb1ELb0ELb1ELb1EEEEEEEEEvNT_6ParamsE,"ax",@progbits
	.align	128
.text._ZN7cutlass13device_kernelIN5flash11enable_sm90INS1_16FlashAttnFwdSm90INS1_25CollectiveMainloopFwdSm90ILi2EN4cute5tupleIJNS5_1CILi1EEES8_S8_EEENS6_IJNS7_ILi192EEENS7_ILi144EEENS7_ILi96EEEEEELi96ENS_10bfloat16_tEfNS_4arch4Sm90ELb0ELb0ELb1ELb1ELb0ELb0ELb0ELb0ELb1ELb1ELb0ELb0EEENS1_21CollectiveEpilogueFwdINS6_IJSA_SC_SB_EEES9_SE_SG_Li384ELb1ELb1ELb0ELb0EEENS1_36VarlenDynamicPersistentTileSchedulerILi192ELi144ELi384ELi128ELb0ELb1ELb1ELb0ELb1ELb1EEEEEEEEEvNT_6ParamsE:
        .type           _ZN7cutlass13device_kernelIN5flash11enable_sm90INS1_16FlashAttnFwdSm90INS1_25CollectiveMainloopFwdSm90ILi2EN4cute5tupleIJNS5_1CILi1EEES8_S8_EEENS6_IJNS7_ILi192EEENS7_ILi144EEENS7_ILi96EEEEEELi96ENS_10bfloat16_tEfNS_4arch4Sm90ELb0ELb0ELb1ELb1ELb0ELb0ELb0ELb0ELb1ELb1ELb0ELb0EEENS1_21CollectiveEpilogueFwdINS6_IJSA_SC_SB_EEES9_SE_SG_Li384ELb1ELb1ELb0ELb0EEENS1_36VarlenDynamicPersistentTileSchedulerILi192ELi144ELi384ELi128ELb0ELb1ELb1ELb0ELb1ELb1EEEEEEEEEvNT_6ParamsE,@function
        .size           _ZN7cutlass13device_kernelIN5flash11enable_sm90INS1_16FlashAttnFwdSm90INS1_25CollectiveMainloopFwdSm90ILi2EN4cute5tupleIJNS5_1CILi1EEES8_S8_EEENS6_IJNS7_ILi192EEENS7_ILi144EEENS7_ILi96EEEEEELi96ENS_10bfloat16_tEfNS_4arch4Sm90ELb0ELb0ELb1ELb1ELb0ELb0ELb0ELb0ELb1ELb1ELb0ELb0EEENS1_21CollectiveEpilogueFwdINS6_IJSA_SC_SB_EEES9_SE_SG_Li384ELb1ELb1ELb0ELb0EEENS1_36VarlenDynamicPersistentTileSchedulerILi192ELi144ELi384ELi128ELb0ELb1ELb1ELb0ELb1ELb1EEEEEEEEEvNT_6ParamsE,(.L_x_2725 - _ZN7cutlass13device_kernelIN5flash11enable_sm90INS1_16FlashAttnFwdSm90INS1_25CollectiveMainloopFwdSm90ILi2EN4cute5tupleIJNS5_1CILi1EEES8_S8_EEENS6_IJNS7_ILi192EEENS7_ILi144EEENS7_ILi96EEEEEELi96ENS_10bfloat16_tEfNS_4arch4Sm90ELb0ELb0ELb1ELb1ELb0ELb0ELb0ELb0ELb1ELb1ELb0ELb0EEENS1_21CollectiveEpilogueFwdINS6_IJSA_SC_SB_EEES9_SE_SG_Li384ELb1ELb1ELb0ELb0EEENS1_36VarlenDynamicPersistentTileSchedulerILi192ELi144ELi384ELi128ELb0ELb1ELb1ELb0ELb1ELb1EEEEEEEEEvNT_6ParamsE)
        .other          _ZN7cutlass13device_kernelIN5flash11enable_sm90INS1_16FlashAttnFwdSm90INS1_25CollectiveMainloopFwdSm90ILi2EN4cute5tupleIJNS5_1CILi1EEES8_S8_EEENS6_IJNS7_ILi192EEENS7_ILi144EEENS7_ILi96EEEEEELi96ENS_10bfloat16_tEfNS_4arch4Sm90ELb0ELb0ELb1ELb1ELb0ELb0ELb0ELb0ELb1ELb1ELb0ELb0EEENS1_21CollectiveEpilogueFwdINS6_IJSA_SC_SB_EEES9_SE_SG_Li384ELb1ELb1ELb0ELb0EEENS1_36VarlenDynamicPersistentTileSchedulerILi192ELi144ELi384ELi128ELb0ELb1ELb1ELb0ELb1ELb1EEEEEEEEEvNT_6ParamsE,@"STO_CUDA_ENTRY STV_DEFAULT"
_ZN7cutlass13device_kernelIN5flash11enable_sm90INS1_16FlashAttnFwdSm90INS1_25CollectiveMainloopFwdSm90ILi2EN4cute5tupleIJNS5_1CILi1EEES8_S8_EEENS6_IJNS7_ILi192EEENS7_ILi144EEENS7_ILi96EEEEEELi96ENS_10bfloat16_tEfNS_4arch4Sm90ELb0ELb0ELb1ELb1ELb0ELb0ELb0ELb0ELb1ELb1ELb0ELb0EEENS1_21CollectiveEpilogueFwdINS6_IJSA_SC_SB_EEES9_SE_SG_Li384ELb1ELb1ELb0ELb0EEENS1_36VarlenDynamicPersistentTileSchedulerILi192ELi144ELi384ELi128ELb0ELb1ELb1ELb0ELb1ELb1EEEEEEEEEvNT_6ParamsE:
        /* <DEDUP_REMOVED lines=17> */
.L_x_166:
[----:B------:R-:W-:Y:S05]  /*0110*/  BSYNC B0 ;  /* 0x0000000000007941 */ /* 0x000fea0003800000 */
.L_x_165:
        /* <DEDUP_REMOVED lines=40> */
.L_x_167:
        /* <DEDUP_REMOVED lines=22> */
.L_x_168:
        /* <DEDUP_REMOVED lines=18> */
.L_x_169:
        /* <DEDUP_REMOVED lines=22> */
.L_x_170:
        /* <DEDUP_REMOVED lines=22> */
.L_x_171:
        /* <DEDUP_REMOVED lines=8> */
.L_x_173:
[----:B------:R-:W-:-:S08]  /*0960*/  NOP ;  /* 0x0000000000007918 */ /* 0x000fd00000000000 */
[----:B------:R-:W0:Y:S02]  /*0970*/  USETMAXREG.TRY_ALLOC.CTAPOOL UP0, 0xa0 ;  /* 0x000000a0000079c8 */ /* 0x000e240008000600 */
[----:B0-----:R-:W-:-:S13]  /*0980*/  PLOP3.LUT P0, PT, PT, PT, UP0, 0x80, 0x0 ;  /* 0x000000000000781c */ /* 0x001fda0003f0f008 */
[----:B------:R-:W-:Y:S05]  /*0990*/  @!P0 BRA `(.L_x_173) ;  /* 0xfffffffc00f08947 */ /* 0x000fea000383ffff */
[----:B--2---:R-:W0:Y:S01]  /*09a0*/  S2R R2, SR_TID.X ;  /* 0x0000000000027919 */ /* 0x004e220000002100 */
[----:B------:R-:W1:Y:S01]  /*09b0*/  S2UR UR4, SR_CgaCtaId ;  /* 0x00000000000479c3 */ /* 0x000e620000008800 */
[----:B------:R-:W-:-:S07]  /*09c0*/  UMOV UR36, 0x400 ;  /* 0x0000040000247882 */ /* 0x000fce0000000000 */
[----:B------:R-:W-:Y:S06]  /*09d0*/  BAR.ARV 0x8, 0x200 ;  /* 0x0208000000007b1d */ /* 0x000fec0000002000 */
[----:B-1----:R-:W-:-:S03]  /*09e0*/  ULEA UR36, UR4, UR36, 0x18 ;  /* 0x0000002404247291 */ /* 0x002fc6000f8ec03f */
[----:B------:R-:W-:Y:S01]  /*09f0*/  ULDC UR4, c[0x0][0xc3c] ;  /* 0x00030f0000047ab9 */ /* 0x000fe20000000800 */
[----:B0-----:R-:W-:-:S04]  /*0a00*/  LOP3.LUT R0, R2, 0xffffff80, RZ, 0xc0, !PT ;  /* 0xffffff8002007812 */ /* 0x001fc800078ec0ff */
[----:B------:R-:W-:-:S13]  /*0a10*/  ISETP.NE.AND P0, PT, R0, 0x80, PT ;  /* 0x000000800000780c */ /* 0x000fda0003f05270 */
[----:B------:R-:W-:Y:S08]  /*0a20*/  @!P0 BAR.ARV 0x9, 0x100 ;  /* 0x0244000000008b1d */ /* 0x000ff00000002000 */
[----:B------:R-:W-:Y:S06]  /*0a30*/  BAR.SYNC.DEFER_BLOCKING 0x5, 0x200 ;  /* 0x0148000000007b1d */ /* 0x000fec0000010000 */
[----:B------:R-:W0:Y:S02]  /*0a40*/  LDS.128 R32, [UR36+0x31cd0] ;  /* 0x031cd024ff207984 */ /* 0x000e240008000c00 */
[----:B------:R-:W-:Y:S06]  /*0a50*/  BAR.ARV 0x4, 0x200 ;  /* 0x0108000000007b1d */ /* 0x000fec0000002000 */
[----:B0-----:R-:W-:-:S13]  /*0a60*/  ISETP.GE.AND P0, PT, R35, UR4, PT ;  /* 0x0000000423007c0c */ /* 0x001fda000bf06270 */
[----:B------:R-:W-:Y:S05]  /*0a70*/  @P0 EXIT ;  /* 0x000000000000094d */ /* 0x000fea0003800000 */
[----:B------:R-:W2:Y:S01]  /*0a80*/  LDL.LU R13, [R1+0x3c] ;  /* 0x00003c00010d7983 */ /* 0x000ea20000300800 */
[----:B------:R-:W-:-:S05]  /*0a90*/  VIADD R15, R2, 0xffffff80 ;  /* 0xffffff80020f7836 */ /* 0x000fca0000000000 */
[----:B------:R-:W-:-:S04]  /*0aa0*/  SHF.R.S32.HI R0, RZ, 0x1f, R15 ;  /* 0x0000001fff007819 */ /* 0x000fc8000001140f */
[----:B------:R-:W-:-:S04]  /*0ab0*/  LEA.HI R2, R0, R15, RZ, 0x4 ;  /* 0x0000000f00027211 */ /* 0x000fc800078f20ff */
[----:B------:R-:W-:Y:S02]  /*0ac0*/  SHF.R.S32.HI R5, RZ, 0x4, R2 ;  /* 0x00000004ff057819 */ /* 0x000fe40000011402 */
[C---:B------:R-:W-:Y:S02]  /*0ad0*/  LOP3.LUT R3, R2.reuse, 0xfffffff0, RZ, 0xc0, !PT ;  /* 0xfffffff002037812 */ /* 0x040fe400078ec0ff */
[----:B------:R-:W-:Y:S02]  /*0ae0*/  LEA.HI R2, R2, R5, RZ, 0x1 ;  /* 0x0000000502027211 */ /* 0x000fe400078f08ff */
[----:B------:R-:W-:Y:S01]  /*0af0*/  LEA.HI R151, R0, R15, RZ, 0x7 ;  /* 0x0000000f00977211 */ /* 0x000fe200078f38ff */
[----:B------:R-:W-:Y:S01]  /*0b00*/  IMAD.IADD R3, R15, 0x1, -R3 ;  /* 0x000000010f037824 */ /* 0x000fe200078e0a03 */
[----:B------:R-:W-:Y:S02]  /*0b10*/  LOP3.LUT R4, R2, 0x1ffffffe, RZ, 0xc0, !PT ;  /* 0x1ffffffe02047812 */ /* 0x000fe400078ec0ff */
[----:B------:R-:W-:-:S02]  /*0b20*/  LOP3.LUT R150, R151, 0xffffff80, RZ, 0xc0, !PT ;  /* 0xffffff8097967812 */ /* 0x000fc400078ec0ff */
[----:B------:R-:W-:Y:S01]  /*0b30*/  SHF.R.S32.HI R2, RZ, 0x1f, R3 ;  /* 0x0000001fff027819 */ /* 0x000fe20000011403 */
[----:B------:R-:W-:Y:S02]  /*0b40*/  IMAD.IADD R4, R5, 0x1, -R4 ;  /* 0x0000000105047824 */ /* 0x000fe400078e0a04 */
[----:B------:R-:W-:Y:S01]  /*0b50*/  IMAD.IADD R150, R15, 0x1, -R150 ;  /* 0x000000010f967824 */ /* 0x000fe200078e0a96 */
[CC--:B------:R-:W-:Y:S02]  /*0b60*/  LEA.HI R5, R2.reuse, R3.reuse, RZ, 0x3 ;  /* 0x0000000302057211 */ /* 0x0c0fe400078f18ff */
[----:B------:R-:W-:Y:S02]  /*0b70*/  LEA.HI R2, R2, R3, RZ, 0x2 ;  /* 0x0000000302027211 */ /* 0x000fe400078f10ff */
[----:B------:R-:W-:Y:S01]  /*0b80*/  LEA.HI R7, R0, R15, RZ, 0x5 ;  /* 0x0000000f00077211 */ /* 0x000fe200078f28ff */
[----:B------:R-:W-:Y:S01]  /*0b90*/  IMAD.SHL.U32 R5, R5, 0x10, RZ ;  /* 0x0000001005057824 */ /* 0x000fe200078e00ff */
[----:B------:R-:W-:-:S02]  /*0ba0*/  LOP3.LUT R6, R2, 0x7fffffc, RZ, 0xc0, !PT ;  /* 0x07fffffc02067812 */ /* 0x000fc400078ec0ff */
[----:B------:R-:W-:Y:S02]  /*0bb0*/  SHF.R.S32.HI R9, RZ, 0x1f, R150 ;  /* 0x0000001fff097819 */ /* 0x000fe40000011496 */
[----:B------:R-:W-:Y:S02]  /*0bc0*/  SHF.R.S32.HI R2, RZ, 0x2, R2 ;  /* 0x00000002ff027819 */ /* 0x000fe40000011402 */
[----:B------:R-:W-:Y:S02]  /*0bd0*/  SHF.R.S32.HI R8, RZ, 0x5, R7 ;  /* 0x00000005ff087819 */ /* 0x000fe40000011407 */
[----:B------:R-:W-:Y:S01]  /*0be0*/  LEA.HI R10, R9, R150, RZ, 0x2 ;  /* 0x00000096090a7211 */ /* 0x000fe200078f10ff */
[----:B------:R-:W-:Y:S01]  /*0bf0*/  IMAD.SHL.U32 R2, R2, 0x40, RZ ;  /* 0x0000004002027824 */ /* 0x000fe200078e00ff */
[----:B------:R-:W-:Y:S02]  /*0c00*/  LOP3.LUT R5, R5, 0x7fffff80, RZ, 0xc0, !PT ;  /* 0x7fffff8005057812 */ /* 0x000fe400078ec0ff */
[----:B------:R-:W-:Y:S01]  /*0c10*/  LEA.HI R0, R0, R15, RZ, 0x2 ;  /* 0x0000000f00007211 */ /* 0x000fe200078f10ff */
[----:B------:R-:W-:Y:S01]  /*0c20*/  IMAD.IADD R6, R3, 0x1, -R6 ;  /* 0x0000000103067824 */ /* 0x000fe200078e0a06 */
[--C-:B------:R-:W-:Y:S01]  /*0c30*/  SHF.R.S32.HI R11, RZ, 0x2, R10.reuse ;  /* 0x00000002ff0b7819 */ /* 0x100fe2000001140a */
[----:B------:R-:W-:Y:S01]  /*0c40*/  IMAD R14, R8, 0x10, R3 ;  /* 0x00000010080e7824 */ /* 0x000fe200078e0203 */
[----:B------:R-:W-:Y:S01]  /*0c50*/  SHF.R.S32.HI R12, RZ, 0x1f, R10 ;  /* 0x0000001fff0c7819 */ /* 0x000fe2000001140a */
[----:B------:R-:W-:Y:S01]  /*0c60*/  IMAD.SHL.U32 R3, R4, 0x8, RZ ;  /* 0x0000000804037824 */ /* 0x000fe200078e00ff */
[----:B------:R-:W-:Y:S01]  /*0c70*/  SHF.R.S32.HI R151, RZ, 0x7, R151 ;  /* 0x00000007ff977819 */ /* 0x000fe20000011497 */
[----:B------:R-:W-:Y:S01]  /*0c80*/  IMAD R5, R8, 0x100, R5 ;  /* 0x0000010008057824 */ /* 0x000fe200078e0205 */
[----:B------:R-:W-:-:S02]  /*0c90*/  LOP3.LUT R2, R2, 0x40, RZ, 0xc0, !PT ;  /* 0x0000004002027812 */ /* 0x000fc400078ec0ff */
[----:B------:R-:W-:Y:S01]  /*0ca0*/  LOP3.LUT R147, R0, 0xfffffffc, RZ, 0xc0, !PT ;  /* 0xfffffffc00937812 */ /* 0x000fe200078ec0ff */
[----:B------:R-:W-:Y:S01]  /*0cb0*/  IMAD.U32 R155, R14, 0x20, R3 ;  /* 0x000000200e9b7824 */ /* 0x000fe200078e0003 */
[----:B------:R-:W-:Y:S01]  /*0cc0*/  LEA.HI R12, R12, R11, RZ, 0x3 ;  /* 0x0000000b0c0c7211 */ /* 0x000fe200078f18ff */
[----:B------:R-:W-:Y:S01]  /*0cd0*/  IMAD R5, R6, 0x10, R5 ;  /* 0x0000001006057824 */ /* 0x000fe200078e0205 */
[----:B------:R-:W-:Y:S01]  /*0ce0*/  LOP3.LUT R3, R2, 0x8, R3, 0xf8, !PT ;  /* 0x0000000802037812 */ /* 0x000fe200078ef803 */
[----:B------:R-:W-:Y:S01]  /*0cf0*/  IMAD.HI R6, R151, 0x55555556, RZ ;  /* 0x5555555697067827 */ /* 0x000fe200078e02ff */
[----:B------:R-:W-:Y:S02]  /*0d00*/  SHF.R.U32.HI R2, RZ, 0x3, R2 ;  /* 0x00000003ff027819 */ /* 0x000fe40000011602 */
[----:B------:R-:W-:Y:S01]  /*0d10*/  LOP3.LUT R12, R12, 0xfffffff8, RZ, 0xc0, !PT ;  /* 0xfffffff80c0c7812 */ /* 0x000fe200078ec0ff */
[----:B------:R-:W-:Y:S01]  /*0d20*/  IMAD.IADD R147, R15, 0x1, -R147 ;  /* 0x000000010f937824 */ /* 0x000fe200078e0a93 */
[----:B------:R-:W-:-:S02]  /*0d30*/  LEA.HI R9, R9, R150, RZ, 0x5 ;  /* 0x0000009609097211 */ /* 0x000fc400078f28ff */
[----:B------:R-:W-:Y:S01]  /*0d40*/  LOP3.LUT R2, R3, R2, RZ, 0x3c, !PT ;  /* 0x0000000203027212 */ /* 0x000fe200078e3cff */
[----:B------:R-:W-:Y:S01]  /*0d50*/  IMAD.IADD R12, R11, 0x1, -R12 ;  /* 0x000000010b0c7824 */ /* 0x000fe200078e0a0c */
[----:B------:R-:W-:Y:S02]  /*0d60*/  LEA.HI R6, R6, R6, RZ, 0x1 ;  /* 0x0000000606067211 */ /* 0x000fe400078f08ff */
[----:B------:R-:W-:Y:S02]  /*0d70*/  SHF.R.S32.HI R9, RZ, 0x5, R9 ;  /* 0x00000005ff097819 */ /* 0x000fe40000011409 */
[C---:B------:R-:W-:Y:S02]  /*0d80*/  LEA.HI R3, R147.reuse, R147, RZ, 0x1 ;  /* 0x0000009393037211 */ /* 0x040fe400078f08ff */
[----:B------:R-:W-:Y:S01]  /*0d90*/  SHF.L.U32 R18, R147, 0x3, RZ ;  /* 0x0000000393127819 */ /* 0x000fe200000006ff */
[----:B------:R-:W-:Y:S01]  /*0da0*/  IMAD R6, R6, -0x3, R151 ;  /* 0xfffffffd06067824 */ /* 0x000fe200078e0297 */
[----:B------:R-:W-:Y:S01]  /*0db0*/  LOP3.LUT R7, R10, 0x7ffffffc, RZ, 0xc0, !PT ;  /* 0x7ffffffc0a077812 */ /* 0x000fe200078ec0ff */
[----:B------:R-:W-:Y:S01]  /*0dc0*/  IMAD R9, R9, 0x10, R12 ;  /* 0x0000001009097824 */ /* 0x000fe200078e020c */
[----:B------:R-:W-:Y:S01]  /*0dd0*/  LOP3.LUT R4, R3, 0x1ffffffe, RZ, 0xc0, !PT ;  /* 0x1ffffffe03047812 */ /* 0x000fe200078ec0ff */
[----:B------:R-:W-:-:S02]  /*0de0*/  IMAD.IADD R2, R2, 0x1, R5 ;  /* 0x0000000102027824 */ /* 0x000fc400078e0205 */
[C---:B------:R-:W-:Y:S02]  /*0df0*/  VIADD R144, R18.reuse, 0x20 ;  /* 0x0000002012907836 */ /* 0x040fe40000000000 */
        /* <DEDUP_REMOVED lines=12> */
[----:B------:R-:W-:Y:S01]  /*0ec0*/  IMAD R154, R3, 0x8, R152 ;  /* 0x00000008039a7824 */ /* 0x000fe200078e0298 */
[----:B------:R-:W-:Y:S01]  /*0ed0*/  UMOV UR39, URZ ;  /* 0x0000003f00277c82 */ /* 0x000fe20008000000 */
[----:B--2---:R-:W-:-:S07]  /*0ee0*/  LOP3.LUT R17, R13, 0x1, RZ, 0xfc, !PT ;  /* 0x000000010d117812 */ /* 0x004fce00078efcff */
.L_x_207:
[----:B0-2---:R-:W0:Y:S01]  /*0ef0*/  LDC.64 R4, c[0x0][0xc88] ;  /* 0x00032200ff047b82 */ /* 0x005e220000000a00 */
[----:B------:R-:W-:Y:S01]  /*0f00*/  ULDC.64 UR4, c[0x0][0xa28] ;  /* 0x00028a0000047ab9 */ /* 0x000fe20000000a00 */
[----:B------:R-:W-:Y:S01]  /*0f10*/  IMAD.MOV.U32 R3, RZ, RZ, RZ ;  /* 0x000000ffff037224 */ /* 0x000fe200078e00ff */
[----:B------:R-:W-:Y:S01]  /*0f20*/  ULDC.64 UR6, c[0x0][0xa20] ;  /* 0x0002880000067ab9 */ /* 0x000fe20000000a00 */
[----:B0-----:R-:W-:-:S05]  /*0f30*/  IMAD.WIDE R4, R35, 0x4, R4 ;  /* 0x0000000423047825 */ /* 0x001fca00078e0204 */
[----:B------:R-:W2:Y:S01]  /*0f40*/  LDG.E R19, desc[UR60][R4.64] ;  /* 0x0000003c04137981 */ /* 0x000ea2000c1e1900 */
[----:B------:R-:W-:-:S04]  /*0f50*/  ISETP.NE.U32.AND P0, PT, RZ, UR4, PT ;  /* 0x00000004ff007c0c */ /* 0x000fc8000bf05070 */
[----:B------:R-:W-:Y:S02]  /*0f60*/  ISETP.NE.AND.EX P0, PT, RZ, UR5, PT, P0 ;  /* 0x00000005ff007c0c */ /* 0x000fe4000bf05300 */
[----:B--2---:R-:W-:-:S11]  /*0f70*/  SHF.R.S32.HI R146, RZ, 0x1f, R19 ;  /* 0x0000001fff927819 */ /* 0x004fd60000011413 */
[----:B---3--:R-:W-:-:S04]  /*0f80*/  @P0 LEA R6, P1, R19, UR4, 0x2 ;  /* 0x0000000413060c11 */ /* 0x008fc8000f8210ff */
[----:B----4-:R-:W-:Y:S01]  /*0f90*/  @P0 LEA.HI.X R7, R19, UR5, R146, 0x2, P1 ;  /* 0x0000000513070c11 */ /* 0x010fe200088f1492 */
[----:B------:R-:W-:-:S04]  /*0fa0*/  ULDC.64 UR4, c[0x0][0x418] ;  /* 0x0001060000047ab9 */ /* 0x000fc80000000a00 */
[----:B------:R0:W5:Y:S01]  /*0fb0*/  @P0 LDG.E R3, desc[UR60][R6.64] ;  /* 0x0000003c06030981 */ /* 0x000162000c1e1900 */
[----:B------:R-:W-:Y:S01]  /*0fc0*/  ISETP.NE.U32.AND P0, PT, RZ, UR6, PT ;  /* 0x00000006ff007c0c */ /* 0x000fe2000bf05070 */
[----:B------:R-:W-:-:S03]  /*0fd0*/  UISETP.NE.U32.AND UP0, UPT, UR4, URZ, UPT ;  /* 0x0000003f0400728c */ /* 0x000fc6000bf05070 */
[----:B------:R-:W-:Y:S01]  /*0fe0*/  ISETP.NE.AND.EX P0, PT, RZ, UR7, PT, P0 ;  /* 0x00000007ff007c0c */ /* 0x000fe2000bf05300 */
[----:B------:R-:W-:Y:S01]  /*0ff0*/  UISETP.NE.AND.EX UP0, UPT, UR5, URZ, UPT, UP0 ;  /* 0x0000003f0500728c */ /* 0x000fe2000bf05300 */
[----:B------:R-:W-:Y:S02]  /*1000*/  ULDC UR4, c[0x0][0x424] ;  /* 0x0001090000047ab9 */ /* 0x000fe40000000800 */
[----:B------:R-:W-:Y:S01]  /*1010*/  ULDC UR5, c[0x0][0x2f0] ;  /* 0x0000bc0000057ab9 */ /* 0x000fe20000000800 */
[----:B------:R-:W-:-:S04]  /*1020*/  USEL UR4, UR4, 0x1, UP0 ;  /* 0x0000000104047887 */ /* 0x000fc80008000000 */
[----:B------:R-:W-:-:S04]  /*1030*/  UIMAD UR4, UR4, UR5, URZ ;  /* 0x00000005040472a4 */ /* 0x000fc8000f8e023f */
[C---:B------:R-:W-:Y:S02]  /*1040*/  @P0 LEA R4, P1, R19.reuse, UR6, 0x2 ;  /* 0x0000000613040c11 */ /* 0x040fe4000f8210ff */
[----:B------:R-:W-:Y:S02]  /*1050*/  IMAD.U32 R64, RZ, RZ, UR4 ;  /* 0x00000004ff407e24 */ /* 0x000fe4000f8e00ff */
[----:B------:R-:W-:-:S05]  /*1060*/  @P0 LEA.HI.X R5, R19, UR7, R146, 0x2, P1 ;  /* 0x0000000713050c11 */ /* 0x000fca00088f1492 */
[----:B------:R0:W5:Y:S01]  /*1070*/  @P0 LDG.E R64, desc[UR60][R4.64] ;  /* 0x0000003c04400981 */ /* 0x000162000c1e1900 */
[----:B------:R-:W-:Y:S05]  /*1080*/  @P0 BRA `(.L_x_174) ;  /* 0x0000000000240947 */ /* 0x000fea0003800000 */
[----:B------:R-:W-:Y:S02]  /*1090*/  ULDC.64 UR4, c[0x0][0xa08] ;  /* 0x0002820000047ab9 */ /* 0x000fe40000000a00 */
[----:B------:R-:W-:-:S04]  /*10a0*/  ISETP.NE.U32.AND P0, PT, RZ, UR4, PT ;  /* 0x00000004ff007c0c */ /* 0x000fc8000bf05070 */
[----:B------:R-:W-:-:S13]  /*10b0*/  ISETP.NE.AND.EX P0, PT, RZ, UR5, PT, P0 ;  /* 0x00000005ff007c0c */ /* 0x000fda000bf05300 */
[----:B------:R-:W-:Y:S05]  /*10c0*/  @!P0 BRA `(.L_x_174) ;  /* 0x0000000000148947 */ /* 0x000fea0003800000 */
[----:B0-----:R-:W0:Y:S02]  /*10d0*/  LDC.64 R4, c[0x0][0xa08] ;  /* 0x00028200ff047b82 */ /* 0x001e240000000a00 */
[----:B0-----:R-:W-:-:S05]  /*10e0*/  IMAD.WIDE R4, R19, 0x4, R4 ;  /* 0x0000000413047825 */ /* 0x001fca00078e0204 */
[----:B-----5:R-:W2:Y:S04]  /*10f0*/  LDG.E R64, desc[UR60][R4.64] ;  /* 0x0000003c04407981 */ /* 0x020ea8000c1e1900 */
[----:B------:R-:W2:Y:S02]  /*1100*/  LDG.E R7, desc[UR60][R4.64+0x4] ;  /* 0x0000043c04077981 */ /* 0x000ea4000c1e1900 */
[----:B--2---:R-:W-:-:S07]  /*1110*/  IMAD.IADD R64, R7, 0x1, -R64 ;  /* 0x0000000107407824 */ /* 0x004fce00078e0a40 */
.L_x_174:
[----:B-----5:R-:W-:Y:S01]  /*1120*/  IMAD.IADD R64, R64, 0x1, -R3 ;  /* 0x0000000140407824 */ /* 0x020fe200078e0a03 */
[----:B------:R-:W-:Y:S01]  /*1130*/  PLOP3.LUT P0, PT, PT, PT, PT, 0x80, 0x0 ;  /* 0x000000000000781c */ /* 0x000fe20003f0f070 */
[----:B------:R-:W-:Y:S01]  /*1140*/  IMAD.MOV.U32 R23, RZ, RZ, R33 ;  /* 0x000000ffff177224 */ /* 0x000fe200078e0021 */
[----:B------:R-:W-:Y:S01]  /*1150*/  CS2R R30, SRZ ;  /* 0x00000000001e7805 */ /* 0x000fe2000001ff00 */
[C---:B------:R-:W-:Y:S01]  /*1160*/  VIADD R0, R64.reuse, 0x8f ;  /* 0x0000008f40007836 */ /* 0x040fe20000000000 */
[----:B------:R-:W-:Y:S01]  /*1170*/  ISETP.GE.AND P1, PT, R64, 0x1, PT ;  /* 0x000000014000780c */ /* 0x000fe20003f26270 */
[----:B------:R-:W-:Y:S01]  /*1180*/  IMAD.MOV.U32 R22, RZ, RZ, R34 ;  /* 0x000000ffff167224 */ /* 0x000fe200078e0022 */
[----:B------:R-:W-:Y:S01]  /*1190*/  CS2R R36, SRZ ;  /* 0x0000000000247805 */ /* 0x000fe2000001ff00 */
[----:B------:R-:W-:Y:S01]  /*11a0*/  IMAD.HI R0, R0, 0x38e38e39, RZ ;  /* 0x38e38e3900007827 */ /* 0x000fe200078e02ff */
[----:B------:R-:W-:Y:S02]  /*11b0*/  CS2R R38, SRZ ;  /* 0x0000000000267805 */ /* 0x000fe4000001ff00 */
[----:B------:R-:W-:-:S02]  /*11c0*/  CS2R R48, SRZ ;  /* 0x0000000000307805 */ /* 0x000fc4000001ff00 */
[----:B------:R-:W-:Y:S01]  /*11d0*/  CS2R R40, SRZ ;  /* 0x0000000000287805 */ /* 0x000fe2000001ff00 */
[----:B------:R-:W-:Y:S01]  /*11e0*/  IMAD.MOV.U32 R71, RZ, RZ, RZ ;  /* 0x000000ffff477224 */ /* 0x000fe200078e00ff */
[----:B------:R-:W-:Y:S02]  /*11f0*/  SHF.R.U32.HI R3, RZ, 0x1f, R0 ;  /* 0x0000001fff037819 */ /* 0x000fe40000011600 */
[----:B------:R-:W-:Y:S02]  /*1200*/  CS2R R42, SRZ ;  /* 0x00000000002a7805 */ /* 0x000fe4000001ff00 */
[----:B------:R-:W-:Y:S02]  /*1210*/  CS2R R52, SRZ ;  /* 0x0000000000347805 */ /* 0x000fe4000001ff00 */
[----:B------:R-:W-:Y:S02]  /*1220*/  CS2R R46, SRZ ;  /* 0x00000000002e7805 */ /* 0x000fe4000001ff00 */
[----:B------:R-:W-:Y:S01]  /*1230*/  LEA.HI.SX32 R104, R0, R3, 0x1b ;  /* 0x0000000300687211 */ /* 0x000fe200078fdaff */
[----:B------:R-:W-:Y:S01]  /*1240*/  IMAD.MOV.U32 R0, RZ, RZ, RZ ;  /* 0x000000ffff007224 */ /* 0x000fe200078e00ff */
[----:B------:R-:W-:Y:S01]  /*1250*/  CS2R R44, SRZ ;  /* 0x00000000002c7805 */ /* 0x000fe2000001ff00 */
[----:B------:R-:W-:Y:S01]  /*1260*/  IMAD.MOV.U32 R3, RZ, RZ, RZ ;  /* 0x000000ffff037224 */ /* 0x000fe200078e00ff */
        /* <DEDUP_REMOVED lines=8> */
[----:B------:R-:W-:Y:S01]  /*12f0*/  CS2R R74, SRZ ;  /* 0x00000000004a7805 */ /* 0x000fe2000001ff00 */
[----:B------:R-:W-:Y:S01]  /*1300*/  IMAD.MOV.U32 R65, RZ, RZ, RZ ;  /* 0x000000ffff417224 */ /* 0x000fe200078e00ff */
[----:B------:R-:W-:Y:S02]  /*1310*/  CS2R R80, SRZ ;  /* 0x0000000000507805 */ /* 0x000fe4000001ff00 */
[----:B------:R-:W-:Y:S01]  /*1320*/  CS2R R82, SRZ ;  /* 0x0000000000527805 */ /* 0x000fe2000001ff00 */
[----:B------:R-:W-:Y:S01]  /*1330*/  IMAD.MOV.U32 R24, RZ, RZ, RZ ;  /* 0x000000ffff187224 */ /* 0x000fe200078e00ff */
[----:B0-----:R-:W-:Y:S01]  /*1340*/  CS2R R6, SRZ ;  /* 0x0000000000067805 */ /* 0x001fe2000001ff00 */
[----:B------:R-:W-:Y:S01]  /*1350*/  IMAD.MOV.U32 R29, RZ, RZ, RZ ;  /* 0x000000ffff1d7224 */ /* 0x000fe200078e00ff */
[----:B------:R-:W-:Y:S01]  /*1360*/  MOV R8, RZ ;  /* 0x000000ff00087202 */ /* 0x000fe20000000f00 */
[----:B------:R-:W-:Y:S01]  /*1370*/  IMAD.MOV.U32 R26, RZ, RZ, RZ ;  /* 0x000000ffff1a7224 */ /* 0x000fe200078e00ff */
[----:B------:R-:W-:Y:S06]  /*1380*/  @!P1 BRA `(.L_x_175) ;  /* 0x0000008c00749947 */ /* 0x000fec0003800000 */
[----:B------:R-:W0:Y:S01]  /*1390*/  SHFL.IDX PT, R0, R151, RZ, 0x1f ;  /* 0x00001fff97007589 */ /* 0x000e2200000e0000 */
[----:B------:R-:W-:-:S04]  /*13a0*/  UIADD3 UR6, UR36, 0x24300, URZ ;  /* 0x0002430024067890 */ /* 0x000fc8000fffe03f */
[----:B------:R-:W-:-:S06]  /*13b0*/  ULOP3.LUT UP0, URZ, UR6, 0x9f, URZ, 0xc0, !UPT ;  /* 0x0000009f063f7892 */ /* 0x000fcc000f80c03f */
[----:B------:R-:W-:Y:S02]  /*13c0*/  PLOP3.LUT P0, PT, PT, PT, UP0, 0x80, 0x0 ;  /* 0x000000000000781c */ /* 0x000fe40003f0f008 */
[----:B0-----:R-:W-:-:S13]  /*13d0*/  R2UR UR38, R0 ;  /* 0x00000000002672ca */ /* 0x001fda00000e0000 */
[----:B------:R-:W-:-:S04]  /*13e0*/  UIMAD.WIDE UR4, UR38, 0x55555556, URZ ;  /* 0x55555556260478a5 */ /* 0x000fc8000f8e023f */
[----:B------:R-:W-:-:S04]  /*13f0*/  ULEA.HI UR5, UR5, UR5, URZ, 0x1 ;  /* 0x0000000505057291 */ /* 0x000fc8000f8f083f */
[----:B------:R-:W-:-:S04]  /*1400*/  UIMAD UR40, UR5, -0x3, UR38 ;  /* 0xfffffffd052878a4 */ /* 0x000fc8000f8e0226 */
[----:B------:R-:W-:-:S04]  /*1410*/  ULEA UR4, UR40, UR6, 0xb ;  /* 0x0000000628047291 */ /* 0x000fc8000f8e583f */
[----:B------:R-:W-:-:S04]  /*1420*/  USHF.R.U32.HI UR4, URZ, 0x4, UR4 ;  /* 0x000000043f047899 */ /* 0x000fc80008011604 */
[----:B------:R-:W-:Y:S01]  /*1430*/  ULOP3.LUT UR37, UR4, 0x3fff, URZ, 0xc0, !UPT ;  /* 0x00003fff04257892 */ /* 0x000fe2000f8ec03f */
[----:B------:R-:W-:Y:S11]  /*1440*/  @!P0 BRA `(.L_x_176) ;  /* 0x0000000000408947 */ /* 0x000ff60003800000 */
        /* <DEDUP_REMOVED lines=16> */
.L_x_176:
[----:B------:R-:W-:Y:S02]  /*1550*/  LEA.HI R0, R149, R149, RZ, 0x1 ;  /* 0x0000009595007211 */ /* 0x000fe400078f08ff */
[----:B------:R-:W-:Y:S02]  /*1560*/  ISETP.NE.AND P0, PT, R17, 0x3, PT ;  /* 0x000000031100780c */ /* 0x000fe40003f05270 */
[----:B------:R-:W-:-:S05]  /*1570*/  LOP3.LUT R0, R0, 0xfffffffe, RZ, 0xc0, !PT ;  /* 0xfffffffe00007812 */ /* 0x000fca00078ec0ff */
[----:B------:R-:W-:-:S05]  /*1580*/  IMAD.IADD R0, R149, 0x1, -R0 ;  /* 0x0000000195007824 */ /* 0x000fca00078e0a00 */
[----:B------:R-:W-:-:S04]  /*1590*/  SHF.L.U32 R0, R0, 0x1f, RZ ;  /* 0x0000001f00007819 */ /* 0x000fc800000006ff */
[----:B------:R-:W0:Y:S02]  /*15a0*/  SYNCS.PHASECHK.TRANS64.TRYWAIT P1, [UR36+0x31c00], R0 ;  /* 0x031c0000ff0075a7 */ /* 0x000e240008020164 */
[----:B0-----:R-:W-:Y:S05]  /*15b0*/  @!P1 BRA `(.L_x_177) ;  /* 0x0000010400389947 */ /* 0x001fea0003800000 */
.L_x_334:
[----:B------:R-:W-:Y:S05]  /*15c0*/  @!P0 BRA `(.L_x_178) ;  /* 0x0000000000048947 */ /* 0x000fea0003800000 */
[----:B------:R-:W-:Y:S01]  /*15d0*/  BPT.TRAP 0x1 ;  /* 0x000000040000795c */ /* 0x000fe20000300000 */
.L_x_178:
[----:B0-----:R-:W-:Y:S01]  /*15e0*/  IMAD.U32 R0, RZ, RZ, UR39 ;  /* 0x00000027ff007e24 */ /* 0x001fe2000f8e00ff */
[----:B------:R-:W-:-:S04]  /*15f0*/  SHF.L.U32 R3, R16, 0x1f, RZ ;  /* 0x0000001f10037819 */ /* 0x000fc800000006ff */
[----:B------:R-:W-:-:S04]  /*1600*/  LEA R0, R0, UR36, 0x3 ;  /* 0x0000002400007c11 */ /* 0x000fc8000f8e18ff */
[----:B------:R0:W1:Y:S01]  /*1610*/  SYNCS.PHASECHK.TRANS64.TRYWAIT P2, [R0+URZ+0x31c30], R3 ;  /* 0x031c3003000075a7 */ /* 0x000062000804017f */
[----:B------:R-:W-:Y:S05]  /*1620*/  @!P0 BRA `(.L_x_179) ;  /* 0x0000000000048947 */ /* 0x000fea0003800000 */
[----:B------:R-:W-:Y:S01]  /*1630*/  BPT.TRAP 0x1 ;  /* 0x000000040000795c */ /* 0x000fe20000300000 */
.L_x_179:
[----:B------:R-:W2:Y:S01]  /*1640*/  S2R R4, SR_TID.X ;  /* 0x0000000000047919 */ /* 0x000ea20000002100 */
[----:B------:R-:W-:Y:S01]  /*1650*/  IMAD.MOV.U32 R71, RZ, RZ, RZ ;  /* 0x000000ffff477224 */ /* 0x000fe200078e00ff */
[----:B--2---:R-:W-:Y:S01]  /*1660*/  LOP3.LUT P1, RZ, R4, 0x7f, RZ, 0xc0, !PT ;  /* 0x0000007f04ff7812 */ /* 0x004fe2000782c0ff */
[----:B-1----:R-:W-:-:S12]  /*1670*/  @P2 BRA `(.L_x_180) ;  /* 0x0000000000082947 */ /* 0x002fd80003800000 */
[----:B------:R-:W1:Y:S02]  /*1680*/  SYNCS.PHASECHK.TRANS64.TRYWAIT P2, [R0+URZ+0x31c30], R3 ;  /* 0x031c3003000075a7 */ /* 0x000e64000804017f */
[----:B-1----:R-:W-:Y:S05]  /*1690*/  @!P2 BRA `(.L_x_181) ;  /* 0x000001040018a947 */ /* 0x002fea0003800000 */
.L_x_180:
[----:B------:R-:W-:Y:S05]  /*16a0*/  WARPSYNC.ALL ;  /* 0x0000000000007948 */ /* 0x000fea0003800000 */
[----:B------:R-:W-:Y:S01]  /*16b0*/  UIADD3 UR4, UR36, 0x16a00, URZ ;  /* 0x00016a0024047890 */ /* 0x000fe2000fffe03f */
[----:B------:R-:W-:Y:S01]  /*16c0*/  WARPGROUP.ARRIVE ;  /* 0x00000000000079c5 */ /* 0x000fe20000000000 */
[----:B------:R-:W-:Y:S01]  /*16d0*/  ULEA UR40, UR40, UR36, 0xc ;  /* 0x0000002428287291 */ /* 0x000fe2000f8e603f */
[----:B------:R-:W-:Y:S01]  /*16e0*/  IMAD.IADD R5, R153, 0x1, R64 ;  /* 0x0000000199057824 */ /* 0x000fe200078e0240 */
[----:B------:R-:W-:Y:S01]  /*16f0*/  USHF.R.U32.HI UR4, URZ, 0x4, UR4 ;  /* 0x000000043f047899 */ /* 0x000fe20008011604 */
[----:B------:R-:W-:Y:S01]  /*1700*/  P2R R67, PR, RZ, 0x1 ;  /* 0x00000001ff437803 */ /* 0x000fe20000000000 */
[----:B------:R-:W-:Y:S01]  /*1710*/  UIADD3 UR40, UR40, 0xda00, URZ ;  /* 0x0000da0028287890 */ /* 0x000fe2000fffe03f */
[----:B------:R-:W-:Y:S01]  /*1720*/  IMAD R5, R104, -0x90, R5 ;  /* 0xffffff7068057824 */ /* 0x000fe200078e0205 */
[----:B------:R-:W-:Y:S01]  /*1730*/  ULOP3.LUT UR4, UR4, 0x3fff, URZ, 0xc0, !UPT ;  /* 0x00003fff04047892 */ /* 0x000fe2000f8ec03f */
[----:B01----:R-:W-:Y:S01]  /*1740*/  @!P1 VIADD R0, R0, 0x31c40 ;  /* 0x00031c4000009836 */ /* 0x003fe20000000000 */
[----:B------:R-:W-:-:S02]  /*1750*/  USHF.R.U32.HI UR40, URZ, 0x4, UR40 ;  /* 0x000000043f287899 */ /* 0x000fc40008011628 */
[----:B------:R-:W-:Y:S01]  /*1760*/  ULOP3.LUT UR56, UR4, 0x10000, URZ, 0xfc, !UPT ;  /* 0x0001000004387892 */ /* 0x000fe2000f8efc3f */
[C---:B------:R-:W-:Y:S01]  /*1770*/  ISETP.GT.AND P2, PT, R5.reuse, RZ, PT ;  /* 0x000000ff0500720c */ /* 0x040fe20003f44270 */
[----:B------:R-:W-:Y:S01]  /*1780*/  ULOP3.LUT UR24, UR40, 0x3fff, URZ, 0xc0, !UPT ;  /* 0x00003fff28187892 */ /* 0x000fe2000f8ec03f */
[C---:B------:R-:W-:Y:S01]  /*1790*/  ISETP.GT.AND P6, PT, R5.reuse, 0x1, PT ;  /* 0x000000010500780c */ /* 0x040fe20003fc4270 */
[----:B------:R-:W-:Y:S01]  /*17a0*/  UIMAD UR26, UR39, 0x6c0, UR56 ;  /* 0x000006c0271a78a4 */ /* 0x000fe2000f8e0238 */
[C---:B------:R-:W-:Y:S01]  /*17b0*/  ISETP.GT.AND P5, PT, R5.reuse, 0x8, PT ;  /* 0x000000080500780c */ /* 0x040fe20003fa4270 */
[----:B------:R-:W-:Y:S01]  /*17c0*/  ULOP3.LUT UR24, UR24, 0x10000, URZ, 0xfc, !UPT ;  /* 0x0001000018187892 */ /* 0x000fe2000f8efc3f */
[C---:B------:R-:W-:Y:S01]  /*17d0*/  ISETP.GT.AND P4, PT, R5.reuse, 0x9, PT ;  /* 0x000000090500780c */ /* 0x040fe20003f84270 */
[----:B------:R-:W-:Y:S01]  /*17e0*/  UMOV UR27, 0x80000020 ;  /* 0x80000020001b7882 */ /* 0x000fe20000000000 */
[----:B------:R-:W-:Y:S01]  /*17f0*/  UMOV UR25, 0x80000020 ;  /* 0x8000002000197882 */ /* 0x000fe20000000000 */
[----:B------:R-:W-:Y:S01]  /*1800*/  UIADD3 UR6, UR26, 0x40, URZ ;  /* 0x000000401a067890 */ /* 0x000fe2000fffe03f */
[----:B------:R-:W-:Y:S01]  /*1810*/  ISETP.GT.AND P3, PT, R5, 0x10, PT ;  /* 0x000000100500780c */ /* 0x000fe20003f64270 */
[----:B------:R-:W-:Y:S01]  /*1820*/  UMOV UR5, UR25 ;  /* 0x0000001900057c82 */ /* 0x000fe20008000000 */
[----:B------:R-:W-:Y:S01]  /*1830*/  UMOV UR4, UR24 ;  /* 0x0000001800047c82 */ /* 0x000fe20008000000 */
[----:B------:R-:W-:Y:S01]  /*1840*/  UMOV UR7, 0x80000020 ;  /* 0x8000002000077882 */ /* 0x000fe20000000000 */
[----:B------:R-:W-:Y:S01]  /*1850*/  HGMMA.64x16x16.F32.BF16 R96, gdesc[UR24], RZ, !UPT, gsb0 ;  /* 0x00200000186079f0 */ /* 0x000fe2000c0018ff */
[----:B------:R-:W-:-:S02]  /*1860*/  UIADD3 UR8, UR26, 0x80, URZ ;  /* 0x000000801a087890 */ /* 0x000fc4000fffe03f */
[----:B------:R-:W-:Y:S02]  /*1870*/  UIADD3 UR9, UR26, 0xc0, URZ ;  /* 0x000000c01a097890 */ /* 0x000fe4000fffe03f */
[----:B------:R-:W-:Y:S02]  /*1880*/  UIADD3 UR10, UR26, 0x100, URZ ;  /* 0x000001001a0a7890 */ /* 0x000fe4000fffe03f */
[----:B------:R-:W-:Y:S02]  /*1890*/  UIADD3 UR11, UR26, 0x140, URZ ;  /* 0x000001401a0b7890 */ /* 0x000fe4000fffe03f */
[----:B------:R-:W-:Y:S02]  /*18a0*/  UIADD3 UR12, UR26, 0x240, URZ ;  /* 0x000002401a0c7890 */ /* 0x000fe4000fffe03f */
[----:B------:R-:W-:Y:S02]  /*18b0*/  UIADD3 UR13, UR26, 0x380, URZ ;  /* 0x000003801a0d7890 */ /* 0x000fe4000fffe03f */
[----:B------:R-:W-:Y:S01]  /*18c0*/  UIADD3 UR14, UR24, 0x302, URZ ;  /* 0x00000302180e7890 */ /* 0x000fe2000fffe03f */
[----:B------:R-:W-:Y:S01]  /*18d0*/  UMOV UR15, 0x80000020 ;  /* 0x80000020000f7882 */ /* 0x000fe20000000000 */
[----:B------:R-:W-:-:S02]  /*18e0*/  UIADD3 UR16, UR24, 0x600, URZ ;  /* 0x0000060018107890 */ /* 0x000fc4000fffe03f */
[----:B------:R-:W-:Y:S01]  /*18f0*/  UIADD3 UR18, UR26, 0x480, URZ ;  /* 0x000004801a127890 */ /* 0x000fe2000fffe03f */
[----:B------:R-:W-:Y:S01]  /*1900*/  UMOV UR17, 0x80000020 ;  /* 0x8000002000117882 */ /* 0x000fe20000000000 */
[----:B------:R-:W-:Y:S01]  /*1910*/  UMOV UR19, 0x80000020 ;  /* 0x8000002000137882 */ /* 0x000fe20000000000 */
[----:B------:R-:W-:Y:S02]  /*1920*/  UIADD3 UR20, UR24, 0x602, URZ ;  /* 0x0000060218147890 */ /* 0x000fe4000fffe03f */
[----:B------:R-:W-:Y:S01]  /*1930*/  UIADD3 UR22, UR26, 0x482, URZ ;  /* 0x000004821a167890 */ /* 0x000fe2000fffe03f */
[----:B------:R-:W-:Y:S01]  /*1940*/  UMOV UR21, 0x80000020 ;  /* 0x8000002000157882 */ /* 0x000fe20000000000 */
[----:B------:R-:W-:Y:S01]  /*1950*/  UMOV UR23, 0x80000020 ;  /* 0x8000002000177882 */ /* 0x000fe20000000000 */
[----:B------:R-:W-:Y:S02]  /*1960*/  WARPGROUP.DEPBAR.LE gsb0, 0x0 ;  /* 0x00008000000079c5 */ /* 0x000fe40000010000 */
[----:B------:R-:W-:-:S06]  /*1970*/  WARPGROUP.ARRIVE ;  /* 0x00000000000079c5 */ /* 0x000fcc0000000000 */
[----:B------:R-:W-:Y:S01]  /*1980*/  HGMMA.64x16x16.F32.BF16 R88, gdesc[UR4], RZ, !UPT, gsb0 ;  /* 0x00200000045879f0 */ /* 0x000fe2000c0018ff */
[----:B------:R-:W-:Y:S01]  /*1990*/  UMOV UR4, UR24 ;  /* 0x0000001800047c82 */ /* 0x000fe20008000000 */
[----:B------:R-:W-:Y:S01]  /*19a0*/  UMOV UR5, UR25 ;  /* 0x0000001900057c82 */ /* 0x000fe20008000000 */
[----:B------:R-:W-:Y:S01]  /*19b0*/  UMOV UR6, UR8 ;  /* 0x0000000800067c82 */ /* 0x000fe20008000000 */
[----:B------:R-:W-:Y:S01]  /*19c0*/  UMOV UR7, 0x80000020 ;  /* 0x8000002000077882 */ /* 0x000fe20000000000 */
[----:B------:R-:W-:Y:S01]  /*19d0*/  UIADD3 UR8, UR26, 0x180, URZ ;  /* 0x000001801a087890 */ /* 0x000fe2000fffe03f */
        /* <DEDUP_REMOVED lines=54> */
[----:B------:R-:W-:Y:S01]  /*1d40*/  UMOV UR7, 0x80000020 ;  /* 0x8000002000077882 */ /* 0x000fe20000000000 */
        /* <DEDUP_REMOVED lines=37> */
[----:B------:R-:W-:Y:S01]  /*1fa0*/  UMOV UR11, 0x80000020 ;  /* 0x80000020000b7882 */ /* 0x000fe20000000000 */
        /* <DEDUP_REMOVED lines=9> */
[----:B------:R-:W-:Y:S01]  /*2040*/  UMOV UR6, UR10 ;  /* 0x0000000a00067c82 */ /* 0x000fe20008000000 */
[----:B------:R-:W-:Y:S01]  /*2050*/  UMOV UR7, 0x80000020 ;  /* 0x8000002000077882 */ /* 0x000fe20000000000 */
[----:B------:R-:W-:Y:S01]  /*2060*/  UMOV UR10, UR12 ;  /* 0x0000000c000a7c82 */ /* 0x000fe20008000000 */
[----:B------:R-:W-:Y:S01]  /*2070*/  UIADD3 UR12, UR26, 0x340, URZ ;  /* 0x000003401a0c7890 */ /* 0x000fe2000fffe03f */
        /* <DEDUP_REMOVED lines=176> */
[----:B------:R-:W1:Y:S08]  /*2b80*/  MUFU.TANH R7, R7 ;  /* 0x0000000700077308 */ /* 0x000e700000002400 */
[----:B------:R-:W-:Y:S01]  /*2b90*/  MUFU.TANH R10, R10 ;  /* 0x0000000a000a7308 */ /* 0x000fe20000002400 */
[----:B0-----:R-:W-:-:S07]  /*2ba0*/  FSEL R8, R8, -INF , P2 ;  /* 0xff80000008087808 */ /* 0x001fce0001000000 */
[----:B------:R-:W-:Y:S01]  /*2bb0*/  MUFU.TANH R12, R12 ;  /* 0x0000000c000c7308 */ /* 0x000fe20000002400 */
[----:B-1----:R-:W-:-:S07]  /*2bc0*/  FSEL R7, R7, -INF , P6 ;  /* 0xff80000007077808 */ /* 0x002fce0003000000 */
[----:B------:R-:W0:Y:S08]  /*2bd0*/  MUFU.TANH R4, R4 ;  /* 0x0000000400047308 */ /* 0x000e300000002400 */
[----:B------:R-:W1:Y:S08]  /*2be0*/  MUFU.TANH R3, R3 ;  /* 0x0000000300037308 */ /* 0x000e700000002400 */
[----:B------:R-:W2:Y:S01]  /*2bf0*/  MUFU.TANH R6, R6 ;  /* 0x0000000600067308 */ /* 0x000ea20000002400 */
[----:B0-----:R-:W-:Y:S01]  /*2c00*/  FSEL R4, R4, -INF , P2 ;  /* 0xff80000004047808 */ /* 0x001fe20001000000 */
        /* <DEDUP_REMOVED lines=13> */
[----:B------:R-:W-:Y:S01]  /*2ce0*/  ISETP.GT.AND P2, PT, R5, 0x11, PT ;  /* 0x000000110500780c */ /* 0x000fe20003f44270 */
[----:B------:R-:W-:Y:S01]  /*2cf0*/  FMUL.FTZ R91, R95, UR6 ;  /* 0x000000065f5b7c20 */ /* 0x000fe20008410000 */
[----:B-1----:R-:W-:-:S02]  /*2d00*/  FSEL R3, R3, -INF , P6 ;  /* 0xff80000003037808 */ /* 0x002fc40003000000 */
[----:B------:R-:W1:Y:S01]  /*2d10*/  MUFU.TANH R70, R70 ;  /* 0x0000004600467308 */ /* 0x000e620000002400 */
[----:B------:R-:W-:Y:S02]  /*2d20*/  ISETP.GT.AND P6, PT, R5, 0x18, PT ;  /* 0x000000180500780c */ /* 0x000fe40003fc4270 */
[----:B--2---:R-:W-:-:S05]  /*2d30*/  FSEL R6, R6, -INF , P5 ;  /* 0xff80000006067808 */ /* 0x004fca0002800000 */
[----:B------:R-:W2:Y:S01]  /*2d40*/  MUFU.TANH R69, R69 ;  /* 0x0000004500457308 */ /* 0x000ea20000002400 */
[----:B0-----:R-:W-:-:S07]  /*2d50*/  FSEL R66, R66, -INF , P3 ;  /* 0xff80000042427808 */ /* 0x001fce0001800000 */
[----:B------:R-:W0:Y:S01]  /*2d60*/  MUFU.TANH R14, R14 ;  /* 0x0000000e000e7308 */ /* 0x000e220000002400 */
[----:B-1----:R-:W-:-:S07]  /*2d70*/  FSEL R70, R70, -INF , P2 ;  /* 0xff80000046467808 */ /* 0x002fce0001000000 */
[----:B------:R-:W1:Y:S08]  /*2d80*/  MUFU.TANH R88, R88 ;  /* 0x0000005800587308 */ /* 0x000e700000002400 */
[----:B------:R-:W3:Y:S08]  /*2d90*/  MUFU.TANH R89, R89 ;  /* 0x0000005900597308 */ /* 0x000ef00000002400 */
        /* <DEDUP_REMOVED lines=10> */
[----:B------:R-:W4:Y:S01]  /*2e40*/  MUFU.TANH R90, R90 ;  /* 0x0000005a005a7308 */ /* 0x000f220000002400 */
[----:B------:R-:W-:Y:S01]  /*2e50*/  UMOV UR23, 0x80000020 ;  /* 0x8000002000177882 */ /* 0x000fe20000000000 */
[----:B------:R-:W-:Y:S01]  /*2e60*/  FMUL.FTZ R81, R85, UR6 ;  /* 0x0000000655517c20 */ /* 0x000fe20008410000 */
[----:B------:R-:W-:Y:S01]  /*2e70*/  FMUL.FTZ R83, R87, UR6 ;  /* 0x0000000657537c20 */ /* 0x000fe20008410000 */
[----:B------:R-:W-:-:S04]  /*2e80*/  FMUL.FTZ R85, R86, UR6 ;  /* 0x0000000656557c20 */ /* 0x000fc80008410000 */
[----:B------:R-:W5:Y:S08]  /*2e90*/  MUFU.TANH R80, R80 ;  /* 0x0000005000507308 */ /* 0x000f700000002400 */
[----:B------:R-:W5:Y:S08]  /*2ea0*/  MUFU.TANH R92, R92 ;  /* 0x0000005c005c7308 */ /* 0x000f700000002400 */
[----:B------:R-:W5:Y:S08]  /*2eb0*/  MUFU.TANH R84, R84 ;  /* 0x0000005400547308 */ /* 0x000f700000002400 */
[----:B------:R-:W-:Y:S08]  /*2ec0*/  MUFU.TANH R91, R91 ;  /* 0x0000005b005b7308 */ /* 0x000ff00000002400 */
[----:B------:R-:W5:Y:S08]  /*2ed0*/  MUFU.TANH R81, R81 ;  /* 0x0000005100517308 */ /* 0x000f700000002400 */
[----:B------:R-:W5:Y:S01]  /*2ee0*/  MUFU.TANH R93, R93 ;  /* 0x0000005d005d7308 */ /* 0x000f620000002400 */
[----:B------:R-:W-:-:S02]  /*2ef0*/  WARPGROUP.DEPBAR.LE gsb0, 0x0 ;  /* 0x00008000000079c5 */ /* 0x000fc40000010000 */
[----:B------:R-:W-:Y:S01]  /*2f00*/  WARPGROUP.ARRIVE ;  /* 0x00000000000079c5 */ /* 0x000fe20000000000 */
[----:B------:R-:W-:Y:S01]  /*2f10*/  FMUL.FTZ R13, R77, UR6 ;  /* 0x000000064d0d7c20 */ /* 0x000fe20008410000 */
[----:B------:R-:W-:Y:S01]  /*2f20*/  FMUL.FTZ R77, R79, UR6 ;  /* 0x000000064f4d7c20 */ /* 0x000fe20008410000 */
[----:B------:R-:W-:Y:S01]  /*2f30*/  FMUL.FTZ R87, R74, UR6 ;  /* 0x000000064a577c20 */ /* 0x000fe20008410000 */
[----:B--2---:R-:W-:Y:S01]  /*2f40*/  FSEL R74, R69, -INF , P6 ;  /* 0xff800000454a7808 */ /* 0x004fe20003000000 */
[----:B------:R-:W-:Y:S01]  /*2f50*/  FMUL.FTZ R72, R72, UR6 ;  /* 0x0000000648487c20 */ /* 0x000fe20008410000 */
[----:B------:R-:W-:Y:S01]  /*2f60*/  HGMMA.64x16x16.F32.BF16 R56, gdesc[UR20], R56, gsb0 ;  /* 0x00200000143879f0 */ /* 0x000fe20008001838 */
[----:B------:R-:W-:Y:S01]  /*2f70*/  UIADD3 UR22, UR26, 0x5c2, URZ ;  /* 0x000005c21a167890 */ /* 0x000fe2000fffe03f */
[----:B------:R-:W-:Y:S01]  /*2f80*/  FMUL.FTZ R94, R76, UR6 ;  /* 0x000000064c5e7c20 */ /* 0x000fe20008410000 */
[----:B------:R-:W-:Y:S01]  /*2f90*/  UMOV UR23, 0x80000020 ;  /* 0x8000002000177882 */ /* 0x000fe20000000000 */
[----:B------:R-:W-:Y:S01]  /*2fa0*/  FMUL.FTZ R73, R73, UR6 ;  /* 0x0000000649497c20 */ /* 0x000fe20008410000 */
[----:B------:R-:W-:Y:S01]  /*2fb0*/  MUFU.TANH R72, R72 ;  /* 0x0000004800487308 */ /* 0x000fe20000002400 */
[----:B------:R-:W-:Y:S01]  /*2fc0*/  FMUL.FTZ R95, R78, UR6 ;  /* 0x000000064e5f7c20 */ /* 0x000fe20008410000 */
[----:B------:R-:W-:-:S06]  /*2fd0*/  FMUL.FTZ R75, R75, UR6 ;  /* 0x000000064b4b7c20 */ /* 0x000fcc0008410000 */
[----:B------:R-:W2:Y:S08]  /*2fe0*/  MUFU.TANH R82, R82 ;  /* 0x0000005200527308 */ /* 0x000eb00000002400 */
[----:B------:R-:W2:Y:S08]  /*2ff0*/  MUFU.TANH R73, R73 ;  /* 0x0000004900497308 */ /* 0x000eb00000002400 */
[----:B------:R-:W2:Y:S08]  /*3000*/  MUFU.TANH R85, R85 ;  /* 0x0000005500557308 */ /* 0x000eb00000002400 */
[----:B------:R-:W2:Y:S08]  /*3010*/  MUFU.TANH R94, R94 ;  /* 0x0000005e005e7308 */ /* 0x000eb00000002400 */
[----:B------:R-:W2:Y:S01]  /*3020*/  MUFU.TANH R83, R83 ;  /* 0x0000005300537308 */ /* 0x000ea20000002400 */
[----:B------:R-:W-:-:S02]  /*3030*/  WARPGROUP.DEPBAR.LE gsb0, 0x0 ;  /* 0x00008000000079c5 */ /* 0x000fc40000010000 */
[----:B------:R-:W-:Y:S01]  /*3040*/  WARPGROUP.ARRIVE ;  /* 0x00000000000079c5 */ /* 0x000fe20000000000 */
[----:B------:R-:W-:Y:S01]  /*3050*/  FMUL.FTZ R21, R60, UR6 ;  /* 0x000000063c157c20 */ /* 0x000fe20008410000 */
[----:B------:R-:W-:Y:S01]  /*3060*/  FSEL R60, R10, -INF , P5 ;  /* 0xff8000000a3c7808 */ /* 0x000fe20002800000 */
[----:B------:R-:W-:Y:S01]  /*3070*/  FMUL.FTZ R79, R58, UR6 ;  /* 0x000000063a4f7c20 */ /* 0x000fe20008410000 */
[----:B------:R-:W-:Y:S01]  /*3080*/  FMUL.FTZ R58, R59, UR6 ;  /* 0x000000063b3a7c20 */ /* 0x000fe20008410000 */
[----:B------:R-:W-:Y:S01]  /*3090*/  FMUL.FTZ R59, R62, UR6 ;  /* 0x000000063e3b7c20 */ /* 0x000fe20008410000 */
[----:B------:R-:W-:Y:S01]  /*30a0*/  HGMMA.64x16x16.F32.BF16 R48, gdesc[UR20], R48, gsb0 ;  /* 0x00200000143079f0 */ /* 0x000fe20008001830 */
[----:B------:R-:W-:Y:S01]  /*30b0*/  UIADD3 UR22, UR26, 0x602, URZ ;  /* 0x000006021a167890 */ /* 0x000fe2000fffe03f */
[----:B------:R-:W-:Y:S01]  /*30c0*/  FSEL R62, R12, -INF , P4 ;  /* 0xff8000000c3e7808 */ /* 0x000fe20002000000 */
[----:B------:R-:W-:Y:S01]  /*30d0*/  UMOV UR23, 0x80000020 ;  /* 0x8000002000177882 */ /* 0x000fe20000000000 */
[----:B------:R-:W-:Y:S01]  /*30e0*/  FMUL.FTZ R68, R63, UR6 ;  /* 0x000000063f447c20 */ /* 0x000fe20008410000 */
[C---:B------:R-:W-:Y:S01]  /*30f0*/  ISETP.GT.AND P5, PT, R5.reuse, 0x19, PT ;  /* 0x000000190500780c */ /* 0x040fe20003fa4270 */
[----:B------:R-:W-:Y:S01]  /*3100*/  FMUL.FTZ R65, R56, UR6 ;  /* 0x0000000638417c20 */ /* 0x000fe20008410000 */
[----:B0-----:R-:W-:Y:S01]  /*3110*/  FSEL R10, R14, -INF , P4 ;  /* 0xff8000000e0a7808 */ /* 0x001fe20002000000 */
[----:B------:R-:W0:Y:S01]  /*3120*/  MUFU.TANH R13, R13 ;  /* 0x0000000d000d7308 */ /* 0x000e220000002400 */
[----:B------:R-:W-:Y:S01]  /*3130*/  ISETP.GT.AND P4, PT, R5, 0x20, PT ;  /* 0x000000200500780c */ /* 0x000fe20003f84270 */
[----:B------:R-:W-:Y:S01]  /*3140*/  FMUL.FTZ R11, R57, UR6 ;  /* 0x00000006390b7c20 */ /* 0x000fe20008410000 */
[----:B-1----:R-:W-:Y:S01]  /*3150*/  FSEL R76, R88, -INF , P5 ;  /* 0xff800000584c7808 */ /* 0x002fe20002800000 */
[----:B------:R-:W-:Y:S01]  /*3160*/  FMUL.FTZ R9, R61, UR6 ;  /* 0x000000063d097c20 */ /* 0x000fe20008410000 */
[----:B---3--:R-:W-:-:S02]  /*3170*/  FSEL R12, R89, -INF , P3 ;  /* 0xff800000590c7808 */ /* 0x008fc40001800000 */
[C---:B------:R-:W-:Y:S01]  /*3180*/  ISETP.GT.AND P3, PT, R5.reuse, 0x21, PT ;  /* 0x000000210500780c */ /* 0x040fe20003f64270 */
[----:B------:R-:W1:Y:S01]  /*3190*/  MUFU.TANH R87, R87 ;  /* 0x0000005700577308 */ /* 0x000e620000002400 */
[----:B----4-:R-:W-:Y:S02]  /*31a0*/  FSEL R78, R90, -INF , P4 ;  /* 0xff8000005a4e7808 */ /* 0x010fe40002000000 */
[----:B------:R-:W-:Y:S02]  /*31b0*/  FSEL R14, R20, -INF , P2 ;  /* 0xff800000140e7808 */ /* 0x000fe40001000000 */
[----:B------:R-:W-:Y:S02]  /*31c0*/  ISETP.GT.AND P2, PT, R5, 0x28, PT ;  /* 0x000000280500780c */ /* 0x000fe40003f44270 */
[----:B-----5:R-:W-:Y:S01]  /*31d0*/  FSEL R80, R80, -INF , P3 ;  /* 0xff80000050507808 */ /* 0x020fe20001800000 */
[----:B------:R-:W3:Y:S01]  /*31e0*/  MUFU.TANH R65, R65 ;  /* 0x0000004100417308 */ /* 0x000ee20000002400 */
[----:B------:R-:W-:-:S02]  /*31f0*/  FSEL R20, R92, -INF , P6 ;  /* 0xff8000005c147808 */ /* 0x000fc40003000000 */
[----:B------:R-:W-:Y:S02]  /*3200*/  ISETP.GT.AND P6, PT, R5, 0x29, PT ;  /* 0x000000290500780c */ /* 0x000fe40003fc4270 */
[----:B------:R-:W-:Y:S02]  /*3210*/  FSEL R84, R84, -INF , P2 ;  /* 0xff80000054547808 */ /* 0x000fe40001000000 */
[----:B------:R-:W-:Y:S01]  /*3220*/  FSEL R88, R81, -INF , P6 ;  /* 0xff80000051587808 */ /* 0x000fe20003000000 */
[----:B------:R-:W4:Y:S08]  /*3230*/  MUFU.TANH R75, R75 ;  /* 0x0000004b004b7308 */ /* 0x000f300000002400 */
        /* <DEDUP_REMOVED lines=8> */
[----:B------:R-:W5:Y:S01]  /*32c0*/  MUFU.TANH R21, R21 ;  /* 0x0000001500157308 */ /* 0x000f620000002400 */
[----:B------:R-:W-:Y:S01]  /*32d0*/  HGMMA.64x16x16.F32.BF16 R40, gdesc[UR20], R40, gsb0 ;  /* 0x00200000142879f0 */ /* 0x000fe20008001828 */
[----:B------:R-:W-:Y:S01]  /*32e0*/  UIADD3 UR22, UR26, 0x642, URZ ;  /* 0x000006421a167890 */ /* 0x000fe2000fffe03f */
[----:B------:R-:W-:Y:S01]  /*32f0*/  FMUL.FTZ R15, R49, UR6 ;  /* 0x00000006310f7c20 */ /* 0x000fe20008410000 */
[----:B------:R-:W-:Y:S01]  /*3300*/  UMOV UR23, 0x80000020 ;  /* 0x8000002000177882 */ /* 0x000fe20000000000 */
[----:B------:R-:W-:Y:S01]  /*3310*/  FMUL.FTZ R61, R50, UR6 ;  /* 0x00000006323d7c20 */ /* 0x000fe20008410000 */
[----:B------:R-:W-:Y:S01]  /*3320*/  FMUL.FTZ R49, R52, UR6 ;  /* 0x0000000634317c20 */ /* 0x000fe20008410000 */
[----:B------:R-:W-:Y:S01]  /*3330*/  FMUL.FTZ R54, R54, UR6 ;  /* 0x0000000636367c20 */ /* 0x000fe20008410000 */
[----:B------:R-:W5:Y:S08]  /*3340*/  MUFU.TANH R77, R77 ;  /* 0x0000004d004d7308 */ /* 0x000f700000002400 */
        /* <DEDUP_REMOVED lines=8> */
[----:B------:R-:W-:-:S03]  /*33d0*/  FMUL.FTZ R40, R40, UR6 ;  /* 0x0000000628287c20 */ /* 0x000fc60008410000 */
[----:B------:R2:W-:Y:S01]  /*33e0*/  MUFU.TANH R43, R55 ;  /* 0x00000037002b7308 */ /* 0x0005e20000002400 */
[----:B------:R-:W-:Y:S01]  /*33f0*/  FMUL.FTZ R138, R45, UR6 ;  /* 0x000000062d8a7c20 */ /* 0x000fe20008410000 */
[----:B------:R-:W-:Y:S01]  /*3400*/  FMUL.FTZ R53, R42, UR6 ;  /* 0x000000062a357c20 */ /* 0x000fe20008410000 */
[----:B------:R-:W-:Y:S01]  /*3410*/  HGMMA.64x16x16.F32.BF16 R32, gdesc[UR20], R32, gsb0 ;  /* 0x00200000142079f0 */ /* 0x000fe20008001820 */
[----:B------:R-:W-:Y:S01]  /*3420*/  UIADD3 UR22, UR26, 0x682, URZ ;  /* 0x000006821a167890 */ /* 0x000fe2000fffe03f */
[----:B------:R-:W-:Y:S01]  /*3430*/  FSEL R42, R93, -INF , P4 ;  /* 0xff8000005d2a7808 */ /* 0x000fe20002000000 */
[----:B------:R-:W-:Y:S01]  /*3440*/  FMUL.FTZ R136, R44, UR6 ;  /* 0x000000062c887c20 */ /* 0x000fe20008410000 */
[----:B------:R-:W-:Y:S01]  /*3450*/  ISETP.GT.AND P4, PT, R5, 0x31, PT ;  /* 0x000000310500780c */ /* 0x000fe20003f84270 */
[----:B------:R0:W-:Y:S01]  /*3460*/  MUFU.TANH R45, R40 ;  /* 0x00000028002d7308 */ /* 0x0001e20000002400 */
[----:B--2---:R-:W-:Y:S01]  /*3470*/  FMNMX.FTZ R55, R8, R7, !PT ;  /* 0x0000000708377209 */ /* 0x004fe20007810000 */
[----:B------:R-:W-:Y:S01]  /*3480*/  UMOV UR23, 0x80000020 ;  /* 0x8000002000177882 */ /* 0x000fe20000000000 */
[----:B------:R-:W-:Y:S01]  /*3490*/  FSEL R44, R82, -INF , P3 ;  /* 0xff800000522c7808 */ /* 0x000fe20001800000 */
[----:B------:R-:W-:Y:S01]  /*34a0*/  FMUL.FTZ R48, R41, UR6 ;  /* 0x0000000629307c20 */ /* 0x000fe20008410000 */
[----:B------:R-:W-:Y:S01]  /*34b0*/  FMNMX.FTZ R55, R60, R55, !PT ;  /* 0x000000373c377209 */ /* 0x000fe20007810000 */
[----:B------:R-:W-:Y:S01]  /*34c0*/  FMUL.FTZ R56, R46, UR6 ;  /* 0x000000062e387c20 */ /* 0x000fe20008410000 */
[----:B------:R-:W-:Y:S01]  /*34d0*/  ISETP.GT.AND P3, PT, R5, 0x38, PT ;  /* 0x000000380500780c */ /* 0x000fe20003f64270 */
[----:B------:R-:W-:Y:S01]  /*34e0*/  FMUL.FTZ R106, R47, UR6 ;  /* 0x000000062f6a7c20 */ /* 0x000fe20008410000 */
[----:B------:R-:W-:Y:S01]  /*34f0*/  FMNMX.FTZ R55, R62, R55, !PT ;  /* 0x000000373e377209 */ /* 0x000fe20007810000 */
[----:B------:R2:W-:Y:S01]  /*3500*/  MUFU.TANH R47, R48 ;  /* 0x00000030002f7308 */ /* 0x0005e20000002400 */
[----:B0-----:R-:W-:-:S02]  /*3510*/  FSEL R40, R91, -INF , P5 ;  /* 0xff8000005b287808 */ /* 0x001fc40002800000 */
[----:B------:R-:W-:Y:S02]  /*3520*/  FMNMX.FTZ R55, R66, R55, !PT ;  /* 0x0000003742377209 */ /* 0x000fe40007810000 */
[----:B------:R-:W-:Y:S02]  /*3530*/  ISETP.GT.AND P5, PT, R5, 0x30, PT ;  /* 0x000000300500780c */ /* 0x000fe40003fa4270 */
[----:B------:R-:W-:Y:S01]  /*3540*/  FMNMX.FTZ R63, R70, R55, !PT ;  /* 0x00000037463f7209 */ /* 0x000fe20007810000 */
[----:B------:R-:W0:Y:S01]  /*3550*/  MUFU.TANH R59, R59 ;  /* 0x0000003b003b7308 */ /* 0x000e220000002400 */
[----:B------:R-:W-:Y:S02]  /*3560*/  FSEL R90, R72, -INF , P5 ;  /* 0xff800000485a7808 */ /* 0x000fe40002800000 */
[----:B------:R-:W-:Y:S02]  /*3570*/  FMNMX.FTZ R63, R74, R63, !PT ;  /* 0x0000003f4a3f7209 */ /* 0x000fe40007810000 */
[----:B------:R-:W-:Y:S01]  /*3580*/  FSEL R92, R73, -INF , P4 ;  /* 0xff800000495c7808 */ /* 0x000fe20002000000 */
[----:B------:R-:W-:Y:S01]  /*3590*/  IMAD.U32 R73, RZ, RZ, UR7 ;  /* 0x00000007ff497e24 */ /* 0x000fe2000f8e00ff */
[----:B------:R-:W-:Y:S01]  /*35a0*/  FMNMX.FTZ R63, R76, R63, !PT ;  /* 0x0000003f4c3f7209 */ /* 0x000fe20007810000 */
[----:B------:R0:W-:Y:S01]  /*35b0*/  MUFU.TANH R41, R54 ;  /* 0x0000003600297308 */ /* 0x0001e20000002400 */
[----:B------:R-:W-:-:S02]  /*35c0*/  FSEL R46, R85, -INF , P2 ;  /* 0xff800000552e7808 */ /* 0x000fc40001000000 */
[----:B------:R-:W-:Y:S02]  /*35d0*/  FMNMX.FTZ R63, R78, R63, !PT ;  /* 0x0000003f4e3f7209 */ /* 0x000fe40007810000 */
[----:B------:R-:W-:Y:S02]  /*35e0*/  ISETP.GT.AND P2, PT, R5, 0x39, PT ;  /* 0x000000390500780c */ /* 0x000fe40003f44270 */
[----:B------:R-:W-:Y:S01]  /*35f0*/  FMNMX.FTZ R63, R80, R63, !PT ;  /* 0x0000003f503f7209 */ /* 0x000fe20007810000 */
[----:B------:R-:W0:Y:S01]  /*3600*/  MUFU.TANH R49, R49 ;  /* 0x0000003100317308 */ /* 0x000e220000002400 */
[----:B------:R-:W-:Y:S02]  /*3610*/  FSEL R94, R94, -INF , P3 ;  /* 0xff8000005e5e7808 */ /* 0x000fe40001800000 */
[----:B------:R-:W-:Y:S02]  /*3620*/  FMNMX.FTZ R63, R84, R63, !PT ;  /* 0x0000003f543f7209 */ /* 0x000fe40007810000 */
[----:B--2---:R-:W-:-:S02]  /*3630*/  FSEL R48, R83, -INF , P6 ;  /* 0xff80000053307808 */ /* 0x004fc40003000000 */
[----:B------:R-:W-:Y:S01]  /*3640*/  FMNMX.FTZ R63, R88, R63, !PT ;  /* 0x0000003f583f7209 */ /* 0x000fe20007810000 */
[----:B------:R-:W2:Y:S01]  /*3650*/  MUFU.TANH R68, R68 ;  /* 0x0000004400447308 */ /* 0x000ea20000002400 */
[----:B------:R-:W-:Y:S02]  /*3660*/  ISETP.GT.AND P6, PT, R5, 0x40, PT ;  /* 0x000000400500780c */ /* 0x000fe40003fc4270 */
[----:B------:R-:W-:Y:S01]  /*3670*/  FMNMX.FTZ R63, R90, R63, !PT ;  /* 0x0000003f5a3f7209 */ /* 0x000fe20007810000 */
[----:B------:R-:W-:Y:S02]  /*3680*/  WARPGROUP.DEPBAR.LE gsb0, 0x0 ;  /* 0x00008000000079c5 */ /* 0x000fe40000010000 */
[----:B------:R-:W-:Y:S01]  /*3690*/  WARPGROUP.ARRIVE ;  /* 0x00000000000079c5 */ /* 0x000fe20000000000 */
[----:B------:R-:W-:Y:S01]  /*36a0*/  FMNMX.FTZ R63, R92, R63, !PT ;  /* 0x0000003f5c3f7209 */ /* 0x000fe20007810000 */
[----:B------:R2:W-:Y:S01]  /*36b0*/  MUFU.TANH R55, R56 ;  /* 0x0000003800377308 */ /* 0x0005e20000002400 */
[----:B------:R-:W-:Y:S01]  /*36c0*/  FSEL R96, R13, -INF , P2 ;  /* 0xff8000000d607808 */ /* 0x000fe20001000000 */
[----:B------:R-:W-:Y:S01]  /*36d0*/  FMUL.FTZ R140, R32, UR6 ;  /* 0x00000006208c7c20 */ /* 0x000fe20008410000 */
[----:B------:R-:W-:Y:S01]  /*36e0*/  FMNMX.FTZ R63, R94, R63, !PT ;  /* 0x0000003f5e3f7209 */ /* 0x000fe20007810000 */
[----:B------:R-:W-:Y:S01]  /*36f0*/  HGMMA.64x16x16.F32.BF16 R24, gdesc[UR20], R24, gsb0 ;  /* 0x00200000141879f0 */ /* 0x000fe20008001818 */
[----:B-1----:R-:W-:Y:S01]  /*3700*/  FSEL R50, R87, -INF , P5 ;  /* 0xff80000057327808 */ /* 0x002fe20002800000 */
[----:B------:R-:W-:Y:S01]  /*3710*/  FMUL.FTZ R110, R34, UR6 ;  /* 0x00000006226e7c20 */ /* 0x000fe20008410000 */
[----:B------:R-:W-:Y:S01]  /*3720*/  ISETP.GT.AND P5, PT, R5, 0x41, PT ;  /* 0x000000410500780c */ /* 0x000fe20003fa4270 */
[----:B------:R-:W1:Y:S01]  /*3730*/  MUFU.TANH R51, R51 ;  /* 0x0000003300337308 */ /* 0x000e620000002400 */
[----:B---3--:R-:W-:Y:S01]  /*3740*/  FSEL R98, R65, -INF , P6 ;  /* 0xff80000041627808 */ /* 0x008fe20003000000 */
[----:B------:R-:W-:Y:S01]  /*3750*/  FMUL.FTZ R33, R33, UR6 ;  /* 0x0000000621217c20 */ /* 0x000fe20008410000 */
[----:B------:R-:W-:Y:S01]  /*3760*/  FMNMX.FTZ R63, R96, R63, !PT ;  /* 0x0000003f603f7209 */ /* 0x000fe20007810000 */
[----:B------:R-:W-:Y:S01]  /*3770*/  FMUL.FTZ R35, R35, UR6 ;  /* 0x0000000623237c20 */ /* 0x000fe20008410000 */
[----:B----4-:R-:W-:Y:S01]  /*3780*/  FSEL R52, R75, -INF , P4 ;  /* 0xff8000004b347808 */ /* 0x010fe20002000000 */
[----:B------:R-:W-:Y:S01]  /*3790*/  FMUL.FTZ R37, R37, UR6 ;  /* 0x0000000625257c20 */ /* 0x000fe20008410000 */
[----:B------:R-:W-:Y:S01]  /*37a0*/  ISETP.GT.AND P4, PT, R5, 0x48, PT ;  /* 0x000000480500780c */ /* 0x000fe20003f84270 */
[----:B------:R-:W3:Y:S01]  /*37b0*/  MUFU.TANH R61, R61 ;  /* 0x0000003d003d7308 */ /* 0x000ee20000002400 */
[----:B-----5:R-:W-:Y:S01]  /*37c0*/  FSEL R102, R11, -INF , P5 ;  /* 0xff8000000b667808 */ /* 0x020fe20002800000 */
[----:B------:R-:W-:Y:S01]  /*37d0*/  FMUL.FTZ R11, R38, UR6 ;  /* 0x00000006260b7c20 */ /* 0x000fe20008410000 */
[----:B------:R-:W-:-:S02]  /*37e0*/  FMNMX.FTZ R63, R98, R63, !PT ;  /* 0x0000003f623f7209 */ /* 0x000fc40007810000 */
[----:B0-----:R-:W-:Y:S02]  /*37f0*/  FSEL R54, R95, -INF , P3 ;  /* 0xff8000005f367808 */ /* 0x001fe40001800000 */
[----:B------:R-:W-:Y:S01]  /*3800*/  ISETP.GT.AND P3, PT, R5, 0x49, PT ;  /* 0x000000490500780c */ /* 0x000fe20003f64270 */
[----:B------:R-:W0:Y:S01]  /*3810*/  MUFU.TANH R86, R86 ;  /* 0x0000005600567308 */ /* 0x000e220000002400 */
[----:B------:R-:W-:Y:S02]  /*3820*/  FSEL R120, R21, -INF , P4 ;  /* 0xff80000015787808 */ /* 0x000fe40002000000 */
[----:B------:R-:W-:Y:S02]  /*3830*/  FMNMX.FTZ R63, R102, R63, !PT ;  /* 0x0000003f663f7209 */ /* 0x000fe40007810000 */
[----:B--2---:R-:W-:Y:S02]  /*3840*/  FSEL R56, R77, -INF , P2 ;  /* 0xff8000004d387808 */ /* 0x004fe40001000000 */
[----:B------:R-:W-:Y:S01]  /*3850*/  ISETP.GT.AND P2, PT, R5, 0x50, PT ;  /* 0x000000500500780c */ /* 0x000fe20003f44270 */
[----:B------:R-:W2:Y:S01]  /*3860*/  MUFU.TANH R136, R136 ;  /* 0x0000008800887308 */ /* 0x000ea20000002400 */
[----:B------:R-:W-:Y:S01]  /*3870*/  FSEL R122, R9, -INF , P3 ;  /* 0xff800000097a7808 */ /* 0x000fe20001800000 */
[----:B------:R-:W-:Y:S01]  /*3880*/  FMUL.FTZ R9, R36, UR6 ;  /* 0x0000000624097c20 */ /* 0x000fe20008410000 */
[----:B------:R-:W-:-:S02]  /*3890*/  FMNMX.FTZ R63, R120, R63, !PT ;  /* 0x0000003f783f7209 */ /* 0x000fc40007810000 */
[----:B------:R-:W-:Y:S02]  /*38a0*/  FSEL R32, R79, -INF , P6 ;  /* 0xff8000004f207808 */ /* 0x000fe40003000000 */
[----:B------:R-:W-:Y:S01]  /*38b0*/  ISETP.GT.AND P6, PT, R5, 0x51, PT ;  /* 0x000000510500780c */ /* 0x000fe20003fc4270 */
[----:B------:R-:W4:Y:S01]  /*38c0*/  MUFU.TANH R138, R138 ;  /* 0x0000008a008a7308 */ /* 0x000f220000002400 */
[----:B------:R-:W-:Y:S02]  /*38d0*/  FSEL R124, R57, -INF , P2 ;  /* 0xff800000397c7808 */ /* 0x000fe40001000000 */
[----:B------:R-:W-:Y:S02]  /*38e0*/  FMNMX.FTZ R63, R122, R63, !PT ;  /* 0x0000003f7a3f7209 */ /* 0x000fe40007810000 */
[----:B------:R-:W-:Y:S02]  /*38f0*/  FSEL R58, R58, -INF , P5 ;  /* 0xff8000003a3a7808 */ /* 0x000fe40002800000 */
[----:B------:R-:W-:Y:S01]  /*3900*/  ISETP.GT.AND P5, PT, R5, 0x58, PT ;  /* 0x000000580500780c */ /* 0x000fe20003fa4270 */
[----:B------:R-:W5:Y:S01]  /*3910*/  MUFU.TANH R53, R53 ;  /* 0x0000003500357308 */ /* 0x000f620000002400 */
[----:B------:R-:W-:-:S02]  /*3920*/  FSEL R126, R15, -INF , P6 ;  /* 0xff8000000f7e7808 */ /* 0x000fc40003000000 */
[----:B------:R-:W-:Y:S02]  /*3930*/  FMNMX.FTZ R63, R124, R63, !PT ;  /* 0x0000003f7c3f7209 */ /* 0x000fe40007810000 */
[----:B------:R-:W-:Y:S02]  /*3940*/  FSEL R34, R59, -INF , P4 ;  /* 0xff8000003b227808 */ /* 0x000fe40002000000 */
[----:B------:R-:W-:Y:S01]  /*3950*/  ISETP.GT.AND P4, PT, R5, 0x59, PT ;  /* 0x000000590500780c */ /* 0x000fe20003f84270 */
[----:B------:R-:W5:Y:S01]  /*3960*/  MUFU.TANH R140, R140 ;  /* 0x0000008c008c7308 */ /* 0x000f620000002400 */
[----:B------:R-:W-:Y:S01]  /*3970*/  FSEL R128, R49, -INF , P5 ;  /* 0xff80000031807808 */ /* 0x000fe20002800000 */
[----:B------:R-:W-:Y:S02]  /*3980*/  WARPGROUP.DEPBAR.LE gsb0, 0x0 ;  /* 0x00008000000079c5 */ /* 0x000fe40000010000 */
[----:B------:R-:W-:Y:S01]  /*3990*/  FMNMX.FTZ R63, R126, R63, !PT ;  /* 0x0000003f7e3f7209 */ /* 0x000fe20007810000 */
[----:B------:R-:W-:Y:S01]  /*39a0*/  FMUL.FTZ R13, R24, UR6 ;  /* 0x00000006180d7c20 */ /* 0x000fe20008410000 */
[----:B------:R-:W-:Y:S01]  /*39b0*/  FSEL R68, R68, -INF , P3 ;  /* 0xff80000044447808 */ /* 0x000fe20001800000 */
[----:B------:R-:W-:Y:S01]  /*39c0*/  FMUL.FTZ R25, R25, UR6 ;  /* 0x0000000619197c20 */ /* 0x000fe20008410000 */
[----:B------:R-:W-:Y:S01]  /*39d0*/  ISETP.GT.AND P3, PT, R5, 0x60, PT ;  /* 0x000000600500780c */ /* 0x000fe20003f64270 */
[----:B------:R-:W5:Y:S01]  /*39e0*/  MUFU.TANH R100, R100 ;  /* 0x0000006400647308 */ /* 0x000f620000002400 */
[----:B-1----:R-:W-:Y:S01]  /*39f0*/  FSEL R130, R51, -INF , P4 ;  /* 0xff80000033827808 */ /* 0x002fe20002000000 */
[----:B------:R-:W-:Y:S01]  /*3a00*/  FMUL.FTZ R15, R28, UR6 ;  /* 0x000000061c0f7c20 */ /* 0x000fe20008410000 */
[----:B------:R-:W-:Y:S01]  /*3a10*/  FMNMX.FTZ R63, R128, R63, !PT ;  /* 0x0000003f803f7209 */ /* 0x000fe20007810000 */
[----:B------:R-:W-:Y:S01]  /*3a20*/  FMUL.FTZ R21, R29, UR6 ;  /* 0x000000061d157c20 */ /* 0x000fe20008410000 */
[----:B---3--:R-:W-:-:S02]  /*3a30*/  FSEL R36, R61, -INF , P2 ;  /* 0xff8000003d247808 */ /* 0x008fc40001000000 */
[----:B------:R-:W-:Y:S01]  /*3a40*/  ISETP.GT.AND P2, PT, R5, 0x61, PT ;  /* 0x000000610500780c */ /* 0x000fe20003f44270 */
[----:B------:R-:W1:Y:S01]  /*3a50*/  MUFU.TANH R33, R33 ;  /* 0x0000002100217308 */ /* 0x000e620000002400 */
[----:B------:R-:W-:Y:S02]  /*3a60*/  FSEL R132, R45, -INF , P3 ;  /* 0xff8000002d847808 */ /* 0x000fe40001800000 */
[----:B------:R-:W-:Y:S02]  /*3a70*/  FMNMX.FTZ R63, R130, R63, !PT ;  /* 0x0000003f823f7209 */ /* 0x000fe40007810000 */
[----:B0-----:R-:W-:Y:S02]  /*3a80*/  FSEL R86, R86, -INF , P6 ;  /* 0xff80000056567808 */ /* 0x001fe40003000000 */
[----:B------:R-:W-:Y:S01]  /*3a90*/  ISETP.GT.AND P6, PT, R5, 0x68, PT ;  /* 0x000000680500780c */ /* 0x000fe20003fc4270 */
[----:B------:R-:W0:Y:S01]  /*3aa0*/  MUFU.TANH R9, R9 ;  /* 0x0000000900097308 */ /* 0x000e220000002400 */
[----:B------:R-:W-:-:S02]  /*3ab0*/  FSEL R134, R47, -INF , P2 ;  /* 0xff8000002f867808 */ /* 0x000fc40001000000 */
[----:B------:R-:W-:Y:S02]  /*3ac0*/  FMNMX.FTZ R63, R132, R63, !PT ;  /* 0x0000003f843f7209 */ /* 0x000fe40007810000 */
[----:B------:R-:W-:Y:S01]  /*3ad0*/  FSEL R82, R41, -INF , P5 ;  /* 0xff80000029527808 */ /* 0x000fe20002800000 */
[----:B------:R-:W-:Y:S01]  /*3ae0*/  FMUL.FTZ R41, R30, UR6 ;  /* 0x000000061e297c20 */ /* 0x000fe20008410000 */
[----:B------:R-:W-:Y:S01]  /*3af0*/  ISETP.GT.AND P5, PT, R5, 0x69, PT ;  /* 0x000000690500780c */ /* 0x000fe20003fa4270 */
[----:B------:R-:W3:Y:S01]  /*3b00*/  MUFU.TANH R106, R106 ;  /* 0x0000006a006a7308 */ /* 0x000ee20000002400 */
[----:B--2---:R-:W-:Y:S02]  /*3b10*/  FSEL R136, R136, -INF , P6 ;  /* 0xff80000088887808 */ /* 0x004fe40003000000 */
[----:B------:R-:W-:Y:S02]  /*3b20*/  FMNMX.FTZ R63, R134, R63, !PT ;  /* 0x0000003f863f7209 */ /* 0x000fe40007810000 */
[----:B------:R-:W-:Y:S01]  /*3b30*/  FSEL R38, R43, -INF , P4 ;  /* 0xff8000002b267808 */ /* 0x000fe20002000000 */
[----:B------:R-:W-:Y:S01]  /*3b40*/  FMUL.FTZ R43, R31, UR6 ;  /* 0x000000061f2b7c20 */ /* 0x000fe20008410000 */
[----:B------:R-:W-:Y:S01]  /*3b50*/  ISETP.GT.AND P4, PT, R5, 0x70, PT ;  /* 0x000000700500780c */ /* 0x000fe20003f84270 */
[----:B------:R-:W-:Y:S01]  /*3b60*/  MUFU.TANH R112, R35 ;  /* 0x0000002300707308 */ /* 0x000fe20000002400 */
[----:B----4-:R-:W-:-:S02]  /*3b70*/  FSEL R138, R138, -INF , P5 ;  /* 0xff8000008a8a7808 */ /* 0x010fc40002800000 */
[----:B------:R-:W-:Y:S02]  /*3b80*/  FMNMX.FTZ R63, R136, R63, !PT ;  /* 0x0000003f883f7209 */ /* 0x000fe40007810000 */
[----:B-----5:R-:W-:Y:S02]  /*3b90*/  FSEL R24, R53, -INF , P3 ;  /* 0xff80000035187808 */ /* 0x020fe40001800000 */
[----:B------:R-:W-:Y:S01]  /*3ba0*/  ISETP.GT.AND P3, PT, R5, 0x71, PT ;  /* 0x000000710500780c */ /* 0x000fe20003f64270 */
[----:B------:R2:W4:Y:S01]  /*3bb0*/  MUFU.TANH R35, R37 ;  /* 0x0000002500237308 */ /* 0x0005220000002400 */
[----:B------:R-:W-:Y:S02]  /*3bc0*/  FSEL R140, R140, -INF , P4 ;  /* 0xff8000008c8c7808 */ /* 0x000fe40002000000 */
[----:B------:R-:W-:Y:S02]  /*3bd0*/  FMNMX.FTZ R63, R138, R63, !PT ;  /* 0x0000003f8a3f7209 */ /* 0x000fe40007810000 */
[----:B------:R-:W-:-:S02]  /*3be0*/  FSEL R100, R100, -INF , P2 ;  /* 0xff80000064647808 */ /* 0x000fc40001000000 */
[----:B------:R-:W-:Y:S01]  /*3bf0*/  ISETP.GT.AND P2, PT, R5, 0x78, PT ;  /* 0x000000780500780c */ /* 0x000fe20003f44270 */
[----:B------:R-:W5:Y:S01]  /*3c00*/  MUFU.TANH R110, R110 ;  /* 0x0000006e006e7308 */ /* 0x000f620000002400 */
[----:B-1----:R-:W-:Y:S01]  /*3c10*/  FSEL R142, R33, -INF , P3 ;  /* 0xff800000218e7808 */ /* 0x002fe20001800000 */
[----:B--2---:R-:W-:Y:S01]  /*3c20*/  FMUL.FTZ R37, R39, UR6 ;  /* 0x0000000627257c20 */ /* 0x004fe20008410000 */
[----:B------:R-:W-:Y:S01]  /*3c30*/  FMNMX.FTZ R63, R140, R63, !PT ;  /* 0x0000003f8c3f7209 */ /* 0x000fe20007810000 */
[----:B------:R-:W-:Y:S01]  /*3c40*/  FMUL.FTZ R33, R26, UR6 ;  /* 0x000000061a217c20 */ /* 0x000fe20008410000 */
[----:B------:R-:W-:Y:S01]  /*3c50*/  FSEL R28, R55, -INF , P6 ;  /* 0xff800000371c7808 */ /* 0x000fe20003000000 */
[----:B------:R-:W-:Y:S01]  /*3c60*/  FMUL.FTZ R39, R27, UR6 ;  /* 0x000000061b277c20 */ /* 0x000fe20008410000 */
[----:B------:R-:W-:Y:S01]  /*3c70*/  ISETP.GT.AND P6, PT, R5, 0x79, PT ;  /* 0x000000790500780c */ /* 0x000fe20003fc4270 */
[----:B------:R-:W1:Y:S01]  /*3c80*/  MUFU.TANH R13, R13 ;  /* 0x0000000d000d7308 */ /* 0x000e620000002400 */
[----:B0-----:R-:W-:-:S02]  /*3c90*/  FSEL R29, R9, -INF , P2 ;  /* 0xff800000091d7808 */ /* 0x001fc40001000000 */
[----:B------:R-:W-:Y:S02]  /*3ca0*/  FMNMX.FTZ R72, R142, R63, !PT ;  /* 0x0000003f8e487209 */ /* 0x000fe40007810000 */
[----:B---3--:R-:W-:Y:S02]  /*3cb0*/  FSEL R106, R106, -INF , P5 ;  /* 0xff8000006a6a7808 */ /* 0x008fe40002800000 */
[----:B------:R-:W-:Y:S01]  /*3cc0*/  ISETP.GT.AND P5, PT, R5, 0x80, PT ;  /* 0x000000800500780c */ /* 0x000fe20003fa4270 */
[----:B------:R-:W0:Y:S01]  /*3cd0*/  MUFU.TANH R25, R25 ;  /* 0x0000001900197308 */ /* 0x000e220000002400 */
[----:B----4-:R-:W-:Y:S02]  /*3ce0*/  FSEL R35, R35, -INF , P6 ;  /* 0xff80000023237808 */ /* 0x010fe40003000000 */
[----:B------:R-:W-:Y:S02]  /*3cf0*/  FMNMX.FTZ R72, R29, R72, !PT ;  /* 0x000000481d487209 */ /* 0x000fe40007810000 */
[----:B-----5:R-:W-:-:S02]  /*3d00*/  FSEL R110, R110, -INF , P4 ;  /* 0xff8000006e6e7808 */ /* 0x020fc40002000000 */
[----:B------:R-:W-:Y:S01]  /*3d10*/  ISETP.GT.AND P4, PT, R5, 0x81, PT ;  /* 0x000000810500780c */ /* 0x000fe20003f84270 */
[----:B------:R-:W2:Y:S01]  /*3d20*/  MUFU.TANH R11, R11 ;  /* 0x0000000b000b7308 */ /* 0x000ea20000002400 */
[----:B-1----:R-:W-:Y:S02]  /*3d30*/  FSEL R47, R13, -INF , P5 ;  /* 0xff8000000d2f7808 */ /* 0x002fe40002800000 */
[----:B------:R-:W-:Y:S02]  /*3d40*/  FMNMX.FTZ R72, R35, R72, !PT ;  /* 0x0000004823487209 */ /* 0x000fe40007810000 */
[----:B------:R-:W-:Y:S02]  /*3d50*/  FSEL R112, R112, -INF , P3 ;  /* 0xff80000070707808 */ /* 0x000fe40001800000 */
[----:B------:R-:W-:Y:S01]  /*3d60*/  ISETP.GT.AND P3, PT, R5, 0x88, PT ;  /* 0x000000880500780c */ /* 0x000fe20003f64270 */
[----:B------:R-:W1:Y:S01]  /*3d70*/  MUFU.TANH R15, R15 ;  /* 0x0000000f000f7308 */ /* 0x000e620000002400 */
[----:B0-----:R-:W-:-:S02]  /*3d80*/  FSEL R49, R25, -INF , P4 ;  /* 0xff80000019317808 */ /* 0x001fc40002000000 */
[----:B------:R-:W-:-:S04]  /*3d90*/  FMNMX.FTZ R72, R47, R72, !PT ;  /* 0x000000482f487209 */ /* 0x000fc80007810000 */
[----:B------:R-:W-:Y:S01]  /*3da0*/  FMNMX.FTZ R72, R49, R72, !PT ;  /* 0x0000004831487209 */ /* 0x000fe20007810000 */
[----:B------:R-:W0:Y:S01]  /*3db0*/  MUFU.TANH R21, R21 ;  /* 0x0000001500157308 */ /* 0x000e220000002400 */
[----:B--2---:R-:W-:Y:S02]  /*3dc0*/  FSEL R108, R11, -INF , P2 ;  /* 0xff8000000b6c7808 */ /* 0x004fe40001000000 */
[----:B------:R-:W-:-:S05]  /*3dd0*/  ISETP.GT.AND P2, PT, R5, 0x89, PT ;  /* 0x000000890500780c */ /* 0x000fca0003f44270 */
[----:B------:R-:W2:Y:S01]  /*3de0*/  MUFU.TANH R37, R37 ;  /* 0x0000002500257308 */ /* 0x000ea20000002400 */
[----:B-1----:R-:W-:-:S04]  /*3df0*/  FSEL R53, R15, -INF , P3 ;  /* 0xff8000000f357808 */ /* 0x002fc80001800000 */
[----:B------:R-:W-:-:S03]  /*3e00*/  FMNMX.FTZ R72, R53, R72, !PT ;  /* 0x0000004835487209 */ /* 0x000fc60007810000 */
[----:B------:R-:W-:Y:S01]  /*3e10*/  MUFU.TANH R33, R33 ;  /* 0x0000002100217308 */ /* 0x000fe20000002400 */
[----:B0-----:R-:W-:-:S04]  /*3e20*/  FSEL R55, R21, -INF , P2 ;  /* 0xff80000015377808 */ /* 0x001fc80001000000 */
[----:B------:R-:W-:-:S03]  /*3e30*/  FMNMX.FTZ R5, R55, R72, !PT ;  /* 0x0000004837057209 */ /* 0x000fc60007810000 */
[----:B------:R-:W0:Y:S02]  /*3e40*/  MUFU.TANH R39, R39 ;  /* 0x0000002700277308 */ /* 0x000e240000002400 */
[----:B------:R-:W1:Y:S06]  /*3e50*/  SHFL.BFLY PT, R72, R5, 0x2, 0x1f ;  /* 0x0c401f0005487f89 */ /* 0x000e6c00000e0000 */
[----:B------:R-:W3:Y:S08]  /*3e60*/  MUFU.TANH R41, R41 ;  /* 0x0000002900297308 */ /* 0x000ef00000002400 */
[----:B------:R-:W4:Y:S01]  /*3e70*/  MUFU.TANH R43, R43 ;  /* 0x0000002b002b7308 */ /* 0x000f220000002400 */
        /* <DEDUP_REMOVED lines=14> */
[----:B--2---:R-:W-:Y:S01]  /*3f60*/  FSEL R96, R37, -INF , P6 ;  /* 0xff80000025607808 */ /* 0x004fe20003000000 */
[--C-:B------:R-:W-:Y:S01]  /*3f70*/  FFMA.FTZ R13, R66, R73, -R51.reuse ;  /* 0x00000049420d7223 */ /* 0x100fe20000010833 */
[----:B------:R-:W-:Y:S01]  /*3f80*/  FMNMX.FTZ R9, R20, R9, !PT ;  /* 0x0000000914097209 */ /* 0x000fe20007810000 */
[-CC-:B------:R-:W-:Y:S01]  /*3f90*/  FFMA.FTZ R66, R102, R73.reuse, -R51.reuse ;  /* 0x0000004966427223 */ /* 0x180fe20000010833 */
[----:B0-----:R-:W-:Y:S01]  /*3fa0*/  FSEL R102, R39, -INF , P4 ;  /* 0xff80000027667808 */ /* 0x001fe20002000000 */
[--C-:B------:R-:W-:Y:S01]  /*3fb0*/  FFMA.FTZ R30, R120, R73, -R51.reuse ;  /* 0x00000049781e7223 */ /* 0x100fe20000010833 */
[----:B------:R-:W-:Y:S01]  /*3fc0*/  FMNMX.FTZ R9, R40, R9, !PT ;  /* 0x0000000928097209 */ /* 0x000fe20007810000 */
[-CC-:B------:R-:W-:Y:S01]  /*3fd0*/  FFMA.FTZ R122, R122, R73.reuse, -R51.reuse ;  /* 0x000000497a7a7223 */ /* 0x180fe20000010833 */
[----:B---3--:R-:W-:Y:S01]  /*3fe0*/  FSEL R120, R41, -INF , P3 ;  /* 0xff80000029787808 */ /* 0x008fe20001800000 */
[--C-:B------:R-:W-:Y:S01]  /*3ff0*/  FFMA.FTZ R5, R8, R73, -R51.reuse ;  /* 0x0000004908057223 */ /* 0x100fe20000010833 */
[----:B------:R-:W-:Y:S01]  /*4000*/  FMNMX.FTZ R9, R42, R9, !PT ;  /* 0x000000092a097209 */ /* 0x000fe20007810000 */
[-CC-:B------:R-:W-:Y:S01]  /*4010*/  FFMA.FTZ R114, R7, R73.reuse, -R51.reuse ;  /* 0x0000004907727223 */ /* 0x180fe20000010833 */
[-CC-:B------:R-:W-:Y:S01]  /*4020*/  FFMA.FTZ R116, R70, R73.reuse, -R51.reuse ;  /* 0x0000004946747223 */ /* 0x180fe20000010833 */
        /* <DEDUP_REMOVED lines=11> */
[--C-:B------:R-:W-:Y:S01]  /*40e0*/  FFMA.FTZ R25, R78, R73, -R51.reuse ;  /* 0x000000494e197223 */ /* 0x100fe20000010833 */
[----:B------:R-:W0:Y:S01]  /*40f0*/  MUFU.EX2 R114, R114 ;  /* 0x0000007200727308 */ /* 0x000e220000000800 */
        /* <DEDUP_REMOVED lines=22> */
[----:B------:R-:W-:Y:S01]  /*4260*/  FFMA.FTZ R94, R55, R73, -R51 ;  /* 0x00000049375e7223 */ /* 0x000fe20000010833 */
[----:B------:R-:W-:Y:S01]  /*4270*/  MUFU.EX2 R118, R118 ;  /* 0x0000007600767308 */ /* 0x000fe20000000800 */
[----:B------:R-:W-:-:S04]  /*4280*/  FMNMX.FTZ R9, R34, R9, !PT ;  /* 0x0000000922097209 */ /* 0x000fc80007810000 */
[----:B------:R-:W-:-:S03]  /*4290*/  FMNMX.FTZ R9, R68, R9, !PT ;  /* 0x0000000944097209 */ /* 0x000fc60007810000 */
[----:B------:R-:W-:Y:S01]  /*42a0*/  MUFU.EX2 R13, R13 ;  /* 0x0000000d000d7308 */ /* 0x000fe20000000800 */
[----:B------:R-:W-:-:S04]  /*42b0*/  FMNMX.FTZ R9, R36, R9, !PT ;  /* 0x0000000924097209 */ /* 0x000fc80007810000 */
[----:B------:R-:W-:-:S03]  /*42c0*/  FMNMX.FTZ R9, R86, R9, !PT ;  /* 0x0000000956097209 */ /* 0x000fc60007810000 */
[----:B------:R-:W-:Y:S01]  /*42d0*/  MUFU.EX2 R116, R116 ;  /* 0x0000007400747308 */ /* 0x000fe20000000800 */
[----:B------:R-:W-:-:S04]  /*42e0*/  FMNMX.FTZ R9, R82, R9, !PT ;  /* 0x0000000952097209 */ /* 0x000fc80007810000 */
[----:B------:R-:W-:-:S03]  /*42f0*/  FMNMX.FTZ R31, R38, R9, !PT ;  /* 0x00000009261f7209 */ /* 0x000fc60007810000 */
[----:B------:R1:W-:Y:S01]  /*4300*/  MUFU.EX2 R9, R98 ;  /* 0x0000006200097308 */ /* 0x0003e20000000800 */
[----:B------:R-:W-:-:S04]  /*4310*/  FMNMX.FTZ R31, R24, R31, !PT ;  /* 0x0000001f181f7209 */ /* 0x000fc80007810000 */
[----:B------:R-:W-:-:S03]  /*4320*/  FMNMX.FTZ R31, R100, R31, !PT ;  /* 0x0000001f641f7209 */ /* 0x000fc60007810000 */
[----:B------:R-:W-:Y:S01]  /*4330*/  MUFU.EX2 R15, R15 ;  /* 0x0000000f000f7308 */ /* 0x000fe20000000800 */
[----:B------:R-:W-:Y:S02]  /*4340*/  FMNMX.FTZ R31, R28, R31, !PT ;  /* 0x0000001f1c1f7209 */ /* 0x000fe40007810000 */
[----:B-1----:R-:W-:Y:S01]  /*4350*/  FSEL R98, R33, -INF , P5 ;  /* 0xff80000021627808 */ /* 0x002fe20002800000 */
[----:B------:R-:W-:Y:S01]  /*4360*/  FFMA.FTZ R33, R124, R73, -R51 ;  /* 0x000000497c217223 */ /* 0x000fe20000010833 */
        /* <DEDUP_REMOVED lines=9> */
[----:B----4-:R-:W-:Y:S01]  /*4400*/  FSEL R122, R43, -INF , P2 ;  /* 0xff8000002b7a7808 */ /* 0x010fe20001000000 */
[----:B------:R-:W-:Y:S01]  /*4410*/  FFMA.FTZ R43, R132, R73, -R51 ;  /* 0x00000049842b7223 */ /* 0x000fe20000010833 */
[----:B------:R-:W-:-:S03]  /*4420*/  FMNMX.FTZ R45, R102, R45, !PT ;  /* 0x0000002d662d7209 */ /* 0x000fc60007810000 */
[----:B------:R-:W-:Y:S01]  /*4430*/  MUFU.EX2 R74, R74 ;  /* 0x0000004a004a7308 */ /* 0x000fe20000000800 */
[----:B------:R-:W-:-:S04]  /*4440*/  FMNMX.FTZ R45, R120, R45, !PT ;  /* 0x0000002d782d7209 */ /* 0x000fc80007810000 */
[----:B------:R-:W-:-:S03]  /*4450*/  FMNMX.FTZ R8, R122, R45, !PT ;  /* 0x0000002d7a087209 */ /* 0x000fc60007810000 */
[----:B------:R-:W-:Y:S02]  /*4460*/  MUFU.EX2 R21, R21 ;  /* 0x0000001500157308 */ /* 0x000fe40000000800 */
[----:B------:R-:W1:Y:S06]  /*4470*/  SHFL.BFLY PT, R37, R8, 0x2, 0x1f ;  /* 0x0c401f0008257f89 */ /* 0x000e6c00000e0000 */
[----:B------:R-:W-:Y:S08]  /*4480*/  MUFU.EX2 R70, R70 ;  /* 0x0000004600467308 */ /* 0x000ff00000000800 */
[----:B------:R-:W-:Y:S08]  /*4490*/  MUFU.EX2 R11, R11 ;  /* 0x0000000b000b7308 */ /* 0x000ff00000000800 */
[----:B------:R-:W-:Y:S01]  /*44a0*/  MUFU.EX2 R62, R62 ;  /* 0x0000003e003e7308 */ /* 0x000fe20000000800 */
[----:B-1----:R-:W-:Y:S01]  /*44b0*/  FMNMX.FTZ R57, R8, R37, !PT ;  /* 0x0000002508397209 */ /* 0x002fe20007810000 */
[----:B------:R-:W-:-:S04]  /*44c0*/  FFMA.FTZ R37, R29, R73, -R51 ;  /* 0x000000491d257223 */ /* 0x000fc80000010833 */
[----:B------:R-:W1:Y:S02]  /*44d0*/  SHFL.BFLY PT, R8, R57, 0x1, 0x1f ;  /* 0x0c201f0039087f89 */ /* 0x000e6400000e0000 */
[----:B------:R-:W-:Y:S08]  /*44e0*/  MUFU.EX2 R26, R26 ;  /* 0x0000001a001a7308 */ /* 0x000ff00000000800 */
[----:B------:R-:W-:Y:S08]  /*44f0*/  MUFU.EX2 R27, R27 ;  /* 0x0000001b001b7308 */ /* 0x000ff00000000800 */
[----:B------:R-:W-:Y:S01]  /*4500*/  MUFU.EX2 R66, R66 ;  /* 0x0000004200427308 */ /* 0x000fe20000000800 */
[----:B-1----:R-:W-:-:S07]  /*4510*/  FMNMX.FTZ R8, R57, R8, !PT ;  /* 0x0000000839087209 */ /* 0x002fce0007810000 */
[----:B------:R-:W-:Y:S01]  /*4520*/  MUFU.EX2 R30, R30 ;  /* 0x0000001e001e7308 */ /* 0x000fe20000000800 */
[C---:B------:R-:W-:Y:S01]  /*4530*/  FSETP.NEU.FTZ.AND P2, PT, R8.reuse, -INF , PT ;  /* 0xff8000000800780b */ /* 0x040fe20003f5d000 */
[----:B------:R-:W-:-:S06]  /*4540*/  FMUL.FTZ R29, R8, R73 ;  /* 0x00000049081d7220 */ /* 0x000fcc0000410000 */
[----:B------:R-:W-:Y:S01]  /*4550*/  MUFU.EX2 R33, R33 ;  /* 0x0000002100217308 */ /* 0x000fe20000000800 */
[----:B------:R-:W-:Y:S02]  /*4560*/  FSEL R29, R29, RZ, P2 ;  /* 0x000000ff1d1d7208 */ /* 0x000fe40001000000 */
[----:B------:R-:W-:Y:S01]  /*4570*/  ISETP.GE.AND P2, PT, R64, 0x91, PT ;  /* 0x000000914000780c */ /* 0x000fe20003f46270 */
[----:B------:R-:W-:Y:S02]  /*4580*/  IMAD.MOV.U32 R64, RZ, RZ, R71 ;  /* 0x000000ffff407224 */ /* 0x000fe400078e0047 */
        /* <DEDUP_REMOVED lines=11> */
[-CC-:B------:R-:W-:Y:S01]  /*4640*/  FFMA.FTZ R55, R52, R73.reuse, -R29.reuse ;  /* 0x0000004934377223 */ /* 0x180fe2000001081d */
[----:B------:R2:W3:Y:S01]  /*4650*/  MUFU.EX2 R124, R49 ;  /* 0x00000031007c7308 */ /* 0x0004e20000000800 */
[----:B-1----:R-:W-:Y:S01]  /*4660*/  @!P1 PRMT R4, RZ, 0x654, R0 ;  /* 0x00000654ff049816 */ /* 0x002fe20000000000 */
[-CC-:B------:R-:W-:Y:S01]  /*4670*/  FFMA.FTZ R57, R56, R73.reuse, -R29.reuse ;  /* 0x0000004938397223 */ /* 0x180fe2000001081d */
[-CC-:B------:R-:W-:Y:S01]  /*4680*/  FFMA.FTZ R36, R36, R73.reuse, -R29.reuse ;  /* 0x0000004924247223 */ /* 0x180fe2000001081d */
[-CC-:B------:R-:W-:Y:S01]  /*4690*/  FFMA.FTZ R32, R32, R73.reuse, -R29.reuse ;  /* 0x0000004920207223 */ /* 0x180fe2000001081d */
[----:B------:R0:W-:Y:S01]  /*46a0*/  @!P1 SYNCS.ARRIVE.TRANS64.RED.A1T0 RZ, [R4+URZ], RZ ;  /* 0x000000ff04ff99a7 */ /* 0x0001e2000810043f */
[-CC-:B------:R-:W-:Y:S01]  /*46b0*/  FFMA.FTZ R59, R58, R73.reuse, -R29.reuse ;  /* 0x000000493a3b7223 */ /* 0x180fe2000001081d */
[-CC-:B------:R-:W-:Y:S01]  /*46c0*/  FFMA.FTZ R34, R34, R73.reuse, -R29.reuse ;  /* 0x0000004922227223 */ /* 0x180fe2000001081d */
[----:B------:R1:W4:Y:S01]  /*46d0*/  MUFU.EX2 R67, R6 ;  /* 0x0000000600437308 */ /* 0x0003220000000800 */
[-CC-:B--2---:R-:W-:Y:S01]  /*46e0*/  FFMA.FTZ R49, R40, R73.reuse, -R29.reuse ;  /* 0x0000004928317223 */ /* 0x184fe2000001081d */
[-CC-:B------:R-:W-:Y:S01]  /*46f0*/  FFMA.FTZ R40, R46, R73.reuse, -R29.reuse ;  /* 0x000000492e287223 */ /* 0x180fe2000001081d */
[-CC-:B------:R-:W-:Y:S01]  /*4700*/  FFMA.FTZ R61, R68, R73.reuse, -R29.reuse ;  /* 0x00000049443d7223 */ /* 0x180fe2000001081d */
[--C-:B------:R-:W-:Y:S01]  /*4710*/  FFMA.FTZ R63, R86, R73, -R29.reuse ;  /* 0x00000049563f7223 */ /* 0x100fe2000001081d */
[----:B0-----:R-:W-:Y:S01]  /*4720*/  F2FP.BF16.F32.PACK_AB R4, R114, R5 ;  /* 0x000000057204723e */ /* 0x001fe200000010ff */
[-CC-:B------:R-:W-:Y:S01]  /*4730*/  FFMA.FTZ R106, R106, R73.reuse, -R29.reuse ;  /* 0x000000496a6a7223 */ /* 0x180fe2000001081d */
[--C-:B------:R-:W-:Y:S01]  /*4740*/  FFMA.FTZ R110, R110, R73, -R29.reuse ;  /* 0x000000496e6e7223 */ /* 0x100fe2000001081d */
[----:B------:R0:W2:Y:S01]  /*4750*/  MUFU.EX2 R126, R51 ;  /* 0x00000033007e7308 */ /* 0x0000a20000000800 */
[----:B-1----:R-:W-:Y:S01]  /*4760*/  FADD.FTZ R6, R5, R114 ;  /* 0x0000007205067221 */ /* 0x002fe20000010000 */
[----:B---3--:R-:W-:Y:S01]  /*4770*/  FADD.FTZ R12, R65, R124 ;  /* 0x0000007c410c7221 */ /* 0x008fe20000010000 */
[----:B------:R-:W-:Y:S01]  /*4780*/  F2FP.BF16.F32.PACK_AB R5, R124, R65 ;  /* 0x000000417c05723e */ /* 0x000fe200000010ff */
[-CC-:B------:R-:W-:Y:S01]  /*4790*/  FFMA.FTZ R65, R38, R73.reuse, -R29.reuse ;  /* 0x0000004926417223 */ /* 0x180fe2000001081d */
[----:B------:R-:W-:Y:S01]  /*47a0*/  FADD.FTZ R69, R7, R6 ;  /* 0x0000000607457221 */ /* 0x000fe20000010000 */
[----:B------:R-:W-:Y:S01]  /*47b0*/  FFMA.FTZ R38, R24, R73, -R29 ;  /* 0x0000004918267223 */ /* 0x000fe2000001081d */
[C---:B------:R-:W-:Y:S01]  /*47c0*/  F2FP.BF16.F32.PACK_AB R6, R118.reuse, R7 ;  /* 0x000000077606723e */ /* 0x040fe200000010ff */
[----:B------:R-:W1:Y:S01]  /*47d0*/  MUFU.EX2 R3, R3 ;  /* 0x0000000300037308 */ /* 0x000e620000000800 */
[----:B----4-:R-:W-:Y:S01]  /*47e0*/  FADD.FTZ R75, R67, R12 ;  /* 0x0000000c434b7221 */ /* 0x010fe20000010000 */
[----:B------:R-:W-:Y:S01]  /*47f0*/  FADD.FTZ R12, R118, R69 ;  /* 0x00000045760c7221 */ /* 0x000fe20000010000 */
[-CC-:B0-----:R-:W-:Y:S01]  /*4800*/  FFMA.FTZ R51, R44, R73.reuse, -R29.reuse ;  /* 0x000000492c337223 */ /* 0x181fe2000001081d */
[-CC-:B------:R-:W-:Y:S01]  /*4810*/  FFMA.FTZ R44, R54, R73.reuse, -R29.reuse ;  /* 0x00000049362c7223 */ /* 0x180fe2000001081d */
[-CC-:B------:R-:W-:Y:S01]  /*4820*/  FFMA.FTZ R112, R112, R73.reuse, -R29.reuse ;  /* 0x0000004970707223 */ /* 0x180fe2000001081d */
[----:B------:R-:W-:Y:S01]  /*4830*/  FADD.FTZ R69, R13, R12 ;  /* 0x0000000c0d457221 */ /* 0x000fe20000010000 */
[----:B------:R-:W-:Y:S01]  /*4840*/  FFMA.FTZ R108, R108, R73, -R29 ;  /* 0x000000496c6c7223 */ /* 0x000fe2000001081d */
[----:B------:R-:W0:Y:S01]  /*4850*/  MUFU.EX2 R14, R14 ;  /* 0x0000000e000e7308 */ /* 0x000e220000000800 */
[----:B--2---:R-:W-:Y:S01]  /*4860*/  FADD.FTZ R46, R126, R75 ;  /* 0x0000004b7e2e7221 */ /* 0x004fe20000010000 */
[----:B------:R-:W-:Y:S01]  /*4870*/  FADD.FTZ R12, R116, R69 ;  /* 0x00000045740c7221 */ /* 0x000fe20000010000 */
[----:B------:R-:W-:Y:S01]  /*4880*/  F2FP.BF16.F32.PACK_AB R7, R126, R67 ;  /* 0x000000437e07723e */ /* 0x000fe200000010ff */
[-CC-:B------:R-:W-:Y:S01]  /*4890*/  FFMA.FTZ R67, R100, R73.reuse, -R29.reuse ;  /* 0x0000004964437223 */ /* 0x180fe2000001081d */
[-CC-:B------:R-:W-:Y:S01]  /*48a0*/  FFMA.FTZ R96, R96, R73.reuse, -R29.reuse ;  /* 0x0000004960607223 */ /* 0x180fe2000001081d */
[----:B------:R-:W-:Y:S01]  /*48b0*/  FADD.FTZ R69, R15, R12 ;  /* 0x0000000c0f457221 */ /* 0x000fe20000010000 */
[-C--:B------:R-:W-:Y:S01]  /*48c0*/  FFMA.FTZ R98, R98, R73.reuse, -R29 ;  /* 0x0000004962627223 */ /* 0x080fe2000001081d */
[----:B------:R-:W2:Y:S01]  /*48d0*/  MUFU.EX2 R10, R10 ;  /* 0x0000000a000a7308 */ /* 0x000ea20000000800 */
[----:B-1----:R-:W-:Y:S01]  /*48e0*/  FADD.FTZ R75, R3, R46 ;  /* 0x0000002e034b7221 */ /* 0x002fe20000010000 */
[----:B------:R-:W-:Y:S01]  /*48f0*/  FADD.FTZ R24, R60, R69 ;  /* 0x000000453c187221 */ /* 0x000fe20000010000 */
[-CC-:B------:R-:W-:Y:S01]  /*4900*/  FFMA.FTZ R46, R28, R73.reuse, -R29.reuse ;  /* 0x000000491c2e7223 */ /* 0x180fe2000001081d */
[-CC-:B------:R-:W-:Y:S01]  /*4910*/  FFMA.FTZ R102, R102, R73.reuse, -R29.reuse ;  /* 0x0000004966667223 */ /* 0x180fe2000001081d */
[-CC-:B------:R-:W-:Y:S01]  /*4920*/  FFMA.FTZ R120, R120, R73.reuse, -R29.reuse ;  /* 0x0000004978787223 */ /* 0x180fe2000001081d */
[----:B------:R-:W-:Y:S01]  /*4930*/  FFMA.FTZ R122, R122, R73, -R29 ;  /* 0x000000497a7a7223 */ /* 0x000fe2000001081d */
[----:B------:R1:W-:Y:S01]  /*4940*/  STSM.16.M88.4 [R2+0x24300], R4 ;  /* 0x0243000402007844 */ /* 0x0003e20000000200 */
[----:B------:R-:W3:Y:S01]  /*4950*/  MUFU.EX2 R49, R49 ;  /* 0x0000003100317308 */ /* 0x000ee20000000800 */
[----:B0-----:R-:W-:Y:S01]  /*4960*/  FADD.FTZ R75, R14, R75 ;  /* 0x0000004b0e4b7221 */ /* 0x001fe20000010000 */
[----:B------:R-:W-:Y:S01]  /*4970*/  F2FP.BF16.F32.PACK_AB R28, R66, R9 ;  /* 0x00000009421c723e */ /* 0x000fe200000010ff */
[----:B------:R-:W-:-:S02]  /*4980*/  IMAD.MOV.U32 R68, RZ, RZ, R71 ;  /* 0x000000ffff447224 */ /* 0x000fc400078e0047 */
[--C-:B------:R-:W-:Y:S02]  /*4990*/  IMAD.MOV.U32 R58, RZ, RZ, R71.reuse ;  /* 0x000000ffff3a7224 */ /* 0x100fe400078e0047 */
[----:B------:R-:W-:Y:S01]  /*49a0*/  IMAD.MOV.U32 R56, RZ, RZ, R71 ;  /* 0x000000ffff387224 */ /* 0x000fe200078e0047 */
[----:B------:R-:W0:Y:S01]  /*49b0*/  MUFU.EX2 R20, R20 ;  /* 0x0000001400147308 */ /* 0x000e220000000800 */
[----:B--2---:R-:W-:Y:S01]  /*49c0*/  FADD.FTZ R12, R10, R75 ;  /* 0x0000004b0a0c7221 */ /* 0x004fe20000010000 */
[----:B------:R-:W-:Y:S01]  /*49d0*/  FADD.FTZ R75, R25, R24 ;  /* 0x00000018194b7221 */ /* 0x000fe20000010000 */
[--C-:B------:R-:W-:Y:S02]  /*49e0*/  IMAD.MOV.U32 R54, RZ, RZ, R71.reuse ;  /* 0x000000ffff367224 */ /* 0x100fe400078e0047 */
[----:B------:R-:W-:Y:S02]  /*49f0*/  IMAD.MOV.U32 R52, RZ, RZ, R71 ;  /* 0x000000ffff347224 */ /* 0x000fe400078e0047 */
[C---:B------:R-:W-:Y:S01]  /*4a00*/  FADD.FTZ R24, R74.reuse, R75 ;  /* 0x0000004b4a187221 */ /* 0x040fe20000010000 */
[----:B-1----:R-:W-:Y:S01]  /*4a10*/  F2FP.BF16.F32.PACK_AB R4, R74, R25 ;  /* 0x000000194a04723e */ /* 0x002fe200000010ff */
[----:B------:R-:W1:Y:S01]  /*4a20*/  MUFU.EX2 R51, R51 ;  /* 0x0000003300337308 */ /* 0x000e620000000800 */
[----:B---3--:R-:W-:Y:S01]  /*4a30*/  FADD.FTZ R69, R49, R12 ;  /* 0x0000000c31457221 */ /* 0x008fe20000010000 */
[----:B------:R-:W-:Y:S01]  /*4a40*/  FADD.FTZ R75, R21, R24 ;  /* 0x00000018154b7221 */ /* 0x000fe20000010000 */
[----:B------:R-:W-:-:S02]  /*4a50*/  IMAD.MOV.U32 R50, RZ, RZ, R71 ;  /* 0x000000ffff327224 */ /* 0x000fc400078e0047 */
[----:B------:R-:W-:Y:S02]  /*4a60*/  IMAD.MOV.U32 R48, RZ, RZ, R71 ;  /* 0x000000ffff307224 */ /* 0x000fe400078e0047 */
[----:B------:R-:W-:Y:S01]  /*4a70*/  FADD.FTZ R24, R70, R75 ;  /* 0x0000004b46187221 */ /* 0x000fe20000010000 */
[----:B------:R-:W2:Y:S01]  /*4a80*/  MUFU.EX2 R40, R40 ;  /* 0x0000002800287308 */ /* 0x000ea20000000800 */
[----:B0-----:R-:W-:-:S07]  /*4a90*/  FADD.FTZ R12, R20, R69 ;  /* 0x00000045140c7221 */ /* 0x001fce0000010000 */
[----:B------:R-:W0:Y:S01]  /*4aa0*/  MUFU.EX2 R53, R53 ;  /* 0x0000003500357308 */ /* 0x000e220000000800 */
[C---:B-1----:R-:W-:Y:S01]  /*4ab0*/  FADD.FTZ R69, R51.reuse, R12 ;  /* 0x0000000c33457221 */ /* 0x042fe20000010000 */
[----:B------:R-:W-:Y:S01]  /*4ac0*/  F2FP.BF16.F32.PACK_AB R5, R51, R20 ;  /* 0x000000143305723e */ /* 0x000fe200000010ff */
[----:B------:R-:W-:-:S05]  /*4ad0*/  IMAD.MOV.U32 R51, RZ, RZ, R71 ;  /* 0x000000ffff337224 */ /* 0x000fca00078e0047 */
[----:B------:R-:W1:Y:S01]  /*4ae0*/  MUFU.EX2 R42, R42 ;  /* 0x0000002a002a7308 */ /* 0x000e620000000800 */
[----:B--2---:R-:W-:Y:S01]  /*4af0*/  FADD.FTZ R12, R40, R69 ;  /* 0x00000045280c7221 */ /* 0x004fe20000010000 */
[----:B------:R-:W-:-:S04]  /*4b00*/  FADD.FTZ R69, R11, R24 ;  /* 0x000000180b457221 */ /* 0x000fc80000010000 */
[----:B------:R-:W-:Y:S02]  /*4b10*/  FADD.FTZ R69, R62, R69 ;  /* 0x000000453e457221 */ /* 0x000fe40000010000 */
[----:B------:R-:W2:Y:S02]  /*4b20*/  MUFU.EX2 R55, R55 ;  /* 0x0000003700377308 */ /* 0x000ea40000000800 */
[----:B------:R-:W-:Y:S01]  /*4b30*/  FADD.FTZ R6, R26, R69 ;  /* 0x000000451a067221 */ /* 0x000fe20000010000 */
[C---:B------:R-:W-:Y:S01]  /*4b40*/  F2FP.BF16.F32.PACK_AB R26, R27.reuse, R26 ;  /* 0x0000001a1b1a723e */ /* 0x040fe200000010ff */
[--C-:B------:R-:W-:Y:S02]  /*4b50*/  IMAD.MOV.U32 R69, RZ, RZ, R71.reuse ;  /* 0x000000ffff457224 */ /* 0x100fe400078e0047 */
[----:B------:R-:W-:Y:S02]  /*4b60*/  FADD.FTZ R6, R27, R6 ;  /* 0x000000061b067221 */ /* 0x000fe40000010000 */
[----:B------:R-:W3:Y:S02]  /*4b70*/  MUFU.EX2 R44, R44 ;  /* 0x0000002c002c7308 */ /* 0x000ee40000000800 */
[----:B------:R-:W-:Y:S01]  /*4b80*/  FADD.FTZ R25, R9, R6 ;  /* 0x0000000609197221 */ /* 0x000fe20000010000 */
[----:B------:R-:W-:Y:S01]  /*4b90*/  F2FP.BF16.F32.PACK_AB R6, R70, R21 ;  /* 0x000000154606723e */ /* 0x000fe200000010ff */
[----:B------:R-:W-:-:S02]  /*4ba0*/  IMAD.MOV.U32 R70, RZ, RZ, R71 ;  /* 0x000000ffff467224 */ /* 0x000fc400078e0047 */
[----:B------:R-:W-:Y:S01]  /*4bb0*/  FADD.FTZ R25, R66, R25 ;  /* 0x0000001942197221 */ /* 0x000fe20000010000 */
[----:B------:R-:W-:Y:S01]  /*4bc0*/  IMAD.MOV.U32 R66, RZ, RZ, R71 ;  /* 0x000000ffff427224 */ /* 0x000fe200078e0047 */
[----:B------:R4:W-:Y:S08]  /*4bd0*/  MUFU.EX2 R0, R36 ;  /* 0x0000002400007308 */ /* 0x0009f00000000800 */
[----:B------:R-:W5:Y:S01]  /*4be0*/  MUFU.EX2 R57, R57 ;  /* 0x0000003900397308 */ /* 0x000f620000000800 */
[----:B----4-:R-:W-:Y:S01]  /*4bf0*/  FFMA.FTZ R36, R82, R73, -R29 ;  /* 0x0000004952247223 */ /* 0x010fe2000001081d */
[----:B0-----:R-:W-:Y:S01]  /*4c00*/  FADD.FTZ R29, R53, R12 ;  /* 0x0000000c351d7221 */ /* 0x001fe20000010000 */
[----:B------:R-:W-:-:S02]  /*4c10*/  F2FP.BF16.F32.PACK_AB R12, R116, R13 ;  /* 0x0000000d740c723e */ /* 0x000fc400000010ff */
[----:B------:R-:W-:Y:S01]  /*4c20*/  F2FP.BF16.F32.PACK_AB R13, R14, R3 ;  /* 0x000000030e0d723e */ /* 0x000fe200000010ff */
[----:B-1----:R-:W-:Y:S01]  /*4c30*/  FADD.FTZ R24, R42, R29 ;  /* 0x0000001d2a187221 */ /* 0x002fe20000010000 */
[----:B------:R-:W-:Y:S01]  /*4c40*/  F2FP.BF16.F32.PACK_AB R14, R60, R15 ;  /* 0x0000000f3c0e723e */ /* 0x000fe200000010ff */
[----:B------:R-:W0:Y:S01]  /*4c50*/  MUFU.EX2 R32, R32 ;  /* 0x0000002000207308 */ /* 0x000e220000000800 */
[----:B------:R-:W-:Y:S01]  /*4c60*/  F2FP.BF16.F32.PACK_AB R15, R49, R10 ;  /* 0x0000000a310f723e */ /* 0x000fe200000010ff */
[----:B--2---:R-:W-:Y:S01]  /*4c70*/  FADD.FTZ R29, R55, R24 ;  /* 0x00000018371d7221 */ /* 0x004fe20000010000 */
[----:B------:R-:W-:Y:S01]  /*4c80*/  F2FP.BF16.F32.PACK_AB R24, R62, R11 ;  /* 0x0000000b3e18723e */ /* 0x000fe200000010ff */
[----:B------:R-:W-:Y:S02]  /*4c90*/  IMAD.MOV.U32 R62, RZ, RZ, R71 ;  /* 0x000000ffff3e7224 */ /* 0x000fe400078e0047 */
[----:B---3--:R-:W-:Y:S01]  /*4ca0*/  FADD.FTZ R10, R44, R29 ;  /* 0x0000001d2c0a7221 */ /* 0x008fe20000010000 */
[----:B------:R-:W-:Y:S01]  /*4cb0*/  STSM.16.M88.4 [R2+0x25b00], R12 ;  /* 0x025b000c02007844 */ /* 0x000fe20000000200 */
[----:B------:R-:W1:Y:S01]  /*4cc0*/  MUFU.EX2 R59, R59 ;  /* 0x0000003b003b7308 */ /* 0x000e620000000800 */
[C---:B-----5:R-:W-:Y:S01]  /*4cd0*/  F2FP.BF16.F32.PACK_AB R27, R57.reuse, R44 ;  /* 0x0000002c391b723e */ /* 0x060fe200000010ff */
[----:B------:R-:W-:Y:S01]  /*4ce0*/  FADD.FTZ R7, R57, R10 ;  /* 0x0000000a39077221 */ /* 0x000fe20000010000 */
[--C-:B------:R-:W-:Y:S01]  /*4cf0*/  IMAD.MOV.U32 R60, RZ, RZ, R71.reuse ;  /* 0x000000ffff3c7224 */ /* 0x100fe200078e0047 */
[----:B------:R-:W-:Y:S01]  /*4d00*/  MOV R44, R71 ;  /* 0x00000047002c7202 */ /* 0x000fe20000000f00 */
[----:B------:R-:W-:-:S02]  /*4d10*/  IMAD.MOV.U32 R57, RZ, RZ, R71 ;  /* 0x000000ffff397224 */ /* 0x000fc400078e0047 */
[----:B------:R-:W-:Y:S01]  /*4d20*/  IMAD.MOV.U32 R49, RZ, RZ, R71 ;  /* 0x000000ffff317224 */ /* 0x000fe200078e0047 */
[----:B------:R-:W2:Y:S01]  /*4d30*/  MUFU.EX2 R34, R34 ;  /* 0x0000002200227308 */ /* 0x000ea20000000800 */
[----:B0-----:R-:W-:Y:S01]  /*4d40*/  FADD.FTZ R10, R32, R7 ;  /* 0x00000007200a7221 */ /* 0x001fe20000010000 */
[----:B------:R-:W-:Y:S01]  /*4d50*/  F2FP.BF16.F32.PACK_AB R7, R53, R40 ;  /* 0x000000283507723e */ /* 0x000fe200000010ff */
[--C-:B------:R-:W-:Y:S02]  /*4d60*/  IMAD.MOV.U32 R53, RZ, RZ, R71.reuse ;  /* 0x000000ffff357224 */ /* 0x100fe400078e0047 */
[----:B------:R-:W-:Y:S02]  /*4d70*/  IMAD.MOV.U32 R40, RZ, RZ, R71 ;  /* 0x000000ffff287224 */ /* 0x000fe400078e0047 */
[----:B------:R0:W-:Y:S01]  /*4d80*/  STSM.16.M88.4 [R2+0x27300], R4 ;  /* 0x0273000402007844 */ /* 0x0001e20000000200 */
[----:B------:R-:W3:Y:S01]  /*4d90*/  MUFU.EX2 R61, R61 ;  /* 0x0000003d003d7308 */ /* 0x000ee20000000800 */
[----:B-1----:R-:W-:Y:S01]  /*4da0*/  FADD.FTZ R11, R59, R10 ;  /* 0x0000000a3b0b7221 */ /* 0x002fe20000010000 */
[----:B------:R-:W-:Y:S01]  /*4db0*/  FADD.FTZ R10, R30, R25 ;  /* 0x000000191e0a7221 */ /* 0x000fe20000010000 */
[----:B------:R-:W-:Y:S01]  /*4dc0*/  F2FP.BF16.F32.PACK_AB R25, R55, R42 ;  /* 0x0000002a3719723e */ /* 0x000fe200000010ff */
[----:B------:R-:W-:Y:S01]  /*4dd0*/  IMAD.MOV.U32 R55, RZ, RZ, R71 ;  /* 0x000000ffff377224 */ /* 0x000fe200078e0047 */
[C---:B------:R-:W-:Y:S01]  /*4de0*/  F2FP.BF16.F32.PACK_AB R30, R31.reuse, R30 ;  /* 0x0000001e1f1e723e */ /* 0x040fe200000010ff */
[----:B------:R-:W-:Y:S01]  /*4df0*/  FADD.FTZ R10, R31, R10 ;  /* 0x0000000a1f0a7221 */ /* 0x000fe20000010000 */
[----:B------:R-:W-:Y:S01]  /*4e00*/  F2FP.BF16.F32.PACK_AB R29, R59, R32 ;  /* 0x000000203b1d723e */ /* 0x000fe200000010ff */
[----:B------:R-:W1:Y:S01]  /*4e10*/  MUFU.EX2 R92, R92 ;  /* 0x0000005c005c7308 */ /* 0x000e620000000800 */
[----:B--2---:R-:W-:Y:S01]  /*4e20*/  FADD.FTZ R20, R34, R11 ;  /* 0x0000000b22147221 */ /* 0x004fe20000010000 */
[----:B------:R-:W-:Y:S01]  /*4e30*/  FADD.FTZ R21, R33, R10 ;  /* 0x0000000a21157221 */ /* 0x000fe20000010000 */
[----:B------:R2:W-:Y:S01]  /*4e40*/  STSM.16.M88.4 [R2+0x28b00], R24 ;  /* 0x028b001802007844 */ /* 0x0005e20000000200 */
[----:B------:R-:W-:-:S02]  /*4e50*/  IMAD.MOV.U32 R59, RZ, RZ, R71 ;  /* 0x000000ffff3b7224 */ /* 0x000fc400078e0047 */
[--C-:B------:R-:W-:Y:S02]  /*4e60*/  IMAD.MOV.U32 R42, RZ, RZ, R71.reuse ;  /* 0x000000ffff2a7224 */ /* 0x100fe400078e0047 */
[----:B------:R-:W4:Y:S01]  /*4e70*/  MUFU.EX2 R45, R128 ;  /* 0x00000080002d7308 */ /* 0x000f220000000800 */
[C---:B---3--:R-:W-:Y:S01]  /*4e80*/  FADD.FTZ R11, R61.reuse, R20 ;  /* 0x000000143d0b7221 */ /* 0x048fe20000010000 */
[----:B------:R-:W-:Y:S01]  /*4e90*/  F2FP.BF16.F32.PACK_AB R31, R61, R34 ;  /* 0x000000223d1f723e */ /* 0x000fe200000010ff */
[----:B------:R-:W-:Y:S02]  /*4ea0*/  IMAD.MOV.U32 R61, RZ, RZ, R71 ;  /* 0x000000ffff3d7224 */ /* 0x000fe400078e0047 */
[----:B------:R-:W-:Y:S01]  /*4eb0*/  FADD.FTZ R10, R0, R11 ;  /* 0x0000000b000a7221 */ /* 0x000fe20000010000 */
[----:B------:R-:W-:Y:S01]  /*4ec0*/  IMAD.MOV.U32 R34, RZ, RZ, R71 ;  /* 0x000000ffff227224 */ /* 0x000fe200078e0047 */
[----:B------:R3:W-:Y:S01]  /*4ed0*/  STSM.16.M88.4 [R2+0x2a300], R28 ;  /* 0x02a3001c02007844 */ /* 0x0007e20000000200 */
[----:B------:R-:W5:Y:S01]  /*4ee0*/  MUFU.EX2 R63, R63 ;  /* 0x0000003f003f7308 */ /* 0x000f620000000800 */
[C---:B-1----:R-:W-:Y:S01]  /*4ef0*/  FADD.FTZ R20, R92.reuse, R21 ;  /* 0x000000155c147221 */ /* 0x042fe20000010000 */
[----:B0-----:R-:W-:Y:S01]  /*4f00*/  F2FP.BF16.F32.PACK_AB R4, R92, R33 ;  /* 0x000000215c04723e */ /* 0x001fe200000010ff */
[----:B------:R-:W-:-:S02]  /*4f10*/  IMAD.MOV.U32 R33, RZ, RZ, R71 ;  /* 0x000000ffff217224 */ /* 0x000fc400078e0047 */
[--C-:B------:R-:W-:Y:S02]  /*4f20*/  IMAD.MOV.U32 R32, RZ, RZ, R71.reuse ;  /* 0x000000ffff207224 */ /* 0x100fe400078e0047 */
[--C-:B--2---:R-:W-:Y:S01]  /*4f30*/  IMAD.MOV.U32 R27, RZ, RZ, R71.reuse ;  /* 0x000000ffff1b7224 */ /* 0x104fe200078e0047 */
[----:B------:R-:W0:Y:S01]  /*4f40*/  MUFU.EX2 R90, R90 ;  /* 0x0000005a005a7308 */ /* 0x000e220000000800 */
[----:B----4-:R-:W-:Y:S01]  /*4f50*/  FADD.FTZ R21, R45, R20 ;  /* 0x000000142d157221 */ /* 0x010fe20000010000 */
[--C-:B------:R-:W-:Y:S02]  /*4f60*/  IMAD.MOV.U32 R26, RZ, RZ, R71.reuse ;  /* 0x000000ffff1a7224 */ /* 0x100fe400078e0047 */
[--C-:B------:R-:W-:Y:S02]  /*4f70*/  IMAD.MOV.U32 R25, RZ, RZ, R71.reuse ;  /* 0x000000ffff197224 */ /* 0x100fe400078e0047 */
[--C-:B------:R-:W-:Y:S02]  /*4f80*/  IMAD.MOV.U32 R24, RZ, RZ, R71.reuse ;  /* 0x000000ffff187224 */ /* 0x100fe400078e0047 */
[----:B------:R-:W1:Y:S01]  /*4f90*/  MUFU.EX2 R36, R36 ;  /* 0x0000002400247308 */ /* 0x000e620000000800 */
[----:B-----5:R-:W-:Y:S01]  /*4fa0*/  FADD.FTZ R11, R63, R10 ;  /* 0x0000000a3f0b7221 */ /* 0x020fe20000010000 */
[----:B---3--:R-:W-:-:S02]  /*4fb0*/  IMAD.MOV.U32 R31, RZ, RZ, R71 ;  /* 0x000000ffff1f7224 */ /* 0x008fc400078e0047 */
[--C-:B------:R-:W-:Y:S02]  /*4fc0*/  IMAD.MOV.U32 R30, RZ, RZ, R71.reuse ;  /* 0x000000ffff1e7224 */ /* 0x100fe400078e0047 */
[----:B------:R-:W-:Y:S02]  /*4fd0*/  IMAD.MOV.U32 R29, RZ, RZ, R71 ;  /* 0x000000ffff1d7224 */ /* 0x000fe400078e0047 */
[----:B------:R-:W2:Y:S01]  /*4fe0*/  MUFU.EX2 R43, R43 ;  /* 0x0000002b002b7308 */ /* 0x000ea20000000800 */
[----:B0-----:R-:W-:Y:S01]  /*4ff0*/  FADD.FTZ R12, R90, R21 ;  /* 0x000000155a0c7221 */ /* 0x001fe20000010000 */
[----:B------:R-:W-:-:S06]  /*5000*/  IMAD.MOV.U32 R28, RZ, RZ, R71 ;  /* 0x000000ffff1c7224 */ /* 0x000fcc00078e0047 */
[----:B------:R-:W0:Y:S01]  /*5010*/  MUFU.EX2 R65, R65 ;  /* 0x0000004100417308 */ /* 0x000e220000000800 */
[----:B-1----:R-:W-:-:S07]  /*5020*/  FADD.FTZ R10, R36, R11 ;  /* 0x0000000b240a7221 */ /* 0x002fce0000010000 */
[----:B------:R-:W1:Y:S01]  /*5030*/  MUFU.EX2 R78, R78 ;  /* 0x0000004e004e7308 */ /* 0x000e620000000800 */
[----:B--2---:R-:W-:-:S07]  /*5040*/  FADD.FTZ R7, R43, R12 ;  /* 0x0000000c2b077221 */ /* 0x004fce0000010000 */
        /* <DEDUP_REMOVED lines=8> */
[----:B------:R-:W-:Y:S01]  /*50d0*/  F2FP.BF16.F32.PACK_AB R5, R63, R0 ;  /* 0x000000003f05723e */ /* 0x000fe200000010ff */
[----:B------:R-:W-:-:S05]  /*50e0*/  IMAD.MOV.U32 R63, RZ, RZ, R71 ;  /* 0x000000ffff3f7224 */ /* 0x000fca00078e0047 */
[----:B------:R-:W2:Y:S01]  /*50f0*/  MUFU.EX2 R80, R80 ;  /* 0x0000005000507308 */ /* 0x000ea20000000800 */
[----:B0-----:R-:W-:-:S07]  /*5100*/  FADD.FTZ R9, R41, R10 ;  /* 0x0000000a29097221 */ /* 0x001fce0000010000 */
[----:B------:R-:W0:Y:S01]  /*5110*/  MUFU.EX2 R46, R46 ;  /* 0x0000002e002e7308 */ /* 0x000e220000000800 */
[C---:B-1----:R-:W-:Y:S01]  /*5120*/  FADD.FTZ R7, R67.reuse, R6 ;  /* 0x0000000643077221 */ /* 0x042fe20000010000 */
[----:B------:R-:W-:Y:S01]  /*5130*/  F2FP.BF16.F32.PACK_AB R6, R90, R45 ;  /* 0x0000002d5a06723e */ /* 0x000fe200000010ff */
[--C-:B------:R-:W-:Y:S01]  /*5140*/  IMAD.MOV.U32 R45, RZ, RZ, R71.reuse ;  /* 0x000000ffff2d7224 */ /* 0x100fe200078e0047 */
[----:B------:R-:W-:Y:S01]  /*5150*/  F2FP.BF16.F32.PACK_AB R13, R67, R38 ;  /* 0x00000026430d723e */ /* 0x000fe200000010ff */
[--C-:B------:R-:W-:Y:S02]  /*5160*/  IMAD.MOV.U32 R67, RZ, RZ, R71.reuse ;  /* 0x000000ffff437224 */ /* 0x100fe400078e0047 */
[----:B------:R-:W-:Y:S01]  /*5170*/  IMAD.MOV.U32 R38, RZ, RZ, R71 ;  /* 0x000000ffff267224 */ /* 0x000fe200078e0047 */
[----:B------:R-:W1:Y:S01]  /*5180*/  MUFU.EX2 R39, R39 ;  /* 0x0000002700277308 */ /* 0x000e620000000800 */
[C---:B--2---:R-:W-:Y:S01]  /*5190*/  FADD.FTZ R10, R80.reuse, R9 ;  /* 0x00000009500a7221 */ /* 0x044fe20000010000 */
[----:B------:R-:W-:Y:S01]  /*51a0*/  F2FP.BF16.F32.PACK_AB R14, R80, R41 ;  /* 0x00000029500e723e */ /* 0x000fe200000010ff */
[----:B------:R-:W-:-:S05]  /*51b0*/  IMAD.MOV.U32 R41, RZ, RZ, R71 ;  /* 0x000000ffff297224 */ /* 0x000fca00078e0047 */
[----:B------:R-:W2:Y:S01]  /*51c0*/  MUFU.EX2 R3, R106 ;  /* 0x0000006a00037308 */ /* 0x000ea20000000800 */
[----:B0-----:R-:W-:Y:S01]  /*51d0*/  FADD.FTZ R0, R46, R7 ;  /* 0x000000072e007221 */ /* 0x001fe20000010000 */
[----:B------:R-:W-:Y:S01]  /*51e0*/  F2FP.BF16.F32.PACK_AB R7, R65, R36 ;  /* 0x000000244107723e */ /* 0x000fe200000010ff */
[----:B------:R-:W-:Y:S01]  /*51f0*/  IMAD.MOV.U32 R36, RZ, RZ, R71 ;  /* 0x000000ffff247224 */ /* 0x000fe200078e0047 */
[----:B------:R-:W-:-:S03]  /*5200*/  MOV R65, R71 ;  /* 0x0000004700417202 */ /* 0x000fc60000000f00 */
[----:B------:R0:W-:Y:S01]  /*5210*/  STSM.16.M88.4 [R2+0x2bb00], R4 ;  /* 0x02bb000402007844 */ /* 0x0001e20000000200 */
[----:B------:R-:W3:Y:S01]  /*5220*/  MUFU.EX2 R85, R110 ;  /* 0x0000006e00557308 */ /* 0x000ee20000000800 */
[----:B-1----:R-:W-:-:S07]  /*5230*/  FADD.FTZ R9, R39, R10 ;  /* 0x0000000a27097221 */ /* 0x002fce0000010000 */
[----:B------:R-:W1:Y:S01]  /*5240*/  MUFU.EX2 R84, R84 ;  /* 0x0000005400547308 */ /* 0x000e620000000800 */
[C---:B--2---:R-:W-:Y:S01]  /*5250*/  FADD.FTZ R0, R3.reuse, R0 ;  /* 0x0000000003007221 */ /* 0x044fe20000010000 */
[----:B------:R-:W-:Y:S01]  /*5260*/  F2FP.BF16.F32.PACK_AB R15, R3, R46 ;  /* 0x0000002e030f723e */ /* 0x000fe200000010ff */
[----:B------:R-:W-:-:S04]  /*5270*/  IMAD.MOV.U32 R46, RZ, RZ, R71 ;  /* 0x000000ffff2e7224 */ /* 0x000fc800078e0047 */
[----:B------:R2:W-:Y:S01]  /*5280*/  STSM.16.M88.4 [R2+0x2d300], R12 ;  /* 0x02d3000c02007844 */ /* 0x0005e20000000200 */
[----:B------:R-:W4:Y:S01]  /*5290*/  MUFU.EX2 R112, R112 ;  /* 0x0000007000707308 */ /* 0x000f220000000800 */
[----:B---3--:R-:W-:-:S07]  /*52a0*/  FADD.FTZ R11, R85, R0 ;  /* 0x00000000550b7221 */ /* 0x008fce0000010000 */
[----:B------:R-:W3:Y:S01]  /*52b0*/  MUFU.EX2 R37, R37 ;  /* 0x0000002500257308 */ /* 0x000ee20000000800 */
[C---:B-1----:R-:W-:Y:S01]  /*52c0*/  FADD.FTZ R0, R84.reuse, R9 ;  /* 0x0000000954007221 */ /* 0x042fe20000010000 */
[----:B------:R-:W-:Y:S01]  /*52d0*/  F2FP.BF16.F32.PACK_AB R84, R84, R39 ;  /* 0x000000275454723e */ /* 0x000fe200000010ff */
[----:B------:R-:W-:-:S05]  /*52e0*/  IMAD.MOV.U32 R39, RZ, RZ, R71 ;  /* 0x000000ffff277224 */ /* 0x000fca00078e0047 */
[----:B------:R-:W1:Y:S01]  /*52f0*/  MUFU.EX2 R76, R76 ;  /* 0x0000004c004c7308 */ /* 0x000e620000000800 */
[C---:B----4-:R-:W-:Y:S01]  /*5300*/  FADD.FTZ R10, R112.reuse, R11 ;  /* 0x0000000b700a7221 */ /* 0x050fe20000010000 */
[----:B------:R-:W-:-:S06]  /*5310*/  F2FP.BF16.F32.PACK_AB R85, R112, R85 ;  /* 0x000000557055723e */ /* 0x000fcc00000010ff */
[----:B------:R-:W4:Y:S01]  /*5320*/  MUFU.EX2 R87, R108 ;  /* 0x0000006c00577308 */ /* 0x000f220000000800 */
[----:B---3--:R-:W-:-:S07]  /*5330*/  FADD.FTZ R11, R37, R0 ;  /* 0x00000000250b7221 */ /* 0x008fce0000010000 */
[----:B------:R-:W3:Y:S01]  /*5340*/  MUFU.EX2 R35, R35 ;  /* 0x0000002300237308 */ /* 0x000ee20000000800 */
[C---:B-1----:R-:W-:Y:S01]  /*5350*/  FADD.FTZ R0, R76.reuse, R11 ;  /* 0x0000000b4c007221 */ /* 0x042fe20000010000 */
[----:B------:R-:W-:Y:S01]  /*5360*/  F2FP.BF16.F32.PACK_AB R86, R76, R37 ;  /* 0x000000254c56723e */ /* 0x000fe200000010ff */
[----:B------:R-:W-:-:S05]  /*5370*/  IMAD.MOV.U32 R37, RZ, RZ, R71 ;  /* 0x000000ffff257224 */ /* 0x000fca00078e0047 */
[----:B------:R-:W0:Y:S01]  /*5380*/  MUFU.EX2 R96, R96 ;  /* 0x0000006000607308 */ /* 0x000e220000000800 */
[----:B----4-:R-:W-:-:S07]  /*5390*/  FADD.FTZ R21, R87, R10 ;  /* 0x0000000a57157221 */ /* 0x010fce0000010000 */
[----:B------:R-:W1:Y:S01]  /*53a0*/  MUFU.EX2 R88, R88 ;  /* 0x0000005800587308 */ /* 0x000e620000000800 */
[----:B---3--:R-:W-:-:S07]  /*53b0*/  FADD.FTZ R3, R35, R0 ;  /* 0x0000000023037221 */ /* 0x008fce0000010000 */
[----:B------:R-:W3:Y:S01]  /*53c0*/  MUFU.EX2 R89, R98 ;  /* 0x0000006200597308 */ /* 0x000ee20000000800 */
[C---:B0-----:R-:W-:Y:S01]  /*53d0*/  FADD.FTZ R4, R96.reuse, R21 ;  /* 0x0000001560047221 */ /* 0x041fe20000010000 */
[----:B------:R-:W-:-:S05]  /*53e0*/  F2FP.BF16.F32.PACK_AB R87, R96, R87 ;  /* 0x000000576057723e */ /* 0x000fca00000010ff */
[----:B------:R2:W-:Y:S01]  /*53f0*/  STSM.16.M88.4 [R2+0x2eb00], R84 ;  /* 0x02eb005402007844 */ /* 0x0005e20000000200 */
[----:B------:R-:W-:Y:S01]  /*5400*/  MUFU.EX2 R47, R47 ;  /* 0x0000002f002f7308 */ /* 0x000fe20000000800 */
[C---:B-1----:R-:W-:Y:S01]  /*5410*/  FADD.FTZ R0, R88.reuse, R3 ;  /* 0x0000000358007221 */ /* 0x042fe20000010000 */
[----:B------:R-:W-:Y:S01]  /*5420*/  F2FP.BF16.F32.PACK_AB R88, R88, R35 ;  /* 0x000000235858723e */ /* 0x000fe200000010ff */
[----:B------:R-:W-:-:S05]  /*5430*/  IMAD.MOV.U32 R35, RZ, RZ, R71 ;  /* 0x000000ffff237224 */ /* 0x000fca00078e0047 */
[----:B------:R-:W0:Y:S01]  /*5440*/  MUFU.EX2 R94, R94 ;  /* 0x0000005e005e7308 */ /* 0x000e220000000800 */
[----:B---3--:R-:W-:-:S07]  /*5450*/  FADD.FTZ R5, R89, R4 ;  /* 0x0000000459057221 */ /* 0x008fce0000010000 */
[----:B------:R-:W1:Y:S08]  /*5460*/  MUFU.EX2 R102, R102 ;  /* 0x0000006600667308 */ /* 0x000e700000000800 */
[----:B------:R-:W-:Y:S01]  /*5470*/  MUFU.EX2 R120, R120 ;  /* 0x0000007800787308 */ /* 0x000fe20000000800 */
[----:B0-----:R-:W-:Y:S01]  /*5480*/  F2FP.BF16.F32.PACK_AB R90, R94, R47 ;  /* 0x0000002f5e5a723e */ /* 0x001fe200000010ff */
[----:B------:R-:W-:-:S04]  /*5490*/  FADD.FTZ R47, R47, R0 ;  /* 0x000000002f2f7221 */ /* 0x000fc80000010000 */
[----:B------:R-:W-:Y:S01]  /*54a0*/  FADD.FTZ R6, R94, R47 ;  /* 0x0000002f5e067221 */ /* 0x000fe20000010000 */
[----:B------:R-:W-:Y:S01]  /*54b0*/  IMAD.MOV.U32 R47, RZ, RZ, R71 ;  /* 0x000000ffff2f7224 */ /* 0x000fe200078e0047 */
[----:B------:R-:W0:Y:S01]  /*54c0*/  MUFU.EX2 R9, R122 ;  /* 0x0000007a00097308 */ /* 0x000e220000000800 */
[C---:B-1----:R-:W-:Y:S01]  /*54d0*/  F2FP.BF16.F32.PACK_AB R89, R102.reuse, R89 ;  /* 0x000000596659723e */ /* 0x042fe200000010ff */
[----:B------:R-:W-:Y:S01]  /*54e0*/  FADD.FTZ R5, R102, R5 ;  /* 0x0000000566057221 */ /* 0x000fe20000010000 */
[----:B0-----:R-:W-:-:S03]  /*54f0*/  F2FP.BF16.F32.PACK_AB R91, R9, R120 ;  /* 0x00000078095b723e */ /* 0x001fc600000010ff */
[----:B------:R-:W-:Y:S02]  /*5500*/  FADD.FTZ R120, R120, R5 ;  /* 0x0000000578787221 */ /* 0x000fe40000010000 */
[----:B------:R2:W-:Y:S02]  /*5510*/  STSM.16.M88.4 [R2+0x30300], R88 ;  /* 0x0303005802007844 */ /* 0x0005e40000000200 */
[----:B------:R-:W-:Y:S01]  /*5520*/  FADD.FTZ R3, R9, R120 ;  /* 0x0000007809037221 */ /* 0x000fe20000010000 */
[----:B------:R0:W-:Y:S06]  /*5530*/  MEMBAR.ALL.CTA ;  /* 0x0000000000007992 */ /* 0x0001ec0000008000 */
[----:B0-----:R-:W0:Y:S02]  /*5540*/  FENCE.VIEW.ASYNC.S ;  /* 0x00000000000073c6 */ /* 0x001e240000000000 */
[----:B0-----:R-:W-:Y:S01]  /*5550*/  NOP ;  /* 0x0000000000007918 */ /* 0x001fe20000000000 */
[----:B------:R-:W-:Y:S05]  /*5560*/  @!P2 BRA `(.L_x_182) ;  /* 0x000000400070a947 */ /* 0x000fea0003800000 */
[----:B------:R-:W-:Y:S01]  /*5570*/  IADD3 R0, R104, -0x2, RZ ;  /* 0xfffffffe68007810 */ /* 0x000fe20007ffe0ff */
        /* <DEDUP_REMOVED lines=26> */
[----:B------:R-:W-:Y:S01]  /*5720*/  CS2R R24, SRZ ;  /* 0x0000000000187805 */ /* 0x000fe2000001ff00 */
[----:B------:R-:W-:Y:S01]  /*5730*/  UMOV UR58, UR39 ;  /* 0x00000027003a7c82 */ /* 0x000fe20008000000 */
[----:B------:R-:W-:-:S05]  /*5740*/  ULDC UR57, c[0x0][0x9d8] ;  /* 0x0002760000397ab9 */ /* 0x000fca0000000800 */
.L_x_191:
[----:B------:R-:W-:Y:S01]  /*5750*/  UIADD3 UR39, UR58, 0x1, URZ ;  /* 0x000000013a277890 */ /* 0x000fe2000fffe03f */
[----:B------:R-:W-:-:S03]  /*5760*/  ISETP.NE.AND P3, PT, RZ, UR38, PT ;  /* 0x00000026ff007c0c */ /* 0x000fc6000bf65270 */
[----:B------:R-:W-:-:S04]  /*5770*/  UISETP.NE.AND UP0, UPT, UR39, 0x2, UPT ;  /* 0x000000022700788c */ /* 0x000fc8000bf05270 */
[----:B------:R-:W-:Y:S02]  /*5780*/  USEL UR6, URZ, 0x1, UP0 ;  /* 0x000000013f067887 */ /* 0x000fe40008000000 */
[----:B------:R-:W-:-:S04]  /*5790*/  USEL UR39, UR39, URZ, UP0 ;  /* 0x0000003f27277287 */ /* 0x000fc80008000000 */
[----:B------:R-:W-:Y:S01]  /*57a0*/  LOP3.LUT R16, R7, UR6, RZ, 0x3c, !PT ;  /* 0x0000000607107c12 */ /* 0x000fe2000f8e3cff */
[----:B0-----:R-:W-:Y:S07]  /*57b0*/  @P3 BRA `(.L_x_183) ;  /* 0x0000000000283947 */ /* 0x001fee0003800000 */
[----:B------:R-:W-:Y:S05]  /*57c0*/  @!P0 BRA `(.L_x_184) ;  /* 0x0000000000048947 */ /* 0x000fea0003800000 */
[----:B------:R-:W-:Y:S01]  /*57d0*/  BPT.TRAP 0x1 ;  /* 0x000000040000795c */ /* 0x000fe20000300000 */
.L_x_184:
[----:B------:R-:W-:Y:S01]  /*57e0*/  ULEA UR6, UR39, UR36, 0x3 ;  /* 0x0000002427067291 */ /* 0x000fe2000f8e183f */
[----:B------:R-:W-:-:S08]  /*57f0*/  SHF.L.U32 R8, R16, 0x1f, RZ ;  /* 0x0000001f10087819 */ /* 0x000fd000000006ff */
[----:B------:R0:W1:Y:S01]  /*5800*/  SYNCS.PHASECHK.TRANS64.TRYWAIT P2, [UR6+0x31c30], R8 ;  /* 0x031c3008ff0075a7 */ /* 0x0000620008040146 */
[----:B------:R-:W-:Y:S05]  /*5810*/  @!P0 BRA `(.L_x_185) ;  /* 0x0000000000048947 */ /* 0x000fea0003800000 */
[----:B------:R-:W-:Y:S01]  /*5820*/  BPT.TRAP 0x1 ;  /* 0x000000040000795c */ /* 0x000fe20000300000 */
.L_x_185:
[----:B-1----:R-:W-:Y:S05]  /*5830*/  @P2 BRA `(.L_x_183) ;  /* 0x0000000000082947 */ /* 0x002fea0003800000 */
[----:B------:R-:W1:Y:S02]  /*5840*/  SYNCS.PHASECHK.TRANS64.TRYWAIT P2, [UR6+0x31c30], R8 ;  /* 0x031c3008ff0075a7 */ /* 0x000e640008040146 */
[----:B-1----:R-:W-:Y:S05]  /*5850*/  @!P2 BRA `(.L_x_186) ;  /* 0x000000c000bca947 */ /* 0x002fea0003800000 */
.L_x_183:
        /* <DEDUP_REMOVED lines=81> */
[----:B--2---:R-:W-:-:S06]  /*5d70*/  WARPGROUP.ARRIVE ;  /* 0x00000000000079c5 */ /* 0x004fcc0000000000 */
        /* <DEDUP_REMOVED lines=274> */
.L_x_188:
[----:B------:R-:W-:Y:S01]  /*6ea0*/  ULEA UR6, UR58, UR36, 0x3 ;  /* 0x000000243a067291 */ /* 0x000fe2000f8e183f */
[----:B------:R-:W-:-:S08]  /*6eb0*/  SHF.L.U32 R7, R7, 0x1f, RZ ;  /* 0x0000001f07077819 */ /* 0x000fd000000006ff */
[----:B------:R0:W1:Y:S01]  /*6ec0*/  SYNCS.PHASECHK.TRANS64.TRYWAIT P2, [UR6+0x31c50], R7 ;  /* 0x031c5007ff0075a7 */ /* 0x0000620008040146 */
[----:B------:R-:W-:Y:S05]  /*6ed0*/  @!P0 BRA `(.L_x_189) ;  /* 0x0000000000048947 */ /* 0x000fea0003800000 */
[----:B------:R-:W-:Y:S01]  /*6ee0*/  BPT.TRAP 0x1 ;  /* 0x000000040000795c */ /* 0x000fe20000300000 */
.L_x_189:
[----:B-1----:R-:W-:Y:S05]  /*6ef0*/  @P2 BRA `(.L_x_187) ;  /* 0x0000000000082947 */ /* 0x002fea0003800000 */
[----:B------:R-:W1:Y:S02]  /*6f00*/  SYNCS.PHASECHK.TRANS64.TRYWAIT P2, [UR6+0x31c50], R7 ;  /* 0x031c5007ff0075a7 */ /* 0x000e640008040146 */
[----:B-1----:R-:W-:Y:S05]  /*6f10*/  @!P2 BRA `(.L_x_190) ;  /* 0x000000ac0024a947 */ /* 0x002fea0003800000 */
.L_x_187:
[----:B------:R-:W-:Y:S01]  /*6f20*/  UIADD3 UR6, UR36, 0x200, URZ ;  /* 0x0000020024067890 */ /* 0x000fe2000fffe03f */
[----:B------:R-:W-:Y:S01]  /*6f30*/  WARPGROUP.ARRIVE ;  /* 0x00000000000079c5 */ /* 0x000fe20000000000 */
[----:B------:R-:W-:Y:S01]  /*6f40*/  ULOP3.LUT UR7, UR37, 0x10000, URZ, 0xfc, !UPT ;  /* 0x0001000025077892 */ /* 0x000fe2000f8efc3f */
[----:B01----:R-:W-:Y:S01]  /*6f50*/  FMUL.FTZ R7, R136, UR57 ;  /* 0x0000003988077c20 */ /* 0x003fe20008410000 */
[----:B------:R-:W-:Y:S01]  /*6f60*/  USHF.R.U32.HI UR6, URZ, 0x4, UR6 ;  /* 0x000000043f067899 */ /* 0x000fe20008011606 */
[----:B------:R-:W-:Y:S01]  /*6f70*/  FMUL.FTZ R8, R137, UR57 ;  /* 0x0000003989087c20 */ /* 0x000fe20008410000 */
[----:B------:R-:W-:Y:S01]  /*6f80*/  UMOV UR29, 0xc0000010 ;  /* 0xc0000010001d7882 */ /* 0x000fe20000000000 */
[----:B------:R-:W-:Y:S01]  /*6f90*/  UMOV UR31, 0x80000020 ;  /* 0x80000020001f7882 */ /* 0x000fe20000000000 */
[----:B------:R-:W-:Y:S01]  /*6fa0*/  ULOP3.LUT UR6, UR6, 0x3fff, URZ, 0xc0, !UPT ;  /* 0x00003fff06067892 */ /* 0x000fe2000f8ec03f */
[----:B------:R-:W0:Y:S01]  /*6fb0*/  MUFU.TANH R7, R7 ;  /* 0x0000000700077308 */ /* 0x000e220000002400 */
[----:B------:R-:W-:Y:S01]  /*6fc0*/  UMOV UR28, UR7 ;  /* 0x00000007001c7c82 */ /* 0x000fe20008000000 */
[----:B------:R-:W-:Y:S01]  /*6fd0*/  FMUL.FTZ R11, R140, UR57 ;  /* 0x000000398c0b7c20 */ /* 0x000fe20008410000 */
[----:B------:R-:W-:Y:S01]  /*6fe0*/  ULOP3.LUT UR6, UR6, 0x2400000, URZ, 0xfc, !UPT ;  /* 0x0240000006067892 */ /* 0x000fe2000f8efc3f */
[----:B------:R-:W-:Y:S01]  /*6ff0*/  FMUL.FTZ R12, R141, UR57 ;  /* 0x000000398d0c7c20 */ /* 0x000fe20008410000 */
[----:B------:R-:W-:Y:S01]  /*7000*/  FMUL.FTZ R15, R128, UR57 ;  /* 0x00000039800f7c20 */ /* 0x000fe20008410000 */
[----:B------:R-:W-:Y:S01]  /*7010*/  FMUL.FTZ R128, R131, UR57 ;  /* 0x0000003983807c20 */ /* 0x000fe20008410000 */
[----:B------:R-:W-:Y:S01]  /*7020*/  UIMAD UR6, UR58, 0x6c0, UR6 ;  /* 0x000006c03a0678a4 */ /* 0x000fe2000f8e0206 */
[----:B------:R-:W1:Y:S01]  /*7030*/  MUFU.TANH R8, R8 ;  /* 0x0000000800087308 */ /* 0x000e620000002400 */
[----:B------:R-:W-:Y:S01]  /*7040*/  FMUL.FTZ R131, R134, UR57 ;  /* 0x0000003986837c20 */ /* 0x000fe20008410000 */
[----:B------:R-:W-:Y:S01]  /*7050*/  FMUL.FTZ R134, R109, UR57 ;  /* 0x000000396d867c20 */ /* 0x000fe20008410000 */
[----:B------:R-:W-:Y:S01]  /*7060*/  FMUL.FTZ R109, R111, UR57 ;  /* 0x000000396f6d7c20 */ /* 0x000fe20008410000 */
[----:B------:R-:W-:Y:S01]  /*7070*/  FMUL.FTZ R111, R97, UR57 ;  /* 0x00000039616f7c20 */ /* 0x000fe20008410000 */
[----:B------:R-:W-:Y:S01]  /*7080*/  FMUL.FTZ R97, R99, UR57 ;  /* 0x0000003963617c20 */ /* 0x000fe20008410000 */
[----:B------:R-:W-:Y:S01]  /*7090*/  UMOV UR30, UR6 ;  /* 0x00000006001e7c82 */ /* 0x000fe20008000000 */
[----:B------:R-:W-:Y:S01]  /*70a0*/  FMUL.FTZ R20, R129, UR57 ;  /* 0x0000003981147c20 */ /* 0x000fe20008410000 */
[----:B------:R-:W-:Y:S01]  /*70b0*/  HGMMA.64x96x16.F32.BF16 R24, gdesc[UR28].tnspB, R24, gsb0 ;  /* 0x416000001c1879f0 */ /* 0x000fe20008001818 */
[----:B------:R-:W-:Y:S01]  /*70c0*/  UIADD3 UR28, UR7, 0x180, URZ ;  /* 0x00000180071c7890 */ /* 0x000fe2000fffe03f */
[----:B------:R-:W2:Y:S01]  /*70d0*/  MUFU.TANH R11, R11 ;  /* 0x0000000b000b7308 */ /* 0x000ea20000002400 */
[----:B------:R-:W-:Y:S01]  /*70e0*/  UIADD3 UR30, UR6, 0x40, URZ ;  /* 0x00000040061e7890 */ /* 0x000fe2000fffe03f */
[----:B------:R-:W-:Y:S01]  /*70f0*/  FMUL.FTZ R99, R103, UR57 ;  /* 0x0000003967637c20 */ /* 0x000fe20008410000 */
[----:B------:R-:W-:Y:S01]  /*7100*/  UMOV UR29, 0xc0000010 ;  /* 0xc0000010001d7882 */ /* 0x000fe20000000000 */
[----:B------:R-:W-:Y:S01]  /*7110*/  UMOV UR31, 0x80000020 ;  /* 0x80000020001f7882 */ /* 0x000fe20000000000 */
[----:B------:R-:W-:Y:S01]  /*7120*/  FMUL.FTZ R103, R89, UR57 ;  /* 0x0000003959677c20 */ /* 0x000fe20008410000 */
[----:B------:R-:W-:Y:S01]  /*7130*/  FMUL.FTZ R89, R91, UR57 ;  /* 0x000000395b597c20 */ /* 0x000fe20008410000 */
[----:B0-----:R-:W-:Y:S01]  /*7140*/  FMNMX.FTZ R91, R7, R5, !PT ;  /* 0x00000005075b7209 */ /* 0x001fe20007810000 */
[----:B------:R-:W0:Y:S01]  /*7150*/  MUFU.TANH R12, R12 ;  /* 0x0000000c000c7308 */ /* 0x000e220000002400 */
[----:B------:R-:W-:Y:S01]  /*7160*/  FMUL.FTZ R129, R132, UR57 ;  /* 0x0000003984817c20 */ /* 0x000fe20008410000 */
[----:B------:R-:W-:Y:S01]  /*7170*/  FMUL.FTZ R21, R130, UR57 ;  /* 0x0000003982157c20 */ /* 0x000fe20008410000 */
[----:B------:R-:W-:Y:S01]  /*7180*/  FMUL.FTZ R130, R133, UR57 ;  /* 0x0000003985827c20 */ /* 0x000fe20008410000 */
[----:B------:R-:W-:Y:S01]  /*7190*/  FMUL.FTZ R133, R108, UR57 ;  /* 0x000000396c857c20 */ /* 0x000fe20008410000 */
[----:B-1----:R-:W-:Y:S01]  /*71a0*/  FMNMX.FTZ R136, R8, R91, !PT ;  /* 0x0000005b08887209 */ /* 0x002fe20007810000 */
[----:B------:R-:W-:Y:S01]  /*71b0*/  FMUL.FTZ R108, R110, UR57 ;  /* 0x000000396e6c7c20 */ /* 0x000fe20008410000 */
[----:B------:R-:W-:Y:S01]  /*71c0*/  FMUL.FTZ R9, R138, UR57 ;  /* 0x000000398a097c20 */ /* 0x000fe20008410000 */
[----:B------:R-:W1:Y:S01]  /*71d0*/  MUFU.TANH R15, R15 ;  /* 0x0000000f000f7308 */ /* 0x000e620000002400 */
[----:B------:R-:W-:Y:S01]  /*71e0*/  FMUL.FTZ R110, R96, UR57 ;  /* 0x00000039606e7c20 */ /* 0x000fe20008410000 */
[----:B------:R-:W-:Y:S01]  /*71f0*/  FMUL.FTZ R96, R98, UR57 ;  /* 0x0000003962607c20 */ /* 0x000fe20008410000 */
[----:B------:R-:W-:Y:S01]  /*7200*/  FMUL.FTZ R98, R102, UR57 ;  /* 0x0000003966627c20 */ /* 0x000fe20008410000 */
[----:B--2---:R-:W-:Y:S01]  /*7210*/  FMNMX.FTZ R91, R11, R136, !PT ;  /* 0x000000880b5b7209 */ /* 0x004fe20007810000 */
[----:B------:R-:W-:Y:S01]  /*7220*/  FMUL.FTZ R102, R88, UR57 ;  /* 0x0000003958667c20 */ /* 0x000fe20008410000 */
[----:B------:R-:W-:Y:S01]  /*7230*/  FMUL.FTZ R10, R139, UR57 ;  /* 0x000000398b0a7c20 */ /* 0x000fe20008410000 */
[----:B------:R-:W-:Y:S01]  /*7240*/  FMUL.FTZ R88, R90, UR57 ;  /* 0x000000395a587c20 */ /* 0x000fe20008410000 */
[----:B------:R-:W2:Y:S01]  /*7250*/  MUFU.TANH R20, R20 ;  /* 0x0000001400147308 */ /* 0x000ea20000002400 */
[----:B------:R-:W-:Y:S01]  /*7260*/  FMUL.FTZ R120, R120, UR57 ;  /* 0x0000003978787c20 */ /* 0x000fe20008410000 */
[----:B------:R-:W-:Y:S01]  /*7270*/  FMUL.FTZ R90, R94, UR57 ;  /* 0x000000395e5a7c20 */ /* 0x000fe20008410000 */
[----:B0-----:R-:W-:Y:S01]  /*7280*/  FMNMX.FTZ R94, R12, R91, !PT ;  /* 0x0000005b0c5e7209 */ /* 0x001fe20007810000 */
        /* <DEDUP_REMOVED lines=42> */
[----:B------:R-:W2:Y:S02]  /*7530*/  S2R R141, SR_TID.X ;  /* 0x00000000008d7919 */ /* 0x000ea40000002100 */
[----:B------:R-:W3:Y:S01]  /*7540*/  MUFU.TANH R13, R13 ;  /* 0x0000000d000d7308 */ /* 0x000ee20000002400 */
[----:B0-----:R-:W-:Y:S01]  /*7550*/  FMNMX.FTZ R80, R10, R95, !PT ;  /* 0x0000005f0a507209 */ /* 0x001fe20007810000 */
[----:B------:R-:W-:-:S06]  /*7560*/  FMUL.FTZ R95, R81, UR57 ;  /* 0x00000039515f7c20 */ /* 0x000fcc0008410000 */
[----:B------:R-:W0:Y:S01]  /*7570*/  MUFU.TANH R121, R121 ;  /* 0x0000007900797308 */ /* 0x000e220000002400 */
[----:B-1----:R-:W-:-:S07]  /*7580*/  FMNMX.FTZ R136, R120, R135, !PT ;  /* 0x0000008778887209 */ /* 0x002fce0007810000 */
[----:B------:R-:W1:Y:S01]  /*7590*/  MUFU.TANH R14, R14 ;  /* 0x0000000e000e7308 */ /* 0x000e620000002400 */
[----:B---3--:R-:W-:Y:S01]  /*75a0*/  FMNMX.FTZ R81, R13, R80, !PT ;  /* 0x000000500d517209 */ /* 0x008fe20007810000 */
[----:B------:R-:W-:-:S06]  /*75b0*/  FMUL.FTZ R80, R82, UR57 ;  /* 0x0000003952507c20 */ /* 0x000fcc0008410000 */
[----:B------:R-:W3:Y:S01]  /*75c0*/  MUFU.TANH R124, R124 ;  /* 0x0000007c007c7308 */ /* 0x000ee20000002400 */
[----:B0-----:R-:W-:Y:S01]  /*75d0*/  FMNMX.FTZ R135, R121, R136, !PT ;  /* 0x0000008879877209 */ /* 0x001fe20007810000 */
[----:B------:R-:W-:Y:S02]  /*75e0*/  WARPGROUP.DEPBAR.LE gsb0, 0x0 ;  /* 0x00008000000079c5 */ /* 0x000fe40000010000 */
[----:B------:R-:W-:Y:S01]  /*75f0*/  WARPGROUP.ARRIVE ;  /* 0x00000000000079c5 */ /* 0x000fe20000000000 */
[----:B--2---:R-:W-:-:S03]  /*7600*/  SHF.R.U32.HI R140, RZ, 0x7, R141 ;  /* 0x00000007ff8c7819 */ /* 0x004fc6000001168d */
[----:B------:R-:W0:Y:S01]  /*7610*/  MUFU.TANH R21, R21 ;  /* 0x0000001500157308 */ /* 0x000e220000002400 */
[----:B-1----:R-:W-:Y:S02]  /*7620*/  FMNMX.FTZ R136, R14, R81, !PT ;  /* 0x000000510e887209 */ /* 0x002fe40007810000 */
[----:B------:R-:W-:Y:S01]  /*7630*/  ISETP.GE.U32.AND P2, PT, R141, 0x180, PT ;  /* 0x000001808d00780c */ /* 0x000fe20003f46070 */
[----:B------:R-:W-:Y:S01]  /*7640*/  HGMMA.64x96x16.F32.BF16 R24, gdesc[UR28].tnspB, R24, gsb0 ;  /* 0x416000001c1879f0 */ /* 0x000fe20008001818 */
[----:B------:R-:W-:Y:S02]  /*7650*/  UIADD3 UR28, UR7, 0x300, URZ ;  /* 0x00000300071c7890 */ /* 0x000fe4000fffe03f */
[----:B------:R-:W-:Y:S01]  /*7660*/  UIADD3 UR30, UR6, 0x80, URZ ;  /* 0x00000080061e7890 */ /* 0x000fe2000fffe03f */
[----:B------:R-:W1:Y:S01]  /*7670*/  MUFU.TANH R125, R125 ;  /* 0x0000007d007d7308 */ /* 0x000e620000002400 */
[----:B------:R-:W-:Y:S01]  /*7680*/  UMOV UR29, 0xc0000010 ;  /* 0xc0000010001d7882 */ /* 0x000fe20000000000 */
[----:B------:R-:W-:Y:S01]  /*7690*/  UMOV UR31, 0x80000020 ;  /* 0x80000020001f7882 */ /* 0x000fe20000000000 */
[----:B---3--:R-:W-:-:S05]  /*76a0*/  FMNMX.FTZ R138, R124, R135, !PT ;  /* 0x000000877c8a7209 */ /* 0x008fca0007810000 */
[----:B------:R-:W2:Y:S01]  /*76b0*/  MUFU.TANH R128, R128 ;  /* 0x0000008000807308 */ /* 0x000ea20000002400 */
[----:B0-----:R-:W-:-:S07]  /*76c0*/  FMNMX.FTZ R81, R21, R136, !PT ;  /* 0x0000008815517209 */ /* 0x001fce0007810000 */
[----:B------:R-:W0:Y:S01]  /*76d0*/  MUFU.TANH R112, R112 ;  /* 0x0000007000707308 */ /* 0x000e220000002400 */
[----:B-1----:R-:W-:-:S07]  /*76e0*/  FMNMX.FTZ R135, R125, R138, !PT ;  /* 0x0000008a7d877209 */ /* 0x002fce0007810000 */
[----:B------:R-:W1:Y:S01]  /*76f0*/  MUFU.TANH R131, R131 ;  /* 0x0000008300837308 */ /* 0x000e620000002400 */
[----:B--2---:R-:W-:Y:S01]  /*7700*/  FMNMX.FTZ R82, R128, R81, !PT ;  /* 0x0000005180527209 */ /* 0x004fe20007810000 */
[----:B------:R-:W-:-:S06]  /*7710*/  FMUL.FTZ R81, R83, UR57 ;  /* 0x0000003953517c20 */ /* 0x000fcc0008410000 */
        /* <DEDUP_REMOVED lines=17> */
[----:B--2---:R-:W-:Y:S01]  /*7830*/  FMNMX.FTZ R136, R104, R135, !PT ;  /* 0x0000008768887209 */ /* 0x004fe20007810000 */
[----:B------:R-:W-:Y:S02]  /*7840*/  WARPGROUP.DEPBAR.LE gsb0, 0x0 ;  /* 0x00008000000079c5 */ /* 0x000fe40000010000 */
[----:B------:R-:W-:-:S04]  /*7850*/  WARPGROUP.ARRIVE ;  /* 0x00000000000079c5 */ /* 0x000fc80000000000 */
[----:B------:R-:W2:Y:S01]  /*7860*/  MUFU.TANH R127, R127 ;  /* 0x0000007f007f7308 */ /* 0x000ea20000002400 */
[----:B0-----:R-:W-:Y:S01]  /*7870*/  FMNMX.FTZ R82, R126, R83, !PT ;  /* 0x000000537e527209 */ /* 0x001fe20007810000 */
[----:B------:R-:W-:Y:S01]  /*7880*/  HGMMA.64x96x16.F32.BF16 R24, gdesc[UR28].tnspB, R24, gsb0 ;  /* 0x416000001c1879f0 */ /* 0x000fe20008001818 */
[----:B------:R-:W-:Y:S02]  /*7890*/  UIADD3 UR28, UR7, 0x480, URZ ;  /* 0x00000480071c7890 */ /* 0x000fe4000fffe03f */
[----:B------:R-:W-:Y:S01]  /*78a0*/  UIADD3 UR30, UR6, 0xc0, URZ ;  /* 0x000000c0061e7890 */ /* 0x000fe2000fffe03f */
[----:B------:R-:W-:Y:S01]  /*78b0*/  UMOV UR29, 0xc0000010 ;  /* 0xc0000010001d7882 */ /* 0x000fe20000000000 */
[----:B------:R-:W-:Y:S01]  /*78c0*/  UMOV UR31, 0x80000020 ;  /* 0x80000020001f7882 */ /* 0x000fe20000000000 */
        /* <DEDUP_REMOVED lines=15> */
[----:B------:R-:W-:-:S06]  /*79c0*/  FMUL.FTZ R83, R87, UR57 ;  /* 0x0000003957537c20 */ /* 0x000fcc0008410000 */
        /* <DEDUP_REMOVED lines=10> */
[----:B0-----:R-:W-:Y:S01]  /*7a70*/  FMNMX.FTZ R72, R106, R87, !PT ;  /* 0x000000576a487209 */ /* 0x001fe20007810000 */
[----:B------:R-:W-:Y:S02]  /*7a80*/  WARPGROUP.DEPBAR.LE gsb0, 0x0 ;  /* 0x00008000000079c5 */ /* 0x000fe40000010000 */
[----:B------:R-:W-:-:S04]  /*7a90*/  WARPGROUP.ARRIVE ;  /* 0x00000000000079c5 */ /* 0x000fc80000000000 */
[----:B------:R-:W0:Y:S01]  /*7aa0*/  MUFU.TANH R102, R102 ;  /* 0x0000006600667308 */ /* 0x000e220000002400 */
[----:B-1----:R-:W-:Y:S01]  /*7ab0*/  FMNMX.FTZ R87, R101, R136, !PT ;  /* 0x0000008865577209 */ /* 0x002fe20007810000 */
[----:B------:R-:W-:Y:S01]  /*7ac0*/  HGMMA.64x96x16.F32.BF16 R24, gdesc[UR28].tnspB, R24, gsb0 ;  /* 0x416000001c1879f0 */ /* 0x000fe20008001818 */
[----:B------:R-:W-:Y:S01]  /*7ad0*/  UIADD3 UR28, UR7, 0x600, URZ ;  /* 0x00000600071c7890 */ /* 0x000fe2000fffe03f */
[----:B--2---:R-:W-:Y:S01]  /*7ae0*/  FMNMX.FTZ R135, R107, R72, !PT ;  /* 0x000000486b877209 */ /* 0x004fe20007810000 */
[----:B------:R-:W-:-:S03]  /*7af0*/  UIADD3 UR30, UR6, 0x100, URZ ;  /* 0x00000100061e7890 */ /* 0x000fc6000fffe03f */
[----:B------:R-:W1:Y:S01]  /*7b00*/  MUFU.TANH R108, R108 ;  /* 0x0000006c006c7308 */ /* 0x000e620000002400 */
[----:B------:R-:W-:Y:S01]  /*7b10*/  UMOV UR29, 0xc0000010 ;  /* 0xc0000010001d7882 */ /* 0x000fe20000000000 */
[----:B------:R-:W-:-:S06]  /*7b20*/  UMOV UR31, 0x80000020 ;  /* 0x80000020001f7882 */ /* 0x000fcc0000000000 */
[----:B------:R-:W2:Y:S01]  /*7b30*/  MUFU.TANH R103, R103 ;  /* 0x0000006700677308 */ /* 0x000ea20000002400 */
[----:B0-----:R-:W-:Y:S01]  /*7b40*/  FMNMX.FTZ R136, R102, R87, !PT ;  /* 0x0000005766887209 */ /* 0x001fe20007810000 */
[----:B------:R-:W-:-:S06]  /*7b50*/  FMUL.FTZ R87, R73, UR57 ;  /* 0x0000003949577c20 */ /* 0x000fcc0008410000 */
[----:B------:R-:W0:Y:S01]  /*7b60*/  MUFU.TANH R92, R92 ;  /* 0x0000005c005c7308 */ /* 0x000e220000002400 */
[----:B-1----:R-:W-:-:S07]  /*7b70*/  FMNMX.FTZ R72, R108, R135, !PT ;  /* 0x000000876c487209 */ /* 0x002fce0007810000 */
[----:B------:R-:W1:Y:S01]  /*7b80*/  MUFU.TANH R109, R109 ;  /* 0x0000006d006d7308 */ /* 0x000e620000002400 */
[----:B--2---:R-:W-:-:S07]  /*7b90*/  FMNMX.FTZ R135, R103, R136, !PT ;  /* 0x0000008867877209 */ /* 0x004fce0007810000 */
[----:B------:R-:W2:Y:S01]  /*7ba0*/  MUFU.TANH R93, R93 ;  /* 0x0000005d005d7308 */ /* 0x000ea20000002400 */
[----:B0-----:R-:W-:Y:S01]  /*7bb0*/  FMNMX.FTZ R136, R92, R135, !PT ;  /* 0x000000875c887209 */ /* 0x001fe20007810000 */
[----:B------:R-:W-:-:S06]  /*7bc0*/  FMUL.FTZ R135, R76, UR57 ;  /* 0x000000394c877c20 */ /* 0x000fcc0008410000 */
        /* <DEDUP_REMOVED lines=45> */
[----:B------:R-:W-:-:S06]  /*7ea0*/  FMUL.FTZ R77, R79, UR57 ;  /* 0x000000394f4d7c20 */ /* 0x000fcc0008410000 */
[----:B------:R-:W0:Y:S01]  /*7eb0*/  MUFU.TANH R82, R82 ;  /* 0x0000005200527308 */ /* 0x000e220000002400 */
[----:B-1----:R-:W-:Y:S02]  /*7ec0*/  FMNMX.FTZ R78, R80, R73, !PT ;  /* 0x00000049504e7209 */ /* 0x002fe40007810000 */
[----:B------:R-:W1:Y:S05]  /*7ed0*/  SHFL.BFLY PT, R73, R72, 0x2, 0x1f ;  /* 0x0c401f0048497f89 */ /* 0x000e6a00000e0000 */
[----:B------:R-:W3:Y:S01]  /*7ee0*/  MUFU.TANH R83, R83 ;  /* 0x0000005300537308 */ /* 0x000ee20000002400 */
[----:B--2---:R-:W-:-:S07]  /*7ef0*/  FMNMX.FTZ R137, R81, R78, !PT ;  /* 0x0000004e51897209 */ /* 0x004fce0007810000 */
[----:B------:R-:W2:Y:S01]  /*7f00*/  MUFU.TANH R74, R74 ;  /* 0x0000004a004a7308 */ /* 0x000ea20000002400 */
[----:B0-----:R-:W-:Y:S01]  /*7f10*/  FMNMX.FTZ R78, R82, R137, !PT ;  /* 0x00000089524e7209 */ /* 0x001fe20007810000 */
[----:B------:R-:W-:Y:S02]  /*7f20*/  WARPGROUP.DEPBAR.LE gsb0, 0x0 ;  /* 0x00008000000079c5 */ /* 0x000fe40000010000 */
[----:B------:R-:W-:-:S04]  /*7f30*/  WARPGROUP.ARRIVE ;  /* 0x00000000000079c5 */ /* 0x000fc80000000000 */
[----:B------:R-:W0:Y:S01]  /*7f40*/  MUFU.TANH R75, R75 ;  /* 0x0000004b004b7308 */ /* 0x000e220000002400 */
[----:B---3--:R-:W-:Y:S02]  /*7f50*/  FMNMX.FTZ R79, R83, R78, !PT ;  /* 0x0000004e534f7209 */ /* 0x008fe40007810000 */
[----:B-1----:R-:W-:Y:S01]  /*7f60*/  FMNMX.FTZ R139, R72, R73, !PT ;  /* 0x00000049488b7209 */ /* 0x002fe20007810000 */
[----:B------:R-:W-:Y:S01]  /*7f70*/  HGMMA.64x96x16.F32.BF16 R24, gdesc[UR28].tnspB, R24, gsb0 ;  /* 0x416000001c1879f0 */ /* 0x000fe20008001818 */
[----:B------:R-:W-:Y:S01]  /*7f80*/  UIADD3 UR28, UR7, 0x900, URZ ;  /* 0x00000900071c7890 */ /* 0x000fe2000fffe03f */
[----:B--2---:R-:W-:Y:S01]  /*7f90*/  FMNMX.FTZ R78, R74, R79, !PT ;  /* 0x0000004f4a4e7209 */ /* 0x004fe20007810000 */
[----:B------:R-:W-:Y:S01]  /*7fa0*/  UIADD3 UR30, UR6, 0x180, URZ ;  /* 0x00000180061e7890 */ /* 0x000fe2000fffe03f */
[----:B------:R-:W1:Y:S01]  /*7fb0*/  MUFU.TANH R76, R76 ;  /* 0x0000004c004c7308 */ /* 0x000e620000002400 */
[----:B------:R-:W-:Y:S01]  /*7fc0*/  UMOV UR29, 0xc0000010 ;  /* 0xc0000010001d7882 */ /* 0x000fe20000000000 */
[----:B------:R-:W-:Y:S01]  /*7fd0*/  UMOV UR31, 0x80000020 ;  /* 0x80000020001f7882 */ /* 0x000fe20000000000 */
[----:B------:R-:W2:Y:S01]  /*7fe0*/  SHFL.BFLY PT, R72, R139, 0x1, 0x1f ;  /* 0x0c201f008b487f89 */ /* 0x000ea200000e0000 */
[----:B------:R-:W3:Y:S04]  /*7ff0*/  LDC R73, c[0x0][0x988] ;  /* 0x00026200ff497b82 */ /* 0x000ee80000000800 */
[----:B------:R-:W4:Y:S01]  /*8000*/  MUFU.TANH R77, R77 ;  /* 0x0000004d004d7308 */ /* 0x000f220000002400 */
[----:B0-----:R-:W-:-:S04]  /*8010*/  FMNMX.FTZ R79, R75, R78, !PT ;  /* 0x0000004e4b4f7209 */ /* 0x001fc80007810000 */
[----:B-1----:R-:W-:-:S04]  /*8020*/  FMNMX.FTZ R78, R76, R79, !PT ;  /* 0x0000004f4c4e7209 */ /* 0x002fc80007810000 */
[----:B----4-:R-:W-:Y:S01]  /*8030*/  FMNMX.FTZ R138, R77, R78, !PT ;  /* 0x0000004e4d8a7209 */ /* 0x010fe20007810000 */
[----:B------:R-:W-:Y:S01]  /*8040*/  VIADD R78, R140, 0x9 ;  /* 0x000000098c4e7836 */ /* 0x000fe20000000000 */
[----:B--2---:R-:W-:Y:S01]  /*8050*/  FMNMX.FTZ R72, R139, R72, !PT ;  /* 0x000000488b487209 */ /* 0x004fe20007810000 */
[----:B------:R-:W-:Y:S02]  /*8060*/  IMAD.U32 R139, RZ, RZ, UR39 ;  /* 0x00000027ff8b7e24 */ /* 0x000fe4000f8e00ff */
[----:B------:R-:W0:Y:S01]  /*8070*/  SHFL.BFLY PT, R137, R138, 0x2, 0x1f ;  /* 0x0c401f008a897f89 */ /* 0x000e2200000e0000 */
[----:B------:R-:W-:Y:S01]  /*8080*/  SEL R79, R78, 0x9, !P2 ;  /* 0x000000094e4f7807 */ /* 0x000fe20005000000 */
[----:B------:R-:W-:Y:S01]  /*8090*/  FADD.FTZ R78, -R72, R5 ;  /* 0x00000005484e7221 */ /* 0x000fe20000010100 */
[----:B------:R-:W-:Y:S02]  /*80a0*/  @!P1 LEA R139, R139, UR36, 0x3 ;  /* 0x000000248b8b9c11 */ /* 0x000fe4000f8e18ff */
[----:B------:R-:W-:Y:S01]  /*80b0*/  ISETP.GT.AND P2, PT, R0, RZ, PT ;  /* 0x000000ff0000720c */ /* 0x000fe20003f44270 */
[----:B---3--:R-:W-:Y:S01]  /*80c0*/  FMUL.FTZ R78, R78, R73 ;  /* 0x000000494e4e7220 */ /* 0x008fe20000410000 */
[----:B------:R-:W-:-:S05]  /*80d0*/  VIADD R0, R0, 0xffffffff ;  /* 0xffffffff00007836 */ /* 0x000fca0000000000 */
[----:B------:R-:W1:Y:S01]  /*80e0*/  MUFU.EX2 R78, R78 ;  /* 0x0000004e004e7308 */ /* 0x000e620000000800 */
[----:B0-----:R-:W-:Y:S01]  /*80f0*/  FMNMX.FTZ R137, R138, R137, !PT ;  /* 0x000000898a897209 */ /* 0x001fe20007810000 */
[----:B------:R-:W-:-:S04]  /*8100*/  FMUL.FTZ R138, R72, R73 ;  /* 0x00000049488a7220 */ /* 0x000fc80000410000 */
[----:B------:R-:W0:Y:S01]  /*8110*/  SHFL.BFLY PT, R140, R137, 0x1, 0x1f ;  /* 0x0c201f00898c7f89 */ /* 0x000e2200000e0000 */
[-CC-:B------:R-:W-:Y:S01]  /*8120*/  FFMA.FTZ R5, R7, R73.reuse, -R138.reuse ;  /* 0x0000004907057223 */ /* 0x180fe2000001088a */
[----:B------:R-:W-:Y:S02]  /*8130*/  @!P1 VIADD R7, R139, 0x31c40 ;  /* 0x00031c408b079836 */ /* 0x000fe40000000000 */
[-CC-:B------:R-:W-:Y:S01]  /*8140*/  FFMA.FTZ R11, R11, R73.reuse, -R138.reuse ;  /* 0x000000490b0b7223 */ /* 0x180fe2000001088a */
[-CC-:B------:R-:W-:Y:S01]  /*8150*/  FFMA.FTZ R15, R15, R73.reuse, -R138.reuse ;  /* 0x000000490f0f7223 */ /* 0x180fe2000001088a */
[-CC-:B------:R-:W-:Y:S01]  /*8160*/  FFMA.FTZ R20, R20, R73.reuse, -R138.reuse ;  /* 0x0000004914147223 */ /* 0x180fe2000001088a */
[-CC-:B------:R-:W-:Y:S01]  /*8170*/  FFMA.FTZ R129, R129, R73.reuse, -R138.reuse ;  /* 0x0000004981817223 */ /* 0x180fe2000001088a */
[----:B------:R-:W-:Y:S01]  /*8180*/  @!P1 PRMT R7, RZ, 0x654, R7 ;  /* 0x00000654ff079816 */ /* 0x000fe20000000007 */
[----:B------:R-:W-:Y:S01]  /*8190*/  MUFU.EX2 R5, R5 ;  /* 0x0000000500057308 */ /* 0x000fe20000000800 */
[-CC-:B------:R-:W-:Y:S01]  /*81a0*/  FFMA.FTZ R130, R130, R73.reuse, -R138.reuse ;  /* 0x0000004982827223 */ /* 0x180fe2000001088a */
[-CC-:B------:R-:W-:Y:S01]  /*81b0*/  FFMA.FTZ R120, R120, R73.reuse, -R138.reuse ;  /* 0x0000004978787223 */ /* 0x180fe2000001088a */
[-CC-:B------:R-:W-:Y:S01]  /*81c0*/  FFMA.FTZ R121, R121, R73.reuse, -R138.reuse ;  /* 0x0000004979797223 */ /* 0x180fe2000001088a */
[-CC-:B------:R-:W-:Y:S01]  /*81d0*/  FFMA.FTZ R124, R124, R73.reuse, -R138.reuse ;  /* 0x000000497c7c7223 */ /* 0x180fe2000001088a */
[-CC-:B------:R-:W-:Y:S01]  /*81e0*/  FFMA.FTZ R125, R125, R73.reuse, -R138.reuse ;  /* 0x000000497d7d7223 */ /* 0x180fe2000001088a */
[-CC-:B------:R-:W-:Y:S01]  /*81f0*/  FFMA.FTZ R112, R112, R73.reuse, -R138.reuse ;  /* 0x0000004970707223 */ /* 0x180fe2000001088a */
[-CC-:B------:R-:W-:Y:S01]  /*8200*/  FFMA.FTZ R113, R113, R73.reuse, -R138.reuse ;  /* 0x0000004971717223 */ /* 0x180fe2000001088a */
        /* <DEDUP_REMOVED lines=22> */
[----:B------:R-:W-:Y:S01]  /*8370*/  FFMA.FTZ R87, R87, R73, -R138 ;  /* 0x0000004957577223 */ /* 0x000fe2000001088a */
[----:B------:R-:W-:-:S02]  /*8380*/  WARPGROUP.DEPBAR.LE gsb0, 0x0 ;  /* 0x00008000000079c5 */ /* 0x000fc40000010000 */
[----:B------:R-:W-:Y:S01]  /*8390*/  WARPGROUP.ARRIVE ;  /* 0x00000000000079c5 */ /* 0x000fe20000000000 */
[----:B------:R-:W-:Y:S01]  /*83a0*/  MUFU.EX2 R129, R129 ;  /* 0x0000008100817308 */ /* 0x000fe20000000800 */
[-CC-:B------:R-:W-:Y:S01]  /*83b0*/  FFMA.FTZ R135, R135, R73.reuse, -R138.reuse ;  /* 0x0000004987877223 */ /* 0x180fe2000001088a */
[----:B------:R-:W-:-:S03]  /*83c0*/  FFMA.FTZ R136, R136, R73, -R138 ;  /* 0x0000004988887223 */ /* 0x000fc6000001088a */
[----:B------:R-:W-:Y:S01]  /*83d0*/  HGMMA.64x96x16.F32.BF16 R24, gdesc[UR28].tnspB, R24, gsb0 ;  /* 0x416000001c1879f0 */ /* 0x000fe20008001818 */
[----:B------:R-:W-:Y:S02]  /*83e0*/  UIADD3 UR28, UR7, 0xa80, URZ ;  /* 0x00000a80071c7890 */ /* 0x000fe4000fffe03f */
[----:B------:R-:W-:Y:S01]  /*83f0*/  UIADD3 UR30, UR6, 0x1c0, URZ ;  /* 0x000001c0061e7890 */ /* 0x000fe2000fffe03f */
[----:B------:R-:W-:Y:S01]  /*8400*/  MUFU.EX2 R130, R130 ;  /* 0x0000008200827308 */ /* 0x000fe20000000800 */
[----:B------:R-:W-:Y:S01]  /*8410*/  UMOV UR29, 0xc0000010 ;  /* 0xc0000010001d7882 */ /* 0x000fe20000000000 */
[----:B------:R-:W-:-:S06]  /*8420*/  UMOV UR31, 0x80000020 ;  /* 0x80000020001f7882 */ /* 0x000fcc0000000000 */
        /* <DEDUP_REMOVED lines=13> */
[----:B------:R-:W-:-:S05]  /*8500*/  WARPGROUP.ARRIVE ;  /* 0x00000000000079c5 */ /* 0x000fca0000000000 */
[----:B------:R-:W-:Y:S01]  /*8510*/  MUFU.EX2 R110, R110 ;  /* 0x0000006e006e7308 */ /* 0x000fe20000000800 */
[----:B------:R-:W-:Y:S01]  /*8520*/  HGMMA.64x96x16.F32.BF16 R24, gdesc[UR28].tnspB, R24, gsb0 ;  /* 0x416000001c1879f0 */ /* 0x000fe20008001818 */
[----:B------:R-:W-:Y:S02]  /*8530*/  UIADD3 UR28, UR7, 0xc00, URZ ;  /* 0x00000c00071c7890 */ /* 0x000fe4000fffe03f */
[----:B------:R-:W-:Y:S01]  /*8540*/  UIADD3 UR30, UR6, 0x200, URZ ;  /* 0x00000200061e7890 */ /* 0x000fe2000fffe03f */
[----:B------:R-:W-:Y:S01]  /*8550*/  UMOV UR29, 0xc0000010 ;  /* 0xc0000010001d7882 */ /* 0x000fe20000000000 */
[----:B------:R-:W-:Y:S02]  /*8560*/  UMOV UR31, 0x80000020 ;  /* 0x80000020001f7882 */ /* 0x000fe40000000000 */
        /* <DEDUP_REMOVED lines=15> */
[----:B------:R-:W-:Y:S07]  /*8660*/  HGMMA.64x96x16.F32.BF16 R24, gdesc[UR28].tnspB, R24, gsb0 ;  /* 0x416000001c1879f0 */ /* 0x000fee0008001818 */
[----:B------:R-:W-:Y:S08]  /*8670*/  MUFU.EX2 R135, R135 ;  /* 0x0000008700877308 */ /* 0x000ff00000000800 */
[----:B------:R-:W-:Y:S01]  /*8680*/  MUFU.EX2 R136, R136 ;  /* 0x0000008800887308 */ /* 0x000fe20000000800 */
[----:B------:R-:W-:-:S02]  /*8690*/  WARPGROUP.DEPBAR.LE gsb0, 0x0 ;  /* 0x00008000000079c5 */ /* 0x000fc40000010000 */
[----:B------:R2:W-:Y:S06]  /*86a0*/  BAR.ARV R79, 0x100 ;  /* 0x0004004f0000751d */ /* 0x0005ec0000002000 */
[----:B------:R3:W-:Y:S01]  /*86b0*/  @!P1 SYNCS.ARRIVE.TRANS64.RED.A1T0 RZ, [R7+URZ], RZ ;  /* 0x000000ff07ff99a7 */ /* 0x0007e2000810043f */
[----:B-1----:R-:W-:Y:S01]  /*86c0*/  FMUL.FTZ R24, R24, R78 ;  /* 0x0000004e18187220 */ /* 0x002fe20000410000 */
[-CC-:B--2---:R-:W-:Y:S01]  /*86d0*/  FFMA.FTZ R79, R8, R73.reuse, -R138.reuse ;  /* 0x00000049084f7223 */ /* 0x184fe2000001088a */
[----:B0-----:R-:W-:Y:S01]  /*86e0*/  FMNMX.FTZ R8, R137, R140, !PT ;  /* 0x0000008c89087209 */ /* 0x001fe20007810000 */
[----:B------:R-:W-:Y:S01]  /*86f0*/  FFMA.FTZ R137, R12, R73, -R138 ;  /* 0x000000490c897223 */ /* 0x000fe2000001088a */
[-C--:B------:R-:W-:Y:S01]  /*8700*/  FMUL.FTZ R25, R25, R78.reuse ;  /* 0x0000004e19197220 */ /* 0x080fe20000410000 */
[-C--:B------:R-:W-:Y:S01]  /*8710*/  FMUL.FTZ R28, R28, R78.reuse ;  /* 0x0000004e1c1c7220 */ /* 0x080fe20000410000 */
[----:B------:R-:W-:Y:S01]  /*8720*/  FMUL.FTZ R29, R29, R78 ;  /* 0x0000004e1d1d7220 */ /* 0x000fe20000410000 */
[----:B---3--:R-:W-:-:S02]  /*8730*/  IMAD.U32 R7, RZ, RZ, UR58 ;  /* 0x0000003aff077e24 */ /* 0x008fc4000f8e00ff */
[CC--:B------:R-:W-:Y:S01]  /*8740*/  FMUL.FTZ R140, R8.reuse, R73.reuse ;  /* 0x00000049088c7220 */ /* 0x0c0fe20000410000 */
[----:B------:R-:W-:Y:S01]  /*8750*/  FADD.FTZ R4, -R8, R4 ;  /* 0x0000000408047221 */ /* 0x000fe20000010100 */
[----:B------:R-:W0:Y:S01]  /*8760*/  MUFU.EX2 R79, R79 ;  /* 0x0000004f004f7308 */ /* 0x000e220000000800 */
[----:B------:R-:W-:Y:S01]  /*8770*/  UMOV UR58, UR39 ;  /* 0x00000027003a7c82 */ /* 0x000fe20008000000 */
[----:B------:R-:W-:Y:S01]  /*8780*/  @!P1 LEA R7, R7, UR36, 0x3 ;  /* 0x0000002407079c11 */ /* 0x000fe2000f8e18ff */
[-C--:B------:R-:W-:Y:S01]  /*8790*/  FMUL.FTZ R4, R4, R73.reuse ;  /* 0x0000004904047220 */ /* 0x080fe20000410000 */
[-CC-:B------:R-:W-:Y:S01]  /*87a0*/  FFMA.FTZ R122, R122, R73.reuse, -R140.reuse ;  /* 0x000000497a7a7223 */ /* 0x180fe2000001088c */
[-CC-:B------:R-:W-:Y:S01]  /*87b0*/  FFMA.FTZ R114, R114, R73.reuse, -R140.reuse ;  /* 0x0000004972727223 */ /* 0x180fe2000001088c */
[-CC-:B------:R-:W-:Y:S01]  /*87c0*/  FFMA.FTZ R89, R89, R73.reuse, -R140.reuse ;  /* 0x0000004959597223 */ /* 0x180fe2000001088c */
[----:B------:R-:W-:Y:S01]  /*87d0*/  @!P1 VIADD R7, R7, 0x31c60 ;  /* 0x00031c6007079836 */ /* 0x000fe20000000000 */
[----:B------:R0:W-:Y:S01]  /*87e0*/  MUFU.EX2 R12, R4 ;  /* 0x00000004000c7308 */ /* 0x0001e20000000800 */
[-CC-:B------:R-:W-:Y:S01]  /*87f0*/  FFMA.FTZ R90, R90, R73.reuse, -R140.reuse ;  /* 0x000000495a5a7223 */ /* 0x180fe2000001088c */
[-CC-:B------:R-:W-:Y:S01]  /*8800*/  FFMA.FTZ R98, R98, R73.reuse, -R140.reuse ;  /* 0x0000004962627223 */ /* 0x180fe2000001088c */
[-CC-:B------:R-:W-:Y:S01]  /*8810*/  FFMA.FTZ R91, R91, R73.reuse, -R140.reuse ;  /* 0x000000495b5b7223 */ /* 0x180fe2000001088c */
[----:B------:R-:W-:Y:S01]  /*8820*/  @!P1 PRMT R7, RZ, 0x654, R7 ;  /* 0x00000654ff079816 */ /* 0x000fe20000000007 */
[-CC-:B------:R-:W-:Y:S01]  /*8830*/  FFMA.FTZ R75, R75, R73.reuse, -R140.reuse ;  /* 0x000000494b4b7223 */ /* 0x180fe2000001088c */
[-CC-:B------:R-:W-:Y:S01]  /*8840*/  FFMA.FTZ R77, R77, R73.reuse, -R140.reuse ;  /* 0x000000494d4d7223 */ /* 0x180fe2000001088c */
[--C-:B------:R-:W-:Y:S01]  /*8850*/  FFMA.FTZ R82, R82, R73, -R140.reuse ;  /* 0x0000004952527223 */ /* 0x100fe2000001088c */
[----:B------:R1:W-:Y:S01]  /*8860*/  @!P1 SYNCS.ARRIVE.TRANS64.RED.A1T0 RZ, [R7+URZ], RZ ;  /* 0x000000ff07ff99a7 */ /* 0x0003e2000810043f */
[----:B------:R-:W2:Y:S01]  /*8870*/  MUFU.EX2 R137, R137 ;  /* 0x0000008900897308 */ /* 0x000ea20000000800 */
[----:B0-----:R-:W-:Y:S01]  /*8880*/  F2FP.BF16.F32.PACK_AB R4, R79, R5 ;  /* 0x000000054f04723e */ /* 0x001fe200000010ff */
[-CC-:B------:R-:W-:Y:S01]  /*8890*/  FFMA.FTZ R74, R74, R73.reuse, -R140.reuse ;  /* 0x000000494a4a7223 */ /* 0x180fe2000001088c */
[-CC-:B------:R-:W-:Y:S01]  /*88a0*/  FFMA.FTZ R76, R76, R73.reuse, -R140.reuse ;  /* 0x000000494c4c7223 */ /* 0x180fe2000001088c */
[-C--:B------:R-:W-:Y:S01]  /*88b0*/  FMUL.FTZ R32, R32, R78.reuse ;  /* 0x0000004e20207220 */ /* 0x080fe20000410000 */
[-C--:B------:R-:W-:Y:S01]  /*88c0*/  FMUL.FTZ R33, R33, R78.reuse ;  /* 0x0000004e21217220 */ /* 0x080fe20000410000 */
[----:B------:R-:W-:Y:S01]  /*88d0*/  FMUL.FTZ R36, R36, R78 ;  /* 0x0000004e24247220 */ /* 0x000fe20000410000 */
[-CC-:B-1----:R-:W-:Y:S01]  /*88e0*/  FFMA.FTZ R7, R9, R73.reuse, -R140.reuse ;  /* 0x0000004909077223 */ /* 0x182fe2000001088c */
[-CC-:B------:R-:W-:Y:S01]  /*88f0*/  FFMA.FTZ R9, R10, R73.reuse, -R140.reuse ;  /* 0x000000490a097223 */ /* 0x180fe2000001088c */
[-CC-:B------:R-:W-:Y:S01]  /*8900*/  FFMA.FTZ R10, R13, R73.reuse, -R140.reuse ;  /* 0x000000490d0a7223 */ /* 0x180fe2000001088c */
[-C--:B------:R-:W-:Y:S01]  /*8910*/  FFMA.FTZ R13, R14, R73.reuse, -R140 ;  /* 0x000000490e0d7223 */ /* 0x080fe2000001088c */
[----:B------:R-:W-:Y:S01]  /*8920*/  FFMA.FTZ R14, R78, R6, R5 ;  /* 0x000000064e0e7223 */ /* 0x000fe20000010005 */
[----:B------:R-:W-:Y:S01]  /*8930*/  MUFU.EX2 R122, R122 ;  /* 0x0000007a007a7308 */ /* 0x000fe20000000800 */
[-C--:B------:R-:W-:Y:S01]  /*8940*/  FMUL.FTZ R37, R37, R78.reuse ;  /* 0x0000004e25257220 */ /* 0x080fe20000410000 */
[-C--:B------:R-:W-:Y:S01]  /*8950*/  FMUL.FTZ R40, R40, R78.reuse ;  /* 0x0000004e28287220 */ /* 0x080fe20000410000 */
[----:B------:R-:W-:Y:S01]  /*8960*/  FADD.FTZ R14, R79, R14 ;  /* 0x0000000e4f0e7221 */ /* 0x000fe20000010000 */
[----:B------:R-:W-:Y:S01]  /*8970*/  FFMA.FTZ R79, R83, R73, -R140 ;  /* 0x00000049534f7223 */ /* 0x000fe2000001088c */
[----:B--2---:R-:W-:Y:S01]  /*8980*/  F2FP.BF16.F32.PACK_AB R6, R137, R11 ;  /* 0x0000000b8906723e */ /* 0x004fe200000010ff */
[-C--:B------:R-:W-:Y:S01]  /*8990*/  FMUL.FTZ R41, R41, R78.reuse ;  /* 0x0000004e29297220 */ /* 0x080fe20000410000 */
[----:B------:R-:W-:Y:S01]  /*89a0*/  FADD.FTZ R14, R11, R14 ;  /* 0x0000000e0b0e7221 */ /* 0x000fe20000010000 */
[----:B------:R-:W0:Y:S01]  /*89b0*/  MUFU.EX2 R7, R7 ;  /* 0x0000000700077308 */ /* 0x000e220000000800 */
[-CC-:B------:R-:W-:Y:S01]  /*89c0*/  FFMA.FTZ R11, R88, R73.reuse, -R140.reuse ;  /* 0x00000049580b7223 */ /* 0x180fe2000001088c */
[-C--:B------:R-:W-:Y:S01]  /*89d0*/  FFMA.FTZ R88, R80, R73.reuse, -R140 ;  /* 0x0000004950587223 */ /* 0x080fe2000001088c */
[----:B------:R-:W-:Y:S01]  /*89e0*/  FADD.FTZ R137, R137, R14 ;  /* 0x0000000e89897221 */ /* 0x000fe20000010000 */
[-CC-:B------:R-:W-:Y:S01]  /*89f0*/  FFMA.FTZ R80, R81, R73.reuse, -R140.reuse ;  /* 0x0000004951507223 */ /* 0x180fe2000001088c */
[--C-:B------:R-:W-:Y:S01]  /*8a00*/  FFMA.FTZ R14, R99, R73, -R140.reuse ;  /* 0x00000049630e7223 */ /* 0x100fe2000001088c */
[-C--:B------:R-:W-:Y:S01]  /*8a10*/  FMUL.FTZ R44, R44, R78.reuse ;  /* 0x0000004e2c2c7220 */ /* 0x080fe20000410000 */
[----:B------:R-:W-:Y:S01]  /*8a20*/  FADD.FTZ R137, R15, R137 ;  /* 0x000000890f897221 */ /* 0x000fe20000010000 */
[----:B------:R-:W1:Y:S01]  /*8a30*/  MUFU.EX2 R9, R9 ;  /* 0x0000000900097308 */ /* 0x000e620000000800 */
[-C--:B------:R-:W-:Y:S01]  /*8a40*/  FMUL.FTZ R45, R45, R78.reuse ;  /* 0x0000004e2d2d7220 */ /* 0x080fe20000410000 */
[-C--:B------:R-:W-:Y:S01]  /*8a50*/  FMUL.FTZ R48, R48, R78.reuse ;  /* 0x0000004e30307220 */ /* 0x080fe20000410000 */
[-C--:B------:R-:W-:Y:S01]  /*8a60*/  FMUL.FTZ R49, R49, R78.reuse ;  /* 0x0000004e31317220 */ /* 0x080fe20000410000 */
[-C--:B------:R-:W-:Y:S01]  /*8a70*/  FMUL.FTZ R52, R52, R78.reuse ;  /* 0x0000004e34347220 */ /* 0x080fe20000410000 */
[-C--:B------:R-:W-:Y:S01]  /*8a80*/  FMUL.FTZ R53, R53, R78.reuse ;  /* 0x0000004e35357220 */ /* 0x080fe20000410000 */
[-C--:B------:R-:W-:Y:S01]  /*8a90*/  FMUL.FTZ R56, R56, R78.reuse ;  /* 0x0000004e38387220 */ /* 0x080fe20000410000 */
[-C--:B------:R-:W-:Y:S01]  /*8aa0*/  FMUL.FTZ R57, R57, R78.reuse ;  /* 0x0000004e39397220 */ /* 0x080fe20000410000 */
[----:B------:R-:W-:Y:S01]  /*8ab0*/  MUFU.EX2 R10, R10 ;  /* 0x0000000a000a7308 */ /* 0x000fe20000000800 */
[----:B0-----:R-:W-:Y:S01]  /*8ac0*/  FFMA.FTZ R3, R12, R3, R7 ;  /* 0x000000030c037223 */ /* 0x001fe20000010007 */
[-C--:B------:R-:W-:Y:S01]  /*8ad0*/  FMUL.FTZ R60, R60, R78.reuse ;  /* 0x0000004e3c3c7220 */ /* 0x080fe20000410000 */
[-C--:B------:R-:W-:Y:S01]  /*8ae0*/  FMUL.FTZ R61, R61, R78.reuse ;  /* 0x0000004e3d3d7220 */ /* 0x080fe20000410000 */
[-C--:B------:R-:W-:Y:S01]  /*8af0*/  FMUL.FTZ R64, R64, R78.reuse ;  /* 0x0000004e40407220 */ /* 0x080fe20000410000 */
[-C--:B------:R-:W-:Y:S01]  /*8b00*/  FMUL.FTZ R65, R65, R78.reuse ;  /* 0x0000004e41417220 */ /* 0x080fe20000410000 */
[-C--:B------:R-:W-:Y:S01]  /*8b10*/  FMUL.FTZ R68, R68, R78.reuse ;  /* 0x0000004e44447220 */ /* 0x080fe20000410000 */
[----:B------:R-:W-:Y:S01]  /*8b20*/  FMUL.FTZ R69, R69, R78 ;  /* 0x0000004e45457220 */ /* 0x000fe20000410000 */
[----:B------:R-:W0:Y:S01]  /*8b30*/  MUFU.EX2 R13, R13 ;  /* 0x0000000d000d7308 */ /* 0x000e220000000800 */
[C---:B-1----:R-:W-:Y:S01]  /*8b40*/  F2FP.BF16.F32.PACK_AB R5, R9.reuse, R7 ;  /* 0x000000070905723e */ /* 0x042fe200000010ff */
[----:B------:R-:W-:Y:S01]  /*8b50*/  FADD.FTZ R9, R9, R3 ;  /* 0x0000000309097221 */ /* 0x000fe20000010000 */
[-CC-:B------:R-:W-:Y:S01]  /*8b60*/  FFMA.FTZ R3, R109, R73.reuse, -R140.reuse ;  /* 0x000000496d037223 */ /* 0x180fe2000001088c */
[-C--:B------:R-:W-:Y:S01]  /*8b70*/  FMUL.FTZ R26, R26, R12.reuse ;  /* 0x0000000c1a1a7220 */ /* 0x080fe20000410000 */
[-C--:B------:R-:W-:Y:S01]  /*8b80*/  FMUL.FTZ R27, R27, R12.reuse ;  /* 0x0000000c1b1b7220 */ /* 0x080fe20000410000 */
[-C--:B------:R-:W-:Y:S01]  /*8b90*/  FMUL.FTZ R30, R30, R12.reuse ;  /* 0x0000000c1e1e7220 */ /* 0x080fe20000410000 */
[-C--:B------:R-:W-:Y:S01]  /*8ba0*/  FMUL.FTZ R31, R31, R12.reuse ;  /* 0x0000000c1f1f7220 */ /* 0x080fe20000410000 */
[----:B------:R-:W-:Y:S01]  /*8bb0*/  MUFU.EX2 R114, R114 ;  /* 0x0000007200727308 */ /* 0x000fe20000000800 */
[-C--:B------:R-:W-:Y:S01]  /*8bc0*/  FMUL.FTZ R34, R34, R12.reuse ;  /* 0x0000000c22227220 */ /* 0x080fe20000410000 */
[-C--:B------:R-:W-:Y:S01]  /*8bd0*/  FMUL.FTZ R35, R35, R12.reuse ;  /* 0x0000000c23237220 */ /* 0x080fe20000410000 */
[-C--:B------:R-:W-:Y:S01]  /*8be0*/  FMUL.FTZ R38, R38, R12.reuse ;  /* 0x0000000c26267220 */ /* 0x080fe20000410000 */
[-C--:B------:R-:W-:Y:S01]  /*8bf0*/  FMUL.FTZ R39, R39, R12.reuse ;  /* 0x0000000c27277220 */ /* 0x080fe20000410000 */
[-C--:B------:R-:W-:Y:S01]  /*8c00*/  FMUL.FTZ R42, R42, R12.reuse ;  /* 0x0000000c2a2a7220 */ /* 0x080fe20000410000 */
[-C--:B------:R-:W-:Y:S01]  /*8c10*/  FMUL.FTZ R43, R43, R12.reuse ;  /* 0x0000000c2b2b7220 */ /* 0x080fe20000410000 */
[----:B------:R-:W-:Y:S01]  /*8c20*/  FMUL.FTZ R46, R46, R12 ;  /* 0x0000000c2e2e7220 */ /* 0x000fe20000410000 */
[----:B------:R-:W-:Y:S01]  /*8c30*/  MUFU.EX2 R3, R3 ;  /* 0x0000000300037308 */ /* 0x000fe20000000800 */
[----:B0-----:R-:W-:Y:S01]  /*8c40*/  F2FP.BF16.F32.PACK_AB R7, R13, R10 ;  /* 0x0000000a0d07723e */ /* 0x001fe200000010ff */
[-C--:B------:R-:W-:Y:S01]  /*8c50*/  FMUL.FTZ R47, R47, R12.reuse ;  /* 0x0000000c2f2f7220 */ /* 0x080fe20000410000 */
[-C--:B------:R-:W-:Y:S01]  /*8c60*/  FMUL.FTZ R50, R50, R12.reuse ;  /* 0x0000000c32327220 */ /* 0x080fe20000410000 */
[-C--:B------:R-:W-:Y:S01]  /*8c70*/  FMUL.FTZ R51, R51, R12.reuse ;  /* 0x0000000c33337220 */ /* 0x080fe20000410000 */
[-C--:B------:R-:W-:Y:S01]  /*8c80*/  FMUL.FTZ R54, R54, R12.reuse ;  /* 0x0000000c36367220 */ /* 0x080fe20000410000 */
[----:B------:R0:W-:Y:S01]  /*8c90*/  STSM.16.M88.4 [R2+0x24300], R4 ;  /* 0x0243000402007844 */ /* 0x0001e20000000200 */
        /* <DEDUP_REMOVED lines=10> */
[----:B------:R-:W-:Y:S01]  /*8d40*/  FMUL.FTZ R71, R71, R12 ;  /* 0x0000000c47477220 */ /* 0x000fe20000410000 */
[-CC-:B0-----:R-:W-:Y:S01]  /*8d50*/  FFMA.FTZ R5, R21, R73.reuse, -R140.reuse ;  /* 0x0000004915057223 */ /* 0x181fe2000001088c */
[-CC-:B------:R-:W-:Y:S01]  /*8d60*/  FFMA.FTZ R6, R128, R73.reuse, -R140.reuse ;  /* 0x0000004980067223 */ /* 0x180fe2000001088c */
[-CC-:B------:R-:W-:Y:S01]  /*8d70*/  FFMA.FTZ R7, R131, R73.reuse, -R140.reuse ;  /* 0x0000004983077223 */ /* 0x180fe2000001088c */
[-CC-:B------:R-:W-:Y:S01]  /*8d80*/  FFMA.FTZ R128, R132, R73.reuse, -R140.reuse ;  /* 0x0000004984807223 */ /* 0x180fe2000001088c */
[----:B------:R-:W-:Y:S01]  /*8d90*/  FADD.FTZ R4, R10, R9 ;  /* 0x000000090a047221 */ /* 0x000fe20000010000 */
[-CC-:B------:R-:W-:Y:S01]  /*8da0*/  FFMA.FTZ R131, R123, R73.reuse, -R140.reuse ;  /* 0x000000497b837223 */ /* 0x180fe2000001088c */
[----:B------:R-:W0:Y:S01]  /*8db0*/  MUFU.EX2 R5, R5 ;  /* 0x0000000500057308 */ /* 0x000e220000000800 */
[-C--:B------:R-:W-:Y:S01]  /*8dc0*/  FFMA.FTZ R9, R96, R73.reuse, -R140 ;  /* 0x0000004960097223 */ /* 0x080fe2000001088c */
[----:B------:R-:W-:Y:S01]  /*8dd0*/  FADD.FTZ R4, R13, R4 ;  /* 0x000000040d047221 */ /* 0x000fe20000010000 */
[-CC-:B------:R-:W-:Y:S01]  /*8de0*/  FFMA.FTZ R123, R126, R73.reuse, -R140.reuse ;  /* 0x000000497e7b7223 */ /* 0x180fe2000001088c */
[-CC-:B------:R-:W-:Y:S01]  /*8df0*/  FFMA.FTZ R10, R97, R73.reuse, -R140.reuse ;  /* 0x00000049610a7223 */ /* 0x180fe2000001088c */
[-CC-:B------:R-:W-:Y:S01]  /*8e00*/  FFMA.FTZ R126, R127, R73.reuse, -R140.reuse ;  /* 0x000000497f7e7223 */ /* 0x180fe2000001088c */
[-CC-:B------:R-:W-:Y:S01]  /*8e10*/  FFMA.FTZ R127, R115, R73.reuse, -R140.reuse ;  /* 0x00000049737f7223 */ /* 0x180fe2000001088c */
[-CC-:B------:R-:W-:Y:S01]  /*8e20*/  FFMA.FTZ R115, R118, R73.reuse, -R140.reuse ;  /* 0x0000004976737223 */ /* 0x180fe2000001088c */
[----:B------:R-:W1:Y:S01]  /*8e30*/  MUFU.EX2 R6, R6 ;  /* 0x0000000600067308 */ /* 0x000e620000000800 */
[-CC-:B------:R-:W-:Y:S01]  /*8e40*/  FFMA.FTZ R118, R119, R73.reuse, -R140.reuse ;  /* 0x0000004977767223 */ /* 0x180fe2000001088c */
[-CC-:B------:R-:W-:Y:S01]  /*8e50*/  FFMA.FTZ R21, R106, R73.reuse, -R140.reuse ;  /* 0x000000496a157223 */ /* 0x180fe2000001088c */
[-CC-:B------:R-:W-:Y:S01]  /*8e60*/  FFMA.FTZ R106, R107, R73.reuse, -R140.reuse ;  /* 0x000000496b6a7223 */ /* 0x180fe2000001088c */
[----:B------:R-:W-:-:S04]  /*8e70*/  FFMA.FTZ R107, R108, R73, -R140 ;  /* 0x000000496c6b7223 */ /* 0x000fc8000001088c */
[----:B------:R-:W2:Y:S01]  /*8e80*/  MUFU.EX2 R7, R7 ;  /* 0x0000000700077308 */ /* 0x000ea20000000800 */
[----:B0-----:R-:W-:Y:S01]  /*8e90*/  FADD.FTZ R81, R5, R4 ;  /* 0x0000000405517221 */ /* 0x001fe20000010000 */
[----:B------:R-:W-:-:S06]  /*8ea0*/  FADD.FTZ R4, R20, R137 ;  /* 0x0000008914047221 */ /* 0x000fcc0000010000 */
[----:B------:R-:W0:Y:S01]  /*8eb0*/  MUFU.EX2 R128, R128 ;  /* 0x0000008000807308 */ /* 0x000e220000000800 */
[C---:B-1----:R-:W-:Y:S01]  /*8ec0*/  FADD.FTZ R96, R6.reuse, R81 ;  /* 0x0000005106607221 */ /* 0x042fe20000010000 */
[----:B------:R-:W-:Y:S01]  /*8ed0*/  FADD.FTZ R81, R129, R4 ;  /* 0x0000000481517221 */ /* 0x000fe20000010000 */
[----:B------:R-:W-:Y:S02]  /*8ee0*/  F2FP.BF16.F32.PACK_AB R5, R6, R5 ;  /* 0x000000050605723e */ /* 0x000fe400000010ff */
[C---:B------:R-:W-:Y:S01]  /*8ef0*/  F2FP.BF16.F32.PACK_AB R6, R130.reuse, R129 ;  /* 0x000000818206723e */ /* 0x040fe200000010ff */
[----:B------:R-:W-:Y:S02]  /*8f00*/  FADD.FTZ R97, R130, R81 ;  /* 0x0000005182617221 */ /* 0x000fe40000010000 */
[----:B------:R-:W1:Y:S01]  /*8f10*/  MUFU.EX2 R131, R131 ;  /* 0x0000008300837308 */ /* 0x000e620000000800 */
[----:B--2---:R-:W-:Y:S01]  /*8f20*/  FADD.FTZ R83, R7, R96 ;  /* 0x0000006007537221 */ /* 0x004fe20000010000 */
[----:B------:R-:W-:Y:S01]  /*8f30*/  FADD.FTZ R4, R120, R97 ;  /* 0x0000006178047221 */ /* 0x000fe20000010000 */
[----:B------:R-:W-:-:S05]  /*8f40*/  F2FP.BF16.F32.PACK_AB R120, R121, R120 ;  /* 0x000000787978723e */ /* 0x000fca00000010ff */
[----:B------:R-:W2:Y:S01]  /*8f50*/  MUFU.EX2 R123, R123 ;  /* 0x0000007b007b7308 */ /* 0x000ea20000000800 */
[C---:B0-----:R-:W-:Y:S01]  /*8f60*/  FADD.FTZ R83, R128.reuse, R83 ;  /* 0x0000005380537221 */ /* 0x041fe20000010000 */
[----:B------:R-:W-:-:S03]  /*8f70*/  F2FP.BF16.F32.PACK_AB R7, R128, R7 ;  /* 0x000000078007723e */ /* 0x000fc600000010ff */
[----:B------:R-:W-:Y:S01]  /*8f80*/  FADD.FTZ R96, R122, R83 ;  /* 0x000000537a607221 */ /* 0x000fe20000010000 */
[----:B------:R-:W-:Y:S02]  /*8f90*/  FADD.FTZ R83, R121, R4 ;  /* 0x0000000479537221 */ /* 0x000fe40000010000 */
[----:B------:R-:W0:Y:S01]  /*8fa0*/  MUFU.EX2 R126, R126 ;  /* 0x0000007e007e7308 */ /* 0x000e220000000800 */
[C---:B-1----:R-:W-:Y:S01]  /*8fb0*/  FADD.FTZ R96, R131.reuse, R96 ;  /* 0x0000006083607221 */ /* 0x042fe20000010000 */
[----:B------:R-:W-:Y:S01]  /*8fc0*/  FADD.FTZ R4, R124, R83 ;  /* 0x000000537c047221 */ /* 0x000fe20000010000 */
[----:B------:R-:W-:Y:S02]  /*8fd0*/  F2FP.BF16.F32.PACK_AB R121, R131, R122 ;  /* 0x0000007a8379723e */ /* 0x000fe400000010ff */
[C---:B------:R-:W-:Y:S01]  /*8fe0*/  F2FP.BF16.F32.PACK_AB R122, R125.reuse, R124 ;  /* 0x0000007c7d7a723e */ /* 0x040fe200000010ff */
[----:B------:R-:W-:Y:S01]  /*8ff0*/  FADD.FTZ R97, R125, R4 ;  /* 0x000000047d617221 */ /* 0x000fe20000010000 */
[----:B------:R-:W-:Y:S01]  /*9000*/  F2FP.BF16.F32.PACK_AB R4, R20, R15 ;  /* 0x0000000f1404723e */ /* 0x000fe200000010ff */
[----:B------:R-:W1:Y:S01]  /*9010*/  MUFU.EX2 R127, R127 ;  /* 0x0000007f007f7308 */ /* 0x000e620000000800 */
[----:B--2---:R-:W-:Y:S01]  /*9020*/  FADD.FTZ R83, R123, R96 ;  /* 0x000000607b537221 */ /* 0x004fe20000010000 */
[----:B------:R-:W-:Y:S01]  /*9030*/  FADD.FTZ R96, R112, R97 ;  /* 0x0000006170607221 */ /* 0x000fe20000010000 */
[C---:B------:R-:W-:Y:S01]  /*9040*/  F2FP.BF16.F32.PACK_AB R112, R113.reuse, R112 ;  /* 0x000000707170723e */ /* 0x040fe200000010ff */
[----:B------:R2:W-:Y:S02]  /*9050*/  STSM.16.M88.4 [R2+0x25b00], R4 ;  /* 0x025b000402007844 */ /* 0x0005e40000000200 */
[----:B------:R-:W-:-:S02]  /*9060*/  FADD.FTZ R15, R113, R96 ;  /* 0x00000060710f7221 */ /* 0x000fc40000010000 */
[----:B------:R-:W3:Y:S01]  /*9070*/  MUFU.EX2 R115, R115 ;  /* 0x0000007300737308 */ /* 0x000ee20000000800 */
[----:B0-----:R-:W-:Y:S01]  /*9080*/  FADD.FTZ R99, R126, R83 ;  /* 0x000000537e637221 */ /* 0x001fe20000010000 */
[----:B------:R-:W-:Y:S01]  /*9090*/  FADD.FTZ R96, R116, R15 ;  /* 0x0000000f74607221 */ /* 0x000fe20000010000 */
[----:B------:R-:W-:Y:S02]  /*90a0*/  F2FP.BF16.F32.PACK_AB R123, R126, R123 ;  /* 0x0000007b7e7b723e */ /* 0x000fe400000010ff */
[----:B------:R-:W-:-:S03]  /*90b0*/  FADD.FTZ R20, R114, R99 ;  /* 0x0000006372147221 */ /* 0x000fc60000010000 */
[----:B------:R-:W0:Y:S01]  /*90c0*/  MUFU.EX2 R118, R118 ;  /* 0x0000007600767308 */ /* 0x000e220000000800 */
[C---:B-1----:R-:W-:Y:S01]  /*90d0*/  FADD.FTZ R20, R127.reuse, R20 ;  /* 0x000000147f147221 */ /* 0x042fe20000010000 */
[----:B------:R-:W-:Y:S01]  /*90e0*/  F2FP.BF16.F32.PACK_AB R113, R127, R114 ;  /* 0x000000727f71723e */ /* 0x000fe200000010ff */
[----:B------:R-:W-:Y:S01]  /*90f0*/  STSM.16.M88.4 [R2+0x27300], R120 ;  /* 0x0273007802007844 */ /* 0x000fe20000000200 */
[----:B------:R-:W-:-:S04]  /*9100*/  F2FP.BF16.F32.PACK_AB R114, R117, R116 ;  /* 0x000000747572723e */ /* 0x000fc800000010ff */
[----:B------:R-:W1:Y:S01]  /*9110*/  MUFU.EX2 R21, R21 ;  /* 0x0000001500157308 */ /* 0x000e620000000800 */
[----:B---3--:R-:W-:-:S07]  /*9120*/  FADD.FTZ R15, R115, R20 ;  /* 0x00000014730f7221 */ /* 0x008fce0000010000 */
[----:B------:R-:W3:Y:S01]  /*9130*/  MUFU.EX2 R106, R106 ;  /* 0x0000006a006a7308 */ /* 0x000ee20000000800 */
[C---:B0-----:R-:W-:Y:S01]  /*9140*/  FADD.FTZ R20, R118.reuse, R15 ;  /* 0x0000000f76147221 */ /* 0x041fe20000010000 */
[----:B------:R-:W-:-:S05]  /*9150*/  F2FP.BF16.F32.PACK_AB R115, R118, R115 ;  /* 0x000000737673723e */ /* 0x000fca00000010ff */
[----:B------:R-:W-:Y:S01]  /*9160*/  STSM.16.M88.4 [R2+0x28b00], R112 ;  /* 0x028b007002007844 */ /* 0x000fe20000000200 */
[----:B------:R-:W-:Y:S01]  /*9170*/  MUFU.EX2 R81, R11 ;  /* 0x0000000b00517308 */ /* 0x000fe20000000800 */
[----:B-1----:R-:W-:-:S07]  /*9180*/  FADD.FTZ R15, R21, R20 ;  /* 0x00000014150f7221 */ /* 0x002fce0000010000 */
[----:B------:R0:W-:Y:S01]  /*9190*/  MUFU.EX2 R11, R89 ;  /* 0x00000059000b7308 */ /* 0x0001e20000000800 */
[----:B---3--:R-:W-:-:S07]  /*91a0*/  FADD.FTZ R20, R106, R15 ;  /* 0x0000000f6a147221 */ /* 0x008fce0000010000 */
[----:B------:R-:W1:Y:S01]  /*91b0*/  MUFU.EX2 R107, R107 ;  /* 0x0000006b006b7308 */ /* 0x000e620000000800 */
[----:B0-----:R-:W-:-:S07]  /*91c0*/  FADD.FTZ R89, R117, R96 ;  /* 0x0000006075597221 */ /* 0x001fce0000010000 */
[----:B------:R0:W-:Y:S08]  /*91d0*/  MUFU.EX2 R83, R90 ;  /* 0x0000005a00537308 */ /* 0x0001f00000000800 */
[----:B------:R-:W3:Y:S01]  /*91e0*/  MUFU.EX2 R9, R9 ;  /* 0x0000000900097308 */ /* 0x000ee20000000800 */
[----:B0-----:R-:W-:Y:S01]  /*91f0*/  FADD.FTZ R90, R104, R89 ;  /* 0x00000059685a7221 */ /* 0x001fe20000010000 */
[----:B-1----:R-:W-:Y:S01]  /*9200*/  FADD.FTZ R20, R107, R20 ;  /* 0x000000146b147221 */ /* 0x002fe20000010000 */
[----:B------:R-:W-:-:S02]  /*9210*/  F2FP.BF16.F32.PACK_AB R107, R3, R107 ;  /* 0x0000006b036b723e */ /* 0x000fc400000010ff */
[C---:B------:R-:W-:Y:S01]  /*9220*/  FADD.FTZ R90, R105.reuse, R90 ;  /* 0x0000005a695a7221 */ /* 0x040fe20000010000 */
[----:B------:R-:W-:Y:S02]  /*9230*/  F2FP.BF16.F32.PACK_AB R104, R105, R104 ;  /* 0x000000686968723e */ /* 0x000fe400000010ff */
[----:B------:R-:W0:Y:S01]  /*9240*/  MUFU.EX2 R10, R10 ;  /* 0x0000000a000a7308 */ /* 0x000e220000000800 */
[----:B------:R-:W-:Y:S01]  /*9250*/  FADD.FTZ R89, R133, R90 ;  /* 0x0000005a85597221 */ /* 0x000fe20000010000 */
[----:B------:R-:W-:Y:S01]  /*9260*/  FADD.FTZ R90, R3, R20 ;  /* 0x00000014035a7221 */ /* 0x000fe20000010000 */
[----:B------:R-:W-:Y:S02]  /*9270*/  F2FP.BF16.F32.PACK_AB R105, R106, R21 ;  /* 0x000000156a69723e */ /* 0x000fe400000010ff */
[C---:B------:R-:W-:Y:S01]  /*9280*/  FADD.FTZ R89, R134.reuse, R89 ;  /* 0x0000005986597221 */ /* 0x040fe20000010000 */
[----:B------:R-:W-:Y:S02]  /*9290*/  F2FP.BF16.F32.PACK_AB R106, R134, R133 ;  /* 0x00000085866a723e */ /* 0x000fe400000010ff */
[----:B------:R-:W1:Y:S01]  /*92a0*/  MUFU.EX2 R13, R98 ;  /* 0x00000062000d7308 */ /* 0x000e620000000800 */
[----:B------:R-:W-:Y:S01]  /*92b0*/  FADD.FTZ R96, R110, R89 ;  /* 0x000000596e607221 */ /* 0x000fe20000010000 */
[----:B---3--:R-:W-:Y:S01]  /*92c0*/  FADD.FTZ R89, R9, R90 ;  /* 0x0000005a09597221 */ /* 0x008fe20000010000 */
[----:B------:R-:W-:Y:S02]  /*92d0*/  STSM.16.M88.4 [R2+0x2a300], R104 ;  /* 0x02a3006802007844 */ /* 0x000fe40000000200 */
[----:B------:R-:W-:-:S03]  /*92e0*/  FADD.FTZ R97, R111, R96 ;  /* 0x000000606f617221 */ /* 0x000fc60000010000 */
[----:B------:R0:W-:Y:S01]  /*92f0*/  MUFU.EX2 R15, R80 ;  /* 0x00000050000f7308 */ /* 0x0001e20000000800 */
[----:B------:R-:W-:-:S04]  /*9300*/  FADD.FTZ R90, R100, R97 ;  /* 0x00000061645a7221 */ /* 0x000fc80000010000 */
[----:B--2---:R-:W-:-:S03]  /*9310*/  FADD.FTZ R5, R101, R90 ;  /* 0x0000005a65057221 */ /* 0x004fc60000010000 */
[----:B------:R-:W2:Y:S01]  /*9320*/  MUFU.EX2 R88, R88 ;  /* 0x0000005800587308 */ /* 0x000ea20000000800 */
[----:B------:R-:W-:Y:S01]  /*9330*/  FADD.FTZ R6, R102, R5 ;  /* 0x0000000566067221 */ /* 0x000fe20000010000 */
[C---:B0-----:R-:W-:Y:S01]  /*9340*/  FADD.FTZ R80, R10.reuse, R89 ;  /* 0x000000590a507221 */ /* 0x041fe20000010000 */
[----:B------:R-:W-:Y:S02]  /*9350*/  F2FP.BF16.F32.PACK_AB R5, R10, R9 ;  /* 0x000000090a05723e */ /* 0x000fe400000010ff */
[----:B------:R-:W-:Y:S01]  /*9360*/  FADD.FTZ R3, R103, R6 ;  /* 0x0000000667037221 */ /* 0x000fe20000010000 */
[----:B-1----:R-:W-:Y:S01]  /*9370*/  FADD.FTZ R89, R13, R80 ;  /* 0x000000500d597221 */ /* 0x002fe20000010000 */
[----:B------:R-:W-:Y:S01]  /*9380*/  F2FP.BF16.F32.PACK_AB R7, R14, R13 ;  /* 0x0000000d0e07723e */ /* 0x000fe200000010ff */
[----:B------:R0:W-:Y:S01]  /*9390*/  MUFU.EX2 R20, R82 ;  /* 0x0000005200147308 */ /* 0x0001e20000000800 */
[----:B------:R-:W-:Y:S01]  /*93a0*/  FADD.FTZ R10, R92, R3 ;  /* 0x000000035c0a7221 */ /* 0x000fe20000010000 */
[----:B------:R-:W-:Y:S01]  /*93b0*/  FADD.FTZ R4, R14, R89 ;  /* 0x000000590e047221 */ /* 0x000fe20000010000 */
[----:B------:R-:W-:-:S02]  /*93c0*/  F2FP.BF16.F32.PACK_AB R6, R101, R100 ;  /* 0x000000646506723e */ /* 0x000fc400000010ff */
[----:B------:R-:W-:Y:S01]  /*93d0*/  FADD.FTZ R3, R93, R10 ;  /* 0x0000000a5d037221 */ /* 0x000fe20000010000 */
[----:B------:R-:W-:Y:S01]  /*93e0*/  FADD.FTZ R80, R81, R4 ;  /* 0x0000000451507221 */ /* 0x000fe20000010000 */
[----:B------:R-:W-:Y:S01]  /*93f0*/  F2FP.BF16.F32.PACK_AB R4, R111, R110 ;  /* 0x0000006e6f04723e */ /* 0x000fe200000010ff */
[----:B------:R-:W1:Y:S01]  /*9400*/  MUFU.EX2 R79, R79 ;  /* 0x0000004f004f7308 */ /* 0x000e620000000800 */
[----:B------:R-:W-:Y:S01]  /*9410*/  FADD.FTZ R10, R94, R3 ;  /* 0x000000035e0a7221 */ /* 0x000fe20000010000 */
[C---:B------:R-:W-:Y:S01]  /*9420*/  FADD.FTZ R80, R11.reuse, R80 ;  /* 0x000000500b507221 */ /* 0x040fe20000010000 */
[----:B------:R-:W-:Y:S01]  /*9430*/  F2FP.BF16.F32.PACK_AB R81, R11, R81 ;  /* 0x000000510b51723e */ /* 0x000fe200000010ff */
[----:B------:R3:W-:Y:S01]  /*9440*/  STSM.16.M88.4 [R2+0x2bb00], R4 ;  /* 0x02bb000402007844 */ /* 0x0007e20000000200 */
[----:B------:R-:W-:Y:S01]  /*9450*/  FADD.FTZ R3, R95, R10 ;  /* 0x0000000a5f037221 */ /* 0x000fe20000010000 */
[----:B------:R-:W-:Y:S01]  /*9460*/  FADD.FTZ R80, R83, R80 ;  /* 0x0000005053507221 */ /* 0x000fe20000010000 */
[----:B0-----:R-:W-:Y:S01]  /*9470*/  F2FP.BF16.F32.PACK_AB R82, R93, R92 ;  /* 0x0000005c5d52723e */ /* 0x001fe200000010ff */
[----:B------:R-:W-:Y:S01]  /*9480*/  MUFU.EX2 R21, R74 ;  /* 0x0000004a00157308 */ /* 0x000fe20000000800 */
[----:B------:R-:W-:Y:S01]  /*9490*/  FADD.FTZ R10, R84, R3 ;  /* 0x00000003540a7221 */ /* 0x000fe20000010000 */
[----:B------:R-:W-:Y:S01]  /*94a0*/  FADD.FTZ R9, R91, R80 ;  /* 0x000000505b097221 */ /* 0x000fe20000010000 */
[----:B------:R-:W-:-:S02]  /*94b0*/  F2FP.BF16.F32.PACK_AB R80, R103, R102 ;  /* 0x000000666750723e */ /* 0x000fc400000010ff */
[----:B------:R-:W-:Y:S01]  /*94c0*/  FADD.FTZ R3, R85, R10 ;  /* 0x0000000a55037221 */ /* 0x000fe20000010000 */
[----:B------:R-:W-:Y:S01]  /*94d0*/  F2FP.BF16.F32.PACK_AB R83, R91, R83 ;  /* 0x000000535b53723e */ /* 0x000fe200000010ff */
[----:B--2---:R-:W-:Y:S01]  /*94e0*/  FADD.FTZ R14, R88, R9 ;  /* 0x00000009580e7221 */ /* 0x004fe20000010000 */
[----:B------:R-:W0:Y:S01]  /*94f0*/  MUFU.EX2 R75, R75 ;  /* 0x0000004b004b7308 */ /* 0x000e220000000800 */
[----:B------:R-:W-:Y:S02]  /*9500*/  FADD.FTZ R10, R86, R3 ;  /* 0x00000003560a7221 */ /* 0x000fe40000010000 */
[----:B------:R-:W-:Y:S01]  /*9510*/  STSM.16.M88.4 [R2+0x2d300], R80 ;  /* 0x02d3005002007844 */ /* 0x000fe20000000200 */
[----:B---3--:R-:W-:Y:S01]  /*9520*/  F2FP.BF16.F32.PACK_AB R6, R85, R84 ;  /* 0x000000545506723e */ /* 0x008fe200000010ff */
[----:B------:R-:W-:Y:S01]  /*9530*/  FADD.FTZ R10, R87, R10 ;  /* 0x0000000a570a7221 */ /* 0x000fe20000010000 */
[----:B------:R-:W-:Y:S01]  /*9540*/  F2FP.BF16.F32.PACK_AB R4, R95, R94 ;  /* 0x0000005e5f04723e */ /* 0x000fe200000010ff */
[C---:B------:R-:W-:Y:S01]  /*9550*/  FADD.FTZ R9, R15.reuse, R14 ;  /* 0x0000000e0f097221 */ /* 0x040fe20000010000 */
[----:B------:R-:W2:Y:S01]  /*9560*/  MUFU.EX2 R13, R76 ;  /* 0x0000004c000d7308 */ /* 0x000ea20000000800 */
[----:B------:R-:W-:-:S02]  /*9570*/  F2FP.BF16.F32.PACK_AB R5, R15, R88 ;  /* 0x000000580f05723e */ /* 0x000fc400000010ff */
[----:B-1----:R-:W-:Y:S01]  /*9580*/  F2FP.BF16.F32.PACK_AB R7, R79, R20 ;  /* 0x000000144f07723e */ /* 0x002fe200000010ff */
[----:B------:R-:W-:Y:S01]  /*9590*/  FADD.FTZ R14, R20, R9 ;  /* 0x00000009140e7221 */ /* 0x000fe20000010000 */
[----:B------:R-:W-:Y:S02]  /*95a0*/  F2FP.BF16.F32.PACK_AB R84, R87, R86 ;  /* 0x000000565754723e */ /* 0x000fe400000010ff */
[----:B------:R-:W-:Y:S01]  /*95b0*/  F2FP.BF16.F32.PACK_AB R86, R136, R135 ;  /* 0x000000878856723e */ /* 0x000fe200000010ff */
[----:B------:R-:W1:Y:S01]  /*95c0*/  MUFU.EX2 R77, R77 ;  /* 0x0000004d004d7308 */ /* 0x000e620000000800 */
[----:B0-----:R-:W-:Y:S01]  /*95d0*/  F2FP.BF16.F32.PACK_AB R85, R75, R21 ;  /* 0x000000154b55723e */ /* 0x001fe200000010ff */
[----:B------:R0:W-:Y:S01]  /*95e0*/  STSM.16.M88.4 [R2+0x2eb00], R4 ;  /* 0x02eb000402007844 */ /* 0x0001e20000000200 */
[----:B------:R-:W-:Y:S01]  /*95f0*/  FADD.FTZ R14, R79, R14 ;  /* 0x0000000e4f0e7221 */ /* 0x000fe20000010000 */
[----:B------:R-:W-:-:S03]  /*9600*/  FADD.FTZ R135, R135, R10 ;  /* 0x0000000a87877221 */ /* 0x000fc60000010000 */
[----:B------:R-:W-:-:S04]  /*9610*/  FADD.FTZ R14, R21, R14 ;  /* 0x0000000e150e7221 */ /* 0x000fc80000010000 */
[----:B------:R-:W-:-:S04]  /*9620*/  FADD.FTZ R14, R75, R14 ;  /* 0x0000000e4b0e7221 */ /* 0x000fc80000010000 */
[----:B--2---:R-:W-:Y:S01]  /*9630*/  FADD.FTZ R14, R13, R14 ;  /* 0x0000000e0d0e7221 */ /* 0x004fe20000010000 */
[C---:B-1----:R-:W-:Y:S01]  /*9640*/  F2FP.BF16.F32.PACK_AB R87, R77.reuse, R13 ;  /* 0x0000000d4d57723e */ /* 0x042fe200000010ff */
[----:B0-----:R-:W-:Y:S02]  /*9650*/  FADD.FTZ R6, R136, R135 ;  /* 0x0000008788067221 */ /* 0x001fe40000010000 */
[----:B------:R-:W-:Y:S01]  /*9660*/  FADD.FTZ R3, R77, R14 ;  /* 0x0000000e4d037221 */ /* 0x000fe20000010000 */
[----:B------:R-:W-:Y:S01]  /*9670*/  IMAD.MOV.U32 R7, RZ, RZ, R16 ;  /* 0x000000ffff077224 */ /* 0x000fe200078e0010 */
[----:B------:R0:W-:Y:S01]  /*9680*/  STSM.16.M88.4 [R2+0x30300], R84 ;  /* 0x0303005402007844 */ /* 0x0001e20000000200 */
[----:B------:R-:W-:Y:S02]  /*9690*/  IMAD.MOV.U32 R4, RZ, RZ, R8 ;  /* 0x000000ffff047224 */ /* 0x000fe400078e0008 */
[----:B------:R-:W-:Y:S01]  /*96a0*/  IMAD.MOV.U32 R5, RZ, RZ, R72 ;  /* 0x000000ffff057224 */ /* 0x000fe200078e0048 */
[----:B------:R-:W-:Y:S01]  /*96b0*/  @!PT LDS RZ, [RZ] ;  /* 0x00000000fffff984 */ /* 0x000fe20000000800 */
[----:B------:R-:W-:Y:S01]  /*96c0*/  @!PT LDS RZ, [RZ] ;  /* 0x00000000fffff984 */ /* 0x000fe20000000800 */
[----:B------:R-:W-:Y:S01]  /*96d0*/  @!PT LDS RZ, [RZ] ;  /* 0x00000000fffff984 */ /* 0x000fe20000000800 */
[----:B------:R-:W-:Y:S01]  /*96e0*/  @!PT LDS RZ, [RZ] ;  /* 0x00000000fffff984 */ /* 0x000fe20000000800 */
[----:B------:R1:W-:Y:S06]  /*96f0*/  MEMBAR.ALL.CTA ;  /* 0x0000000000007992 */ /* 0x0003ec0000008000 */
[----:B-1----:R-:W1:Y:S02]  /*9700*/  FENCE.VIEW.ASYNC.S ;  /* 0x00000000000073c6 */ /* 0x002e640000000000 */
[----:B-1----:R-:W-:Y:S01]  /*9710*/  NOP ;  /* 0x0000000000007918 */ /* 0x002fe20000000000 */
[----:B------:R-:W-:Y:S05]  /*9720*/  @P2 BRA `(.L_x_191) ;  /* 0xffffffc000082947 */ /* 0x000fea000383ffff */
.L_x_182:
[----:B------:R-:W-:Y:S06]  /*9730*/  BAR.ARV 0x8, 0x200 ;  /* 0x0208000000007b1d */ /* 0x000fec0000002000 */
[----:B------:R-:W-:Y:S05]  /*9740*/  @!P0 BRA `(.L_x_192) ;  /* 0x0000000000048947 */ /* 0x000fea0003800000 */
[----:B------:R-:W-:Y:S01]  /*9750*/  BPT.TRAP 0x1 ;  /* 0x000000040000795c */ /* 0x000fe20000300000 */
.L_x_192:
[----:B------:R-:W-:Y:S01]  /*9760*/  ULEA UR9, UR39, UR36, 0x3 ;  /* 0x0000002427097291 */ /* 0x000fe2000f8e183f */
[----:B------:R-:W-:-:S08]  /*9770*/  SHF.L.U32 R0, R16, 0x1f, RZ ;  /* 0x0000001f10007819 */ /* 0x000fd000000006ff */
[----:B------:R1:W3:Y:S01]  /*9780*/  SYNCS.PHASECHK.TRANS64.TRYWAIT P2, [UR9+0x31c50], R0 ;  /* 0x031c5000ff0075a7 */ /* 0x0002e20008040149 */
[----:B------:R-:W-:Y:S05]  /*9790*/  @!P0 BRA `(.L_x_193) ;  /* 0x0000000000048947 */ /* 0x000fea0003800000 */
[----:B------:R-:W-:Y:S01]  /*97a0*/  BPT.TRAP 0x1 ;  /* 0x000000040000795c */ /* 0x000fe20000300000 */
.L_x_193:
[----:B---3--:R-:W-:Y:S05]  /*97b0*/  @P2 BRA `(.L_x_194) ;  /* 0x0000000000082947 */ /* 0x008fea0003800000 */
[----:B------:R-:W3:Y:S02]  /*97c0*/  SYNCS.PHASECHK.TRANS64.TRYWAIT P0, [UR9+0x31c50], R0 ;  /* 0x031c5000ff0075a7 */ /* 0x000ee40008000149 */
[----:B---3--:R-:W-:Y:S05]  /*97d0*/  @!P0 BRA `(.L_x_195) ;  /* 0x00000084000c8947 */ /* 0x008fea0003800000 */
.L_x_194:
[----:B------:R-:W-:Y:S01]  /*97e0*/  UIADD3 UR36, UR36, 0x200, URZ ;  /* 0x0000020024247890 */ /* 0x000fe2000fffe03f */
[----:B------:R-:W-:Y:S01]  /*97f0*/  WARPGROUP.ARRIVE ;  /* 0x00000000000079c5 */ /* 0x000fe20000000000 */
[----:B------:R-:W-:Y:S01]  /*9800*/  ULOP3.LUT UR37, UR37, 0x10000, URZ, 0xfc, !UPT ;  /* 0x0001000025257892 */ /* 0x000fe2000f8efc3f */
[----:B---3--:R-:W3:Y:S01]  /*9810*/  SHFL.BFLY PT, R5, R6, 0x2, 0x1f ;  /* 0x0c401f0006057f89 */ /* 0x008ee200000e0000 */
[----:B------:R-:W-:Y:S01]  /*9820*/  USHF.R.U32.HI UR36, URZ, 0x4, UR36 ;  /* 0x000000043f247899 */ /* 0x000fe20008011624 */
[----:B------:R-:W-:Y:S01]  /*9830*/  IMAD.MOV.U32 R9, RZ, RZ, RZ ;  /* 0x000000ffff097224 */ /* 0x000fe200078e00ff */
[----:B------:R-:W-:Y:S01]  /*9840*/  UMOV UR5, 0xc0000010 ;  /* 0xc000001000057882 */ /* 0x000fe20000000000 */
[----:B------:R-:W-:Y:S01]  /*9850*/  UMOV UR7, 0x80000020 ;  /* 0x8000002000077882 */ /* 0x000fe20000000000 */
[----:B------:R-:W-:Y:S01]  /*9860*/  ULOP3.LUT UR36, UR36, 0x3fff, URZ, 0xc0, !UPT ;  /* 0x00003fff24247892 */ /* 0x000fe2000f8ec03f */
[----:B-1----:R-:W1:Y:S01]  /*9870*/  SHFL.BFLY PT, R0, R3, 0x2, 0x1f ;  /* 0x0c401f0003007f89 */ /* 0x002e6200000e0000 */
[----:B------:R-:W-:Y:S01]  /*9880*/  UMOV UR4, UR37 ;  /* 0x0000002500047c82 */ /* 0x000fe20008000000 */
[----:B------:R-:W-:Y:S01]  /*9890*/  IMAD.MOV.U32 R10, RZ, RZ, RZ ;  /* 0x000000ffff0a7224 */ /* 0x000fe200078e00ff */
[----:B------:R-:W-:Y:S01]  /*98a0*/  ULOP3.LUT UR8, UR36, 0x2400000, URZ, 0xfc, !UPT ;  /* 0x0240000024087892 */ /* 0x000fe2000f8efc3f */
[----:B------:R-:W-:-:S03]  /*98b0*/  VIADD R149, R149, 0x1 ;  /* 0x0000000195957836 */ /* 0x000fc60000000000 */
[----:B------:R-:W-:Y:S02]  /*98c0*/  UIMAD UR8, UR39, 0x6c0, UR8 ;  /* 0x000006c0270878a4 */ /* 0x000fe4000f8e0208 */
[----:B------:R-:W-:-:S04]  /*98d0*/  UIADD3 UR39, UR39, 0x1, URZ ;  /* 0x0000000127277890 */ /* 0x000fc8000fffe03f */
[----:B------:R-:W-:Y:S01]  /*98e0*/  UISETP.NE.AND UP0, UPT, UR39, 0x2, UPT ;  /* 0x000000022700788c */ /* 0x000fe2000bf05270 */
[----:B------:R-:W-:Y:S02]  /*98f0*/  UMOV UR6, UR8 ;  /* 0x0000000800067c82 */ /* 0x000fe40008000000 */
[----:B------:R-:W-:Y:S01]  /*9900*/  HGMMA.64x96x16.F32.BF16 R24, gdesc[UR4].tnspB, R24, gsb0 ;  /* 0x41600000041879f0 */ /* 0x000fe20008001818 */
[----:B------:R-:W-:Y:S01]  /*9910*/  UIADD3 UR4, UR37, 0x180, URZ ;  /* 0x0000018025047890 */ /* 0x000fe2000fffe03f */
[----:B---3--:R-:W-:Y:S01]  /*9920*/  FADD.FTZ R5, R5, R6 ;  /* 0x0000000605057221 */ /* 0x008fe20000010000 */
[----:B------:R-:W-:Y:S01]  /*9930*/  UIADD3 UR6, UR8, 0x40, URZ ;  /* 0x0000004008067890 */ /* 0x000fe2000fffe03f */
[----:B------:R-:W-:Y:S01]  /*9940*/  UMOV UR5, 0xc0000010 ;  /* 0xc000001000057882 */ /* 0x000fe20000000000 */
[----:B------:R-:W-:Y:S01]  /*9950*/  UMOV UR7, 0x80000020 ;  /* 0x8000002000077882 */ /* 0x000fe20000000000 */
[----:B-1----:R-:W-:Y:S01]  /*9960*/  FADD.FTZ R4, R0, R3 ;  /* 0x0000000300047221 */ /* 0x002fe20000010000 */
[----:B------:R-:W-:Y:S01]  /*9970*/  IMAD.MOV.U32 R3, RZ, RZ, -0x800000 ;  /* 0xff800000ff037424 */ /* 0x000fe200078e00ff */
[----:B------:R-:W1:Y:S01]  /*9980*/  SHFL.BFLY PT, R0, R5, 0x1, 0x1f ;  /* 0x0c201f0005007f89 */ /* 0x000e6200000e0000 */
[----:B------:R-:W-:-:S03]  /*9990*/  USEL UR39, UR39, URZ, UP0 ;  /* 0x0000003f27277287 */ /* 0x000fc60008000000 */
[----:B------:R-:W2:Y:S01]  /*99a0*/  SHFL.BFLY PT, R7, R4, 0x1, 0x1f ;  /* 0x0c201f0004077f89 */ /* 0x000ea200000e0000 */
[----:B-1----:R-:W-:Y:S01]  /*99b0*/  FADD.FTZ R11, R5, R0 ;  /* 0x00000000050b7221 */ /* 0x002fe20000010000 */
[----:B------:R-:W-:Y:S02]  /*99c0*/  IMAD.MOV.U32 R0, RZ, RZ, -0x800000 ;  /* 0xff800000ff007424 */ /* 0x000fe400078e00ff */
[----:B--2---:R-:W-:Y:S02]  /*99d0*/  FADD.FTZ R12, R4, R7 ;  /* 0x00000007040c7221 */ /* 0x004fe40000010000 */
[----:B------:R-:W-:Y:S01]  /*99e0*/  FSETP.NE.FTZ.AND P0, PT, R11, RZ, PT ;  /* 0x000000ff0b00720b */ /* 0x000fe20003f15000 */
[----:B------:R-:W-:Y:S02]  /*99f0*/  IMAD.U32 R4, RZ, RZ, UR9 ;  /* 0x00000009ff047e24 */ /* 0x000fe4000f8e00ff */
[----:B------:R-:W-:Y:S02]  /*9a00*/  FSETP.NE.FTZ.AND P2, PT, R12, RZ, PT ;  /* 0x000000ff0c00720b */ /* 0x000fe40003f55000 */
[----:B------:R-:W-:-:S05]  /*9a10*/  @!P1 VIADD R4, R4, 0x31c60 ;  /* 0x00031c6004049836 */ /* 0x000fca0000000000 */
[----:B------:R-:W-:-:S03]  /*9a20*/  @!P1 PRMT R4, RZ, 0x654, R4 ;  /* 0x00000654ff049816 */ /* 0x000fc60000000004 */
[----:B------:R-:W1:Y:S01]  /*9a30*/  @P0 MUFU.LG2 R6, R11 ;  /* 0x0000000b00060308 */ /* 0x000e620000000c00 */
[C---:B------:R-:W-:Y:S02]  /*9a40*/  @P0 FMUL.FTZ R5, R73.reuse, 0.69314718246459960938 ;  /* 0x3f31721849050820 */ /* 0x040fe40000410000 */
[----:B------:R-:W-:-:S05]  /*9a50*/  @P2 FMUL.FTZ R14, R73, 0.69314718246459960938 ;  /* 0x3f317218490e2820 */ /* 0x000fca0000410000 */
[----:B------:R-:W2:Y:S08]  /*9a60*/  @P2 MUFU.LG2 R7, R12 ;  /* 0x0000000c00072308 */ /* 0x000eb00000000c00 */
[----:B------:R-:W3:Y:S01]  /*9a70*/  @P0 MUFU.RCP R9, R11 ;  /* 0x0000000b00090308 */ /* 0x000ee20000001000 */
[----:B-1----:R-:W-:-:S04]  /*9a80*/  @P0 FMUL.FTZ R6, R6, 0.69314718246459960938 ;  /* 0x3f31721806060820 */ /* 0x002fc80000410000 */
[----:B------:R-:W-:Y:S01]  /*9a90*/  @P0 FFMA.FTZ R3, R5, R72, R6 ;  /* 0x0000004805030223 */ /* 0x000fe20000010006 */
[----:B------:R-:W-:Y:S02]  /*9aa0*/  PLOP3.LUT P0, PT, PT, PT, PT, 0x8, 0x0 ;  /* 0x000000000000781c */ /* 0x000fe40003f0e170 */
[----:B------:R-:W1:Y:S01]  /*9ab0*/  @P2 MUFU.RCP R10, R12 ;  /* 0x0000000c000a2308 */ /* 0x000e620000001000 */
[----:B--2---:R-:W-:-:S04]  /*9ac0*/  @P2 FMUL.FTZ R7, R7, 0.69314718246459960938 ;  /* 0x3f31721807072820 */ /* 0x004fc80000410000 */
        /* <DEDUP_REMOVED lines=53> */
[----:B------:R-:W-:-:S06]  /*9e20*/  USEL UR4, URZ, 0x1, UP0 ;  /* 0x000000013f047887 */ /* 0x000fcc0008000000 */
[----:B------:R-:W-:Y:S01]  /*9e30*/  LOP3.LUT R16, R16, UR4, RZ, 0x3c, !PT ;  /* 0x0000000410107c12 */ /* 0x000fe2000f8e3cff */
[----:B------:R-:W-:Y:S02]  /*9e40*/  WARPGROUP.DEPBAR.LE gsb0, 0x0 ;  /* 0x00008000000079c5 */ /* 0x000fe40000010000 */
[----:B------:R2:W-:Y:S01]  /*9e50*/  @!P1 SYNCS.ARRIVE.TRANS64.RED.A1T0 RZ, [R4+URZ], RZ ;  /* 0x000000ff04ff99a7 */ /* 0x0005e2000810043f */
[-C--:B---3--:R-:W-:Y:S01]  /*9e60*/  FMUL.FTZ R76, R45, R9.reuse ;  /* 0x000000092d4c7220 */ /* 0x088fe20000410000 */
        /* <DEDUP_REMOVED lines=17> */
[-C--:B-1----:R-:W-:Y:S01]  /*9f80*/  FMUL.FTZ R81, R26, R10.reuse ;  /* 0x0000000a1a517220 */ /* 0x082fe20000410000 */
        /* <DEDUP_REMOVED lines=28> */
[----:B--2---:R-:W-:-:S07]  /*a150*/  FMUL.FTZ R71, R71, R10 ;  /* 0x0000000a47477220 */ /* 0x004fce0000410000 */
.L_x_175:
[----:B------:R-:W1:Y:S08]  /*a160*/  S2UR UR4, SR_CgaCtaId ;  /* 0x00000000000479c3 */ /* 0x000e700000008800 */
[----:B------:R-:W-:Y:S06]  /*a170*/  BAR.SYNC.DEFER_BLOCKING 0x5, 0x200 ;  /* 0x0148000000007b1d */ /* 0x000fec0000010000 */
[----:B------:R-:W-:Y:S01]  /*a180*/  UMOV UR36, 0x400 ;  /* 0x0000040000247882 */ /* 0x000fe20000000000 */
[----:B------:R-:W-:Y:S01]  /*a190*/  BSSY B0, `(.L_x_196) ;  /* 0x00001a1000007945 */ /* 0x000fe20003800000 */
[----:B-1----:R-:W-:-:S09]  /*a1a0*/  ULEA UR36, UR4, UR36, 0x18 ;  /* 0x0000002404247291 */ /* 0x002fd2000f8ec03f */
[----:B------:R-:W1:Y:S01]  /*a1b0*/  LDS.128 R32, [UR36+0x31cd0] ;  /* 0x031cd024ff207984 */ /* 0x000e620008000c00 */
[----:B------:R-:W-:Y:S06]  /*a1c0*/  BAR.ARV 0x4, 0x200 ;  /* 0x0108000000007b1d */ /* 0x000fec0000002000 */
[----:B------:R-:W-:Y:S05]  /*a1d0*/  @P0 BRA `(.L_x_197) ;  /* 0x0000001000200947 */ /* 0x000fea0003800000 */
[----:B------:R-:W2:Y:S08]  /*a1e0*/  S2UR UR6, SR_SWINHI ;  /* 0x00000000000679c3 */ /* 0x000eb00000002f00 */
[----:B------:R-:W-:Y:S01]  /*a1f0*/  BAR.SYNC.DEFER_BLOCKING 0x1, 0x180 ;  /* 0x0046000000007b1d */ /* 0x000fe20000010000 */
[----:B------:R-:W-:Y:S02]  /*a200*/  F2FP.BF16.F32.PACK_AB R6, R7, R6 ;  /* 0x000000060706723e */ /* 0x000fe400000010ff */
[----:B------:R-:W-:-:S03]  /*a210*/  F2FP.BF16.F32.PACK_AB R7, R24, R29 ;  /* 0x0000001d1807723e */ /* 0x000fc600000010ff */
[----:B------:R-:W-:Y:S01]  /*a220*/  UMOV UR4, UR36 ;  /* 0x0000002400047c82 */ /* 0x000fe20008000000 */
[----:B--2---:R-:W-:Y:S01]  /*a230*/  UMOV UR5, UR6 ;  /* 0x0000000600057c82 */ /* 0x004fe20008000000 */
[----:B------:R-:W-:Y:S01]  /*a240*/  MOV R20, UR4 ;  /* 0x0000000400147c02 */ /* 0x000fe20008000f00 */
[----:B------:R-:W-:Y:S01]  /*a250*/  IMAD.U32 R21, RZ, RZ, UR5 ;  /* 0x00000005ff157e24 */ /* 0x000fe2000f8e00ff */
[----:B------:R-:W-:-:S03]  /*a260*/  ULDC.64 UR4, c[0x0][0xc08] ;  /* 0x0003020000047ab9 */ /* 0x000fc60000000a00 */
[----:B------:R-:W-:-:S03]  /*a270*/  IMAD.WIDE R4, R155, 0x2, R20 ;  /* 0x000000029b047825 */ /* 0x000fc600078e0214 */
[C---:B------:R-:W-:Y:S02]  /*a280*/  LOP3.LUT R25, R4.reuse, 0x180, RZ, 0xc0, !PT ;  /* 0x0000018004197812 */ /* 0x040fe400078ec0ff */
[C---:B------:R-:W-:Y:S02]  /*a290*/  IADD3 R55, P4, R4.reuse, 0x20, RZ ;  /* 0x0000002004377810 */ /* 0x040fe40007f9e0ff */
[----:B------:R-:W-:Y:S02]  /*a2a0*/  SHF.R.U64 R25, R25, 0x3, RZ ;  /* 0x0000000319197819 */ /* 0x000fe400000012ff */
[C---:B------:R-:W-:Y:S01]  /*a2b0*/  IADD3 R59, P3, R4.reuse, 0x3000, RZ ;  /* 0x00003000043b7810 */ /* 0x040fe20007f7e0ff */
[--C-:B------:R-:W-:Y:S01]  /*a2c0*/  IMAD.X R11, RZ, RZ, R5.reuse, P4 ;  /* 0x000000ffff0b7224 */ /* 0x100fe200020e0605 */
[C---:B------:R-:W-:Y:S02]  /*a2d0*/  IADD3 R63, P2, R4.reuse, 0x3020, RZ ;  /* 0x00003020043f7810 */ /* 0x040fe40007f5e0ff */
[C---:B------:R-:W-:Y:S01]  /*a2e0*/  IADD3 R67, P1, R4.reuse, 0x6000, RZ ;  /* 0x0000600004437810 */ /* 0x040fe20007f3e0ff */
[--C-:B------:R-:W-:Y:S01]  /*a2f0*/  IMAD.X R13, RZ, RZ, R5.reuse, P3 ;  /* 0x000000ffff0d7224 */ /* 0x100fe200018e0605 */
[----:B0-----:R-:W-:Y:S01]  /*a300*/  IADD3 R85, P0, R4, 0x6020, RZ ;  /* 0x0000602004557810 */ /* 0x001fe20007f1e0ff */
[--C-:B------:R-:W-:Y:S01]  /*a310*/  IMAD.X R9, RZ, RZ, R5.reuse, P2 ;  /* 0x000000ffff097224 */ /* 0x100fe200010e0605 */
[----:B------:R-:W-:Y:S01]  /*a320*/  LOP3.LUT R4, R25, R4, RZ, 0x3c, !PT ;  /* 0x0000000419047212 */ /* 0x000fe200078e3cff */
[--C-:B------:R-:W-:Y:S01]  /*a330*/  IMAD.X R25, RZ, RZ, R5.reuse, P1 ;  /* 0x000000ffff197224 */ /* 0x100fe200008e0605 */
[----:B------:R-:W-:Y:S01]  /*a340*/  LOP3.LUT R28, R85, 0x180, RZ, 0xc0, !PT ;  /* 0x00000180551c7812 */ /* 0x000fe200078ec0ff */
[----:B------:R-:W-:Y:S01]  /*a350*/  IMAD.X R27, RZ, RZ, R5, P0 ;  /* 0x000000ffff1b7224 */ /* 0x000fe200000e0605 */
[----:B------:R-:W-:-:S02]  /*a360*/  MOV R54, R4 ;  /* 0x0000000400367202 */ /* 0x000fc40000000f00 */
[----:B------:R-:W-:Y:S02]  /*a370*/  F2FP.BF16.F32.PACK_AB R5, R26, R81 ;  /* 0x000000511a05723e */ /* 0x000fe400000010ff */
[----:B------:R-:W-:Y:S02]  /*a380*/  LOP3.LUT R26, R67, 0x180, RZ, 0xc0, !PT ;  /* 0x00000180431a7812 */ /* 0x000fe400078ec0ff */
[----:B------:R-:W-:Y:S02]  /*a390*/  F2FP.BF16.F32.PACK_AB R4, R83, R8 ;  /* 0x000000085304723e */ /* 0x000fe400000010ff */
[----:B------:R-:W-:Y:S02]  /*a3a0*/  LOP3.LUT R10, R55, 0x180, RZ, 0xc0, !PT ;  /* 0x00000180370a7812 */ /* 0x000fe400078ec0ff */
[----:B------:R-:W-:Y:S01]  /*a3b0*/  LOP3.LUT R8, R63, 0x180, RZ, 0xc0, !PT ;  /* 0x000001803f087812 */ /* 0x000fe200078ec0ff */
[----:B------:R0:W-:Y:S01]  /*a3c0*/  STSM.16.M88.4 [R54], R4 ;  /* 0x0000000436007844 */ /* 0x0001e20000000200 */
[----:B------:R-:W-:-:S02]  /*a3d0*/  SHF.R.U64 R26, R26, 0x3, RZ ;  /* 0x000000031a1a7819 */ /* 0x000fc400000012ff */
[----:B------:R-:W-:Y:S02]  /*a3e0*/  SHF.R.U64 R28, R28, 0x3, RZ ;  /* 0x000000031c1c7819 */ /* 0x000fe400000012ff */
[----:B------:R-:W-:Y:S02]  /*a3f0*/  LOP3.LUT R12, R59, 0x180, RZ, 0xc0, !PT ;  /* 0x000001803b0c7812 */ /* 0x000fe400078ec0ff */
[----:B------:R-:W-:Y:S02]  /*a400*/  SHF.R.U64 R10, R10, 0x3, RZ ;  /* 0x000000030a0a7819 */ /* 0x000fe400000012ff */
[----:B------:R-:W-:Y:S02]  /*a410*/  SHF.R.U64 R8, R8, 0x3, RZ ;  /* 0x0000000308087819 */ /* 0x000fe400000012ff */
[----:B------:R-:W-:Y:S02]  /*a420*/  LOP3.LUT R24, R26, R67, RZ, 0x3c, !PT ;  /* 0x000000431a187212 */ /* 0x000fe400078e3cff */
[----:B------:R-:W-:-:S02]  /*a430*/  SHF.R.U64 R12, R12, 0x3, RZ ;  /* 0x000000030c0c7819 */ /* 0x000fc400000012ff */
[----:B------:R-:W-:Y:S02]  /*a440*/  LOP3.LUT R26, R28, R85, RZ, 0x3c, !PT ;  /* 0x000000551c1a7212 */ /* 0x000fe400078e3cff */
[----:B------:R-:W-:Y:S01]  /*a450*/  LOP3.LUT R10, R10, R55, RZ, 0x3c, !PT ;  /* 0x000000370a0a7212 */ /* 0x000fe200078e3cff */
[----:B------:R-:W2:Y:S01]  /*a460*/  LDC.64 R28, c[0x0][0xc00] ;  /* 0x00030000ff1c7b82 */ /* 0x000ea20000000a00 */
[----:B------:R-:W-:Y:S02]  /*a470*/  LOP3.LUT R8, R8, R63, RZ, 0x3c, !PT ;  /* 0x0000003f08087212 */ /* 0x000fe400078e3cff */
[----:B------:R-:W-:Y:S02]  /*a480*/  LOP3.LUT R12, R12, R59, RZ, 0x3c, !PT ;  /* 0x0000003b0c0c7212 */ /* 0x000fe400078e3cff */
[----:B------:R-:W-:Y:S02]  /*a490*/  MOV R59, R10 ;  /* 0x0000000a003b7202 */ /* 0x000fe40000000f00 */
[----:B------:R-:W-:-:S02]  /*a4a0*/  MOV R58, R8 ;  /* 0x00000008003a7202 */ /* 0x000fc40000000f00 */
[----:B------:R-:W-:Y:S02]  /*a4b0*/  F2FP.BF16.F32.PACK_AB R8, R77, R14 ;  /* 0x0000000e4d08723e */ /* 0x000fe400000010ff */
[----:B------:R-:W-:Y:S02]  /*a4c0*/  F2FP.BF16.F32.PACK_AB R9, R69, R82 ;  /* 0x000000524509723e */ /* 0x000fe400000010ff */
[----:B------:R-:W-:Y:S02]  /*a4d0*/  F2FP.BF16.F32.PACK_AB R10, R78, R75 ;  /* 0x0000004b4e0a723e */ /* 0x000fe400000010ff */
[----:B------:R-:W-:Y:S02]  /*a4e0*/  F2FP.BF16.F32.PACK_AB R11, R65, R80 ;  /* 0x00000050410b723e */ /* 0x000fe400000010ff */
[----:B-1----:R-:W-:Y:S02]  /*a4f0*/  MOV R32, R12 ;  /* 0x0000000c00207202 */ /* 0x002fe40000000f00 */
[----:B------:R-:W-:Y:S01]  /*a500*/  F2FP.BF16.F32.PACK_AB R14, R76, R15 ;  /* 0x0000000f4c0e723e */ /* 0x000fe200000010ff */
[----:B------:R1:W-:Y:S01]  /*a510*/  STSM.16.M88.4 [R59], R8 ;  /* 0x000000083b007844 */ /* 0x0003e20000000200 */
[----:B------:R-:W-:-:S02]  /*a520*/  F2FP.BF16.F32.PACK_AB R12, R79, R74 ;  /* 0x0000004a4f0c723e */ /* 0x000fc400000010ff */
[----:B------:R-:W-:Y:S02]  /*a530*/  F2FP.BF16.F32.PACK_AB R13, R61, R68 ;  /* 0x000000443d0d723e */ /* 0x000fe400000010ff */
[----:B------:R-:W-:Y:S02]  /*a540*/  F2FP.BF16.F32.PACK_AB R15, R57, R60 ;  /* 0x0000003c390f723e */ /* 0x000fe400000010ff */
[----:B------:R-:W-:Y:S02]  /*a550*/  MOV R55, R24 ;  /* 0x0000001800377202 */ /* 0x000fe40000000f00 */
[----:B0-----:R-:W-:Y:S01]  /*a560*/  MOV R54, R26 ;  /* 0x0000001a00367202 */ /* 0x001fe20000000f00 */
[----:B------:R0:W-:Y:S01]  /*a570*/  STSM.16.M88.4 [R32], R12 ;  /* 0x0000000c20007844 */ /* 0x0001e20000000200 */
[----:B------:R-:W-:Y:S02]  /*a580*/  F2FP.BF16.F32.PACK_AB R4, R73, R48 ;  /* 0x000000304904723e */ /* 0x000fe400000010ff */
[----:B------:R-:W-:-:S02]  /*a590*/  F2FP.BF16.F32.PACK_AB R5, R51, R56 ;  /* 0x000000383305723e */ /* 0x000fc400000010ff */
[----:B------:R-:W-:Y:S02]  /*a5a0*/  F2FP.BF16.F32.PACK_AB R6, R72, R45 ;  /* 0x0000002d4806723e */ /* 0x000fe400000010ff */
[----:B------:R-:W-:Y:S02]  /*a5b0*/  F2FP.BF16.F32.PACK_AB R7, R47, R50 ;  /* 0x000000322f07723e */ /* 0x000fe400000010ff */
[----:B------:R-:W-:Y:S02]  /*a5c0*/  F2FP.BF16.F32.PACK_AB R24, R53, R44 ;  /* 0x0000002c3518723e */ /* 0x000fe400000010ff */
[----:B------:R-:W-:Y:S01]  /*a5d0*/  F2FP.BF16.F32.PACK_AB R25, R43, R46 ;  /* 0x0000002e2b19723e */ /* 0x000fe200000010ff */
[----:B------:R3:W-:Y:S01]  /*a5e0*/  STSM.16.M88.4 [R58], R4 ;  /* 0x000000043a007844 */ /* 0x0007e20000000200 */
[----:B------:R-:W-:Y:S02]  /*a5f0*/  F2FP.BF16.F32.PACK_AB R26, R52, R41 ;  /* 0x00000029341a723e */ /* 0x000fe400000010ff */
[----:B------:R-:W-:Y:S01]  /*a600*/  F2FP.BF16.F32.PACK_AB R27, R39, R42 ;  /* 0x0000002a271b723e */ /* 0x000fe200000010ff */
[----:B------:R-:W-:Y:S01]  /*a610*/  IMAD.SHL.U32 R39, R19, 0x4, RZ ;  /* 0x0000000413277824 */ /* 0x000fe200078e00ff */
[----:B-1----:R-:W-:Y:S01]  /*a620*/  F2FP.BF16.F32.PACK_AB R8, R49, R40 ;  /* 0x000000283108723e */ /* 0x002fe200000010ff */
[----:B------:R-:W-:Y:S01]  /*a630*/  IMAD.MOV.U32 R40, RZ, RZ, RZ ;  /* 0x000000ffff287224 */ /* 0x000fe200078e00ff */
[----:B------:R-:W-:Y:S01]  /*a640*/  F2FP.BF16.F32.PACK_AB R9, R31, R38 ;  /* 0x000000261f09723e */ /* 0x000fe200000010ff */
[----:B------:R1:W-:Y:S01]  /*a650*/  STSM.16.M88.4 [R55], R24 ;  /* 0x0000001837007844 */ /* 0x0003e20000000200 */
[----:B------:R-:W-:Y:S01]  /*a660*/  F2FP.BF16.F32.PACK_AB R10, R37, R36 ;  /* 0x00000024250a723e */ /* 0x000fe200000010ff */
[----:B0-----:R-:W0:Y:S01]  /*a670*/  LDC R32, c[0x0][0xbe8] ;  /* 0x0002fa00ff207b82 */ /* 0x001e220000000800 */
[----:B------:R-:W-:-:S02]  /*a680*/  F2FP.BF16.F32.PACK_AB R11, R71, R30 ;  /* 0x0000001e470b723e */ /* 0x000fc400000010ff */
[----:B------:R-:W-:Y:S02]  /*a690*/  ISETP.NE.U32.AND P2, PT, RZ, UR4, PT ;  /* 0x00000004ff007c0c */ /* 0x000fe4000bf45070 */
[----:B--2---:R-:W-:Y:S01]  /*a6a0*/  ISETP.NE.U32.AND P0, PT, R28, RZ, PT ;  /* 0x000000ff1c00720c */ /* 0x004fe20003f05070 */
[----:B------:R1:W-:Y:S02]  /*a6b0*/  STSM.16.M88.4 [R54], R8 ;  /* 0x0000000836007844 */ /* 0x0003e40000000200 */
[----:B------:R-:W-:Y:S01]  /*a6c0*/  BAR.SYNC.DEFER_BLOCKING 0x1, 0x180 ;  /* 0x0046000000007b1d */ /* 0x000fe20000010000 */
[----:B------:R-:W-:Y:S02]  /*a6d0*/  ISETP.NE.AND.EX P2, PT, RZ, UR5, PT, P2 ;  /* 0x00000005ff007c0c */ /* 0x000fe4000bf45320 */
[----:B------:R-:W-:Y:S02]  /*a6e0*/  ISETP.NE.AND.EX P0, PT, R29, RZ, PT, P0 ;  /* 0x000000ff1d00720c */ /* 0x000fe40003f05300 */
[----:B------:R-:W-:-:S02]  /*a6f0*/  SHF.L.U64.HI R12, R19, 0x2, R146 ;  /* 0x00000002130c7819 */ /* 0x000fc40000010292 */
[----:B------:R-:W-:-:S05]  /*a700*/  IADD3 R28, P1, R39, R28, RZ ;  /* 0x0000001c271c7210 */ /* 0x000fca0007f3e0ff */
[C---:B------:R-:W-:Y:S02]  /*a710*/  IMAD.X R29, R12.reuse, 0x1, R29, P1 ;  /* 0x000000010c1d7824 */ /* 0x040fe400008e061d */
[----:B---3--:R-:W-:Y:S01]  /*a720*/  @P2 IADD3 R4, P3, R39, UR4, RZ ;  /* 0x0000000427042c10 */ /* 0x008fe2000ff7e0ff */
[----:B------:R-:W-:Y:S02]  /*a730*/  ULDC UR4, c[0x0][0xa88] ;  /* 0x0002a20000047ab9 */ /* 0x000fe40000000800 */
[----:B------:R-:W-:Y:S01]  /*a740*/  IMAD.U32 R7, RZ, RZ, UR4 ;  /* 0x00000004ff077e24 */ /* 0x000fe2000f8e00ff */
[----:B------:R-:W-:Y:S01]  /*a750*/  @P2 IADD3.X R5, R12, UR5, RZ, P3, !PT ;  /* 0x000000050c052c10 */ /* 0x000fe20009ffe4ff */
[----:B------:R1:W5:Y:S01]  /*a760*/  @P0 LDG.E R40, desc[UR60][R28.64] ;  /* 0x0000003c1c280981 */ /* 0x000362000c1e1900 */
[----:B0-----:R-:W-:Y:S01]  /*a770*/  ISETP.NE.AND P1, PT, R32, 0x1, PT ;  /* 0x000000012000780c */ /* 0x001fe20003f25270 */
[----:B------:R-:W-:Y:S02]  /*a780*/  IMAD R15, R23, 0xc0, R154 ;  /* 0x000000c0170f7824 */ /* 0x000fe400078e029a */
[----:B------:R1:W5:Y:S10]  /*a790*/  @P2 LDG.E R7, desc[UR60][R4.64] ;  /* 0x0000003c04072981 */ /* 0x000374000c1e1900 */
[----:B------:R-:W0:Y:S08]  /*a7a0*/  @P1 LDC R6, c[0x0][0xbec] ;  /* 0x0002fb00ff061b82 */ /* 0x000e300000000800 */
[----:B------:R-:W2:Y:S01]  /*a7b0*/  @P1 LDC R13, c[0x0][0xbf0] ;  /* 0x0002fc00ff0d1b82 */ /* 0x000ea20000000800 */
[----:B-1----:R-:W-:Y:S05]  /*a7c0*/  @P2 BRA `(.L_x_198) ;  /* 0x0000000000102947 */ /* 0x002fea0003800000 */
[----:B------:R-:W-:Y:S05]  /*a7d0*/  @!P0 BRA `(.L_x_198) ;  /* 0x00000000000c8947 */ /* 0x000fea0003800000 */
[----:B------:R-:W3:Y:S04]  /*a7e0*/  LDG.E R4, desc[UR60][R28.64] ;  /* 0x0000003c1c047981 */ /* 0x000ee8000c1e1900 */
[----:B-----5:R-:W3:Y:S02]  /*a7f0*/  LDG.E R7, desc[UR60][R28.64+0x4] ;  /* 0x0000043c1c077981 */ /* 0x020ee4000c1e1900 */
[----:B---3--:R-:W-:-:S07]  /*a800*/  IMAD.IADD R7, R7, 0x1, -R4 ;  /* 0x0000000107077824 */ /* 0x008fce00078e0a04 */
.L_x_198:
[----:B------:R-:W-:Y:S01]  /*a810*/  SHF.R.S32.HI R46, RZ, 0x1f, R22 ;  /* 0x0000001fff2e7819 */ /* 0x000fe20000011416 */
[----:B0-----:R-:W-:Y:S01]  /*a820*/  @P1 IMAD.HI.U32 R4, R15, R6, RZ ;  /* 0x000000060f041227 */ /* 0x001fe200078e00ff */
[----:B------:R-:W-:Y:S01]  /*a830*/  ULDC.64 UR4, c[0x0][0xb90] ;  /* 0x0002e40000047ab9 */ /* 0x000fe20000000a00 */
[----:B-----5:R-:W-:Y:S01]  /*a840*/  SHF.R.S32.HI R41, RZ, 0x1f, R40 ;  /* 0x0000001fff297819 */ /* 0x020fe20000011428 */
[----:B------:R-:W0:Y:S01]  /*a850*/  @P1 LDC R51, c[0x0][0xbec] ;  /* 0x0002fb00ff331b82 */ /* 0x000e220000000800 */
[----:B------:R-:W-:Y:S01]  /*a860*/  IMAD R5, R46, UR4, RZ ;  /* 0x000000042e057c24 */ /* 0x000fe2000f8e02ff */
[----:B------:R-:W-:Y:S01]  /*a870*/  SEL R146, R146, RZ, !P0 ;  /* 0x000000ff92927207 */ /* 0x000fe20004000000 */
[----:B------:R-:W-:Y:S01]  /*a880*/  IMAD.MOV.U32 R9, RZ, RZ, R15 ;  /* 0x000000ffff097224 */ /* 0x000fe200078e000f */
[----:B--2---:R-:W-:Y:S01]  /*a890*/  @P1 SHF.R.U32.HI R9, RZ, R13, R4 ;  /* 0x0000000dff091219 */ /* 0x004fe20000011604 */
[----:B------:R-:W-:Y:S01]  /*a8a0*/  IMAD R11, R148, 0x20, R18 ;  /* 0x00000020940b7824 */ /* 0x000fe200078e0212 */
[----:B------:R-:W-:Y:S01]  /*a8b0*/  SEL R47, R19, RZ, !P0 ;  /* 0x000000ff132f7207 */ /* 0x000fe20004000000 */
[C---:B------:R-:W-:Y:S01]  /*a8c0*/  IMAD R13, R22.reuse, UR5, R5 ;  /* 0x00000005160d7c24 */ /* 0x040fe2000f8e0205 */
[----:B------:R-:W-:Y:S01]  /*a8d0*/  ULDC.64 UR6, c[0x0][0xa80] ;  /* 0x0002a00000067ab9 */ /* 0x000fe20000000a00 */
[----:B------:R-:W-:Y:S01]  /*a8e0*/  IMAD.WIDE.U32 R4, R22, UR4, R40 ;  /* 0x0000000416047c25 */ /* 0x000fe2000f8e0028 */
[----:B------:R-:W-:-:S03]  /*a8f0*/  ULDC.64 UR4, c[0x0][0xb98] ;  /* 0x0002e60000047ab9 */ /* 0x000fc60000000a00 */
[----:B------:R-:W-:-:S04]  /*a900*/  IMAD.WIDE R20, R11, 0x2, R20 ;  /* 0x000000020b147825 */ /* 0x000fc800078e0214 */
[----:B------:R-:W-:Y:S01]  /*a910*/  IMAD.MOV R11, RZ, RZ, -R9 ;  /* 0x000000ffff0b7224 */ /* 0x000fe200078e0a09 */
[----:B------:R-:W-:Y:S01]  /*a920*/  IADD3 R25, P5, R20, 0x4800, RZ ;  /* 0x0000480014197810 */ /* 0x000fe20007fbe0ff */
[----:B------:R-:W-:Y:S01]  /*a930*/  IMAD.IADD R5, R5, 0x1, R13 ;  /* 0x0000000105057824 */ /* 0x000fe200078e020d */
[----:B------:R-:W-:Y:S01]  /*a940*/  SHF.R.S32.HI R13, RZ, 0x1f, R9 ;  /* 0x0000001fff0d7819 */ /* 0x000fe20000011409 */
[----:B------:R-:W-:Y:S01]  /*a950*/  IMAD R11, R32, R11, R15 ;  /* 0x0000000b200b7224 */ /* 0x000fe200078e020f */
[----:B------:R-:W-:Y:S01]  /*a960*/  IADD3 R15, P2, R20, 0x1800, RZ ;  /* 0x00001800140f7810 */ /* 0x000fe20007f5e0ff */
[----:B------:R-:W-:Y:S01]  /*a970*/  IMAD R6, R146, UR4, RZ ;  /* 0x0000000492067c24 */ /* 0x000fe2000f8e02ff */
[----:B------:R-:W-:Y:S01]  /*a980*/  IADD3 R29, P4, R20, 0x6000, RZ ;  /* 0x00006000141d7810 */ /* 0x000fe20007f9e0ff */
[----:B------:R-:W-:Y:S01]  /*a990*/  IMAD.WIDE.U32 R4, R47, UR4, R4 ;  /* 0x000000042f047c25 */ /* 0x000fe2000f8e0004 */
[----:B------:R-:W-:Y:S02]  /*a9a0*/  LOP3.LUT R24, R25, 0x180, RZ, 0xc0, !PT ;  /* 0x0000018019187812 */ /* 0x000fe400078ec0ff */
[----:B------:R-:W-:Y:S01]  /*a9b0*/  LOP3.LUT R28, R29, 0x180, RZ, 0xc0, !PT ;  /* 0x000001801d1c7812 */ /* 0x000fe200078ec0ff */
[----:B------:R-:W-:Y:S01]  /*a9c0*/  IMAD R10, R47, UR5, R6 ;  /* 0x000000052f0a7c24 */ /* 0x000fe2000f8e0206 */
[----:B------:R-:W-:Y:S01]  /*a9d0*/  SHF.R.S32.HI R6, RZ, 0x1f, R11 ;  /* 0x0000001fff067819 */ /* 0x000fe2000001140b */
[----:B------:R-:W-:Y:S01]  /*a9e0*/  ULDC.64 UR4, c[0x0][0xb88] ;  /* 0x0002e20000047ab9 */ /* 0x000fe20000000a00 */
[----:B------:R-:W-:Y:S01]  /*a9f0*/  IADD3 R4, P0, R9, R4, RZ ;  /* 0x0000000409047210 */ /* 0x000fe20007f1e0ff */
[----:B------:R-:W-:Y:S01]  /*aa00*/  IMAD R14, R23, 0xc0, R152 ;  /* 0x000000c0170e7824 */ /* 0x000fe200078e0298 */
[----:B------:R-:W-:Y:S01]  /*aa10*/  SHF.R.U64 R24, R24, 0x3, RZ ;  /* 0x0000000318187819 */ /* 0x000fe200000012ff */
[----:B------:R-:W-:Y:S01]  /*aa20*/  IMAD R6, R6, UR4, RZ ;  /* 0x0000000406067c24 */ /* 0x000fe2000f8e02ff */
[----:B------:R-:W-:Y:S01]  /*aa30*/  IADD3.X R5, R13, R5, R10, P0, !PT ;  /* 0x000000050d057210 */ /* 0x000fe200007fe40a */
[----:B------:R-:W-:Y:S01]  /*aa40*/  IMAD R49, R7, R32, RZ ;  /* 0x0000002007317224 */ /* 0x000fe200078e02ff */
[C---:B------:R-:W-:Y:S01]  /*aa50*/  IADD3 R13, P6, R20.reuse, 0x3000, RZ ;  /* 0x00003000140d7810 */ /* 0x040fe20007fde0ff */
[C---:B------:R-:W-:Y:S01]  /*aa60*/  IMAD R9, R11.reuse, UR5, R6 ;  /* 0x000000050b097c24 */ /* 0x040fe2000f8e0206 */
[----:B------:R-:W-:Y:S01]  /*aa70*/  LOP3.LUT R7, R20, 0x180, RZ, 0xc0, !PT ;  /* 0x0000018014077812 */ /* 0x000fe200078ec0ff */
[----:B------:R-:W-:Y:S01]  /*aa80*/  IMAD.WIDE.U32 R4, R11, UR4, R4 ;  /* 0x000000040b047c25 */ /* 0x000fe2000f8e0004 */
[----:B------:R-:W-:Y:S01]  /*aa90*/  ULDC.64 UR4, c[0x0][0xb50] ;  /* 0x0002d40000047ab9 */ /* 0x000fe20000000a00 */
[----:B------:R-:W-:-:S02]  /*aaa0*/  LOP3.LUT R12, R13, 0x180, RZ, 0xc0, !PT ;  /* 0x000001800d0c7812 */ /* 0x000fc400078ec0ff */
[----:B------:R-:W-:Y:S01]  /*aab0*/  IMAD.IADD R5, R5, 0x1, R9 ;  /* 0x0000000105057824 */ /* 0x000fe200078e0209 */
[C---:B------:R-:W-:Y:S01]  /*aac0*/  LEA R6, P0, R4.reuse, UR4, 0x2 ;  /* 0x0000000404067c11 */ /* 0x040fe2000f8010ff */
[----:B------:R-:W-:Y:S01]  /*aad0*/  IMAD.X R9, RZ, RZ, R21, P2 ;  /* 0x000000ffff097224 */ /* 0x000fe200010e0615 */
[----:B------:R-:W-:Y:S02]  /*aae0*/  SHF.R.U64 R7, R7, 0x3, RZ ;  /* 0x0000000307077819 */ /* 0x000fe400000012ff */
[----:B------:R-:W-:Y:S01]  /*aaf0*/  LEA.HI.X R10, R4, UR5, R5, 0x2, P0 ;  /* 0x00000005040a7c11 */ /* 0x000fe200080f1405 */
[----:B------:R-:W-:Y:S01]  /*ab00*/  SHFL.IDX PT, R42, R6, RZ, 0x1c1f ;  /* 0x001c1fff062a7589 */ /* 0x000fe200000e0000 */
[----:B------:R-:W-:Y:S01]  /*ab10*/  LOP3.LUT P0, RZ, R150, 0x3, RZ, 0xc0, !PT ;  /* 0x0000000396ff7812 */ /* 0x000fe2000780c0ff */
[----:B------:R-:W-:Y:S01]  /*ab20*/  VIADD R4, R14, 0x8 ;  /* 0x000000080e047836 */ /* 0x000fe20000000000 */
[----:B------:R-:W-:Y:S01]  /*ab30*/  IADD3 R5, P3, R20, 0x7800, RZ ;  /* 0x0000780014057810 */ /* 0x000fe20007f7e0ff */
[----:B------:R-:W1:Y:S01]  /*ab40*/  SHFL.IDX PT, R43, R10, RZ, 0x1c1f ;  /* 0x001c1fff0a2b7589 */ /* 0x000e6200000e0000 */
[-C--:B------:R-:W-:Y:S01]  /*ab50*/  ISETP.GE.OR P2, PT, R14, R49.reuse, P0 ;  /* 0x000000310e00720c */ /* 0x080fe20000746670 */
[----:B------:R-:W-:Y:S01]  /*ab60*/  ULDC.64 UR4, c[0x0][0xaa0] ;  /* 0x0002a80000047ab9 */ /* 0x000fe20000000a00 */
[----:B------:R-:W-:Y:S01]  /*ab70*/  ISETP.GE.OR P0, PT, R4, R49, P0 ;  /* 0x000000310400720c */ /* 0x000fe20000706670 */
[----:B------:R-:W-:Y:S01]  /*ab80*/  SHFL.IDX PT, R44, R6, 0x1, 0x1c1f ;  /* 0x003c1f00062c7f89 */ /* 0x000fe200000e0000 */
[----:B------:R-:W-:-:S02]  /*ab90*/  LOP3.LUT R4, R5, 0x180, RZ, 0xc0, !PT ;  /* 0x0000018005047812 */ /* 0x000fc400078ec0ff */
[----:B------:R-:W-:Y:S01]  /*aba0*/  SHF.R.U64 R12, R12, 0x3, RZ ;  /* 0x000000030c0c7819 */ /* 0x000fe200000012ff */
[----:B------:R-:W2:Y:S01]  /*abb0*/  SHFL.IDX PT, R45, R10, 0x1, 0x1c1f ;  /* 0x003c1f000a2d7f89 */ /* 0x000ea200000e0000 */
[----:B------:R-:W-:Y:S01]  /*abc0*/  IMAD R19, R41, UR4, RZ ;  /* 0x0000000429137c24 */ /* 0x000fe2000f8e02ff */
[----:B------:R-:W-:Y:S01]  /*abd0*/  SHF.R.U64 R4, R4, 0x3, RZ ;  /* 0x0000000304047819 */ /* 0x000fe200000012ff */
[----:B------:R-:W-:Y:S01]  /*abe0*/  IMAD.X R37, RZ, RZ, R21, P3 ;  /* 0x000000ffff257224 */ /* 0x000fe200018e0615 */
[----:B------:R-:W-:Y:S01]  /*abf0*/  SHF.R.U64 R28, R28, 0x3, RZ ;  /* 0x000000031c1c7819 */ /* 0x000fe200000012ff */
[C---:B------:R-:W-:Y:S01]  /*ac00*/  IMAD R19, R40.reuse, UR5, R19 ;  /* 0x0000000528137c24 */ /* 0x040fe2000f8e0213 */
[----:B------:R-:W-:Y:S01]  /*ac10*/  LOP3.LUT R20, R7, R20, RZ, 0x3c, !PT ;  /* 0x0000001407147212 */ /* 0x000fe200078e3cff */
[----:B------:R-:W-:Y:S01]  /*ac20*/  IMAD.WIDE.U32 R40, R40, UR4, RZ ;  /* 0x0000000428287c25 */ /* 0x000fe2000f8e00ff */
[----:B------:R-:W-:Y:S01]  /*ac30*/  LOP3.LUT R12, R12, R13, RZ, 0x3c, !PT ;  /* 0x0000000d0c0c7212 */ /* 0x000fe200078e3cff */
[----:B------:R-:W-:Y:S01]  /*ac40*/  ULDC.64 UR4, c[0x0][0xae8] ;  /* 0x0002ba0000047ab9 */ /* 0x000fe20000000a00 */
[----:B------:R-:W-:Y:S01]  /*ac50*/  LOP3.LUT R24, R24, R25, RZ, 0x3c, !PT ;  /* 0x0000001918187212 */ /* 0x000fe200078e3cff */
[--C-:B------:R-:W-:Y:S01]  /*ac60*/  IMAD.X R13, RZ, RZ, R21.reuse, P6 ;  /* 0x000000ffff0d7224 */ /* 0x100fe200030e0615 */
[----:B------:R-:W-:Y:S01]  /*ac70*/  LOP3.LUT R28, R28, R29, RZ, 0x3c, !PT ;  /* 0x0000001d1c1c7212 */ /* 0x000fe200078e3cff */
[----:B------:R-:W-:Y:S01]  /*ac80*/  IMAD.X R25, RZ, RZ, R21, P5 ;  /* 0x000000ffff197224 */ /* 0x000fe200028e0615 */
[----:B------:R-:W-:Y:S01]  /*ac90*/  LOP3.LUT R36, R4, R5, RZ, 0x3c, !PT ;  /* 0x0000000504247212 */ /* 0x000fe200078e3cff */
[----:B-1----:R1:W-:Y:S01]  /*aca0*/  @!P2 ST.E desc[UR60][R42.64], R3 ;  /* 0x000000032a00a985 */ /* 0x0023e2000c10193c */
[----:B------:R-:W-:-:S02]  /*acb0*/  IADD3.X R29, RZ, R21, RZ, P4, !PT ;  /* 0x00000015ff1d7210 */ /* 0x000fc400027fe4ff */
[----:B------:R-:W-:-:S04]  /*acc0*/  LOP3.LUT R8, R15, 0x180, RZ, 0xc0, !PT ;  /* 0x000001800f087812 */ /* 0x000fc800078ec0ff */
[----:B------:R-:W-:Y:S01]  /*acd0*/  SHF.R.U64 R8, R8, 0x3, RZ ;  /* 0x0000000308087819 */ /* 0x000fe200000012ff */
[----:B--2---:R2:W-:Y:S03]  /*ace0*/  @!P0 ST.E desc[UR60][R44.64], R0 ;  /* 0x000000002c008985 */ /* 0x0045e6000c10193c */
[----:B------:R-:W-:Y:S01]  /*acf0*/  LOP3.LUT R8, R8, R15, RZ, 0x3c, !PT ;  /* 0x0000000f08087212 */ /* 0x000fe200078e3cff */
[----:B-1----:R-:W1:Y:S01]  /*ad00*/  @P1 LDC R43, c[0x0][0xbf0] ;  /* 0x0002fc00ff2b1b82 */ /* 0x002e620000000800 */
[----:B------:R3:W5:Y:S01]  /*ad10*/  LD.E.128 R4, desc[UR60][R20.64] ;  /* 0x0000003c14047980 */ /* 0x000762000c101d00 */
[----:B------:R-:W-:-:S03]  /*ad20*/  IMAD R3, R46, UR4, RZ ;  /* 0x000000042e037c24 */ /* 0x000fc6000f8e02ff */
[----:B------:R-:W5:Y:S01]  /*ad30*/  LD.E.128 R8, desc[UR60][R8.64] ;  /* 0x0000003c08087980 */ /* 0x000f62000c101d00 */
[----:B--2---:R-:W-:-:S03]  /*ad40*/  IMAD R0, R147, 0x60, R148 ;  /* 0x0000006093007824 */ /* 0x004fc600078e0294 */
[----:B------:R-:W5:Y:S01]  /*ad50*/  LD.E.128 R12, desc[UR60][R12.64] ;  /* 0x0000003c0c0c7980 */ /* 0x000f62000c101d00 */
[----:B---3--:R-:W-:Y:S02]  /*ad60*/  IMAD.IADD R21, R41, 0x1, R19 ;  /* 0x0000000129157824 */ /* 0x008fe400078e0213 */
[----:B------:R-:W-:Y:S01]  /*ad70*/  IMAD.MOV.U32 R20, RZ, RZ, R40 ;  /* 0x000000ffff147224 */ /* 0x000fe200078e0028 */
[----:B------:R-:W5:Y:S01]  /*ad80*/  LD.E.128 R24, desc[UR60][R24.64] ;  /* 0x0000003c18187980 */ /* 0x000f62000c101d00 */
[C---:B------:R-:W-:Y:S02]  /*ad90*/  IMAD R3, R22.reuse, UR5, R3 ;  /* 0x0000000516037c24 */ /* 0x040fe4000f8e0203 */
[----:B------:R-:W-:Y:S01]  /*ada0*/  IMAD.WIDE.U32 R20, R22, UR4, R20 ;  /* 0x0000000416147c25 */ /* 0x000fe2000f8e0014 */
[----:B------:R-:W-:Y:S01]  /*adb0*/  ULDC.64 UR4, c[0x0][0xaf0] ;  /* 0x0002bc0000047ab9 */ /* 0x000fe20000000a00 */
[----:B------:R-:W5:Y:S02]  /*adc0*/  LD.E.128 R28, desc[UR60][R28.64] ;  /* 0x0000003c1c1c7980 */ /* 0x000f64000c101d00 */
[----:B------:R-:W-:-:S02]  /*add0*/  IMAD R22, R23, 0xc0, R0 ;  /* 0x000000c017167824 */ /* 0x000fc400078e0200 */
[----:B------:R-:W5:Y:S01]  /*ade0*/  LD.E.128 R36, desc[UR60][R36.64] ;  /* 0x0000003c24247980 */ /* 0x000f62000c101d00 */
[----:B------:R-:W-:Y:S01]  /*adf0*/  IMAD.IADD R21, R21, 0x1, R3 ;  /* 0x0000000115157824 */ /* 0x000fe200078e0203 */
[----:B------:R-:W-:Y:S01]  /*ae00*/  BSSY B1, `(.L_x_199) ;  /* 0x0000032000017945 */ /* 0x000fe20003800000 */
[----:B0-----:R-:W-:Y:S01]  /*ae10*/  @P1 IMAD.HI.U32 R0, R22, R51, RZ ;  /* 0x0000003316001227 */ /* 0x001fe200078e00ff */
[----:B------:R-:W-:Y:S01]  /*ae20*/  @!PT LDS RZ, [RZ] ;  /* 0x00000000fffff984 */ /* 0x000fe20000000800 */
[----:B------:R-:W-:Y:S01]  /*ae30*/  @!PT LDS RZ, [RZ] ;  /* 0x00000000fffff984 */ /* 0x000fe20000000800 */
[----:B------:R-:W-:Y:S01]  /*ae40*/  @!PT LDS RZ, [RZ] ;  /* 0x00000000fffff984 */ /* 0x000fe20000000800 */
[----:B------:R-:W-:Y:S01]  /*ae50*/  @!PT LDS RZ, [RZ] ;  /* 0x00000000fffff984 */ /* 0x000fe20000000800 */
[----:B------:R0:W-:Y:S06]  /*ae60*/  MEMBAR.ALL.CTA ;  /* 0x0000000000007992 */ /* 0x0001ec0000008000 */
[----:B0-----:R-:W0:Y:S01]  /*ae70*/  FENCE.VIEW.ASYNC.S ;  /* 0x00000000000073c6 */ /* 0x001e220000000000 */
[----:B------:R-:W-:Y:S01]  /*ae80*/  IMAD.MOV.U32 R3, RZ, RZ, R22 ;  /* 0x000000ffff037224 */ /* 0x000fe200078e0016 */
[----:B-1----:R-:W-:Y:S01]  /*ae90*/  @P1 SHF.R.U32.HI R3, RZ, R43, R0 ;  /* 0x0000002bff031219 */ /* 0x002fe20000011600 */
[----:B------:R-:W-:-:S02]  /*aea0*/  IMAD R19, R146, UR4, RZ ;  /* 0x0000000492137c24 */ /* 0x000fc4000f8e02ff */
[----:B------:R-:W-:Y:S01]  /*aeb0*/  IMAD.WIDE.U32 R20, R47, UR4, R20 ;  /* 0x000000042f147c25 */ /* 0x000fe2000f8e0014 */
[----:B------:R-:W-:-:S03]  /*aec0*/  SHF.R.S32.HI R0, RZ, 0x1f, R3 ;  /* 0x0000001fff007819 */ /* 0x000fc60000011403 */
[----:B------:R-:W-:Y:S01]  /*aed0*/  IMAD R19, R47, UR5, R19 ;  /* 0x000000052f137c24 */ /* 0x000fe2000f8e0213 */
[----:B------:R-:W-:Y:S01]  /*aee0*/  ULDC.64 UR4, c[0x0][0xae0] ;  /* 0x0002b80000047ab9 */ /* 0x000fe20000000a00 */
[----:B------:R-:W-:Y:S02]  /*aef0*/  IMAD.MOV R41, RZ, RZ, -R3 ;  /* 0x000000ffff297224 */ /* 0x000fe400078e0a03 */
[----:B------:R-:W-:Y:S02]  /*af00*/  IMAD.IADD R21, R21, 0x1, R19 ;  /* 0x0000000115157824 */ /* 0x000fe400078e0213 */
[----:B------:R-:W-:Y:S02]  /*af10*/  IMAD R0, R0, UR4, RZ ;  /* 0x0000000400007c24 */ /* 0x000fe4000f8e02ff */
[----:B------:R-:W-:Y:S02]  /*af20*/  IMAD R19, R32, R41, R22 ;  /* 0x0000002920137224 */ /* 0x000fe400078e0216 */
[----:B------:R-:W-:-:S02]  /*af30*/  IMAD R41, R3, UR5, R0 ;  /* 0x0000000503297c24 */ /* 0x000fc4000f8e0200 */
[----:B------:R-:W-:Y:S01]  /*af40*/  IMAD.WIDE.U32 R20, R3, UR4, R20 ;  /* 0x0000000403147c25 */ /* 0x000fe2000f8e0014 */
[----:B------:R-:W-:Y:S01]  /*af50*/  SHF.R.S32.HI R0, RZ, 0x1f, R19 ;  /* 0x0000001fff007819 */ /* 0x000fe20000011413 */
[----:B------:R-:W-:Y:S02]  /*af60*/  ULDC.64 UR4, c[0x0][0xad8] ;  /* 0x0002b60000047ab9 */ /* 0x000fe40000000a00 */
[----:B------:R-:W-:Y:S02]  /*af70*/  IMAD.IADD R21, R21, 0x1, R41 ;  /* 0x0000000115157824 */ /* 0x000fe400078e0229 */
[----:B------:R-:W-:Y:S02]  /*af80*/  IMAD R0, R0, UR4, RZ ;  /* 0x0000000400007c24 */ /* 0x000fe4000f8e02ff */
[----:B------:R-:W-:Y:S01]  /*af90*/  IMAD.WIDE.U32 R20, R19, UR4, R20 ;  /* 0x0000000413147c25 */ /* 0x000fe2000f8e0014 */
[----:B------:R-:W-:-:S03]  /*afa0*/  UIADD3 UR4, UR36, 0x31c20, URZ ;  /* 0x00031c2024047890 */ /* 0x000fc6000fffe03f */
[----:B------:R-:W-:Y:S01]  /*afb0*/  IMAD R3, R19, UR5, R0 ;  /* 0x0000000513037c24 */ /* 0x000fe2000f8e0200 */
[----:B------:R-:W-:Y:S01]  /*afc0*/  LEA R19, P1, R20, UR6, 0x1 ;  /* 0x0000000614137c11 */ /* 0x000fe2000f8208ff */
[----:B------:R-:W-:Y:S01]  /*afd0*/  IMAD R0, R23, 0xc0, R148 ;  /* 0x000000c017007824 */ /* 0x000fe200078e0294 */
[----:B------:R-:W-:Y:S01]  /*afe0*/  UPRMT UR4, URZ, 0x654, UR4 ;  /* 0x000006543f047896 */ /* 0x000fe20008000004 */
[----:B------:R-:W-:Y:S02]  /*aff0*/  IMAD.IADD R3, R21, 0x1, R3 ;  /* 0x0000000115037824 */ /* 0x000fe400078e0203 */
[----:B0-----:R0:W1:Y:S01]  /*b000*/  SHFL.IDX PT, R22, R19, RZ, 0x1c1f ;  /* 0x001c1fff13167589 */ /* 0x00106200000e0000 */
[----:B------:R-:W-:Y:S02]  /*b010*/  ISETP.GE.AND P0, PT, R0, R49, PT ;  /* 0x000000310000720c */ /* 0x000fe40003f06270 */
[----:B------:R-:W-:-:S03]  /*b020*/  LEA.HI.X R3, R20, UR7, R3, 0x1, P1 ;  /* 0x0000000714037c11 */ /* 0x000fc600088f0c03 */
[----:B------:R-:W-:Y:S02]  /*b030*/  SYNCS.ARRIVE.TRANS64.RED.A1T0 RZ, [UR4], RZ ;  /* 0x000000ffffff79a7 */ /* 0x000fe40008100404 */
[----:B------:R0:W2:Y:S06]  /*b040*/  SHFL.IDX PT, R23, R3, RZ, 0x1c1f ;  /* 0x001c1fff03177589 */ /* 0x0000ac00000e0000 */
[----:B------:R-:W-:Y:S05]  /*b050*/  @P0 BRA `(.L_x_200) ;  /* 0x0000000000300947 */ /* 0x000fea0003800000 */
[----:B------:R-:W-:Y:S02]  /*b060*/  ULDC UR4, c[0x0][0xac8] ;  /* 0x0002b20000047ab9 */ /* 0x000fe40000000800 */
[----:B------:R-:W-:Y:S02]  /*b070*/  ISETP.GE.AND P1, PT, R144, UR4, PT ;  /* 0x0000000490007c0c */ /* 0x000fe4000bf26270 */
[----:B------:R-:W-:Y:S02]  /*b080*/  ISETP.GE.AND P2, PT, R145, UR4, PT ;  /* 0x0000000491007c0c */ /* 0x000fe4000bf46270 */
[----:B------:R-:W-:-:S09]  /*b090*/  ISETP.GE.AND P0, PT, R18, UR4, PT ;  /* 0x0000000412007c0c */ /* 0x000fd2000bf06270 */
[-C--:B-1----:R-:W-:Y:S02]  /*b0a0*/  @!P1 LEA R40, P3, R144, R22.reuse, 0x1 ;  /* 0x0000001690289211 */ /* 0x082fe400078608ff */
[C---:B------:R-:W-:Y:S02]  /*b0b0*/  @!P2 LEA R42, P4, R145.reuse, R22, 0x1 ;  /* 0x00000016912aa211 */ /* 0x040fe400078808ff */
[----:B--2---:R-:W-:Y:S01]  /*b0c0*/  @!P0 IMAD.WIDE R20, R18, 0x2, R22 ;  /* 0x0000000212148825 */ /* 0x004fe200078e0216 */
[-C--:B------:R-:W-:Y:S02]  /*b0d0*/  @!P1 LEA.HI.X R41, R144, R23.reuse, R157, 0x1, P3 ;  /* 0x0000001790299211 */ /* 0x080fe400018f0c9d */
[----:B------:R-:W-:Y:S02]  /*b0e0*/  @!P2 LEA.HI.X R43, R145, R23, R156, 0x1, P4 ;  /* 0x00000017912ba211 */ /* 0x000fe400020f0c9c */
[----:B-----5:R3:W-:Y:S04]  /*b0f0*/  @!P0 ST.E.128 desc[UR60][R20.64], R4 ;  /* 0x0000000414008985 */ /* 0x0207e8000c101d3c */
[----:B------:R3:W-:Y:S04]  /*b100*/  @!P1 ST.E.128 desc[UR60][R40.64], R12 ;  /* 0x0000000c28009985 */ /* 0x0007e8000c101d3c */
[----:B------:R3:W-:Y:S02]  /*b110*/  @!P2 ST.E.128 desc[UR60][R42.64], R28 ;  /* 0x0000001c2a00a985 */ /* 0x0007e4000c101d3c */
.L_x_200:
[----:B------:R-:W-:Y:S05]  /*b120*/  BSYNC B1 ;  /* 0x0000000000017941 */ /* 0x000fea0003800000 */
.L_x_199:
[----:B------:R-:W-:Y:S01]  /*b130*/  VIADD R0, R0, 0x60 ;  /* 0x0000006000007836 */ /* 0x000fe20000000000 */
[----:B---3-5:R3:W4:Y:S04]  /*b140*/  SHFL.IDX PT, R7, R3, 0x1, 0x1c1f ;  /* 0x003c1f0003077f89 */ /* 0x02872800000e0000 */
[----:B------:R-:W-:Y:S01]  /*b150*/  ISETP.GE.AND P0, PT, R0, R49, PT ;  /* 0x000000310000720c */ /* 0x000fe20003f06270 */
[----:B------:R3:W0:-:S12]  /*b160*/  SHFL.IDX PT, R6, R19, 0x1, 0x1c1f ;  /* 0x003c1f0013067f89 */ /* 0x00061800000e0000 */
[----:B---3--:R-:W-:Y:S05]  /*b170*/  @P0 BRA `(.L_x_201) ;  /* 0x0000000800880947 */ /* 0x008fea0003800000 */
[----:B------:R-:W-:Y:S02]  /*b180*/  ULDC UR4, c[0x0][0xac8] ;  /* 0x0002b20000047ab9 */ /* 0x000fe40000000800 */
[----:B------:R-:W-:Y:S02]  /*b190*/  ISETP.GE.AND P2, PT, R144, UR4, PT ;  /* 0x0000000490007c0c */ /* 0x000fe4000bf46270 */
[----:B------:R-:W-:-:S11]  /*b1a0*/  ISETP.GE.AND P1, PT, R18, UR4, PT ;  /* 0x0000000412007c0c */ /* 0x000fd6000bf26270 */
[----:B0-----:R-:W-:Y:S02]  /*b1b0*/  @!P2 LEA R12, P0, R144, R6, 0x1 ;  /* 0x00000006900ca211 */ /* 0x001fe400078008ff */
[----:B----4-:R-:W-:Y:S02]  /*b1c0*/  @!P1 IMAD.WIDE R4, R18, 0x2, R6 ;  /* 0x0000000212049825 */ /* 0x010fe400078e0206 */
[----:B------:R-:W-:Y:S02]  /*b1d0*/  @!P2 LEA.HI.X R13, R144, R7, R157, 0x1, P0 ;  /* 0x00000007900da211 */ /* 0x000fe400000f0c9d */
[----:B------:R-:W-:Y:S01]  /*b1e0*/  ISETP.GE.AND P0, PT, R145, UR4, PT ;  /* 0x0000000491007c0c */ /* 0x000fe2000bf06270 */
[----:B------:R0:W-:Y:S04]  /*b1f0*/  @!P1 ST.E.128 desc[UR60][R4.64], R8 ;  /* 0x0000000804009985 */ /* 0x0001e8000c101d3c */
[----:B------:R0:W-:Y:S08]  /*b200*/  @!P2 ST.E.128 desc[UR60][R12.64], R24 ;  /* 0x000000180c00a985 */ /* 0x0001f0000c101d3c */
[----:B------:R-:W-:Y:S05]  /*b210*/  @P0 BRA `(.L_x_201) ;  /* 0x0000000800600947 */ /* 0x000fea0003800000 */
[----:B0-----:R-:W-:-:S04]  /*b220*/  LEA R4, P0, R145, R6, 0x1 ;  /* 0x0000000691047211 */ /* 0x001fc800078008ff */
[----:B------:R-:W-:-:S05]  /*b230*/  LEA.HI.X R5, R145, R7, R156, 0x1, P0 ;  /* 0x0000000791057211 */ /* 0x000fca00000f0c9c */
[----:B------:R0:W-:Y:S01]  /*b240*/  ST.E.128 desc[UR60][R4.64], R36 ;  /* 0x0000002404007985 */ /* 0x0001e2000c101d3c */
[----:B------:R-:W-:Y:S05]  /*b250*/  BRA `(.L_x_201) ;  /* 0x0000000800507947 */ /* 0x000fea0003800000 */
.L_x_197:
[----:B------:R-:W2:Y:S01]  /*b260*/  LDC.64 R6, c[0x0][0xc00] ;  /* 0x00030000ff067b82 */ /* 0x000ea20000000a00 */
[----:B------:R-:W-:Y:S01]  /*b270*/  ULDC.64 UR4, c[0x0][0xc08] ;  /* 0x0003020000047ab9 */ /* 0x000fe20000000a00 */
[----:B------:R-:W-:-:S06]  /*b280*/  IMAD.MOV.U32 R3, RZ, RZ, RZ ;  /* 0x000000ffff037224 */ /* 0x000fcc00078e00ff */
[----:B------:R-:W3:Y:S01]  /*b290*/  LDC.64 R4, c[0x0][0xc00] ;  /* 0x00030000ff047b82 */ /* 0x000ee20000000a00 */
[----:B------:R-:W-:-:S04]  /*b2a0*/  ISETP.NE.U32.AND P1, PT, RZ, UR4, PT ;  /* 0x00000004ff007c0c */ /* 0x000fc8000bf25070 */
[----:B------:R-:W-:-:S03]  /*b2b0*/  ISETP.NE.AND.EX P1, PT, RZ, UR5, PT, P1 ;  /* 0x00000005ff007c0c */ /* 0x000fc6000bf25310 */
[----:B------:R-:W4:Y:S01]  /*b2c0*/  LDC R21, c[0x0][0xbe8] ;  /* 0x0002fa00ff157b82 */ /* 0x000f220000000800 */
[----:B--2---:R-:W-:-:S04]  /*b2d0*/  ISETP.NE.U32.AND P0, PT, R6, RZ, PT ;  /* 0x000000ff0600720c */ /* 0x004fc80003f05070 */
[----:B------:R-:W-:Y:S01]  /*b2e0*/  ISETP.NE.AND.EX P0, PT, R7, RZ, PT, P0 ;  /* 0x000000ff0700720c */ /* 0x000fe20003f05300 */
[----:B---3--:R-:W-:-:S04]  /*b2f0*/  IMAD.WIDE R6, R19, 0x4, R4 ;  /* 0x0000000413067825 */ /* 0x008fc800078e0204 */
[----:B------:R-:W2:Y:S01]  /*b300*/  @P1 LDC.64 R4, c[0x0][0xc08] ;  /* 0x00030200ff041b82 */ /* 0x000ea20000000a00 */
[----:B------:R-:W-:Y:S02]  /*b310*/  ULDC UR4, c[0x0][0xa88] ;  /* 0x0002a20000047ab9 */ /* 0x000fe40000000800 */
[----:B------:R-:W-:-:S05]  /*b320*/  IMAD.U32 R0, RZ, RZ, UR4 ;  /* 0x00000004ff007e24 */ /* 0x000fca000f8e00ff */
[----:B------:R3:W5:Y:S01]  /*b330*/  @P0 LDG.E R3, desc[UR60][R6.64] ;  /* 0x0000003c06030981 */ /* 0x000762000c1e1900 */
[----:B------:R-:W0:Y:S01]  /*b340*/  S2R R8, SR_TID.X ;  /* 0x0000000000087919 */ /* 0x000e220000002100 */
[----:B--2---:R-:W-:-:S05]  /*b350*/  @P1 IMAD.WIDE R4, R19, 0x4, R4 ;  /* 0x0000000413041825 */ /* 0x004fca00078e0204 */
[----:B------:R3:W5:Y:S01]  /*b360*/  @P1 LDG.E R0, desc[UR60][R4.64] ;  /* 0x0000003c04001981 */ /* 0x000762000c1e1900 */
[----:B----4-:R-:W-:-:S13]  /*b370*/  ISETP.NE.AND P2, PT, R21, 0x1, PT ;  /* 0x000000011500780c */ /* 0x010fda0003f45270 */
[----:B------:R-:W2:Y:S01]  /*b380*/  @P2 LDC R14, c[0x0][0xbec] ;  /* 0x0002fb00ff0e2b82 */ /* 0x000ea20000000800 */
[----:B0-----:R-:W-:-:S05]  /*b390*/  VIADD R8, R8, 0xffffff80 ;  /* 0xffffff8008087836 */ /* 0x001fca0000000000 */
[----:B------:R-:W-:Y:S01]  /*b3a0*/  ISETP.GE.AND P3, PT, R8, 0xc0, PT ;  /* 0x000000c00800780c */ /* 0x000fe20003f66270 */
[----:B---3--:R-:W-:-:S12]  /*b3b0*/  @P1 BRA `(.L_x_202) ;  /* 0x0000000000101947 */ /* 0x008fd80003800000 */
[----:B------:R-:W-:Y:S05]  /*b3c0*/  @!P0 BRA `(.L_x_202) ;  /* 0x00000000000c8947 */ /* 0x000fea0003800000 */
[----:B------:R-:W3:Y:S04]  /*b3d0*/  LDG.E R5, desc[UR60][R6.64] ;  /* 0x0000003c06057981 */ /* 0x000ee8000c1e1900 */
[----:B-----5:R-:W3:Y:S02]  /*b3e0*/  LDG.E R0, desc[UR60][R6.64+0x4] ;  /* 0x0000043c06007981 */ /* 0x020ee4000c1e1900 */
[----:B---3--:R-:W-:-:S07]  /*b3f0*/  IMAD.IADD R0, R0, 0x1, -R5 ;  /* 0x0000000100007824 */ /* 0x008fce00078e0a05 */
.L_x_202:
[----:B------:R-:W-:Y:S01]  /*b400*/  BSSY B1, `(.L_x_203) ;  /* 0x000002e000017945 */ /* 0x000fe20003800000 */
[----:B------:R-:W-:Y:S02]  /*b410*/  SHF.R.S32.HI R12, RZ, 0x1f, R22 ;  /* 0x0000001fff0c7819 */ /* 0x000fe40000011416 */
[----:B------:R-:W-:Y:S02]  /*b420*/  SEL R19, R19, RZ, !P0 ;  /* 0x000000ff13137207 */ /* 0x000fe40004000000 */
[----:B------:R-:W-:Y:S02]  /*b430*/  SEL R146, R146, RZ, !P0 ;  /* 0x000000ff92927207 */ /* 0x000fe40004000000 */
[----:B-----5:R-:W-:Y:S01]  /*b440*/  SHF.R.S32.HI R10, RZ, 0x1f, R3 ;  /* 0x0000001fff0a7819 */ /* 0x020fe20000011403 */
[----:B------:R-:W-:Y:S06]  /*b450*/  @P3 BRA `(.L_x_204) ;  /* 0x0000000000a03947 */ /* 0x000fec0003800000 */
[----:B------:R-:W0:Y:S01]  /*b460*/  S2R R4, SR_TID.X ;  /* 0x0000000000047919 */ /* 0x000e220000002100 */
[----:B------:R-:W3:Y:S02]  /*b470*/  LDC R11, c[0x0][0xbe8] ;  /* 0x0002fa00ff0b7b82 */ /* 0x000ee40000000800 */
[----:B---3--:R-:W-:Y:S02]  /*b480*/  IMAD R5, R0, R11, RZ ;  /* 0x0000000b00057224 */ /* 0x008fe400078e02ff */
[----:B0-----:R-:W-:-:S04]  /*b490*/  IMAD R4, R23, 0xc0, R4 ;  /* 0x000000c017047824 */ /* 0x001fc800078e0204 */
[----:B------:R-:W-:-:S05]  /*b4a0*/  VIADD R8, R4, 0xffffff80 ;  /* 0xffffff8004087836 */ /* 0x000fca0000000000 */
[----:B------:R-:W-:-:S13]  /*b4b0*/  ISETP.GE.AND P0, PT, R8, R5, PT ;  /* 0x000000050800720c */ /* 0x000fda0003f06270 */
[----:B------:R-:W-:Y:S05]  /*b4c0*/  @P0 BRA `(.L_x_204) ;  /* 0x0000000000840947 */ /* 0x000fea0003800000 */
[----:B------:R-:W-:Y:S01]  /*b4d0*/  ISETP.NE.AND P0, PT, R11, 0x1, PT ;  /* 0x000000010b00780c */ /* 0x000fe20003f05270 */
[----:B------:R-:W-:Y:S01]  /*b4e0*/  ULDC.64 UR4, c[0x0][0xb90] ;  /* 0x0002e40000047ab9 */ /* 0x000fe20000000a00 */
[----:B------:R-:W-:Y:S02]  /*b4f0*/  IMAD.MOV.U32 R4, RZ, RZ, R3 ;  /* 0x000000ffff047224 */ /* 0x000fe400078e0003 */
[----:B------:R-:W-:Y:S02]  /*b500*/  IMAD R9, R12, UR4, RZ ;  /* 0x000000040c097c24 */ /* 0x000fe4000f8e02ff */
[----:B------:R-:W-:Y:S02]  /*b510*/  IMAD.MOV.U32 R5, RZ, RZ, R10 ;  /* 0x000000ffff057224 */ /* 0x000fe400078e000a */
[----:B------:R-:W-:Y:S02]  /*b520*/  IMAD.MOV.U32 R7, RZ, RZ, R8 ;  /* 0x000000ffff077224 */ /* 0x000fe400078e0008 */
[----:B------:R-:W-:-:S03]  /*b530*/  IMAD.WIDE.U32 R4, R22, UR4, R4 ;  /* 0x0000000416047c25 */ /* 0x000fc6000f8e0004 */
[----:B------:R-:W0:Y:S01]  /*b540*/  @P0 LDC R13, c[0x0][0xbec] ;  /* 0x0002fb00ff0d0b82 */ /* 0x000e220000000800 */
[----:B------:R-:W-:Y:S01]  /*b550*/  IMAD R9, R22, UR5, R9 ;  /* 0x0000000516097c24 */ /* 0x000fe2000f8e0209 */
[----:B------:R-:W-:-:S03]  /*b560*/  ULDC.64 UR4, c[0x0][0xb98] ;  /* 0x0002e60000047ab9 */ /* 0x000fc60000000a00 */
[----:B------:R-:W-:-:S03]  /*b570*/  IMAD.IADD R5, R5, 0x1, R9 ;  /* 0x0000000105057824 */ /* 0x000fc600078e0209 */
[----:B------:R-:W3:Y:S01]  /*b580*/  @P0 LDC R15, c[0x0][0xbf0] ;  /* 0x0002fc00ff0f0b82 */ /* 0x000ee20000000800 */
[----:B------:R-:W-:-:S04]  /*b590*/  IMAD.WIDE.U32 R4, R19, UR4, R4 ;  /* 0x0000000413047c25 */ /* 0x000fc8000f8e0004 */
[----:B0-----:R-:W-:-:S05]  /*b5a0*/  @P0 IMAD.HI.U32 R6, R8, R13, RZ ;  /* 0x0000000d08060227 */ /* 0x001fca00078e00ff */
[----:B---3--:R-:W-:Y:S01]  /*b5b0*/  @P0 SHF.R.U32.HI R7, RZ, R15, R6 ;  /* 0x0000000fff070219 */ /* 0x008fe20000011606 */
[----:B------:R-:W-:-:S03]  /*b5c0*/  IMAD R6, R146, UR4, RZ ;  /* 0x0000000492067c24 */ /* 0x000fc6000f8e02ff */
[----:B------:R-:W-:Y:S01]  /*b5d0*/  IADD3 R4, P0, R7, R4, RZ ;  /* 0x0000000407047210 */ /* 0x000fe20007f1e0ff */
[----:B------:R-:W-:-:S04]  /*b5e0*/  IMAD.MOV R9, RZ, RZ, -R7 ;  /* 0x000000ffff097224 */ /* 0x000fc800078e0a07 */
[----:B------:R-:W-:Y:S01]  /*b5f0*/  IMAD R9, R11, R9, R8 ;  /* 0x000000090b097224 */ /* 0x000fe200078e0208 */
[----:B------:R-:W-:Y:S01]  /*b600*/  SHF.R.S32.HI R11, RZ, 0x1f, R7 ;  /* 0x0000001fff0b7819 */ /* 0x000fe20000011407 */
[----:B------:R-:W-:Y:S01]  /*b610*/  IMAD R8, R19, UR5, R6 ;  /* 0x0000000513087c24 */ /* 0x000fe2000f8e0206 */
[----:B------:R-:W-:Y:S02]  /*b620*/  ULDC.64 UR4, c[0x0][0xb88] ;  /* 0x0002e20000047ab9 */ /* 0x000fe40000000a00 */
[----:B------:R-:W-:Y:S02]  /*b630*/  SHF.R.S32.HI R6, RZ, 0x1f, R9 ;  /* 0x0000001fff067819 */ /* 0x000fe40000011409 */
[----:B------:R-:W-:-:S03]  /*b640*/  IADD3.X R5, R11, R5, R8, P0, !PT ;  /* 0x000000050b057210 */ /* 0x000fc600007fe408 */
[----:B------:R-:W-:Y:S02]  /*b650*/  IMAD R6, R6, UR4, RZ ;  /* 0x0000000406067c24 */ /* 0x000fe4000f8e02ff */
[----:B------:R-:W-:-:S04]  /*b660*/  IMAD.WIDE.U32 R4, R9, UR4, R4 ;  /* 0x0000000409047c25 */ /* 0x000fc8000f8e0004 */
[----:B------:R-:W-:Y:S01]  /*b670*/  IMAD R7, R9, UR5, R6 ;  /* 0x0000000509077c24 */ /* 0x000fe2000f8e0206 */
[----:B------:R-:W-:Y:S02]  /*b680*/  ULDC.64 UR4, c[0x0][0xb50] ;  /* 0x0002d40000047ab9 */ /* 0x000fe40000000a00 */
[----:B------:R-:W-:Y:S02]  /*b690*/  LEA R6, P0, R4, UR4, 0x2 ;  /* 0x0000000404067c11 */ /* 0x000fe4000f8010ff */
[----:B------:R-:W-:-:S04]  /*b6a0*/  IADD3 R5, R5, R7, RZ ;  /* 0x0000000705057210 */ /* 0x000fc80007ffe0ff */
[----:B------:R-:W-:Y:S01]  /*b6b0*/  LEA.HI.X R7, R4, UR5, R5, 0x2, P0 ;  /* 0x0000000504077c11 */ /* 0x000fe200080f1405 */
[----:B------:R-:W-:-:S05]  /*b6c0*/  IMAD.MOV.U32 R5, RZ, RZ, -0x800000 ;  /* 0xff800000ff057424 */ /* 0x000fca00078e00ff */
[----:B------:R0:W-:Y:S02]  /*b6d0*/  STG.E desc[UR60][R6.64], R5 ;  /* 0x0000000506007986 */ /* 0x0001e4000c10193c */
.L_x_204:
[----:B------:R-:W-:Y:S05]  /*b6e0*/  BSYNC B1 ;  /* 0x0000000000017941 */ /* 0x000fea0003800000 */
.L_x_203:
[----:B------:R-:W3:Y:S01]  /*b6f0*/  @P2 LDC R9, c[0x0][0xbf0] ;  /* 0x0002fc00ff092b82 */ /* 0x000ee20000000800 */
[----:B------:R-:W-:Y:S01]  /*b700*/  ULDC.64 UR4, c[0x0][0xaa0] ;  /* 0x0002a80000047ab9 */ /* 0x000fe20000000a00 */
[----:B0-----:R-:W-:Y:S01]  /*b710*/  IMAD R6, R147, 0x60, R148 ;  /* 0x0000006093067824 */ /* 0x001fe200078e0294 */
[----:B------:R-:W-:Y:S01]  /*b720*/  BSSY B1, `(.L_x_205) ;  /* 0x0000036000017945 */ /* 0x000fe20003800000 */
[----:B------:R-:W-:Y:S02]  /*b730*/  IMAD R4, R10, UR4, RZ ;  /* 0x000000040a047c24 */ /* 0x000fe4000f8e02ff */
[----:B------:R-:W-:Y:S02]  /*b740*/  IMAD R11, R23, 0xc0, R6 ;  /* 0x000000c0170b7824 */ /* 0x000fe400078e0206 */
[C---:B------:R-:W-:Y:S02]  /*b750*/  IMAD R7, R3.reuse, UR5, R4 ;  /* 0x0000000503077c24 */ /* 0x040fe4000f8e0204 */
[----:B------:R-:W-:Y:S01]  /*b760*/  IMAD.WIDE.U32 R4, R3, UR4, RZ ;  /* 0x0000000403047c25 */ /* 0x000fe2000f8e00ff */
[----:B------:R-:W-:-:S03]  /*b770*/  ULDC.64 UR4, c[0x0][0xae8] ;  /* 0x0002ba0000047ab9 */ /* 0x000fc60000000a00 */
[----:B------:R-:W-:Y:S02]  /*b780*/  IMAD.IADD R5, R5, 0x1, R7 ;  /* 0x0000000105057824 */ /* 0x000fe400078e0207 */
[----:B------:R-:W-:Y:S02]  /*b790*/  IMAD R3, R12, UR4, RZ ;  /* 0x000000040c037c24 */ /* 0x000fe4000f8e02ff */
[----:B--2---:R-:W-:-:S04]  /*b7a0*/  @P2 IMAD.HI.U32 R6, R11, R14, RZ ;  /* 0x0000000e0b062227 */ /* 0x004fc800078e00ff */
[C---:B------:R-:W-:Y:S02]  /*b7b0*/  IMAD R7, R22.reuse, UR5, R3 ;  /* 0x0000000516077c24 */ /* 0x040fe4000f8e0203 */
[----:B------:R-:W-:Y:S01]  /*b7c0*/  IMAD.WIDE.U32 R4, R22, UR4, R4 ;  /* 0x0000000416047c25 */ /* 0x000fe2000f8e0004 */
[----:B------:R-:W-:-:S03]  /*b7d0*/  ULDC.64 UR4, c[0x0][0xaf0] ;  /* 0x0002bc0000047ab9 */ /* 0x000fc60000000a00 */
[----:B------:R-:W-:Y:S01]  /*b7e0*/  IMAD.MOV.U32 R3, RZ, RZ, R11 ;  /* 0x000000ffff037224 */ /* 0x000fe200078e000b */
[----:B---3--:R-:W-:Y:S01]  /*b7f0*/  @P2 SHF.R.U32.HI R3, RZ, R9, R6 ;  /* 0x00000009ff032219 */ /* 0x008fe20000011606 */
[----:B------:R-:W-:Y:S02]  /*b800*/  IMAD.IADD R5, R5, 0x1, R7 ;  /* 0x0000000105057824 */ /* 0x000fe400078e0207 */
[----:B------:R-:W-:Y:S01]  /*b810*/  IMAD R7, R146, UR4, RZ ;  /* 0x0000000492077c24 */ /* 0x000fe2000f8e02ff */
[--C-:B------:R-:W-:Y:S01]  /*b820*/  SHF.R.S32.HI R6, RZ, 0x1f, R3.reuse ;  /* 0x0000001fff067819 */ /* 0x100fe20000011403 */
[----:B------:R-:W-:Y:S02]  /*b830*/  IMAD.MOV R8, RZ, RZ, -R3 ;  /* 0x000000ffff087224 */ /* 0x000fe400078e0a03 */
[C---:B------:R-:W-:Y:S02]  /*b840*/  IMAD R9, R19.reuse, UR5, R7 ;  /* 0x0000000513097c24 */ /* 0x040fe4000f8e0207 */
[----:B------:R-:W-:Y:S01]  /*b850*/  IMAD.WIDE.U32 R4, R19, UR4, R4 ;  /* 0x0000000413047c25 */ /* 0x000fe2000f8e0004 */
[----:B------:R-:W-:-:S03]  /*b860*/  ULDC.64 UR4, c[0x0][0xae0] ;  /* 0x0002b80000047ab9 */ /* 0x000fc60000000a00 */
[----:B------:R-:W-:Y:S02]  /*b870*/  IMAD R7, R21, R8, R11 ;  /* 0x0000000815077224 */ /* 0x000fe400078e020b */
[----:B------:R-:W-:Y:S02]  /*b880*/  IMAD R8, R6, UR4, RZ ;  /* 0x0000000406087c24 */ /* 0x000fe4000f8e02ff */
[----:B------:R-:W-:Y:S01]  /*b890*/  IMAD.IADD R5, R5, 0x1, R9 ;  /* 0x0000000105057824 */ /* 0x000fe200078e0209 */
[----:B------:R-:W-:Y:S01]  /*b8a0*/  SHF.R.S32.HI R6, RZ, 0x1f, R7 ;  /* 0x0000001fff067819 */ /* 0x000fe20000011407 */
[C---:B------:R-:W-:Y:S02]  /*b8b0*/  IMAD R9, R3.reuse, UR5, R8 ;  /* 0x0000000503097c24 */ /* 0x040fe4000f8e0208 */
[----:B------:R-:W-:Y:S01]  /*b8c0*/  IMAD.WIDE.U32 R4, R3, UR4, R4 ;  /* 0x0000000403047c25 */ /* 0x000fe2000f8e0004 */
[----:B------:R-:W-:-:S03]  /*b8d0*/  ULDC.64 UR4, c[0x0][0xad8] ;  /* 0x0002b60000047ab9 */ /* 0x000fc60000000a00 */
[----:B------:R-:W-:Y:S02]  /*b8e0*/  IMAD R6, R6, UR4, RZ ;  /* 0x0000000406067c24 */ /* 0x000fe4000f8e02ff */
[----:B------:R-:W-:Y:S02]  /*b8f0*/  IMAD.IADD R5, R5, 0x1, R9 ;  /* 0x0000000105057824 */ /* 0x000fe400078e0209 */
[----:B------:R-:W-:Y:S02]  /*b900*/  IMAD R21, R0, R21, RZ ;  /* 0x0000001500157224 */ /* 0x000fe400078e02ff */
[----:B------:R-:W-:Y:S02]  /*b910*/  IMAD R0, R23, 0xc0, R148 ;  /* 0x000000c017007824 */ /* 0x000fe400078e0294 */
[C---:B------:R-:W-:Y:S02]  /*b920*/  IMAD R3, R7.reuse, UR5, R6 ;  /* 0x0000000507037c24 */ /* 0x040fe4000f8e0206 */
[----:B------:R-:W-:Y:S01]  /*b930*/  IMAD.WIDE.U32 R4, R7, UR4, R4 ;  /* 0x0000000407047c25 */ /* 0x000fe2000f8e0004 */
[----:B------:R-:W-:Y:S01]  /*b940*/  ISETP.GE.AND P0, PT, R0, R21, PT ;  /* 0x000000150000720c */ /* 0x000fe20003f06270 */
[----:B------:R-:W-:-:S02]  /*b950*/  ULDC.64 UR4, c[0x0][0xa80] ;  /* 0x0002a00000047ab9 */ /* 0x000fc40000000a00 */
[----:B------:R-:W-:Y:S01]  /*b960*/  IMAD.IADD R3, R5, 0x1, R3 ;  /* 0x0000000105037824 */ /* 0x000fe200078e0203 */
[----:B------:R-:W-:-:S04]  /*b970*/  LEA R6, P1, R4, UR4, 0x1 ;  /* 0x0000000404067c11 */ /* 0x000fc8000f8208ff */
[----:B------:R-:W-:Y:S02]  /*b980*/  LEA.HI.X R3, R4, UR5, R3, 0x1, P1 ;  /* 0x0000000504037c11 */ /* 0x000fe400088f0c03 */
[----:B------:R0:W2:Y:S04]  /*b990*/  SHFL.IDX PT, R4, R6, RZ, 0x1c1f ;  /* 0x001c1fff06047589 */ /* 0x0000a800000e0000 */
[----:B------:R0:W3:Y:S01]  /*b9a0*/  SHFL.IDX PT, R5, R3, RZ, 0x1c1f ;  /* 0x001c1fff03057589 */ /* 0x0000e200000e0000 */
[----:B------:R-:W-:Y:S05]  /*b9b0*/  @P0 BRA `(.L_x_206) ;  /* 0x0000000000300947 */ /* 0x000fea0003800000 */
[----:B------:R-:W-:Y:S02]  /*b9c0*/  ULDC UR4, c[0x0][0xac8] ;  /* 0x0002b20000047ab9 */ /* 0x000fe40000000800 */
[----:B------:R-:W-:Y:S02]  /*b9d0*/  ISETP.GE.AND P3, PT, R144, UR4, PT ;  /* 0x0000000490007c0c */ /* 0x000fe4000bf66270 */
[----:B------:R-:W-:Y:S02]  /*b9e0*/  ISETP.GE.AND P4, PT, R145, UR4, PT ;  /* 0x0000000491007c0c */ /* 0x000fe4000bf86270 */
[----:B------:R-:W-:-:S09]  /*b9f0*/  ISETP.GE.AND P2, PT, R18, UR4, PT ;  /* 0x0000000412007c0c */ /* 0x000fd2000bf46270 */
[-C--:B--2---:R-:W-:Y:S02]  /*ba00*/  @!P3 LEA R10, P0, R144, R4.reuse, 0x1 ;  /* 0x00000004900ab211 */ /* 0x084fe400078008ff */
[C---:B------:R-:W-:Y:S02]  /*ba10*/  @!P4 LEA R12, P1, R145.reuse, R4, 0x1 ;  /* 0x00000004910cc211 */ /* 0x040fe400078208ff */
[----:B---3--:R-:W-:Y:S01]  /*ba20*/  @!P2 IMAD.WIDE R8, R18, 0x2, R4 ;  /* 0x000000021208a825 */ /* 0x008fe200078e0204 */
[-C--:B------:R-:W-:Y:S02]  /*ba30*/  @!P3 LEA.HI.X R11, R144, R5.reuse, R157, 0x1, P0 ;  /* 0x00000005900bb211 */ /* 0x080fe400000f0c9d */
[----:B------:R-:W-:Y:S02]  /*ba40*/  @!P4 LEA.HI.X R13, R145, R5, R156, 0x1, P1 ;  /* 0x00000005910dc211 */ /* 0x000fe400008f0c9c */
[----:B------:R4:W-:Y:S04]  /*ba50*/  @!P2 ST.E.128 desc[UR60][R8.64], RZ ;  /* 0x000000ff0800a985 */ /* 0x0009e8000c101d3c */
[----:B------:R4:W-:Y:S04]  /*ba60*/  @!P3 ST.E.128 desc[UR60][R10.64], RZ ;  /* 0x000000ff0a00b985 */ /* 0x0009e8000c101d3c */
[----:B------:R4:W-:Y:S02]  /*ba70*/  @!P4 ST.E.128 desc[UR60][R12.64], RZ ;  /* 0x000000ff0c00c985 */ /* 0x0009e4000c101d3c */
.L_x_206:
[----:B------:R-:W-:Y:S05]  /*ba80*/  BSYNC B1 ;  /* 0x0000000000017941 */ /* 0x000fea0003800000 */
.L_x_205:
[----:B------:R-:W-:Y:S01]  /*ba90*/  VIADD R0, R0, 0x60 ;  /* 0x0000006000007836 */ /* 0x000fe20000000000 */
[----:B---3--:R3:W0:Y:S04]  /*baa0*/  SHFL.IDX PT, R5, R3, 0x1, 0x1c1f ;  /* 0x003c1f0003057f89 */ /* 0x00862800000e0000 */
[----:B------:R-:W-:Y:S01]  /*bab0*/  ISETP.GE.AND P0, PT, R0, R21, PT ;  /* 0x000000150000720c */ /* 0x000fe20003f06270 */
[----:B--2---:R3:W2:-:S12]  /*bac0*/  SHFL.IDX PT, R4, R6, 0x1, 0x1c1f ;  /* 0x003c1f0006047f89 */ /* 0x00469800000e0000 */
[----:B---3--:R-:W-:Y:S05]  /*bad0*/  @P0 BRA `(.L_x_201) ;  /* 0x0000000000300947 */ /* 0x008fea0003800000 */
[----:B------:R-:W-:Y:S02]  /*bae0*/  ULDC UR4, c[0x0][0xac8] ;  /* 0x0002b20000047ab9 */ /* 0x000fe40000000800 */
[----:B------:R-:W-:Y:S02]  /*baf0*/  ISETP.GE.AND P3, PT, R144, UR4, PT ;  /* 0x0000000490007c0c */ /* 0x000fe4000bf66270 */
[----:B------:R-:W-:Y:S02]  /*bb00*/  ISETP.GE.AND P4, PT, R145, UR4, PT ;  /* 0x0000000491007c0c */ /* 0x000fe4000bf86270 */
[----:B------:R-:W-:-:S09]  /*bb10*/  ISETP.GE.AND P2, PT, R18, UR4, PT ;  /* 0x0000000412007c0c */ /* 0x000fd2000bf46270 */
[-C--:B--2-4-:R-:W-:Y:S02]  /*bb20*/  @!P3 LEA R8, P0, R144, R4.reuse, 0x1 ;  /* 0x000000049008b211 */ /* 0x094fe400078008ff */
[C---:B------:R-:W-:Y:S02]  /*bb30*/  @!P4 LEA R10, P1, R145.reuse, R4, 0x1 ;  /* 0x00000004910ac211 */ /* 0x040fe400078208ff */
[----:B0-----:R-:W-:Y:S01]  /*bb40*/  @!P2 IMAD.WIDE R6, R18, 0x2, R4 ;  /* 0x000000021206a825 */ /* 0x001fe200078e0204 */
[-C--:B------:R-:W-:Y:S02]  /*bb50*/  @!P3 LEA.HI.X R9, R144, R5.reuse, R157, 0x1, P0 ;  /* 0x000000059009b211 */ /* 0x080fe400000f0c9d */
[----:B------:R-:W-:Y:S02]  /*bb60*/  @!P4 LEA.HI.X R11, R145, R5, R156, 0x1, P1 ;  /* 0x00000005910bc211 */ /* 0x000fe400008f0c9c */
[----:B------:R3:W-:Y:S04]  /*bb70*/  @!P2 ST.E.128 desc[UR60][R6.64], RZ ;  /* 0x000000ff0600a985 */ /* 0x0007e8000c101d3c */
[----:B------:R3:W-:Y:S04]  /*bb80*/  @!P3 ST.E.128 desc[UR60][R8.64], RZ ;  /* 0x000000ff0800b985 */ /* 0x0007e8000c101d3c */
[----:B------:R3:W-:Y:S02]  /*bb90*/  @!P4 ST.E.128 desc[UR60][R10.64], RZ ;  /* 0x000000ff0a00c985 */ /* 0x0007e4000c101d3c */
.L_x_201:
[----:B------:R-:W-:Y:S05]  /*bba0*/  BSYNC B0 ;  /* 0x0000000000007941 */ /* 0x000fea0003800000 */
.L_x_196:
[----:B------:R-:W-:Y:S02]  /*bbb0*/  ULDC UR4, c[0x0][0xc3c] ;  /* 0x00030f0000047ab9 */ /* 0x000fe40000000800 */
[----:B-1----:R-:W-:-:S13]  /*bbc0*/  ISETP.GE.AND P0, PT, R35, UR4, PT ;  /* 0x0000000423007c0c */ /* 0x002fda000bf06270 */
[----:B------:R-:W-:Y:S05]  /*bbd0*/  @!P0 BRA `(.L_x_207) ;  /* 0xffffff5000c48947 */ /* 0x000fea000383ffff */
[----:B------:R-:W-:Y:S05]  /*bbe0*/  EXIT ;  /* 0x000000000000794d */ /* 0x000fea0003800000 */
.L_x_172:
[----:B------:R-:W-:-:S08]  /*bbf0*/  NOP ;  /* 0x0000000000007918 */ /* 0x000fd00000000000 */
[----:B--2---:R-:W0:-:S00]  /*bc00*/  USETMAXREG.DEALLOC.CTAPOOL 0x20 ;  /* 0x00000020000079c8 */ /* 0x004e0000080e0500 */
[----:B0-----:R-:W-:-:S06]  /*bc10*/  LOP3.LUT R0, R0, 0x3, RZ, 0xc0, !PT ;  /* 0x0000000300007812 */ /* 0x001fcc00078ec0ff */
[----:B------:R-:W0:Y:S02]  /*bc20*/  SHFL.IDX PT, R0, R0, RZ, 0x1f ;  /* 0x00001fff00007589 */ /* 0x000e2400000e0000 */
[----:B0-----:R-:W-:Y:S01]  /*bc30*/  ISETP.NE.AND P0, PT, R0, RZ, PT ;  /* 0x000000ff0000720c */ /* 0x001fe20003f05270 */
[----:B------:R-:W-:-:S03]  /*bc40*/  IMAD.MOV.U32 R0, RZ, RZ, RZ ;  /* 0x000000ffff007224 */ /* 0x000fc600078e00ff */
[----:B------:R-:W-:-:S05]  /*bc50*/  P2R R2, PR, RZ, 0x1 ;  /* 0x00000001ff027803 */ /* 0x000fca0000000000 */
[----:B------:R0:W-:Y:S04]  /*bc60*/  STL [R1+0x38], R2 ;  /* 0x0000380201007387 */ /* 0x0001e80000100800 */
[----:B------:R-:W-:Y:S05]  /*bc70*/  @!P0 BRA `(.L_x_208) ;  /* 0x00000000001c8947 */ /* 0x000fea0003800000 */
[----:B------:R-:W1:Y:S08]  /*bc80*/  S2UR UR5, SR_CgaCtaId ;  /* 0x00000000000579c3 */ /* 0x000e700000008800 */
[----:B------:R-:W-:Y:S06]  /*bc90*/  BAR.SYNC.DEFER_BLOCKING 0x5, 0x200 ;  /* 0x0148000000007b1d */ /* 0x000fec0000010000 */
[----:B------:R-:W-:-:S02]  /*bca0*/  UMOV UR4, 0x400 ;  /* 0x0000040000047882 */ /* 0x000fc40000000000 */
[----:B-1----:R-:W-:-:S09]  /*bcb0*/  ULEA UR4, UR5, UR4, 0x18 ;  /* 0x0000000405047291 */ /* 0x002fd2000f8ec03f */
[----:B------:R-:W1:Y:S01]  /*bcc0*/  LDS.128 R16, [UR4+0x31cd0] ;  /* 0x031cd004ff107984 */ /* 0x000e620008000c00 */
[----:B------:R-:W-:Y:S06]  /*bcd0*/  BAR.ARV 0x4, 0x200 ;  /* 0x0108000000007b1d */ /* 0x000fec0000002000 */
[----:B------:R-:W-:Y:S05]  /*bce0*/  BRA `(.L_x_209) ;  /* 0x0000000800007947 */ /* 0x000fea0003800000 */
.L_x_208:
[----:B0-----:R-:W0:Y:S01]  /*bcf0*/  S2R R2, SR_TID.X ;  /* 0x0000000000027919 */ /* 0x001e220000002100 */
[----:B------:R-:W-:Y:S01]  /*bd00*/  ULDC UR4, c[0x0][0xc3c] ;  /* 0x00030f0000047ab9 */ /* 0x000fe20000000800 */
[----:B------:R-:W1:Y:S01]  /*bd10*/  S2UR UR6, SR_CTAID.X ;  /* 0x00000000000679c3 */ /* 0x000e620000002500 */
[----:B------:R-:W-:Y:S01]  /*bd20*/  ULDC UR5, c[0x0][0xc38] ;  /* 0x00030e0000057ab9 */ /* 0x000fe20000000800 */
[----:B0-----:R-:W-:-:S04]  /*bd30*/  LOP3.LUT R5, R2, 0x1f, RZ, 0xc0, !PT ;  /* 0x0000001f02057812 */ /* 0x001fc800078ec0ff */
[----:B------:R-:W-:-:S04]  /*bd40*/  ISETP.NE.AND P0, PT, R5, 0x1f, PT ;  /* 0x0000001f0500780c */ /* 0x000fc80003f05270 */
[----:B------:R-:W-:-:S13]  /*bd50*/  ISETP.GE.OR P1, PT, R5, UR4, !P0 ;  /* 0x0000000405007c0c */ /* 0x000fda000c726670 */
[----:B------:R-:W0:Y:S02]  /*bd60*/  @!P1 LDC.64 R2, c[0x0][0xc80] ;  /* 0x00032000ff029b82 */ /* 0x000e240000000a00 */
[----:B0-----:R-:W-:-:S05]  /*bd70*/  @!P1 IMAD.WIDE.U32 R2, R5, 0x4, R2 ;  /* 0x0000000405029825 */ /* 0x001fca00078e0002 */
[----:B------:R-:W2:Y:S01]  /*bd80*/  @!P1 LDG.E R0, desc[UR60][R2.64] ;  /* 0x0000003c02009981 */ /* 0x000ea2000c1e1900 */
[C---:B------:R-:W-:Y:S01]  /*bd90*/  ISETP.NE.AND P1, PT, R5.reuse, RZ, PT ;  /* 0x000000ff0500720c */ /* 0x040fe20003f25270 */
[----:B------:R-:W-:Y:S01]  /*bda0*/  UMOV UR4, URZ ;  /* 0x0000003f00047c82 */ /* 0x000fe20008000000 */
[C---:B------:R-:W-:Y:S01]  /*bdb0*/  ISETP.GE.U32.AND P2, PT, R5.reuse, 0x2, PT ;  /* 0x000000020500780c */ /* 0x040fe20003f46070 */
[----:B------:R-:W-:Y:S01]  /*bdc0*/  IMAD.MOV.U32 R16, RZ, RZ, RZ ;  /* 0x000000ffff107224 */ /* 0x000fe200078e00ff */
[C---:B------:R-:W-:Y:S02]  /*bdd0*/  ISETP.GE.U32.AND P3, PT, R5.reuse, 0x4, PT ;  /* 0x000000040500780c */ /* 0x040fe40003f66070 */
[C---:B------:R-:W-:Y:S02]  /*bde0*/  ISETP.GE.U32.AND P4, PT, R5.reuse, 0x8, PT ;  /* 0x000000080500780c */ /* 0x040fe40003f86070 */
[----:B------:R-:W-:Y:S01]  /*bdf0*/  ISETP.GE.U32.AND P5, PT, R5, 0x10, PT ;  /* 0x000000100500780c */ /* 0x000fe20003fa6070 */
[----:B--2---:R-:W0:Y:S02]  /*be00*/  SHFL.UP PT, R4, R0, 0x1, RZ ;  /* 0x0420000000047989 */ /* 0x004e2400000e00ff */
[----:B0-----:R-:W-:-:S05]  /*be10*/  SEL R7, R4, RZ, P1 ;  /* 0x000000ff04077207 */ /* 0x001fca0000800000 */
[----:B------:R-:W-:-:S05]  /*be20*/  IMAD.IADD R7, R0, 0x1, R7 ;  /* 0x0000000100077824 */ /* 0x000fca00078e0207 */
[----:B------:R-:W0:Y:S02]  /*be30*/  SHFL.UP PT, R4, R7, 0x2, RZ ;  /* 0x0440000007047989 */ /* 0x000e2400000e00ff */
        /* <DEDUP_REMOVED lines=11> */
[----:B------:R-:W0:Y:S02]  /*bef0*/  SHFL.IDX PT, R4, R7, 0x1f, 0x1f ;  /* 0x03e01f0007047f89 */ /* 0x000e2400000e0000 */
[----:B0-----:R-:W-:-:S04]  /*bf00*/  IMAD R4, R4, UR5, RZ ;  /* 0x0000000504047c24 */ /* 0x001fc8000f8e02ff */
[----:B------:R-:W-:Y:S01]  /*bf10*/  IMAD.MOV.U32 R3, RZ, RZ, R4 ;  /* 0x000000ffff037224 */ /* 0x000fe200078e0004 */
[----:B-1----:R-:W-:-:S13]  /*bf20*/  ISETP.GT.AND P6, PT, R4, UR6, PT ;  /* 0x0000000604007c0c */ /* 0x002fda000bfc4270 */
[----:B------:R-:W-:Y:S05]  /*bf30*/  @P6 BRA `(.L_x_210) ;  /* 0x00000000009c6947 */ /* 0x000fea0003800000 */
[----:B------:R-:W0:Y:S01]  /*bf40*/  LDC R6, c[0x0][0xc3c] ;  /* 0x00030f00ff067b82 */ /* 0x000e220000000800 */
[----:B------:R-:W-:Y:S01]  /*bf50*/  IMAD.MOV.U32 R4, RZ, RZ, R3 ;  /* 0x000000ffff047224 */ /* 0x000fe200078e0003 */
[----:B------:R-:W-:Y:S01]  /*bf60*/  UMOV UR4, URZ ;  /* 0x0000003f00047c82 */ /* 0x000fe20008000000 */
[----:B------:R-:W-:Y:S01]  /*bf70*/  ULDC UR7, c[0x0][0xc3c] ;  /* 0x00030f0000077ab9 */ /* 0x000fe20000000800 */
[----:B------:R-:W-:-:S05]  /*bf80*/  ULDC UR5, c[0x0][0xc38] ;  /* 0x00030e0000057ab9 */ /* 0x000fca0000000800 */
.L_x_214:
[----:B------:R-:W-:Y:S01]  /*bf90*/  UIADD3 UR4, UR4, 0x1f, URZ ;  /* 0x0000001f04047890 */ /* 0x000fe2000fffe03f */
[----:B------:R-:W-:-:S05]  /*bfa0*/  IMAD.U32 R19, RZ, RZ, UR7 ;  /* 0x00000007ff137e24 */ /* 0x000fca000f8e00ff */
[----:B0-----:R-:W-:-:S13]  /*bfb0*/  ISETP.LE.AND P6, PT, R6, UR4, PT ;  /* 0x0000000406007c0c */ /* 0x001fda000bfc3270 */
[----:B------:R-:W-:Y:S05]  /*bfc0*/  @P6 BRA `(.L_x_211) ;  /* 0x0000000400246947 */ /* 0x000fea0003800000 */
[----:B------:R-:W-:Y:S01]  /*bfd0*/  VIADD R7, R5, UR4 ;  /* 0x0000000405077c36 */ /* 0x000fe20008000000 */
[----:B------:R-:W-:Y:S01]  /*bfe0*/  BSSY B0, `(.L_x_212) ;  /* 0x0000007000007945 */ /* 0x000fe20003800000 */
[----:B------:R-:W-:-:S03]  /*bff0*/  MOV R0, RZ ;  /* 0x000000ff00007202 */ /* 0x000fc60000000f00 */
[----:B------:R-:W-:-:S13]  /*c000*/  ISETP.GE.OR P6, PT, R7, R6, !P0 ;  /* 0x000000060700720c */ /* 0x000fda00047c6670 */
[----:B------:R-:W-:Y:S05]  /*c010*/  @P6 BRA `(.L_x_213) ;  /* 0x00000000000c6947 */ /* 0x000fea0003800000 */
[----:B------:R-:W0:Y:S02]  /*c020*/  LDC.64 R2, c[0x0][0xc80] ;  /* 0x00032000ff027b82 */ /* 0x000e240000000a00 */
[----:B0-----:R-:W-:-:S05]  /*c030*/  IMAD.WIDE R2, R7, 0x4, R2 ;  /* 0x0000000407027825 */ /* 0x001fca00078e0202 */
[----:B------:R0:W5:Y:S02]  /*c040*/  LDG.E R0, desc[UR60][R2.64] ;  /* 0x0000003c02007981 */ /* 0x000164000c1e1900 */
.L_x_213:
[----:B------:R-:W-:Y:S05]  /*c050*/  BSYNC B0 ;  /* 0x0000000000007941 */ /* 0x000fea0003800000 */
.L_x_212:
[----:B0----5:R-:W0:Y:S02]  /*c060*/  SHFL.UP PT, R2, R0, 0x1, RZ ;  /* 0x0420000000027989 */ /* 0x021e2400000e00ff */
        /* <DEDUP_REMOVED lines=16> */
[----:B------:R-:W-:-:S05]  /*c170*/  IMAD.IADD R4, R3, 0x1, R4 ;  /* 0x0000000103047824 */ /* 0x000fca00078e0204 */
[----:B------:R-:W-:-:S13]  /*c180*/  ISETP.GT.AND P6, PT, R4, UR6, PT ;  /* 0x0000000604007c0c */ /* 0x000fda000bfc4270 */
[----:B------:R-:W-:Y:S05]  /*c190*/  @!P6 BRA `(.L_x_214) ;  /* 0xfffffffc007ce947 */ /* 0x000fea000383ffff */
[----:B------:R-:W-:-:S07]  /*c1a0*/  IMAD.MOV.U32 R7, RZ, RZ, R9 ;  /* 0x000000ffff077224 */ /* 0x000fce00078e0009 */
.L_x_210:
[----:B------:R-:W-:-:S04]  /*c1b0*/  IMAD.IADD R9, R4, 0x1, -R3 ;  /* 0x0000000104097824 */ /* 0x000fc800078e0a03 */
[----:B------:R-:W-:-:S05]  /*c1c0*/  IMAD R2, R7, UR5, R9 ;  /* 0x0000000507027c24 */ /* 0x000fca000f8e0209 */
[----:B------:R-:W-:-:S13]  /*c1d0*/  ISETP.GT.AND P0, PT, R2, UR6, PT ;  /* 0x0000000602007c0c */ /* 0x000fda000bf04270 */
[----:B------:R-:W-:-:S04]  /*c1e0*/  VOTE.ANY R6, PT, !P0 ;  /* 0x0000000000067806 */ /* 0x000fc800040e0100 */
[----:B------:R-:W0:Y:S01]  /*c1f0*/  POPC R19, R6 ;  /* 0x0000000600137309 */ /* 0x000e220000000000 */
[----:B------:R-:W-:Y:S01]  /*c200*/  ISETP.NE.AND P0, PT, R6, RZ, PT ;  /* 0x000000ff0600720c */ /* 0x000fe20003f05270 */
[----:B0-----:R-:W0:Y:S02]  /*c210*/  SHFL.IDX PT, R0, R0, R19, 0x1f ;  /* 0x00001f1300007589 */ /* 0x001e2400000e0000 */
[----:B0-----:R-:W-:-:S04]  /*c220*/  IABS R4, R0 ;  /* 0x0000000000047213 */ /* 0x001fc80000000000 */
[----:B------:R-:W0:Y:S08]  /*c230*/  I2F.RP R8, R4 ;  /* 0x0000000400087306 */ /* 0x000e300000209400 */
[----:B0-----:R-:W0:Y:S02]  /*c240*/  MUFU.RCP R8, R8 ;  /* 0x0000000800087308 */ /* 0x001e240000001000 */
[----:B0-----:R-:W-:-:S06]  /*c250*/  VIADD R2, R8, 0xffffffe ;  /* 0x0ffffffe08027836 */ /* 0x001fcc0000000000 */
[----:B------:R0:W1:Y:S01]  /*c260*/  F2I.FTZ.U32.TRUNC.NTZ R3, R2 ;  /* 0x0000000200037305 */ /* 0x000062000021f000 */
[----:B------:R-:W-:Y:S05]  /*c270*/  @!P0 BRA `(.L_x_215) ;  /* 0x0000000000088947 */ /* 0x000fea0003800000 */
[----:B------:R-:W-:-:S06]  /*c280*/  VIADD R16, R19, 0xffffffff ;  /* 0xffffffff13107836 */ /* 0x000fcc0000000000 */
[----:B------:R2:W3:Y:S02]  /*c290*/  SHFL.IDX PT, R16, R7, R16, 0x1f ;  /* 0x00001f1007107589 */ /* 0x0004e400000e0000 */
.L_x_215:
[----:B---3--:R-:W-:Y:S01]  /*c2a0*/  IMAD R16, R16, UR5, R9 ;  /* 0x0000000510107c24 */ /* 0x008fe2000f8e0209 */
[----:B0-----:R-:W-:Y:S01]  /*c2b0*/  IABS R2, R0 ;  /* 0x0000000000027213 */ /* 0x001fe20000000000 */
[----:B-12---:R-:W-:Y:S01]  /*c2c0*/  IMAD.MOV R7, RZ, RZ, -R3 ;  /* 0x000000ffff077224 */ /* 0x006fe200078e0a03 */
[----:B------:R-:W-:Y:S02]  /*c2d0*/  IADD3 R19, R19, UR4, RZ ;  /* 0x0000000413137c10 */ /* 0x000fe4000fffe0ff */
[----:B------:R-:W-:Y:S01]  /*c2e0*/  IADD3 R9, -R16, UR6, RZ ;  /* 0x0000000610097c10 */ /* 0x000fe2000fffe1ff */
[----:B------:R-:W-:Y:S02]  /*c2f0*/  IMAD.MOV R8, RZ, RZ, -R2 ;  /* 0x000000ffff087224 */ /* 0x000fe400078e0a02 */
[----:B------:R-:W-:Y:S01]  /*c300*/  IMAD R7, R7, R4, RZ ;  /* 0x0000000407077224 */ /* 0x000fe200078e02ff */
[----:B------:R-:W-:Y:S01]  /*c310*/  IABS R6, R9 ;  /* 0x0000000900067213 */ /* 0x000fe20000000000 */
[----:B------:R-:W-:-:S04]  /*c320*/  IMAD.MOV.U32 R2, RZ, RZ, RZ ;  /* 0x000000ffff027224 */ /* 0x000fc800078e00ff */
[----:B------:R-:W-:-:S04]  /*c330*/  IMAD.HI.U32 R2, R3, R7, R2 ;  /* 0x0000000703027227 */ /* 0x000fc800078e0002 */
[----:B------:R-:W-:Y:S02]  /*c340*/  IMAD.MOV.U32 R3, RZ, RZ, R6 ;  /* 0x000000ffff037224 */ /* 0x000fe400078e0006 */
[----:B------:R-:W-:Y:S02]  /*c350*/  IMAD.MOV.U32 R6, RZ, RZ, R8 ;  /* 0x000000ffff067224 */ /* 0x000fe400078e0008 */
[----:B------:R-:W-:-:S04]  /*c360*/  IMAD.HI.U32 R2, R2, R3, RZ ;  /* 0x0000000302027227 */ /* 0x000fc800078e00ff */
[----:B------:R-:W-:-:S05]  /*c370*/  IMAD R3, R2, R6, R3 ;  /* 0x0000000602037224 */ /* 0x000fca00078e0203 */
[----:B------:R-:W-:-:S13]  /*c380*/  ISETP.GT.U32.AND P1, PT, R4, R3, PT ;  /* 0x000000030400720c */ /* 0x000fda0003f24070 */
[----:B------:R-:W-:Y:S02]  /*c390*/  @!P1 IMAD.IADD R3, R3, 0x1, -R4 ;  /* 0x0000000103039824 */ /* 0x000fe400078e0a04 */
[----:B------:R-:W-:Y:S01]  /*c3a0*/  @!P1 VIADD R2, R2, 0x1 ;  /* 0x0000000102029836 */ /* 0x000fe20000000000 */
[----:B------:R-:W-:Y:S02]  /*c3b0*/  ISETP.NE.AND P1, PT, R0, RZ, PT ;  /* 0x000000ff0000720c */ /* 0x000fe40003f25270 */
[----:B------:R-:W-:Y:S02]  /*c3c0*/  ISETP.GE.U32.AND P0, PT, R3, R4, PT ;  /* 0x000000040300720c */ /* 0x000fe40003f06070 */
[----:B------:R-:W-:-:S04]  /*c3d0*/  LOP3.LUT R3, R9, R0, RZ, 0x3c, !PT ;  /* 0x0000000009037212 */ /* 0x000fc800078e3cff */
[----:B------:R-:W-:-:S07]  /*c3e0*/  ISETP.GE.AND P2, PT, R3, RZ, PT ;  /* 0x000000ff0300720c */ /* 0x000fce0003f46270 */
[----:B------:R-:W-:-:S06]  /*c3f0*/  @P0 VIADD R2, R2, 0x1 ;  /* 0x0000000102020836 */ /* 0x000fcc0000000000 */
[----:B------:R-:W-:Y:S01]  /*c400*/  @!P2 IMAD.MOV R2, RZ, RZ, -R2 ;  /* 0x000000ffff02a224 */ /* 0x000fe200078e0a02 */
[----:B------:R-:W-:-:S05]  /*c410*/  @!P1 LOP3.LUT R2, RZ, R0, RZ, 0x33, !PT ;  /* 0x00000000ff029212 */ /* 0x000fca00078e33ff */
[--C-:B------:R-:W-:Y:S02]  /*c420*/  IMAD.MOV R17, RZ, RZ, -R2.reuse ;  /* 0x000000ffff117224 */ /* 0x100fe400078e0a02 */
[----:B------:R-:W-:Y:S02]  /*c430*/  IMAD.MOV.U32 R18, RZ, RZ, R2 ;  /* 0x000000ffff127224 */ /* 0x000fe400078e0002 */
[----:B------:R-:W-:Y:S01]  /*c440*/  IMAD R17, R0, R17, R9 ;  /* 0x0000001100117224 */ /* 0x000fe200078e0209 */
[----:B------:R-:W-:Y:S06]  /*c450*/  BRA `(.L_x_216) ;  /* 0x00000000000c7947 */ /* 0x000fec0003800000 */
.L_x_211:
[----:B------:R-:W-:Y:S02]  /*c460*/  IMAD.MOV.U32 R17, RZ, RZ, RZ ;  /* 0x000000ffff117224 */ /* 0x000fe400078e00ff */
[----:B------:R-:W-:Y:S02]  /*c470*/  IMAD.U32 R16, RZ, RZ, UR6 ;  /* 0x00000006ff107e24 */ /* 0x000fe4000f8e00ff */
[----:B------:R-:W-:-:S07]  /*c480*/  IMAD.MOV.U32 R18, RZ, RZ, RZ ;  /* 0x000000ffff127224 */ /* 0x000fce00078e00ff */
.L_x_216:
[----:B------:R-:W-:-:S13]  /*c490*/  ISETP.NE.AND P0, PT, R5, RZ, PT ;  /* 0x000000ff0500720c */ /* 0x000fda0003f05270 */
[----:B------:R-:W0:Y:S01]  /*c4a0*/  @!P0 S2R R3, SR_CgaCtaId ;  /* 0x0000000000038919 */ /* 0x000e220000008800 */
[----:B------:R-:W-:-:S04]  /*c4b0*/  @!P0 MOV R0, 0x400 ;  /* 0x0000040000008802 */ /* 0x000fc80000000f00 */
[----:B0-----:R-:W-:-:S05]  /*c4c0*/  @!P0 LEA R0, R3, R0, 0x18 ;  /* 0x0000000003008211 */ /* 0x001fca00078ec0ff */
[----:B------:R2:W-:Y:S01]  /*c4d0*/  @!P0 STS.128 [R0+0x31cd0], R16 ;  /* 0x031cd01000008388 */ /* 0x0005e20000000c00 */
[----:B------:R-:W-:Y:S06]  /*c4e0*/  BAR.ARV 0x5, 0x200 ;  /* 0x0148000000007b1d */ /* 0x000fec0000002000 */
.L_x_209:
[----:B------:R3:W-:Y:S01]  /*c4f0*/  STL [R1+0x30], RZ ;  /* 0x000030ff01007387 */ /* 0x0007e20000100800 */
[----:B------:R-:W-:Y:S01]  /*c500*/  ULDC UR4, c[0x0][0xc3c] ;  /* 0x00030f0000047ab9 */ /* 0x000fe20000000800 */
[----:B------:R-:W-:Y:S01]  /*c510*/  IMAD.MOV.U32 R26, RZ, RZ, 0x1 ;  /* 0x00000001ff1a7424 */ /* 0x000fe200078e00ff */
[----:B-1----:R-:W-:Y:S01]  /*c520*/  ISETP.GE.AND P0, PT, R19, UR4, PT ;  /* 0x0000000413007c0c */ /* 0x002fe2000bf06270 */
[----:B------:R-:W-:-:S12]  /*c530*/  IMAD.MOV.U32 R23, RZ, RZ, RZ ;  /* 0x000000ffff177224 */ /* 0x000fd800078e00ff */
[----:B---3--:R-:W-:Y:S05]  /*c540*/  @P0 BRA `(.L_x_217) ;  /* 0x00000050006c0947 */ /* 0x008fea0003800000 */
[----:B------:R-:W1:Y:S01]  /*c550*/  S2R R6, SR_TID.X ;  /* 0x0000000000067919 */ /* 0x000e620000002100 */
[----:B------:R-:W3:Y:S01]  /*c560*/  S2UR UR5, SR_CgaCtaId ;  /* 0x00000000000579c3 */ /* 0x000ee20000008800 */
[----:B------:R-:W-:Y:S01]  /*c570*/  UMOV UR4, 0x400 ;  /* 0x0000040000047882 */ /* 0x000fe20000000000 */
[----:B------:R-:W-:Y:S01]  /*c580*/  BSSY B8, `(.L_x_217) ;  /* 0x0000517000087945 */ /* 0x000fe20003800000 */
[----:B------:R4:W-:Y:S01]  /*c590*/  STL [R1+0x30], RZ ;  /* 0x000030ff01007387 */ /* 0x0009e20000100800 */
[----:B------:R-:W-:Y:S01]  /*c5a0*/  IMAD.MOV.U32 R26, RZ, RZ, 0x1 ;  /* 0x00000001ff1a7424 */ /* 0x000fe200078e00ff */
[----:B------:R-:W-:Y:S01]  /*c5b0*/  ULDC UR36, c[0x0][0xc] ;  /* 0x0000030000247ab9 */ /* 0x000fe20000000800 */
[----:B------:R-:W-:Y:S01]  /*c5c0*/  IMAD.MOV.U32 R23, RZ, RZ, RZ ;  /* 0x000000ffff177224 */ /* 0x000fe200078e00ff */
[----:B------:R-:W-:Y:S01]  /*c5d0*/  ULDC.64 UR38, c[0x0][0x198] ;  /* 0x0000660000267ab9 */ /* 0x000fe20000000a00 */
[----:B---3--:R-:W-:-:S06]  /*c5e0*/  ULEA UR4, UR5, UR4, 0x18 ;  /* 0x0000000405047291 */ /* 0x008fcc000f8ec03f */
[----:B------:R-:W-:Y:S01]  /*c5f0*/  IMAD.U32 R22, RZ, RZ, UR4 ;  /* 0x00000004ff167e24 */ /* 0x000fe2000f8e00ff */
[C---:B-1----:R-:W-:Y:S01]  /*c600*/  LOP3.LUT R5, R6.reuse, 0x7f, RZ, 0xc0, !PT ;  /* 0x0000007f06057812 */ /* 0x042fe200078ec0ff */
[----:B--2---:R-:W-:-:S04]  /*c610*/  IMAD.SHL.U32 R0, R6, 0x8, RZ ;  /* 0x0000000806007824 */ /* 0x004fc800078e00ff */
[----:B------:R-:W-:Y:S01]  /*c620*/  IMAD.SHL.U32 R4, R5, 0x8, RZ ;  /* 0x0000000805047824 */ /* 0x000fe200078e00ff */
[C---:B------:R-:W-:Y:S02]  /*c630*/  LOP3.LUT R3, R0.reuse, 0x20, RZ, 0xc0, !PT ;  /* 0x0000002000037812 */ /* 0x040fe400078ec0ff */
[----:B0-----:R-:W-:Y:S02]  /*c640*/  LOP3.LUT R2, R0, 0xd8, RZ, 0xc0, !PT ;  /* 0x000000d800027812 */ /* 0x001fe400078ec0ff */
[----:B------:R-:W-:Y:S02]  /*c650*/  LOP3.LUT R3, R3, 0x300, R4, 0xf8, !PT ;  /* 0x0000030003037812 */ /* 0x000fe400078ef804 */
[----:B------:R-:W-:Y:S02]  /*c660*/  LOP3.LUT R2, R2, 0x18, R6, 0x78, !PT ;  /* 0x0000001802027812 */ /* 0x000fe400078e7806 */
[----:B------:R-:W-:Y:S02]  /*c670*/  SHF.R.U32.HI R4, RZ, 0x2, R5 ;  /* 0x00000002ff047819 */ /* 0x000fe40000011605 */
[----:B------:R-:W-:Y:S01]  /*c680*/  LOP3.LUT R3, R3, R2, RZ, 0xfc, !PT ;  /* 0x0000000203037212 */ /* 0x000fe200078efcff */
[----:B------:R-:W-:Y:S01]  /*c690*/  IMAD.SHL.U32 R2, R6, 0x20, RZ ;  /* 0x0000002006027824 */ /* 0x000fe200078e00ff */
[----:B------:R-:W-:-:S03]  /*c6a0*/  LOP3.LUT R0, R0, 0x18, RZ, 0xc0, !PT ;  /* 0x0000001800007812 */ /* 0x000fc600078ec0ff */
[----:B------:R-:W-:Y:S01]  /*c6b0*/  IMAD R3, R3, 0x2, R22 ;  /* 0x0000000203037824 */ /* 0x000fe200078e0216 */
[----:B------:R-:W-:Y:S02]  /*c6c0*/  LOP3.LUT R4, R4, 0x60, R2, 0xf8, !PT ;  /* 0x0000006004047812 */ /* 0x000fe400078ef802 */
[C---:B------:R-:W-:Y:S02]  /*c6d0*/  LOP3.LUT R2, R0.reuse, 0x20, RZ, 0xfc, !PT ;  /* 0x0000002000027812 */ /* 0x040fe400078efcff */
[----:B------:R4:W-:Y:S01]  /*c6e0*/  STL [R1+0x4], R3 ;  /* 0x0000040301007387 */ /* 0x0009e20000100800 */
[----:B------:R-:W-:-:S07]  /*c6f0*/  LOP3.LUT R0, R0, 0x40, RZ, 0xfc, !PT ;  /* 0x0000004000007812 */ /* 0x000fce00078efcff */
.L_x_321:
[----:B0---4-:R-:W0:Y:S02]  /*c700*/  LDC.64 R2, c[0x0][0xc88] ;  /* 0x00032200ff027b82 */ /* 0x011e240000000a00 */
[----:B0-----:R-:W-:-:S05]  /*c710*/  IMAD.WIDE R2, R19, 0x4, R2 ;  /* 0x0000000413027825 */ /* 0x001fca00078e0202 */
[----:B------:R-:W2:Y:S01]  /*c720*/  LDG.E R8, desc[UR60][R2.64] ;  /* 0x0000003c02087981 */ /* 0x000ea2000c1e1900 */
[----:B------:R-:W-:Y:S05]  /*c730*/  YIELD ;  /* 0x0000000000007946 */ /* 0x000fea0003800000 */
[----:B------:R-:W-:Y:S01]  /*c740*/  ULDC.64 UR4, c[0x0][0xa28] ;  /* 0x00028a0000047ab9 */ /* 0x000fe20000000a00 */
[----:B------:R-:W-:Y:S01]  /*c750*/  IMAD.MOV.U32 R0, RZ, RZ, RZ ;  /* 0x000000ffff007224 */ /* 0x000fe200078e00ff */
[----:B------:R-:W-:Y:S01]  /*c760*/  ISETP.NE.U32.AND P0, PT, RZ, UR4, PT ;  /* 0x00000004ff007c0c */ /* 0x000fe2000bf05070 */
[----:B------:R-:W-:Y:S01]  /*c770*/  IMAD.MOV.U32 R6, RZ, RZ, RZ ;  /* 0x000000ffff067224 */ /* 0x000fe200078e00ff */
[----:B------:R-:W-:Y:S01]  /*c780*/  ULDC.64 UR6, c[0x0][0xa18] ;  /* 0x0002860000067ab9 */ /* 0x000fe20000000a00 */
[----:B------:R-:W-:Y:S01]  /*c790*/  ULDC.64 UR8, c[0x0][0xa08] ;  /* 0x0002820000087ab9 */ /* 0x000fe20000000a00 */
[----:B------:R-:W-:-:S02]  /*c7a0*/  ISETP.NE.AND.EX P0, PT, RZ, UR5, PT, P0 ;  /* 0x00000005ff007c0c */ /* 0x000fc4000bf05300 */
[----:B--2---:R-:W-:Y:S01]  /*c7b0*/  SHF.R.S32.HI R4, RZ, 0x1f, R8 ;  /* 0x0000001fff047819 */ /* 0x004fe20000011408 */
[----:B------:R-:W-:-:S10]  /*c7c0*/  IMAD.SHL.U32 R24, R8, 0x4, RZ ;  /* 0x0000000408187824 */ /* 0x000fd400078e00ff */
[C---:B------:R-:W-:Y:S01]  /*c7d0*/  @P0 LEA R2, P1, R8.reuse, UR4, 0x2 ;  /* 0x0000000408020c11 */ /* 0x040fe2000f8210ff */
[----:B------:R-:W-:Y:S03]  /*c7e0*/  STL [R1+0x8], R8 ;  /* 0x0000080801007387 */ /* 0x000fe60000100800 */
[C-C-:B------:R-:W-:Y:S01]  /*c7f0*/  @P0 LEA.HI.X R3, R8.reuse, UR5, R4.reuse, 0x2, P1 ;  /* 0x0000000508030c11 */ /* 0x140fe200088f1404 */
[----:B------:R-:W-:Y:S01]  /*c800*/  ULDC.64 UR4, c[0x0][0xa00] ;  /* 0x0002800000047ab9 */ /* 0x000fe20000000a00 */
[----:B------:R-:W-:Y:S01]  /*c810*/  SHF.L.U64.HI R29, R8, 0x2, R4 ;  /* 0x00000002081d7819 */ /* 0x000fe20000010204 */
[----:B------:R0:W-:Y:S01]  /*c820*/  STL [R1+0x18], R4 ;  /* 0x0000180401007387 */ /* 0x0001e20000100800 */
[----:B------:R-:W-:-:S03]  /*c830*/  ISETP.NE.U32.AND P1, PT, RZ, UR4, PT ;  /* 0x00000004ff007c0c */ /* 0x000fc6000bf25070 */
[----:B-1----:R1:W5:Y:S01]  /*c840*/  @P0 LDG.E R0, desc[UR60][R2.64] ;  /* 0x0000003c02000981 */ /* 0x002362000c1e1900 */
[----:B------:R-:W-:Y:S01]  /*c850*/  ISETP.NE.AND.EX P1, PT, RZ, UR5, PT, P1 ;  /* 0x00000005ff007c0c */ /* 0x000fe2000bf25310 */
[----:B------:R-:W-:Y:S01]  /*c860*/  IMAD.MOV.U32 R28, RZ, RZ, RZ ;  /* 0x000000ffff1c7224 */ /* 0x000fe200078e00ff */
[----:B------:R-:W-:Y:S02]  /*c870*/  ISETP.NE.U32.AND P2, PT, RZ, UR6, PT ;  /* 0x00000006ff007c0c */ /* 0x000fe4000bf45070 */
[----:B------:R-:W-:Y:S02]  /*c880*/  ISETP.NE.U32.AND P0, PT, RZ, UR8, PT ;  /* 0x00000008ff007c0c */ /* 0x000fe4000bf05070 */
[----:B------:R-:W-:Y:S02]  /*c890*/  ISETP.NE.AND.EX P2, PT, RZ, UR7, PT, P2 ;  /* 0x00000007ff007c0c */ /* 0x000fe4000bf45320 */
[----:B------:R-:W-:Y:S02]  /*c8a0*/  ISETP.NE.AND.EX P0, PT, RZ, UR9, PT, P0 ;  /* 0x00000009ff007c0c */ /* 0x000fe4000bf05300 */
[----:B-1----:R-:W-:-:S02]  /*c8b0*/  IADD3 R2, P3, R24, UR4, RZ ;  /* 0x0000000418027c10 */ /* 0x002fc4000ff7e0ff */
[----:B0-----:R-:W-:Y:S02]  /*c8c0*/  IADD3 R4, P4, R24, UR8, RZ ;  /* 0x0000000818047c10 */ /* 0x001fe4000ff9e0ff */
[C---:B------:R-:W-:Y:S01]  /*c8d0*/  IADD3.X R3, R29.reuse, UR5, RZ, P3, !PT ;  /* 0x000000051d037c10 */ /* 0x040fe20009ffe4ff */
[----:B------:R-:W-:Y:S01]  /*c8e0*/  ULDC UR4, c[0x0][0x288] ;  /* 0x0000a20000047ab9 */ /* 0x000fe20000000800 */
[----:B------:R-:W-:-:S03]  /*c8f0*/  IADD3.X R5, R29, UR9, RZ, P4, !PT ;  /* 0x000000091d057c10 */ /* 0x000fc6000a7fe4ff */
[----:B------:R-:W2:Y:S01]  /*c900*/  @P1 LDG.E R6, desc[UR60][R2.64] ;  /* 0x0000003c02061981 */ /* 0x000ea2000c1e1900 */
[----:B------:R-:W-:Y:S01]  /*c910*/  IMAD.U32 R9, RZ, RZ, UR4 ;  /* 0x00000004ff097e24 */ /* 0x000fe2000f8e00ff */
[----:B------:R-:W-:Y:S02]  /*c920*/  ULDC.64 UR4, c[0x0][0x418] ;  /* 0x0001060000047ab9 */ /* 0x000fe40000000a00 */
[----:B------:R-:W5:Y:S04]  /*c930*/  @P0 LDG.E R28, desc[UR60][R4.64] ;  /* 0x0000003c041c0981 */ /* 0x000f68000c1e1900 */
[----:B--2---:R0:W-:Y:S02]  /*c940*/  STL [R1+0x14], R6 ;  /* 0x0000140601007387 */ /* 0x0041e40000100800 */
[----:B0-----:R-:W-:-:S04]  /*c950*/  @P2 IADD3 R6, P3, R24, UR6, RZ ;  /* 0x0000000618062c10 */ /* 0x001fc8000ff7e0ff */
[----:B------:R-:W-:-:S05]  /*c960*/  @P2 IADD3.X R7, R29, UR7, RZ, P3, !PT ;  /* 0x000000071d072c10 */ /* 0x000fca0009ffe4ff */
[----:B------:R0:W2:Y:S01]  /*c970*/  @P2 LDG.E R9, desc[UR60][R6.64] ;  /* 0x0000003c06092981 */ /* 0x0000a2000c1e1900 */
[----:B------:R-:W-:-:S03]  /*c980*/  UISETP.NE.U32.AND UP0, UPT, UR4, URZ, UPT ;  /* 0x0000003f0400728c */ /* 0x000fc6000bf05070 */
[----:B------:R-:W-:Y:S01]  /*c990*/  ULDC UR4, c[0x0][0x424] ;  /* 0x0001090000047ab9 */ /* 0x000fe20000000800 */
[----:B------:R-:W-:-:S03]  /*c9a0*/  UISETP.NE.AND.EX UP0, UPT, UR5, URZ, UPT, UP0 ;  /* 0x0000003f0500728c */ /* 0x000fc6000bf05300 */
[----:B------:R-:W-:Y:S01]  /*c9b0*/  ULDC UR5, c[0x0][0x2f0] ;  /* 0x0000bc0000057ab9 */ /* 0x000fe20000000800 */
[----:B------:R-:W-:-:S04]  /*c9c0*/  USEL UR4, UR4, 0x1, UP0 ;  /* 0x0000000104047887 */ /* 0x000fc80008000000 */
[----:B------:R-:W-:-:S06]  /*c9d0*/  UIMAD UR4, UR4, UR5, URZ ;  /* 0x00000005040472a4 */ /* 0x000fcc000f8e023f */
[----:B0-----:R-:W-:Y:S01]  /*c9e0*/  IMAD.U32 R6, RZ, RZ, UR4 ;  /* 0x00000004ff067e24 */ /* 0x001fe2000f8e00ff */
[----:B--2---:R0:W-:Y:S01]  /*c9f0*/  STL [R1+0x2c], R9 ;  /* 0x00002c0901007387 */ /* 0x0041e20000100800 */
[----:B---3--:R-:W-:Y:S05]  /*ca00*/  @P2 BRA `(.L_x_218) ;  /* 0x0000000000142947 */ /* 0x008fea0003800000 */
[----:B------:R-:W-:Y:S05]  /*ca10*/  @!P1 BRA `(.L_x_218) ;  /* 0x0000000000109947 */ /* 0x000fea0003800000 */
[----:B------:R-:W2:Y:S04]  /*ca20*/  LDG.E R7, desc[UR60][R2.64] ;  /* 0x0000003c02077981 */ /* 0x000ea8000c1e1900 */
[----:B------:R-:W2:Y:S02]  /*ca30*/  LDG.E R2, desc[UR60][R2.64+0x4] ;  /* 0x0000043c02027981 */ /* 0x000ea4000c1e1900 */
[----:B--2---:R-:W-:-:S05]  /*ca40*/  IMAD.IADD R2, R2, 0x1, -R7 ;  /* 0x0000000102027824 */ /* 0x004fca00078e0a07 */
[----:B------:R1:W-:Y:S02]  /*ca50*/  STL [R1+0x2c], R2 ;  /* 0x00002c0201007387 */ /* 0x0003e40000100800 */
.L_x_218:
[----:B------:R-:W-:Y:S01]  /*ca60*/  ULDC.64 UR4, c[0x0][0xa20] ;  /* 0x0002880000047ab9 */ /* 0x000fe20000000a00 */
[----:B-----5:R-:W-:Y:S01]  /*ca70*/  IADD3 R28, R28, R0, RZ ;  /* 0x000000001c1c7210 */ /* 0x020fe20007ffe0ff */
[----:B------:R-:W-:Y:S01]  /*ca80*/  IMAD.MOV.U32 R25, RZ, RZ, R8 ;  /* 0x000000ffff197224 */ /* 0x000fe200078e0008 */
[----:B------:R-:W-:-:S04]  /*ca90*/  ISETP.NE.U32.AND P1, PT, RZ, UR4, PT ;  /* 0x00000004ff007c0c */ /* 0x000fc8000bf25070 */
[----:B------:R-:W-:-:S13]  /*caa0*/  ISETP.NE.AND.EX P1, PT, RZ, UR5, PT, P1 ;  /* 0x00000005ff007c0c */ /* 0x000fda000bf25310 */
[----:B------:R-:W-:Y:S05]  /*cab0*/  @!P1 BRA `(.L_x_219) ;  /* 0x0000000000109947 */ /* 0x000fea0003800000 */
[----:B-1----:R-:W-:-:S04]  /*cac0*/  IADD3 R2, P0, R24, UR4, RZ ;  /* 0x0000000418027c10 */ /* 0x002fc8000ff1e0ff */
[----:B------:R-:W-:-:S05]  /*cad0*/  IADD3.X R3, R29, UR5, RZ, P0, !PT ;  /* 0x000000051d037c10 */ /* 0x000fca00087fe4ff */
[----:B------:R1:W5:Y:S01]  /*cae0*/  LDG.E R6, desc[UR60][R2.64] ;  /* 0x0000003c02067981 */ /* 0x000362000c1e1900 */
[----:B------:R-:W-:Y:S05]  /*caf0*/  BRA `(.L_x_220) ;  /* 0x0000000000107947 */ /* 0x000fea0003800000 */
.L_x_219:
[----:B------:R-:W-:Y:S05]  /*cb00*/  @!P0 BRA `(.L_x_220) ;  /* 0x00000000000c8947 */ /* 0x000fea0003800000 */
[----:B------:R-:W2:Y:S04]  /*cb10*/  LDG.E R6, desc[UR60][R4.64] ;  /* 0x0000003c04067981 */ /* 0x000ea8000c1e1900 */
[----:B------:R-:W2:Y:S02]  /*cb20*/  LDG.E R4, desc[UR60][R4.64+0x4] ;  /* 0x0000043c04047981 */ /* 0x000ea4000c1e1900 */
[----:B--2---:R-:W-:-:S07]  /*cb30*/  IMAD.IADD R6, R4, 0x1, -R6 ;  /* 0x0000000104067824 */ /* 0x004fce00078e0a06 */
.L_x_220:
[----:B-1---5:R-:W-:Y:S01]  /*cb40*/  IMAD.IADD R2, R6, 0x1, -R0 ;  /* 0x0000000106027824 */ /* 0x022fe200078e0a00 */
[----:B------:R-:W-:Y:S03]  /*cb50*/  BSSY B7, `(.L_x_221) ;  /* 0x000041a000077945 */ /* 0x000fe60003800000 */
[C---:B------:R-:W-:Y:S01]  /*cb60*/  VIADD R0, R2.reuse, 0x8f ;  /* 0x0000008f02007836 */ /* 0x040fe20000000000 */
[----:B------:R1:W-:Y:S01]  /*cb70*/  STL [R1+0x28], R2 ;  /* 0x0000280201007387 */ /* 0x0003e20000100800 */
[----:B------:R-:W-:Y:S02]  /*cb80*/  ISETP.GT.AND P0, PT, R2, RZ, PT ;  /* 0x000000ff0200720c */ /* 0x000fe40003f04270 */
[----:B------:R-:W-:-:S05]  /*cb90*/  IMAD.HI R0, R0, 0x38e38e39, RZ ;  /* 0x38e38e3900007827 */ /* 0x000fca00078e02ff */
[----:B-1----:R-:W-:-:S04]  /*cba0*/  SHF.R.U32.HI R2, RZ, 0x1f, R0 ;  /* 0x0000001fff027819 */ /* 0x002fc80000011600 */
[----:B------:R-:W-:-:S05]  /*cbb0*/  LEA.HI.SX32 R0, R0, R2, 0x1b ;  /* 0x0000000200007211 */ /* 0x000fca00078fdaff */
[----:B------:R1:W-:Y:S01]  /*cbc0*/  STL [R1+0x10], R0 ;  /* 0x0000100001007387 */ /* 0x0003e20000100800 */
[----:B------:R-:W-:Y:S05]  /*cbd0*/  @P0 BRA `(.L_x_222) ;  /* 0x0000000000440947 */ /* 0x000fea0003800000 */
[----:B------:R-:W2:Y:S02]  /*cbe0*/  S2R R3, SR_TID.X ;  /* 0x0000000000037919 */ /* 0x000ea40000002100 */
[----:B--2---:R-:W-:-:S04]  /*cbf0*/  LOP3.LUT R3, R3, 0x7f, RZ, 0xc0, !PT ;  /* 0x0000007f03037812 */ /* 0x004fc800078ec0ff */
[----:B------:R-:W-:-:S13]  /*cc00*/  ISETP.NE.AND P0, PT, R3, RZ, PT ;  /* 0x000000ff0300720c */ /* 0x000fda0003f05270 */
[----:B------:R-:W-:Y:S05]  /*cc10*/  @P0 BRA `(.L_x_223) ;  /* 0x0000004000340947 */ /* 0x000fea0003800000 */
[----:B------:R-:W2:Y:S01]  /*cc20*/  S2R R5, SR_LANEID ;  /* 0x0000000000057919 */ /* 0x000ea20000000000 */
[----:B------:R-:W-:Y:S01]  /*cc30*/  VOTEU.ANY UR4, UPT, PT ;  /* 0x0000000000047886 */ /* 0x000fe200038e0100 */
[----:B------:R-:W3:Y:S01]  /*cc40*/  LDC.64 R2, c[0x0][0xc60] ;  /* 0x00031800ff027b82 */ /* 0x000ee20000000a00 */
[----:B-1----:R-:W2:Y:S02]  /*cc50*/  FLO.U32 R0, UR4 ;  /* 0x0000000400007d00 */ /* 0x002ea400080e0000 */
[----:B--2---:R-:W-:-:S06]  /*cc60*/  ISETP.EQ.U32.AND P0, PT, R0, R5, PT ;  /* 0x000000050000720c */ /* 0x004fcc0003f02070 */
[----:B------:R-:W3:Y:S07]  /*cc70*/  POPC R5, UR4 ;  /* 0x0000000400057d09 */ /* 0x000eee0008000000 */
[----:B---3--:R-:W2:Y:S01]  /*cc80*/  @P0 ATOMG.E.ADD.STRONG.GPU PT, R3, desc[UR60][R2.64], R5 ;  /* 0x00000005020309a8 */ /* 0x008ea200081ee1fc */
[----:B------:R-:W1:Y:S02]  /*cc90*/  S2R R4, SR_LTMASK ;  /* 0x0000000000047919 */ /* 0x000e640000003900 */
[----:B-1----:R-:W-:-:S04]  /*cca0*/  LOP3.LUT R4, R4, UR4, RZ, 0xc0, !PT ;  /* 0x0000000404047c12 */ /* 0x002fc8000f8ec0ff */
[----:B------:R-:W1:Y:S01]  /*ccb0*/  POPC R7, R4 ;  /* 0x0000000400077309 */ /* 0x000e620000000000 */
[----:B--2---:R-:W1:Y:S02]  /*ccc0*/  SHFL.IDX PT, R0, R3, R0, 0x1f ;  /* 0x00001f0003007589 */ /* 0x004e6400000e0000 */
[----:B-1----:R-:W-:Y:S01]  /*ccd0*/  IADD3 R16, R0, UR36, R7 ;  /* 0x0000002400107c10 */ /* 0x002fe2000fffe007 */
[----:B------:R-:W-:Y:S06]  /*cce0*/  BRA `(.L_x_223) ;  /* 0x0000004000007947 */ /* 0x000fec0003800000 */
.L_x_222:
[----:B-1----:R-:W-:Y:S01]  /*ccf0*/  VIADD R0, R22, 0x16a00 ;  /* 0x00016a0016007836 */ /* 0x002fe20000000000 */
[----:B------:R-:W-:Y:S04]  /*cd00*/  BSSY B6, `(.L_x_224) ;  /* 0x0000013000067945 */ /* 0x000fe80003800000 */
[----:B------:R-:W-:-:S13]  /*cd10*/  LOP3.LUT P0, RZ, R0, 0x1bf, RZ, 0xc0, !PT ;  /* 0x000001bf00ff7812 */ /* 0x000fda000780c0ff */
[----:B------:R-:W-:Y:S05]  /*cd20*/  @!P0 BRA `(.L_x_225) ;  /* 0x0000000000408947 */ /* 0x000fea0003800000 */
[----:B------:R-:W-:Y:S01]  /*cd30*/  MOV R2, 0x0 ;  /* 0x0000000000027802 */ /* 0x000fe20000000f00 */
[----:B------:R-:W-:Y:S01]  /*cd40*/  ULDC.64 UR6, c[0x4][0xa8] ;  /* 0x01002a0000067ab9 */ /* 0x000fe20000000a00 */
[----:B------:R-:W-:Y:S01]  /*cd50*/  ULDC.64 UR8, c[0x4][0xb0] ;  /* 0x01002c0000087ab9 */ /* 0x000fe20000000a00 */
[----:B------:R-:W-:Y:S01]  /*cd60*/  ULDC.64 UR4, c[0x4][0x8] ;  /* 0x0100020000047ab9 */ /* 0x000fe20000000a00 */
[----:B------:R-:W-:Y:S02]  /*cd70*/  IMAD.U32 R4, RZ, RZ, UR6 ;  /* 0x00000006ff047e24 */ /* 0x000fe4000f8e00ff */
[----:B------:R-:W1:Y:S01]  /*cd80*/  LDC.64 R2, c[0x4][R2] ;  /* 0x0100000002027b82 */ /* 0x000e620000000a00 */
        /* <DEDUP_REMOVED lines=9> */
[----:B01----:R-:W-:Y:S05]  /*ce20*/  CALL.ABS.NOINC R2 ;  /* 0x0000000002007343 */ /* 0x003fea0003c00000 */
.L_x_225:
[----:B------:R-:W-:Y:S05]  /*ce30*/  BSYNC B6 ;  /* 0x0000000000067941 */ /* 0x000fea0003800000 */
.L_x_224:
[----:B------:R-:W-:Y:S01]  /*ce40*/  VIADD R0, R22, 0x200 ;  /* 0x0000020016007836 */ /* 0x000fe20000000000 */
[----:B------:R-:W-:Y:S04]  /*ce50*/  BSSY B6, `(.L_x_226) ;  /* 0x0000023000067945 */ /* 0x000fe80003800000 */
[----:B------:R-:W-:-:S13]  /*ce60*/  LOP3.LUT P0, RZ, R0, 0x1bf, RZ, 0xc0, !PT ;  /* 0x000001bf00ff7812 */ /* 0x000fda000780c0ff */
[----:B------:R-:W-:Y:S05]  /*ce70*/  @!P0 BRA `(.L_x_227) ;  /* 0x0000000000808947 */ /* 0x000fea0003800000 */
[----:B------:R-:W-:Y:S01]  /*ce80*/  MOV R0, 0x0 ;  /* 0x0000000000007802 */ /* 0x000fe20000000f00 */
[----:B------:R-:W-:Y:S01]  /*ce90*/  ULDC.64 UR6, c[0x4][0xa8] ;  /* 0x01002a0000067ab9 */ /* 0x000fe20000000a00 */
[----:B------:R-:W-:Y:S01]  /*cea0*/  ULDC.64 UR8, c[0x4][0xb0] ;  /* 0x01002c0000087ab9 */ /* 0x000fe20000000a00 */
[----:B------:R-:W-:Y:S01]  /*ceb0*/  ULDC.64 UR4, c[0x4][0x10] ;  /* 0x0100040000047ab9 */ /* 0x000fe20000000a00 */
[----:B------:R1:W2:Y:S01]  /*cec0*/  LDC.64 R2, c[0x4][R0] ;  /* 0x0100000000027b82 */ /* 0x0002a20000000a00 */
[----:B------:R-:W-:Y:S01]  /*ced0*/  IMAD.U32 R4, RZ, RZ, UR6 ;  /* 0x00000006ff047e24 */ /* 0x000fe2000f8e00ff */
[----:B------:R-:W-:Y:S01]  /*cee0*/  MOV R11, UR5 ;  /* 0x00000005000b7c02 */ /* 0x000fe20008000f00 */
[----:B------:R-:W-:Y:S02]  /*cef0*/  IMAD.U32 R5, RZ, RZ, UR7 ;  /* 0x00000007ff057e24 */ /* 0x000fe4000f8e00ff */
[----:B------:R-:W-:Y:S02]  /*cf00*/  IMAD.U32 R6, RZ, RZ, UR8 ;  /* 0x00000008ff067e24 */ /* 0x000fe4000f8e00ff */
[----:B------:R-:W-:-:S02]  /*cf10*/  IMAD.U32 R7, RZ, RZ, UR9 ;  /* 0x00000009ff077e24 */ /* 0x000fc4000f8e00ff */
[----:B------:R-:W-:Y:S02]  /*cf20*/  IMAD.U32 R10, RZ, RZ, UR4 ;  /* 0x00000004ff0a7e24 */ /* 0x000fe4000f8e00ff */
[----:B------:R-:W-:Y:S02]  /*cf30*/  IMAD.MOV.U32 R8, RZ, RZ, 0x70 ;  /* 0x00000070ff087424 */ /* 0x000fe400078e00ff */
[----:B------:R-:W-:Y:S02]  /*cf40*/  IMAD.MOV.U32 R12, RZ, RZ, 0x1 ;  /* 0x00000001ff0c7424 */ /* 0x000fe400078e00ff */
[----:B-1----:R-:W-:-:S07]  /*cf50*/  IMAD.MOV.U32 R13, RZ, RZ, RZ ;  /* 0x000000ffff0d7224 */ /* 0x002fce00078e00ff */
[----:B------:R-:W-:-:S07]  /*cf60*/  LEPC R20, `(.L_x_228) ;  /* 0x000000001014794e */ /* 0x000fce0000000000 */
[----:B0-2---:R-:W-:Y:S05]  /*cf70*/  CALL.ABS.NOINC R2 ;  /* 0x0000000002007343 */ /* 0x005fea0003c00000 */
.L_x_228:
[----:B------:R-:W-:Y:S01]  /*cf80*/  MOV R2, 0x0 ;  /* 0x0000000000027802 */ /* 0x000fe20000000f00 */
        /* <DEDUP_REMOVED lines=15> */
.L_x_227:
[----:B------:R-:W-:Y:S05]  /*d080*/  BSYNC B6 ;  /* 0x0000000000067941 */ /* 0x000fea0003800000 */
.L_x_226:
[----:B------:R-:W-:Y:S01]  /*d090*/  ULDC.64 UR4, c[0x0][0x9f8] ;  /* 0x00027e0000047ab9 */ /* 0x000fe20000000a00 */
[----:B------:R-:W2:Y:S01]  /*d0a0*/  LDL R20, [R1+0x10] ;  /* 0x0000100001147983 */ /* 0x000ea20000100800 */
[----:B------:R-:W-:-:S04]  /*d0b0*/  ISETP.NE.U32.AND P0, PT, RZ, UR4, PT ;  /* 0x00000004ff007c0c */ /* 0x000fc8000bf05070 */
[----:B------:R-:W-:-:S13]  /*d0c0*/  ISETP.NE.AND.EX P0, PT, RZ, UR5, PT, P0 ;  /* 0x00000005ff007c0c */ /* 0x000fda000bf05300 */
[----:B------:R-:W-:-:S04]  /*d0d0*/  @P0 IADD3 R2, P1, R24, UR4, RZ ;  /* 0x0000000418020c10 */ /* 0x000fc8000ff3e0ff */
[----:B------:R-:W-:Y:S01]  /*d0e0*/  @P0 IADD3.X R3, R29, UR5, RZ, P1, !PT ;  /* 0x000000051d030c10 */ /* 0x000fe20008ffe4ff */
[----:B------:R-:W-:-:S04]  /*d0f0*/  ULDC.64 UR4, c[0x0][0xa08] ;  /* 0x0002820000047ab9 */ /* 0x000fc80000000a00 */
[----:B------:R1:W3:Y:S02]  /*d100*/  @P0 LDG.E R25, desc[UR60][R2.64] ;  /* 0x0000003c02190981 */ /* 0x0002e4000c1e1900 */
[----:B-1----:R-:W1:Y:S02]  /*d110*/  LDC.64 R2, c[0x0][0x418] ;  /* 0x00010600ff027b82 */ /* 0x002e640000000a00 */
[----:B-1----:R-:W-:Y:S01]  /*d120*/  LOP3.LUT P0, RZ, R2, UR4, RZ, 0xfc, !PT ;  /* 0x0000000402ff7c12 */ /* 0x002fe2000f80fcff */
[----:B------:R-:W-:-:S03]  /*d130*/  UMOV UR4, 0xffffffff ;  /* 0xffffffff00047882 */ /* 0x000fc60000000000 */
[----:B------:R-:W-:Y:S01]  /*d140*/  LOP3.LUT P0, RZ, R3, UR5, RZ, 0xfc, P0 ;  /* 0x0000000503ff7c12 */ /* 0x000fe2000800fcff */
[----:B--2---:R-:W-:-:S05]  /*d150*/  VIADD R7, R20, 0xffffffff ;  /* 0xffffffff14077836 */ /* 0x004fca0000000000 */
[----:B------:R1:W-:Y:S01]  /*d160*/  STL [R1+0xc], R7 ;  /* 0x00000c0701007387 */ /* 0x0003e20000100800 */
[----:B---3--:R-:W-:Y:S02]  /*d170*/  SHF.R.S32.HI R29, RZ, 0x1f, R25 ;  /* 0x0000001fff1d7819 */ /* 0x008fe40000011419 */
[----:B------:R-:W-:Y:S01]  /*d180*/  SEL R24, R25, RZ, !P0 ;  /* 0x000000ff19187207 */ /* 0x000fe20004000000 */
[----:B-1----:R-:W-:Y:S06]  /*d190*/  BRA.DIV UR4, `(.L_x_229) ;  /* 0x0000004a04b47947 */ /* 0x002fec000b800000 */
[----:B------:R-:W1:Y:S02]  /*d1a0*/  S2R R0, SR_TID.X ;  /* 0x0000000000007919 */ /* 0x000e640000002100 */
[----:B-1----:R-:W-:-:S04]  /*d1b0*/  SHF.R.U32.HI R0, RZ, 0x5, R0 ;  /* 0x00000005ff007819 */ /* 0x002fc80000011600 */
[----:B------:R-:W-:-:S05]  /*d1c0*/  LOP3.LUT R0, R0, 0x3, RZ, 0xc0, !PT ;  /* 0x0000000300007812 */ /* 0x000fca00078ec0ff */
[----:B------:R1:W2:Y:S02]  /*d1d0*/  SHFL.IDX PT, R14, R0, RZ, 0x1f ;  /* 0x00001fff000e7589 */ /* 0x0002a400000e0000 */
.L_x_337:
[----:B------:R-:W-:Y:S02]  /*d1e0*/  PLOP3.LUT P1, PT, PT, PT, PT, 0x8, 0x0 ;  /* 0x000000000000781c */ /* 0x000fe40003f2e170 */
[----:B--2---:R-:W-:Y:S02]  /*d1f0*/  ISETP.NE.AND P0, PT, R14, RZ, PT ;  /* 0x000000ff0e00720c */ /* 0x004fe40003f05270 */
[----:B-1----:R-:W-:-:S05]  /*d200*/  P2R R0, PR, RZ, 0x2 ;  /* 0x00000002ff007803 */ /* 0x002fca0000000000 */
[----:B------:R1:W-:Y:S06]  /*d210*/  STL [R1], R0 ;  /* 0x0000000001007387 */ /* 0x0003ec0000100800 */
[----:B------:R-:W-:Y:S05]  /*d220*/  @P0 BRA `(.L_x_230) ;  /* 0x00000004001c0947 */ /* 0x000fea0003800000 */
[----:B------:R-:W-:-:S03]  /*d230*/  UMOV UR4, 0xffffffff ;  /* 0xffffffff00047882 */ /* 0x000fc60000000000 */
[----:B------:R-:W-:Y:S05]  /*d240*/  BRA.DIV UR4, `(.L_x_231) ;  /* 0x0000004a04bc7947 */ /* 0x000fea000b800000 */
[----:B------:R-:W-:-:S13]  /*d250*/  ELECT P6, URZ, PT ;  /* 0x00000000003f782f */ /* 0x000fda00038c0000 */
.L_x_340:
[----:B------:R-:W-:Y:S05]  /*d260*/  @!P6 BRA `(.L_x_230) ;  /* 0x00000004000ce947 */ /* 0x000fea0003800000 */
[----:B------:R-:W-:Y:S01]  /*d270*/  ISETP.NE.U32.AND P0, PT, R2, RZ, PT ;  /* 0x000000ff0200720c */ /* 0x000fe20003f05070 */
[----:B------:R-:W-:-:S03]  /*d280*/  IMAD.MOV.U32 R27, RZ, RZ, R7 ;  /* 0x000000ffff1b7224 */ /* 0x000fc600078e0007 */
[----:B------:R-:W-:-:S13]  /*d290*/  ISETP.NE.AND.EX P0, PT, R3, RZ, PT, P0 ;  /* 0x000000ff0300720c */ /* 0x000fda0003f05300 */
[----:B------:R-:W-:Y:S05]  /*d2a0*/  @!P0 BRA `(.L_x_232) ;  /* 0x0000000000448947 */ /* 0x000fea0003800000 */
[----:B------:R-:W2:Y:S01]  /*d2b0*/  LDC R6, c[0x0][0x43c] ;  /* 0x00010f00ff067b82 */ /* 0x000ea20000000800 */
[----:B------:R-:W-:Y:S01]  /*d2c0*/  ULDC.64 UR4, c[0x0][0x428] ;  /* 0x00010a0000047ab9 */ /* 0x000fe20000000a00 */
[----:B--2---:R-:W-:-:S13]  /*d2d0*/  ISETP.NE.AND P0, PT, R6, 0x1, PT ;  /* 0x000000010600780c */ /* 0x004fda0003f05270 */
[----:B------:R-:W1:Y:S02]  /*d2e0*/  @P0 LDC.64 R4, c[0x0][0x440] ;  /* 0x00011000ff040b82 */ /* 0x000e640000000a00 */
[----:B-1----:R-:W-:-:S04]  /*d2f0*/  @P0 IMAD.HI.U32 R0, R7, R4, RZ ;  /* 0x0000000407000227 */ /* 0x002fc800078e00ff */
[----:B------:R-:W-:Y:S01]  /*d300*/  IMAD.MOV.U32 R4, RZ, RZ, R7 ;  /* 0x000000ffff047224 */ /* 0x000fe200078e0007 */
[----:B------:R-:W-:Y:S01]  /*d310*/  @P0 SHF.R.U32.HI R4, RZ, R5, R0 ;  /* 0x00000005ff040219 */ /* 0x000fe20000011600 */
[----:B------:R-:W-:-:S03]  /*d320*/  IMAD R0, R29, UR4, RZ ;  /* 0x000000041d007c24 */ /* 0x000fc6000f8e02ff */
[--C-:B------:R-:W-:Y:S01]  /*d330*/  SHF.R.S32.HI R5, RZ, 0x1f, R4.reuse ;  /* 0x0000001fff057819 */ /* 0x100fe20000011404 */
[----:B------:R-:W-:Y:S02]  /*d340*/  IMAD.MOV R27, RZ, RZ, -R4 ;  /* 0x000000ffff1b7224 */ /* 0x000fe400078e0a04 */
[C---:B------:R-:W-:Y:S02]  /*d350*/  IMAD R0, R25.reuse, UR5, R0 ;  /* 0x0000000519007c24 */ /* 0x040fe4000f8e0200 */
[----:B------:R-:W-:-:S04]  /*d360*/  IMAD.WIDE.U32 R4, R25, UR4, R4 ;  /* 0x0000000419047c25 */ /* 0x000fc8000f8e0004 */
[----:B------:R-:W-:Y:S01]  /*d370*/  IMAD.IADD R0, R5, 0x1, R0 ;  /* 0x0000000105007824 */ /* 0x000fe200078e0200 */
[----:B------:R-:W-:Y:S01]  /*d380*/  LEA R2, P0, R4, R2, 0x2 ;  /* 0x0000000204027211 */ /* 0x000fe200078010ff */
[----:B------:R-:W-:-:S03]  /*d390*/  IMAD R27, R6, R27, R7 ;  /* 0x0000001b061b7224 */ /* 0x000fc600078e0207 */
[----:B------:R-:W-:-:S05]  /*d3a0*/  LEA.HI.X R3, R4, R3, R0, 0x2, P0 ;  /* 0x0000000304037211 */ /* 0x000fca00000f1400 */
[----:B------:R2:W5:Y:S04]  /*d3b0*/  LDG.E R24, desc[UR60][R2.64] ;  /* 0x0000003c02187981 */ /* 0x000568000c1e1900 */
.L_x_232:
[----:B-1----:R-:W-:Y:S01]  /*d3c0*/  IMAD R0, R23, 0x8, R22 ;  /* 0x0000000817007824 */ /* 0x002fe200078e0216 */
[----:B--2---:R-:W-:-:S04]  /*d3d0*/  SHF.L.U32 R2, R26, 0x1f, RZ ;  /* 0x0000001f1a027819 */ /* 0x004fc800000006ff */
[----:B------:R-:W1:Y:S02]  /*d3e0*/  SYNCS.PHASECHK.TRANS64.TRYWAIT P0, [R0+URZ+0x31c40], R2 ;  /* 0x031c4002000075a7 */ /* 0x000e64000800017f */
[----:B-1----:R-:W-:Y:S05]  /*d3f0*/  @!P0 BRA `(.L_x_233) ;  /* 0x0000004800708947 */ /* 0x002fea0003800000 */
.L_x_341:
[----:B------:R-:W2:Y:S02]  /*d400*/  S2R R3, SR_TID.X ;  /* 0x0000000000037919 */ /* 0x000ea40000002100 */
[----:B--2---:R-:W-:-:S04]  /*d410*/  LOP3.LUT R3, R3, 0x7f, RZ, 0xc0, !PT ;  /* 0x0000007f03037812 */ /* 0x004fc800078ec0ff */
[----:B------:R-:W-:-:S13]  /*d420*/  ISETP.NE.AND P0, PT, R3, RZ, PT ;  /* 0x000000ff0300720c */ /* 0x000fda0003f05270 */
[----:B------:R-:W-:Y:S05]  /*d430*/  @P0 BRA `(.L_x_234) ;  /* 0x00000000001c0947 */ /* 0x000fea0003800000 */
[----:B------:R-:W2:Y:S01]  /*d440*/  S2R R3, SR_TID.X ;  /* 0x0000000000037919 */ /* 0x000ea20000002100 */
[----:B-1----:R-:W-:-:S04]  /*d450*/  IMAD.MOV.U32 R2, RZ, RZ, 0x6c00 ;  /* 0x00006c00ff027424 */ /* 0x002fc800078e00ff */
[----:B------:R3:W-:Y:S01]  /*d460*/  SYNCS.ARRIVE.TRANS64 RZ, [R0+URZ+0x31c30], R2 ;  /* 0x031c300200ff79a7 */ /* 0x0007e2000800003f */
[----:B--2---:R-:W-:-:S04]  /*d470*/  LOP3.LUT R3, R3, 0x1f, RZ, 0xc0, !PT ;  /* 0x0000001f03037812 */ /* 0x004fc800078ec0ff */
[----:B------:R-:W-:-:S13]  /*d480*/  ISETP.NE.AND P0, PT, R3, RZ, PT ;  /* 0x000000ff0300720c */ /* 0x000fda0003f05270 */
[----:B---3--:R-:W-:Y:S05]  /*d490*/  @!P0 BRA `(.L_x_234) ;  /* 0x0000000000048947 */ /* 0x008fea0003800000 */
[----:B------:R-:W-:Y:S01]  /*d4a0*/  BPT.TRAP 0x1 ;  /* 0x000000040000795c */ /* 0x000fe20000300000 */
.L_x_234:
[----:B------:R-:W-:Y:S01]  /*d4b0*/  R2UR UR9, R0 ;  /* 0x00000000000972ca */ /* 0x000fe200000e0000 */
[----:B-1----:R-:W-:Y:S01]  /*d4c0*/  IMAD R0, R23, 0x6c00, R22 ;  /* 0x00006c0017007824 */ /* 0x002fe200078e0216 */
[----:B------:R-:W-:Y:S01]  /*d4d0*/  R2UR UR11, R27 ;  /* 0x000000001b0b72ca */ /* 0x000fe200000e0000 */
[----:B------:R-:W-:Y:S01]  /*d4e0*/  UIADD3 UR4, UP0, UR38, 0x370, URZ ;  /* 0x0000037026047890 */ /* 0x000fe2000ff1e03f */
[----:B------:R-:W-:Y:S01]  /*d4f0*/  R2UR UR5, R28 ;  /* 0x000000001c0572ca */ /* 0x000fe200000e0000 */
[----:B------:R-:W-:Y:S01]  /*d500*/  UMOV UR10, URZ ;  /* 0x0000003f000a7c82 */ /* 0x000fe20008000000 */
[----:B------:R-:W-:Y:S01]  /*d510*/  R2UR UR8, R0 ;  /* 0x00000000000872ca */ /* 0x000fe200000e0000 */
[----:B------:R-:W-:Y:S01]  /*d520*/  UMOV UR6, 0x0 ;  /* 0x0000000000067882 */ /* 0x000fe20000000000 */
[----:B------:R-:W-:Y:S01]  /*d530*/  R2UR UR12, R18 ;  /* 0x00000000120c72ca */ /* 0x000fe200000e0000 */
[----:B------:R-:W-:Y:S01]  /*d540*/  UMOV UR7, 0x14f00000 ;  /* 0x14f0000000077882 */ /* 0x000fe20000000000 */
[----:B-----5:R-:W-:Y:S01]  /*d550*/  R2UR UR13, R24 ;  /* 0x00000000180d72ca */ /* 0x020fe200000e0000 */
[----:B------:R-:W-:Y:S01]  /*d560*/  UMOV UR16, 0x20 ;  /* 0x0000002000107882 */ /* 0x000fe20000000000 */
[----:B------:R-:W-:Y:S01]  /*d570*/  PLOP3.LUT P0, PT, PT, PT, PT, 0x80, 0x0 ;  /* 0x000000000000781c */ /* 0x000fe20003f0f070 */
[----:B------:R-:W-:-:S03]  /*d580*/  UIADD3 UR9, UR9, 0x31c30, URZ ;  /* 0x00031c3009097890 */ /* 0x000fc6000fffe03f */
[----:B------:R-:W-:Y:S01]  /*d590*/  P2R R0, PR, RZ, 0x1 ;  /* 0x00000001ff007803 */ /* 0x000fe20000000000 */
[----:B------:R-:W-:Y:S02]  /*d5a0*/  UIMAD UR11, UR11, 0x90, UR5 ;  /* 0x000000900b0b78a4 */ /* 0x000fe4000f8e0205 */
[----:B------:R-:W-:Y:S02]  /*d5b0*/  UIADD3 UR14, UR8, 0x16a00, URZ ;  /* 0x00016a00080e7890 */ /* 0x000fe4000fffe03f */
[----:B------:R-:W-:Y:S01]  /*d5c0*/  UIADD3.X UR5, URZ, UR39, URZ, UP0, !UPT ;  /* 0x000000273f057290 */ /* 0x000fe200087fe43f */
[----:B------:R2:W-:Y:S01]  /*d5d0*/  STL [R1], R0 ;  /* 0x0000000001007387 */ /* 0x0005e20000100800 */
        /* <DEDUP_REMOVED lines=11> */
[----:B--2---:R-:W-:Y:S01]  /*d690*/  NOP ;  /* 0x0000000000007918 */ /* 0x004fe20000000000 */
.L_x_230:
[----:B------:R-:W2:Y:S04]  /*d6a0*/  LDL.LU R4, [R1+0x14] ;  /* 0x0000140001047983 */ /* 0x000ea80000300800 */
[----:B------:R-:W3:Y:S04]  /*d6b0*/  LDL.LU R6, [R1+0x8] ;  /* 0x0000080001067983 */ /* 0x000ee80000300800 */
[----:B------:R-:W4:Y:S01]  /*d6c0*/  LDL.LU R3, [R1+0x18] ;  /* 0x0000180001037983 */ /* 0x000f220000300800 */
[----:B------:R-:W-:Y:S05]  /*d6d0*/  WARPSYNC.ALL ;  /* 0x0000000000007948 */ /* 0x000fea0003800000 */
[----:B------:R-:W-:Y:S01]  /*d6e0*/  ULDC.64 UR6, c[0x0][0xa00] ;  /* 0x0002800000067ab9 */ /* 0x000fe20000000a00 */
[----:B------:R-:W-:Y:S01]  /*d6f0*/  ULDC.64 UR4, c[0x0][0x298] ;  /* 0x0000a60000047ab9 */ /* 0x000fe20000000a00 */
[----:B------:R-:W-:Y:S01]  /*d700*/  BAR.SYNC.DEFER_BLOCKING 0x8, 0x200 ;  /* 0x0208000000007b1d */ /* 0x000fe20000010000 */
[----:B------:R-:W-:Y:S01]  /*d710*/  ISETP.NE.U32.AND P0, PT, RZ, UR6, PT ;  /* 0x00000006ff007c0c */ /* 0x000fe2000bf05070 */
[----:B-1----:R-:W-:-:S03]  /*d720*/  VIADD R0, R22, 0xda00 ;  /* 0x0000da0016007836 */ /* 0x002fc60000000000 */
[----:B------:R-:W-:Y:S01]  /*d730*/  ISETP.NE.AND.EX P0, PT, RZ, UR7, PT, P0 ;  /* 0x00000007ff007c0c */ /* 0x000fe2000bf05300 */
[----:B------:R-:W-:Y:S01]  /*d740*/  BSSY B6, `(.L_x_235) ;  /* 0x0000020000067945 */ /* 0x000fe20003800000 */
[----:B------:R-:W-:Y:S02]  /*d750*/  LOP3.LUT P1, RZ, R0, 0x1bf, RZ, 0xc0, !PT ;  /* 0x000001bf00ff7812 */ /* 0x000fe4000782c0ff */
[----:B--2---:R-:W-:-:S05]  /*d760*/  SHF.R.S32.HI R2, RZ, 0x1f, R4 ;  /* 0x0000001fff027819 */ /* 0x004fca0000011404 */
[----:B------:R-:W-:Y:S01]  /*d770*/  IMAD R2, R2, UR4, RZ ;  /* 0x0000000402027c24 */ /* 0x000fe2000f8e02ff */
[----:B----4-:R-:W-:-:S03]  /*d780*/  SEL R3, R3, RZ, !P0 ;  /* 0x000000ff03037207 */ /* 0x010fc60004000000 */
[----:B------:R-:W-:Y:S01]  /*d790*/  IMAD R0, R4, UR5, R2 ;  /* 0x0000000504007c24 */ /* 0x000fe2000f8e0202 */
[----:B---3--:R-:W-:Y:S01]  /*d7a0*/  SEL R2, R6, RZ, !P0 ;  /* 0x000000ff06027207 */ /* 0x008fe20004000000 */
[----:B------:R-:W-:-:S05]  /*d7b0*/  IMAD.WIDE.U32 R4, R4, UR4, RZ ;  /* 0x0000000404047c25 */ /* 0x000fca000f8e00ff */
[----:B------:R-:W-:Y:S04]  /*d7c0*/  STL.64 [R1+0x20], R4 ;  /* 0x0000200401007387 */ /* 0x000fe80000100a00 */
[----:B------:R1:W-:Y:S04]  /*d7d0*/  STL [R1+0x8], R2 ;  /* 0x0000080201007387 */ /* 0x0003e80000100800 */
[----:B------:R2:W-:Y:S01]  /*d7e0*/  STL [R1+0x34], R3 ;  /* 0x0000340301007387 */ /* 0x0005e20000100800 */
[----:B-1----:R-:W-:Y:S02]  /*d7f0*/  IADD3 R2, R5, R0, RZ ;  /* 0x0000000005027210 */ /* 0x002fe40007ffe0ff */
[----:B------:R-:W-:-:S05]  /*d800*/  SHF.R.S32.HI R0, RZ, 0x1f, R18 ;  /* 0x0000001fff007819 */ /* 0x000fca0000011412 */
[----:B------:R2:W-:Y:S04]  /*d810*/  STL [R1+0x18], R0 ;  /* 0x0000180001007387 */ /* 0x0005e80000100800 */
[----:B------:R2:W-:Y:S01]  /*d820*/  STL [R1+0x14], R2 ;  /* 0x0000140201007387 */ /* 0x0005e20000100800 */
[----:B------:R-:W-:Y:S05]  /*d830*/  @!P1 BRA `(.L_x_236) ;  /* 0x0000000000409947 */ /* 0x000fea0003800000 */
[----:B--2---:R-:W-:Y:S01]  /*d840*/  MOV R2, 0x0 ;  /* 0x0000000000027802 */ /* 0x004fe20000000f00 */
        /* <DEDUP_REMOVED lines=15> */
.L_x_236:
[----:B------:R-:W-:Y:S05]  /*d940*/  BSYNC B6 ;  /* 0x0000000000067941 */ /* 0x000fea0003800000 */
.L_x_235:
[----:B--2---:R-:W2:Y:S01]  /*d950*/  LDL.LU R0, [R1+0x14] ;  /* 0x0000140001007983 */ /* 0x004ea20000300800 */
[----:B0-----:R-:W0:Y:S01]  /*d960*/  LDC R9, c[0x0][0x448] ;  /* 0x00011200ff097b82 */ /* 0x001e220000000800 */
[----:B------:R-:W-:Y:S01]  /*d970*/  ULDC.64 UR4, c[0x0][0x2d8] ;  /* 0x0000b60000047ab9 */ /* 0x000fe20000000a00 */
[----:B------:R-:W-:Y:S01]  /*d980*/  ULDC.64 UR6, c[0x0][0x2c8] ;  /* 0x0000b20000067ab9 */ /* 0x000fe20000000a00 */
[----:B------:R-:W2:Y:S01]  /*d990*/  LDL.LU.64 R2, [R1+0x20] ;  /* 0x0000200001027983 */ /* 0x000ea20000300a00 */
[----:B------:R-:W-:-:S03]  /*d9a0*/  ULDC.64 UR8, c[0x0][0x280] ;  /* 0x0000a00000087ab9 */ /* 0x000fc60000000a00 */
[----:B------:R-:W3:Y:S04]  /*d9b0*/  LDL.LU R20, [R1+0x18] ;  /* 0x0000180001147983 */ /* 0x000ee80000300800 */
[----:B------:R-:W4:Y:S04]  /*d9c0*/  LDL.LU R21, [R1+0x34] ;  /* 0x0000340001157983 */ /* 0x000f280000300800 */
[----:B------:R-:W4:Y:S01]  /*d9d0*/  LDL.LU R4, [R1+0x8] ;  /* 0x0000080001047983 */ /* 0x000f220000300800 */
[----:B------:R-:W1:Y:S01]  /*d9e0*/  S2R R10, SR_TID.X ;  /* 0x00000000000a7919 */ /* 0x000e620000002100 */
[----:B------:R-:W1:Y:S01]  /*d9f0*/  S2R R11, SR_TID.X ;  /* 0x00000000000b7919 */ /* 0x000e620000002100 */
[----:B0-----:R-:W-:-:S13]  /*da00*/  ISETP.NE.AND P0, PT, R9, 0x1, PT ;  /* 0x000000010900780c */ /* 0x001fda0003f05270 */
[----:B------:R-:W0:Y:S08]  /*da10*/  @P0 LDC R5, c[0x0][0x450] ;  /* 0x00011400ff050b82 */ /* 0x000e300000000800 */
[----:B------:R-:W0:Y:S01]  /*da20*/  @P0 LDC R8, c[0x0][0x44c] ;  /* 0x00011300ff080b82 */ /* 0x000e220000000800 */
[----:B--2---:R-:W-:Y:S02]  /*da30*/  IMAD.MOV.U32 R3, RZ, RZ, R0 ;  /* 0x000000ffff037224 */ /* 0x004fe400078e0000 */
[----:B---3--:R-:W-:-:S02]  /*da40*/  IMAD R0, R20, UR4, RZ ;  /* 0x0000000414007c24 */ /* 0x008fc4000f8e02ff */
[C---:B------:R-:W-:Y:S01]  /*da50*/  IMAD.WIDE.U32 R2, R18.reuse, UR4, R2 ;  /* 0x0000000412027c25 */ /* 0x040fe2000f8e0002 */
[----:B------:R-:W2:Y:S03]  /*da60*/  S2R R20, SR_TID.X ;  /* 0x0000000000147919 */ /* 0x000ea60000002100 */
[----:B------:R-:W-:Y:S01]  /*da70*/  IMAD R0, R18, UR5, R0 ;  /* 0x0000000512007c24 */ /* 0x000fe2000f8e0200 */
[----:B------:R-:W-:-:S03]  /*da80*/  ULDC.64 UR4, c[0x0][0x2e0] ;  /* 0x0000b80000047ab9 */ /* 0x000fc60000000a00 */
[----:B------:R-:W-:Y:S02]  /*da90*/  IMAD.IADD R3, R3, 0x1, R0 ;  /* 0x0000000103037824 */ /* 0x000fe400078e0200 */
[----:B----4-:R-:W-:Y:S02]  /*daa0*/  IMAD R0, R21, UR4, RZ ;  /* 0x0000000415007c24 */ /* 0x010fe4000f8e02ff */
[----:B------:R-:W3:Y:S01]  /*dab0*/  S2R R21, SR_TID.X ;  /* 0x0000000000157919 */ /* 0x000ee20000002100 */
[----:B------:R-:W-:-:S04]  /*dac0*/  IMAD.WIDE.U32 R2, R4, UR4, R2 ;  /* 0x0000000404027c25 */ /* 0x000fc8000f8e0002 */
[----:B------:R-:W-:Y:S01]  /*dad0*/  IMAD R0, R4, UR5, R0 ;  /* 0x0000000504007c24 */ /* 0x000fe2000f8e0200 */
[----:B------:R-:W-:Y:S01]  /*dae0*/  ULDC.64 UR4, c[0x0][0x2d0] ;  /* 0x0000b40000047ab9 */ /* 0x000fe20000000a00 */
[----:B------:R-:W4:Y:S02]  /*daf0*/  @P0 LDC R4, c[0x0][0x44c] ;  /* 0x00011300ff040b82 */ /* 0x000f240000000800 */
[----:B------:R-:W-:Y:S01]  /*db00*/  IMAD.IADD R3, R3, 0x1, R0 ;  /* 0x0000000103037824 */ /* 0x000fe200078e0200 */
[----:B--2---:R-:W-:-:S04]  /*db10*/  LOP3.LUT R20, R20, 0x7f, RZ, 0xc0, !PT ;  /* 0x0000007f14147812 */ /* 0x004fc800078ec0ff */
[----:B------:R-:W-:Y:S01]  /*db20*/  SHF.R.U32.HI R20, RZ, 0x2, R20 ;  /* 0x00000002ff147819 */ /* 0x000fe20000011614 */
[----:B---3--:R-:W-:Y:S02]  /*db30*/  IMAD.SHL.U32 R6, R21, 0x20, RZ ;  /* 0x0000002015067824 */ /* 0x008fe400078e00ff */
[----:B-1----:R-:W-:-:S03]  /*db40*/  IMAD.SHL.U32 R21, R10, 0x8, RZ ;  /* 0x000000080a157824 */ /* 0x002fc600078e00ff */
[----:B------:R-:W-:Y:S01]  /*db50*/  LOP3.LUT R6, R20, 0x60, R6, 0xf8, !PT ;  /* 0x0000006014067812 */ /* 0x000fe200078ef806 */
[----:B------:R-:W-:Y:S01]  /*db60*/  IMAD.SHL.U32 R20, R11, 0x8, RZ ;  /* 0x000000080b147824 */ /* 0x000fe200078e00ff */
[----:B------:R-:W-:-:S03]  /*db70*/  LOP3.LUT R21, R21, 0x18, RZ, 0xc0, !PT ;  /* 0x0000001815157812 */ /* 0x000fc600078ec0ff */
[----:B------:R-:W-:Y:S01]  /*db80*/  IMAD R6, R17, 0xc0, R6 ;  /* 0x000000c011067824 */ /* 0x000fe200078e0206 */
[C---:B------:R-:W-:Y:S02]  /*db90*/  LOP3.LUT R10, R21.reuse, 0x40, RZ, 0xfc, !PT ;  /* 0x00000040150a7812 */ /* 0x040fe400078efcff */
[----:B------:R-:W-:Y:S01]  /*dba0*/  LOP3.LUT R20, R20, 0x18, RZ, 0xc0, !PT ;  /* 0x0000001814147812 */ /* 0x000fe200078ec0ff */
[----:B----4-:R-:W-:Y:S01]  /*dbb0*/  @P0 IMAD.HI.U32 R0, R6, R4, RZ ;  /* 0x0000000406000227 */ /* 0x010fe200078e00ff */
[----:B------:R-:W-:-:S03]  /*dbc0*/  LOP3.LUT R12, R21, 0x20, RZ, 0xfc, !PT ;  /* 0x00000020150c7812 */ /* 0x000fc600078efcff */
[----:B------:R-:W-:Y:S01]  /*dbd0*/  IMAD.MOV.U32 R4, RZ, RZ, R6 ;  /* 0x000000ffff047224 */ /* 0x000fe200078e0006 */
[----:B0-----:R-:W-:-:S04]  /*dbe0*/  @P0 SHF.R.U32.HI R4, RZ, R5, R0 ;  /* 0x00000005ff040219 */ /* 0x001fc80000011600 */
        /* <DEDUP_REMOVED lines=18> */
[----:B0-----:R-:W-:-:S05]  /*dd10*/  @P0 SHF.R.U32.HI R6, RZ, R5, R8 ;  /* 0x00000005ff060219 */ /* 0x001fca0000011608 */
        /* <DEDUP_REMOVED lines=8> */
[----:B------:R0:W5:Y:S01]  /*dda0*/  LDL R10, [R1+0x4] ;  /* 0x00000400010a7983 */ /* 0x0001620000100800 */
[----:B------:R-:W-:Y:S02]  /*ddb0*/  SHF.R.S32.HI R6, RZ, 0x1f, R5 ;  /* 0x0000001fff067819 */ /* 0x000fe40000011405 */
[----:B------:R-:W-:Y:S02]  /*ddc0*/  ISETP.GE.AND P2, PT, R20, UR4, PT ;  /* 0x0000000414007c0c */ /* 0x000fe4000bf46270 */
[----:B------:R-:W-:Y:S01]  /*ddd0*/  IADD3 R3, R3, R7, RZ ;  /* 0x0000000703037210 */ /* 0x000fe20007ffe0ff */
[----:B------:R-:W-:Y:S01]  /*dde0*/  IMAD R6, R6, UR6, RZ ;  /* 0x0000000606067c24 */ /* 0x000fe2000f8e02ff */
[----:B------:R-:W-:Y:S01]  /*ddf0*/  ISETP.GE.AND P1, PT, R12, UR4, PT ;  /* 0x000000040c007c0c */ /* 0x000fe2000bf26270 */
[----:B------:R-:W-:-:S04]  /*de00*/  IMAD.WIDE.U32 R2, R5, UR6, R2 ;  /* 0x0000000605027c25 */ /* 0x000fc8000f8e0002 */
[----:B------:R-:W-:Y:S01]  /*de10*/  IMAD R6, R5, UR7, R6 ;  /* 0x0000000705067c24 */ /* 0x000fe2000f8e0206 */
[----:B------:R-:W-:-:S03]  /*de20*/  LEA R7, P3, R2, UR8, 0x1 ;  /* 0x0000000802077c11 */ /* 0x000fc6000f8608ff */
[----:B------:R-:W-:Y:S01]  /*de30*/  IMAD.IADD R6, R3, 0x1, R6 ;  /* 0x0000000103067824 */ /* 0x000fe200078e0206 */
[----:B------:R-:W-:Y:S01]  /*de40*/  UMOV UR4, 0xffffffff ;  /* 0xffffffff00047882 */ /* 0x000fe20000000000 */
[----:B------:R-:W-:-:S03]  /*de50*/  LOP3.LUT R21, R11, 0x7f, RZ, 0xc0, !PT ;  /* 0x0000007f0b157812 */ /* 0x000fc600078ec0ff */
[----:B------:R-:W-:Y:S02]  /*de60*/  LEA.HI.X R6, R2, UR9, R6, 0x1, P3 ;  /* 0x0000000902067c11 */ /* 0x000fe400098f0c06 */
[----:B------:R-:W-:Y:S01]  /*de70*/  SHF.R.U32.HI R21, RZ, 0x2, R21 ;  /* 0x00000002ff157819 */ /* 0x000fe20000011615 */
[----:B0-----:R-:W-:Y:S06]  /*de80*/  BRA.DIV UR4, `(.L_x_237) ;  /* 0x0000003e04e07947 */ /* 0x001fec000b800000 */
[----:B------:R-:W2:Y:S01]  /*de90*/  LDL.LU R3, [R1+0x2c] ;  /* 0x00002c0001037983 */ /* 0x000ea20000300800 */
[----:B------:R-:W-:-:S03]  /*dea0*/  IMAD R17, R17, 0xc0, R21 ;  /* 0x000000c011117824 */ /* 0x000fc600078e0215 */
[----:B------:R-:W-:Y:S01]  /*deb0*/  SHFL.IDX PT, R2, R4, RZ, 0x1c1f ;  /* 0x001c1fff04027589 */ /* 0x000fe200000e0000 */
[----:B--2---:R-:W-:-:S03]  /*dec0*/  IMAD R5, R3, R9, RZ ;  /* 0x0000000903057224 */ /* 0x004fc600078e02ff */
[----:B------:R-:W0:Y:S02]  /*ded0*/  SHFL.IDX PT, R3, R0, RZ, 0x1c1f ;  /* 0x001c1fff00037589 */ /* 0x000e2400000e0000 */
[----:B------:R-:W-:-:S13]  /*dee0*/  ISETP.GE.AND P4, PT, R17, R5, PT ;  /* 0x000000051100720c */ /* 0x000fda0003f86270 */
[----:B0-----:R-:W-:-:S05]  /*def0*/  @!P4 LEA R3, P3, R20, R3, 0x1 ;  /* 0x000000031403c211 */ /* 0x001fca00078608ff */
[----:B------:R-:W-:-:S05]  /*df00*/  @!P4 IMAD.X R2, RZ, RZ, R2, P3 ;  /* 0x000000ffff02c224 */ /* 0x000fca00018e0602 */
[----:B------:R-:W-:-:S04]  /*df10*/  @!P4 LOP3.LUT R3, R3, R2, RZ, 0x3c, !PT ;  /* 0x000000020303c212 */ /* 0x000fc800078e3cff */
[----:B------:R-:W-:-:S04]  /*df20*/  @!P4 LOP3.LUT R2, R3, R2, RZ, 0x3c, !PT ;  /* 0x000000020302c212 */ /* 0x000fc800078e3cff */
[----:B------:R-:W-:-:S05]  /*df30*/  @!P4 LOP3.LUT R3, R3, R2, RZ, 0x3c, !PT ;  /* 0x000000020303c212 */ /* 0x000fca00078e3cff */
[----:B------:R-:W-:Y:S01]  /*df40*/  @!PT LDS RZ, [RZ] ;  /* 0x00000000fffff984 */ /* 0x000fe20000000800 */
[----:B-----5:R-:W-:Y:S04]  /*df50*/  @!P4 LDGSTS.E.BYPASS.LTC128B.128 [R10+0xda00], desc[UR60][R2.64], !P2 ;  /* 0x0da00000020acfae */ /* 0x020fe8000d101d7c */
        /* <DEDUP_REMOVED lines=44> */
[----:B------:R-:W-:Y:S04]  /*e220*/  @!P3 LDGSTS.E.BYPASS.LTC128B.128 [R10+0xfa00], desc[UR60][R2.64], !P2 ;  /* 0x0fa00000020abfae */ /* 0x000fe8000d101d7c */
[----:B------:R-:W-:Y:S04]  /*e230*/  @!P3 LDGSTS.E.BYPASS.LTC128B.128 [R10+0x12a00], desc[UR60][R2.64+0x40], !P1 ;  /* 0x12a00040020abfae */ /* 0x000fe8000c901d7c */
[----:B------:R0:W-:Y:S04]  /*e240*/  @!P3 LDGSTS.E.BYPASS.LTC128B.128 [R10+0x15a00], desc[UR60][R2.64+0x80], !P0 ;  /* 0x15a00080020abfae */ /* 0x0001e8000c101d7c */
[----:B0-----:R0:W1:Y:S02]  /*e250*/  SHFL.IDX PT, R2, R7, 0x1, 0x1c1f ;  /* 0x003c1f0007027f89 */ /* 0x00106400000e0000 */
.L_x_354:
[----:B------:R-:W-:Y:S02]  /*e260*/  VIADD R17, R17, 0xa0 ;  /* 0x000000a011117836 */ /* 0x000fe40000000000 */
[----:B------:R-:W-:-:S03]  /*e270*/  VIADD R0, R22, 0x31c00 ;  /* 0x00031c0016007836 */ /* 0x000fc60000000000 */
[----:B------:R-:W-:-:S13]  /*e280*/  ISETP.GE.AND P3, PT, R17, R5, PT ;  /* 0x000000051100720c */ /* 0x000fda0003f66270 */
[----:B-1----:R-:W-:-:S05]  /*e290*/  @!P3 LEA R2, P4, R20, R2, 0x1 ;  /* 0x000000021402b211 */ /* 0x002fca00078808ff */
[----:B------:R-:W-:-:S05]  /*e2a0*/  @!P3 IMAD.X R3, RZ, RZ, R6, P4 ;  /* 0x000000ffff03b224 */ /* 0x000fca00020e0606 */
[----:B------:R-:W-:Y:S01]  /*e2b0*/  @!PT LDS RZ, [RZ] ;  /* 0x00000000fffff984 */ /* 0x000fe20000000800 */
[----:B------:R-:W-:Y:S01]  /*e2c0*/  @!PT LDS RZ, [RZ] ;  /* 0x00000000fffff984 */ /* 0x000fe20000000800 */
[----:B------:R-:W-:Y:S01]  /*e2d0*/  @!PT LDS RZ, [RZ] ;  /* 0x00000000fffff984 */ /* 0x000fe20000000800 */
[----:B------:R1:W-:Y:S04]  /*e2e0*/  @!P3 LDGSTS.E.BYPASS.LTC128B.128 [R10+0x10200], desc[UR60][R2.64], !P2 ;  /* 0x10200000020abfae */ /* 0x0003e8000d101d7c */
[----:B------:R1:W-:Y:S04]  /*e2f0*/  @!P3 LDGSTS.E.BYPASS.LTC128B.128 [R10+0x13200], desc[UR60][R2.64+0x40], !P1 ;  /* 0x13200040020abfae */ /* 0x0003e8000c901d7c */
[----:B------:R1:W-:Y:S01]  /*e300*/  @!P3 LDGSTS.E.BYPASS.LTC128B.128 [R10+0x16200], desc[UR60][R2.64+0x80], !P0 ;  /* 0x16200080020abfae */ /* 0x0003e2000c101d7c */
[----:B------:R-:W-:Y:S01]  /*e310*/  PLOP3.LUT P0, PT, PT, PT, PT, 0x80, 0x0 ;  /* 0x000000000000781c */ /* 0x000fe20003f0f070 */
[----:B------:R-:W-:-:S12]  /*e320*/  NOP ;  /* 0x0000000000007918 */ /* 0x000fd80000000000 */
.L_x_238:
[----:B------:R-:W-:Y:S02]  /*e330*/  PLOP3.LUT P1, PT, P1, P0, PT, 0xa2, 0x0 ;  /* 0x000000000000781c */ /* 0x000fe40000f21472 */
[----:B------:R-:W-:-:S08]  /*e340*/  @P0 R2UR P1, UR4, R22 ;  /* 0x00000000160402ca */ /* 0x000fd00000020000 */
[----:B------:R-:W-:-:S05]  /*e350*/  @P0 PLOP3.LUT P0, PT, P1, PT, PT, 0x80, 0x0 ;  /* 0x000000000000081c */ /* 0x000fca0000f0f070 */
[----:B------:R-:W-:Y:S01]  /*e360*/  @!P1 SYNCS.ARRIVE.TRANS64.RED.A0T1 RZ, [UR4+0x31c00], RZ ;  /* 0x031c00ffffff99a7 */ /* 0x000fe20008200404 */
[----:B------:R-:W-:Y:S07]  /*e370*/  @!P1 ARRIVES.LDGSTSBAR.64.TRANSCNT [UR4+0x31c00] ;  /* 0x031c0000ff0099b0 */ /* 0x000fee0008000a84 */
[----:B------:R-:W-:Y:S05]  /*e380*/  @P0 BRA.U.ANY `(.L_x_238) ;  /* 0xfffffffd00e80947 */ /* 0x000fea000393ffff */
[----:B-1----:R-:W2:Y:S02]  /*e390*/  LDL.LU R3, [R1+0x30] ;  /* 0x0000300001037983 */ /* 0x002ea40000300800 */
[----:B--2---:R-:W-:-:S05]  /*e3a0*/  VIADD R3, R3, 0x1 ;  /* 0x0000000103037836 */ /* 0x004fca0000000000 */
[----:B------:R-:W-:Y:S01]  /*e3b0*/  LEA.HI R2, R3, R3, RZ, 0x1 ;  /* 0x0000000303027211 */ /* 0x000fe200078f08ff */
[----:B------:R1:W-:Y:S03]  /*e3c0*/  STL [R1+0x30], R3 ;  /* 0x0000300301007387 */ /* 0x0003e60000100800 */
[----:B------:R-:W-:-:S05]  /*e3d0*/  LOP3.LUT R2, R2, 0xfffffffe, RZ, 0xc0, !PT ;  /* 0xfffffffe02027812 */ /* 0x000fca00078ec0ff */
[----:B------:R-:W-:-:S05]  /*e3e0*/  IMAD.IADD R2, R3, 0x1, -R2 ;  /* 0x0000000103027824 */ /* 0x000fca00078e0a02 */
[----:B-1----:R-:W-:Y:S01]  /*e3f0*/  SHF.L.U32 R3, R2, 0x1f, RZ ;  /* 0x0000001f02037819 */ /* 0x002fe200000006ff */
[----:B------:R-:W-:Y:S01]  /*e400*/  NOP ;  /* 0x0000000000007918 */ /* 0x000fe20000000000 */
[----:B------:R-:W2:Y:S01]  /*e410*/  LDL.LU R4, [R1+0x28] ;  /* 0x0000280001047983 */ /* 0x000ea20000300800 */
[----:B------:R1:W-:Y:S01]  /*e420*/  SYNCS.ARRIVE.TRANS64.A1T0 RZ, [R22+URZ+0x31c00], RZ ;  /* 0x031c00ff16ff79a7 */ /* 0x0003e2000810003f */
[----:B------:R-:W-:Y:S01]  /*e430*/  BSSY B0, `(.L_x_239) ;  /* 0x0000004000007945 */ /* 0x000fe20003800000 */
[----:B------:R-:W3:Y:S01]  /*e440*/  SYNCS.PHASECHK.TRANS64.TRYWAIT P0, [R22+URZ+0x31c20], R3 ;  /* 0x031c2003160075a7 */ /* 0x000ee2000800017f */
[----:B--2---:R-:W-:Y:S02]  /*e450*/  ISETP.GE.AND P1, PT, R4, 0x91, PT ;  /* 0x000000910400780c */ /* 0x004fe40003f26270 */
[----:B-1-3--:R-:W-:Y:S11]  /*e460*/  @!P0 BRA `(.L_x_240) ;  /* 0x0000004000788947 */ /* 0x00aff60003800000 */
.L_x_355:
[----:B------:R-:W-:Y:S05]  /*e470*/  BSYNC B0 ;  /* 0x0000000000007941 */ /* 0x000fea0003800000 */
.L_x_239:
[----:B------:R-:W-:Y:S04]  /*e480*/  BSSY B0, `(.L_x_241) ;  /* 0x0000227000007945 */ /* 0x000fe80003800000 */
[----:B------:R-:W-:Y:S05]  /*e490*/  @!P1 BRA `(.L_x_242) ;  /* 0x0000002000949947 */ /* 0x000fea0003800000 */
[----:B------:R-:W0:Y:S01]  /*e4a0*/  LDL R4, [R1+0x10] ;  /* 0x0000100001047983 */ /* 0x000e220000100800 */
[----:B------:R-:W-:Y:S01]  /*e4b0*/  MOV R2, 0x1 ;  /* 0x0000000100027802 */ /* 0x000fe20000000f00 */
[----:B------:R-:W-:Y:S01]  /*e4c0*/  BSSY B2, `(.L_x_243) ;  /* 0x00000bc000027945 */ /* 0x000fe20003800000 */
[----:B0-----:R-:W-:Y:S02]  /*e4d0*/  IMAD.MOV R7, RZ, RZ, -R4 ;  /* 0x000000ffff077224 */ /* 0x001fe400078e0a04 */
[----:B------:R-:W-:-:S03]  /*e4e0*/  VIADD R6, R4, 0xfffffffe ;  /* 0xfffffffe04067836 */ /* 0x000fc60000000000 */
[----:B------:R-:W-:-:S05]  /*e4f0*/  VIADDMNMX R7, R7, R2, 0xffffffff, !PT ;  /* 0xffffffff07077446 */ /* 0x000fca0007800102 */
[----:B------:R-:W-:-:S05]  /*e500*/  IMAD.IADD R2, R4, 0x1, R7 ;  /* 0x0000000104027824 */ /* 0x000fca00078e0207 */
[----:B------:R-:W-:-:S04]  /*e510*/  LOP3.LUT R2, R2, 0x1, RZ, 0xc0, !PT ;  /* 0x0000000102027812 */ /* 0x000fc800078ec0ff */
[----:B------:R-:W-:-:S13]  /*e520*/  ISETP.NE.U32.AND P0, PT, R2, 0x1, PT ;  /* 0x000000010200780c */ /* 0x000fda0003f05070 */
[----:B------:R-:W-:Y:S05]  /*e530*/  @P0 BRA `(.L_x_244) ;  /* 0x0000000800d00947 */ /* 0x000fea0003800000 */
[----:B------:R-:W2:Y:S01]  /*e540*/  LDL R4, [R1] ;  /* 0x0000000001047983 */ /* 0x000ea20000100800 */
[----:B------:R-:W-:Y:S01]  /*e550*/  VIADD R8, R23, 0x1 ;  /* 0x0000000117087836 */ /* 0x000fe20000000000 */
[----:B------:R-:W-:Y:S04]  /*e560*/  BSSY B1, `(.L_x_245) ;  /* 0x00000ad000017945 */ /* 0x000fe80003800000 */
[----:B------:R-:W-:-:S04]  /*e570*/  ISETP.NE.AND P0, PT, R8, 0x2, PT ;  /* 0x000000020800780c */ /* 0x000fc80003f05270 */
[----:B------:R-:W-:Y:S02]  /*e580*/  SEL R9, RZ, 0x1, P0 ;  /* 0x00000001ff097807 */ /* 0x000fe40000000000 */
[----:B------:R-:W-:Y:S02]  /*e590*/  SEL R8, R8, RZ, P0 ;  /* 0x000000ff08087207 */ /* 0x000fe40000000000 */
[----:B------:R-:W-:Y:S02]  /*e5a0*/  LOP3.LUT R9, R26, R9, RZ, 0x3c, !PT ;  /* 0x000000091a097212 */ /* 0x000fe400078e3cff */
[----:B--2---:R-:W-:-:S13]  /*e5b0*/  ISETP.NE.AND P2, PT, R4, RZ, PT ;  /* 0x000000ff0400720c */ /* 0x004fda0003f45270 */
[----:B------:R-:W-:Y:S05]  /*e5c0*/  @!P2 BRA `(.L_x_246) ;  /* 0x000000080098a947 */ /* 0x000fea0003800000 */
[----:B------:R-:W-:Y:S01]  /*e5d0*/  ULDC.64 UR4, c[0x0][0x418] ;  /* 0x0001060000047ab9 */ /* 0x000fe20000000a00 */
[----:B------:R-:W-:Y:S01]  /*e5e0*/  IMAD.MOV.U32 R5, RZ, RZ, R24 ;  /* 0x000000ffff057224 */ /* 0x000fe200078e0018 */
[----:B------:R-:W-:-:S04]  /*e5f0*/  ISETP.NE.U32.AND P0, PT, RZ, UR4, PT ;  /* 0x00000004ff007c0c */ /* 0x000fc8000bf05070 */
[----:B------:R-:W-:-:S13]  /*e600*/  ISETP.NE.AND.EX P0, PT, RZ, UR5, PT, P0 ;  /* 0x00000005ff007c0c */ /* 0x000fda000bf05300 */
[----:B------:R-:W-:Y:S05]  /*e610*/  @!P0 BRA `(.L_x_247) ;  /* 0x0000000000448947 */ /* 0x000fea0003800000 */
[----:B------:R-:W0:Y:S01]  /*e620*/  LDC R5, c[0x0][0x43c] ;  /* 0x00010f00ff057b82 */ /* 0x000e220000000800 */
[----:B------:R-:W-:Y:S01]  /*e630*/  ULDC.64 UR6, c[0x0][0x428] ;  /* 0x00010a0000067ab9 */ /* 0x000fe20000000a00 */
[----:B0-----:R-:W-:-:S13]  /*e640*/  ISETP.NE.AND P0, PT, R5, 0x1, PT ;  /* 0x000000010500780c */ /* 0x001fda0003f05270 */
[----:B-1----:R-:W0:Y:S02]  /*e650*/  @P0 LDC.64 R2, c[0x0][0x440] ;  /* 0x00011000ff020b82 */ /* 0x002e240000000a00 */
        /* <DEDUP_REMOVED lines=8> */
[----:B------:R-:W-:-:S04]  /*e6e0*/  IMAD.WIDE.U32 R2, R25, UR6, R2 ;  /* 0x0000000619027c25 */ /* 0x000fc8000f8e0002 */
[----:B------:R-:W-:Y:S01]  /*e6f0*/  IMAD.IADD R3, R4, 0x1, R3 ;  /* 0x0000000104037824 */ /* 0x000fe200078e0203 */
[----:B------:R-:W-:-:S04]  /*e700*/  LEA R4, P0, R2, UR4, 0x2 ;  /* 0x0000000402047c11 */ /* 0x000fc8000f8010ff */
[----:B------:R-:W-:-:S06]  /*e710*/  LEA.HI.X R5, R2, UR5, R3, 0x2, P0 ;  /* 0x0000000502057c11 */ /* 0x000fcc00080f1403 */
[----:B------:R0:W5:Y:S03]  /*e720*/  LDG.E R5, desc[UR60][R4.64] ;  /* 0x0000003c04057981 */ /* 0x000166000c1e1900 */
.L_x_247:
[----:B-1----:R-:W-:Y:S01]  /*e730*/  IMAD R3, R8, 0x8, R22 ;  /* 0x0000000808037824 */ /* 0x002fe200078e0216 */
[----:B------:R-:W-:Y:S01]  /*e740*/  SHF.L.U32 R2, R9, 0x1f, RZ ;  /* 0x0000001f09027819 */ /* 0x000fe200000006ff */
[----:B------:R-:W-:Y:S03]  /*e750*/  BSSY B3, `(.L_x_248) ;  /* 0x0000003000037945 */ /* 0x000fe60003800000 */
[----:B------:R-:W1:Y:S02]  /*e760*/  SYNCS.PHASECHK.TRANS64.TRYWAIT P0, [R3+URZ+0x31c40], R2 ;  /* 0x031c4002030075a7 */ /* 0x000e64000800017f */
[----:B-1----:R-:W-:Y:S05]  /*e770*/  @!P0 BRA `(.L_x_249) ;  /* 0x0000003c00c88947 */ /* 0x002fea0003800000 */
.L_x_356:
[----:B------:R-:W-:Y:S05]  /*e780*/  BSYNC B3 ;  /* 0x0000000000037941 */ /* 0x000fea0003800000 */
.L_x_248:
        /* <DEDUP_REMOVED lines=12> */
.L_x_251:
[----:B------:R-:W-:Y:S05]  /*e850*/  BSYNC B3 ;  /* 0x0000000000037941 */ /* 0x000fea0003800000 */
.L_x_250:
[----:B------:R-:W-:Y:S01]  /*e860*/  IMAD.MOV.U32 R11, RZ, RZ, RZ ;  /* 0x000000ffff0b7224 */ /* 0x000fe200078e00ff */
[----:B------:R-:W-:Y:S01]  /*e870*/  UIADD3 UR4, UP0, UR38, 0x370, URZ ;  /* 0x0000037026047890 */ /* 0x000fe2000ff1e03f */
[----:B------:R-:W-:Y:S01]  /*e880*/  IMAD R4, R8, 0x6c00, R22 ;  /* 0x00006c0008047824 */ /* 0x000fe200078e0216 */
[----:B------:R-:W-:Y:S01]  /*e890*/  PLOP3.LUT P0, PT, PT, PT, PT, 0x80, 0x0 ;  /* 0x000000000000781c */ /* 0x000fe20003f0f070 */
[----:B-1----:R-:W-:Y:S01]  /*e8a0*/  VIADD R3, R3, 0x31c30 ;  /* 0x00031c3003037836 */ /* 0x002fe20000000000 */
[----:B------:R-:W-:Y:S01]  /*e8b0*/  R2UR UR10, R11 ;  /* 0x000000000b0a72ca */ /* 0x000fe200000e0000 */
[----:B------:R-:W-:Y:S01]  /*e8c0*/  IMAD R2, R6, 0x90, R28 ;  /* 0x0000009006027824 */ /* 0x000fe200078e021c */
[----:B------:R-:W-:Y:S01]  /*e8d0*/  UIADD3.X UR5, URZ, UR39, URZ, UP0, !UPT ;  /* 0x000000273f057290 */ /* 0x000fe200087fe43f */
[----:B------:R-:W-:Y:S01]  /*e8e0*/  VIADD R10, R4, 0x16a00 ;  /* 0x00016a00040a7836 */ /* 0x000fe20000000000 */
[----:B------:R-:W-:Y:S01]  /*e8f0*/  UMOV UR6, 0x0 ;  /* 0x0000000000067882 */ /* 0x000fe20000000000 */
[----:B------:R-:W-:-:S10]  /*e900*/  UMOV UR7, 0x14f00000 ;  /* 0x14f0000000077882 */ /* 0x000fd40000000000 */
.L_x_252:
        /* <DEDUP_REMOVED lines=16> */
.L_x_253:
        /* <DEDUP_REMOVED lines=16> */
.L_x_254:
        /* <DEDUP_REMOVED lines=15> */
.L_x_357:
[----:B------:R-:W-:Y:S05]  /*ec00*/  BSYNC B3 ;  /* 0x0000000000037941 */ /* 0x000fea0003800000 */
.L_x_255:
[----:B------:R-:W-:Y:S01]  /*ec10*/  BSSY B3, `(.L_x_257) ;  /* 0x000000c000037945 */ /* 0x000fe20003800000 */
[----:B------:R-:W-:Y:S02]  /*ec20*/  IMAD.MOV.U32 R12, RZ, RZ, 0x0 ;  /* 0x00000000ff0c7424 */ /* 0x000fe400078e00ff */
[----:B------:R-:W-:Y:S01]  /*ec30*/  IMAD.MOV.U32 R13, RZ, RZ, 0x14f00000 ;  /* 0x14f00000ff0d7424 */ /* 0x000fe200078e00ff */
[----:B------:R-:W-:Y:S06]  /*ec40*/  @P1 BRA `(.L_x_258) ;  /* 0x0000000000201947 */ /* 0x000fec0003800000 */
[----:B------:R-:W1:Y:S01]  /*ec50*/  S2R R4, SR_TID.X ;  /* 0x0000000000047919 */ /* 0x000e620000002100 */
[----:B0-----:R-:W-:Y:S01]  /*ec60*/  LEA R2, R23, R22, 0x3 ;  /* 0x0000001617027211 */ /* 0x001fe200078e18ff */
[----:B------:R-:W-:-:S04]  /*ec70*/  IMAD.MOV.U32 R3, RZ, RZ, 0x6c00 ;  /* 0x00006c00ff037424 */ /* 0x000fc800078e00ff */
[----:B------:R2:W-:Y:S01]  /*ec80*/  SYNCS.ARRIVE.TRANS64 RZ, [R2+URZ+0x31c50], R3 ;  /* 0x031c500302ff79a7 */ /* 0x0005e2000800003f */
[----:B-1----:R-:W-:-:S04]  /*ec90*/  LOP3.LUT R4, R4, 0x1f, RZ, 0xc0, !PT ;  /* 0x0000001f04047812 */ /* 0x002fc800078ec0ff */
[----:B------:R-:W-:-:S13]  /*eca0*/  ISETP.NE.AND P0, PT, R4, RZ, PT ;  /* 0x000000ff0400720c */ /* 0x000fda0003f05270 */
[----:B--2---:R-:W-:Y:S05]  /*ecb0*/  @!P0 BRA `(.L_x_258) ;  /* 0x0000000000048947 */ /* 0x004fea0003800000 */
[----:B------:R-:W-:Y:S01]  /*ecc0*/  BPT.TRAP 0x1 ;  /* 0x000000040000795c */ /* 0x000fe20000300000 */
.L_x_258:
[----:B------:R-:W-:Y:S05]  /*ecd0*/  BSYNC B3 ;  /* 0x0000000000037941 */ /* 0x000fea0003800000 */
.L_x_257:
[----:B------:R-:W-:Y:S01]  /*ece0*/  R2UR UR10, R11 ;  /* 0x000000000b0a72ca */ /* 0x000fe200000e0000 */
[C-C-:B0-----:R-:W-:Y:S01]  /*ecf0*/  IMAD R2, R23.reuse, 0x8, R22.reuse ;  /* 0x0000000817027824 */ /* 0x141fe200078e0216 */
[----:B------:R-:W-:Y:S01]  /*ed00*/  R2UR UR6, R12 ;  /* 0x000000000c0672ca */ /* 0x000fe200000e0000 */
[----:B------:R-:W-:Y:S01]  /*ed10*/  IMAD R3, R23, 0x6c00, R22 ;  /* 0x00006c0017037824 */ /* 0x000fe200078e0216 */
[----:B------:R-:W-:Y:S01]  /*ed20*/  R2UR UR7, R13 ;  /* 0x000000000d0772ca */ /* 0x000fe200000e0000 */
[----:B------:R-:W-:Y:S01]  /*ed30*/  UIADD3 UR4, UP0, UR38, 0x470, URZ ;  /* 0x0000047026047890 */ /* 0x000fe2000ff1e03f */
[----:B------:R-:W-:Y:S01]  /*ed40*/  PLOP3.LUT P0, PT, PT, PT, PT, 0x80, 0x0 ;  /* 0x000000000000781c */ /* 0x000fe20003f0f070 */
[----:B------:R-:W-:Y:S02]  /*ed50*/  IMAD R4, R27, 0x90, R28 ;  /* 0x000000901b047824 */ /* 0x000fe400078e021c */
[----:B------:R-:W-:Y:S01]  /*ed60*/  VIADD R2, R2, 0x31c50 ;  /* 0x00031c5002027836 */ /* 0x000fe20000000000 */
[----:B------:R-:W-:Y:S01]  /*ed70*/  UIADD3.X UR5, URZ, UR39, URZ, UP0, !UPT ;  /* 0x000000273f057290 */ /* 0x000fe200087fe43f */
[----:B------:R-:W-:-:S11]  /*ed80*/  VIADD R10, R3, 0x200 ;  /* 0x00000200030a7836 */ /* 0x000fd60000000000 */
.L_x_259:
        /* <DEDUP_REMOVED lines=15> */
.L_x_260:
        /* <DEDUP_REMOVED lines=15> */
.L_x_261:
        /* <DEDUP_REMOVED lines=12> */
.L_x_246:
[----:B------:R-:W-:Y:S05]  /*f030*/  BSYNC B1 ;  /* 0x0000000000017941 */ /* 0x000fea0003800000 */
.L_x_245:
[----:B------:R-:W2:Y:S01]  /*f040*/  LDL.LU R2, [R1+0x10] ;  /* 0x0000100001027983 */ /* 0x000ea20000300800 */
[----:B------:R-:W-:Y:S02]  /*f050*/  IMAD.MOV.U32 R23, RZ, RZ, R8 ;  /* 0x000000ffff177224 */ /* 0x000fe400078e0008 */
[----:B------:R-:W-:Y:S02]  /*f060*/  IMAD.MOV.U32 R26, RZ, RZ, R9 ;  /* 0x000000ffff1a7224 */ /* 0x000fe400078e0009 */
[----:B--2---:R-:W-:-:S07]  /*f070*/  VIADD R6, R2, 0xfffffffd ;  /* 0xfffffffd02067836 */ /* 0x004fce0000000000 */
.L_x_244:
[----:B------:R-:W-:Y:S05]  /*f080*/  BSYNC B2 ;  /* 0x0000000000027941 */ /* 0x000fea0003800000 */
.L_x_243:
[----:B------:R-:W2:Y:S01]  /*f090*/  LDL.LU R2, [R1+0xc] ;  /* 0x00000c0001027983 */ /* 0x000ea20000300800 */
[----:B------:R-:W-:-:S05]  /*f0a0*/  IMAD.MOV R7, RZ, RZ, -R7 ;  /* 0x000000ffff077224 */ /* 0x000fca00078e0a07 */
[----:B--2---:R-:W-:-:S13]  /*f0b0*/  ISETP.NE.AND P0, PT, R2, R7, PT ;  /* 0x000000070200720c */ /* 0x004fda0003f05270 */
[----:B------:R-:W-:Y:S05]  /*f0c0*/  @!P0 BRA `(.L_x_242) ;  /* 0x0000001400888947 */ /* 0x000fea0003800000 */
[----:B------:R-:W-:-:S07]  /*f0d0*/  IMAD.MOV.U32 R4, RZ, RZ, R24 ;  /* 0x000000ffff047224 */ /* 0x000fce00078e0018 */
.L_x_296:
[----:B------:R-:W2:Y:S01]  /*f0e0*/  LDL R2, [R1] ;  /* 0x0000000001027983 */ /* 0x000ea20000100800 */
[----:B------:R-:W-:Y:S01]  /*f0f0*/  VIADD R7, R23, 0x1 ;  /* 0x0000000117077836 */ /* 0x000fe20000000000 */
[----:B------:R-:W-:Y:S05]  /*f100*/  YIELD ;  /* 0x0000000000007946 */ /* 0x000fea0003800000 */
[----:B------:R-:W-:Y:S01]  /*f110*/  ISETP.NE.AND P0, PT, R7, 0x2, PT ;  /* 0x000000020700780c */ /* 0x000fe20003f05270 */
[----:B------:R-:W-:Y:S03]  /*f120*/  BSSY B1, `(.L_x_262) ;  /* 0x00000aa000017945 */ /* 0x000fe60003800000 */
[----:B-1----:R-:W-:-:S02]  /*f130*/  SEL R3, RZ, 0x1, P0 ;  /* 0x00000001ff037807 */ /* 0x002fc40000000000 */
        /* <DEDUP_REMOVED lines=24> */
[----:B------:R-:W-:-:S05]  /*f2c0*/  LEA.HI.X R5, R2, UR5, R3, 0x2, P0 ;  /* 0x0000000502057c11 */ /* 0x000fca00080f1403 */
[----:B------:R0:W5:Y:S04]  /*f2d0*/  LDG.E R4, desc[UR60][R4.64] ;  /* 0x0000003c04047981 */ /* 0x000168000c1e1900 */
.L_x_264:
[----:B------:R-:W-:Y:S01]  /*f2e0*/  IMAD R3, R7, 0x8, R22 ;  /* 0x0000000807037824 */ /* 0x000fe200078e0216 */
[----:B------:R-:W-:Y:S01]  /*f2f0*/  SHF.L.U32 R2, R8, 0x1f, RZ ;  /* 0x0000001f08027819 */ /* 0x000fe200000006ff */
[----:B------:R-:W-:Y:S03]  /*f300*/  BSSY B2, `(.L_x_265) ;  /* 0x0000003000027945 */ /* 0x000fe60003800000 */
[----:B------:R-:W1:Y:S02]  /*f310*/  SYNCS.PHASECHK.TRANS64.TRYWAIT P0, [R3+URZ+0x31c40], R2 ;  /* 0x031c4002030075a7 */ /* 0x000e64000800017f */
[----:B-1----:R-:W-:Y:S05]  /*f320*/  @!P0 BRA `(.L_x_266) ;  /* 0x0000003400048947 */ /* 0x002fea0003800000 */
.L_x_358:
[----:B------:R-:W-:Y:S05]  /*f330*/  BSYNC B2 ;  /* 0x0000000000027941 */ /* 0x000fea0003800000 */
.L_x_265:
[----:B0-----:R-:W0:Y:S01]  /*f340*/  S2R R5, SR_TID.X ;  /* 0x0000000000057919 */ /* 0x001e220000002100 */
[----:B------:R-:W-:Y:S01]  /*f350*/  BSSY B2, `(.L_x_267) ;  /* 0x000000b000027945 */ /* 0x000fe20003800000 */
[----:B0-----:R-:W-:-:S04]  /*f360*/  LOP3.LUT R5, R5, 0x7f, RZ, 0xc0, !PT ;  /* 0x0000007f05057812 */ /* 0x001fc800078ec0ff */
[----:B------:R-:W-:-:S13]  /*f370*/  ISETP.NE.AND P1, PT, R5, RZ, PT ;  /* 0x000000ff0500720c */ /* 0x000fda0003f25270 */
[----:B------:R-:W-:Y:S05]  /*f380*/  @P1 BRA `(.L_x_268) ;  /* 0x00000000001c1947 */ /* 0x000fea0003800000 */
[----:B------:R-:W0:Y:S01]  /*f390*/  S2R R5, SR_TID.X ;  /* 0x0000000000057919 */ /* 0x000e220000002100 */
[----:B-1----:R-:W-:-:S04]  /*f3a0*/  MOV R2, 0x6c00 ;  /* 0x00006c0000027802 */ /* 0x002fc80000000f00 */
[----:B------:R2:W-:Y:S01]  /*f3b0*/  SYNCS.ARRIVE.TRANS64 RZ, [R3+URZ+0x31c30], R2 ;  /* 0x031c300203ff79a7 */ /* 0x0005e2000800003f */
[----:B0-----:R-:W-:-:S04]  /*f3c0*/  LOP3.LUT R5, R5, 0x1f, RZ, 0xc0, !PT ;  /* 0x0000001f05057812 */ /* 0x001fc800078ec0ff */
[----:B------:R-:W-:-:S13]  /*f3d0*/  ISETP.NE.AND P0, PT, R5, RZ, PT ;  /* 0x000000ff0500720c */ /* 0x000fda0003f05270 */
[----:B--2---:R-:W-:Y:S05]  /*f3e0*/  @!P0 BRA `(.L_x_268) ;  /* 0x0000000000048947 */ /* 0x004fea0003800000 */
[----:B------:R-:W-:Y:S01]  /*f3f0*/  BPT.TRAP 0x1 ;  /* 0x000000040000795c */ /* 0x000fe20000300000 */
.L_x_268:
[----:B------:R-:W-:Y:S05]  /*f400*/  BSYNC B2 ;  /* 0x0000000000027941 */ /* 0x000fea0003800000 */
.L_x_267:
        /* <DEDUP_REMOVED lines=11> */
.L_x_269:
        /* <DEDUP_REMOVED lines=16> */
.L_x_270:
        /* <DEDUP_REMOVED lines=16> */
.L_x_271:
        /* <DEDUP_REMOVED lines=15> */
.L_x_359:
[----:B------:R-:W-:Y:S05]  /*f7b0*/  BSYNC B2 ;  /* 0x0000000000027941 */ /* 0x000fea0003800000 */
.L_x_272:
        /* <DEDUP_REMOVED lines=11> */
.L_x_275:
[----:B------:R-:W-:Y:S05]  /*f870*/  BSYNC B2 ;  /* 0x0000000000027941 */ /* 0x000fea0003800000 */
.L_x_274:
[----:B------:R-:W-:Y:S01]  /*f880*/  R2UR UR6, R2 ;  /* 0x00000000020672ca */ /* 0x000fe200000e0000 */
[----:B------:R-:W-:Y:S01]  /*f890*/  IMAD R23, R23, 0x6c00, R22 ;  /* 0x00006c0017177824 */ /* 0x000fe200078e0216 */
[----:B------:R-:W-:Y:S01]  /*f8a0*/  R2UR UR7, R3 ;  /* 0x00000000030772ca */ /* 0x000fe200000e0000 */
[----:B------:R-:W-:Y:S01]  /*f8b0*/  UIADD3 UR4, UP0, UR38, 0x470, URZ ;  /* 0x0000047026047890 */ /* 0x000fe2000ff1e03f */
[----:B------:R-:W-:Y:S01]  /*f8c0*/  R2UR UR10, R5 ;  /* 0x00000000050a72ca */ /* 0x000fe200000e0000 */
[----:B------:R-:W-:Y:S01]  /*f8d0*/  IMAD R5, R27, 0x90, R28 ;  /* 0x000000901b057824 */ /* 0x000fe200078e021c */
[----:B------:R-:W-:Y:S01]  /*f8e0*/  PLOP3.LUT P0, PT, PT, PT, PT, 0x80, 0x0 ;  /* 0x000000000000781c */ /* 0x000fe20003f0f070 */
[----:B0-----:R-:W-:Y:S01]  /*f8f0*/  VIADD R12, R12, 0x50 ;  /* 0x000000500c0c7836 */ /* 0x001fe20000000000 */
[----:B------:R-:W-:Y:S01]  /*f900*/  UIADD3.X UR5, URZ, UR39, URZ, UP0, !UPT ;  /* 0x000000273f057290 */ /* 0x000fe200087fe43f */
[----:B------:R-:W-:-:S11]  /*f910*/  VIADD R13, R23, 0x200 ;  /* 0x00000200170d7836 */ /* 0x000fd60000000000 */
.L_x_276:
        /* <DEDUP_REMOVED lines=15> */
.L_x_277:
        /* <DEDUP_REMOVED lines=15> */
.L_x_278:
        /* <DEDUP_REMOVED lines=12> */
.L_x_263:
[----:B------:R-:W-:Y:S05]  /*fbc0*/  BSYNC B1 ;  /* 0x0000000000017941 */ /* 0x000fea0003800000 */
.L_x_262:
        /* <DEDUP_REMOVED lines=10> */
[----:B------:R-:W-:Y:S01]  /*fc70*/  VIADD R9, R6, 0xffffffff ;  /* 0xffffffff06097836 */ /* 0x000fe20000000000 */
[----:B------:R-:W-:-:S04]  /*fc80*/  ISETP.NE.U32.AND P0, PT, RZ, UR4, PT ;  /* 0x00000004ff007c0c */ /* 0x000fc8000bf05070 */
[----:B------:R-:W-:-:S13]  /*fc90*/  ISETP.NE.AND.EX P0, PT, RZ, UR5, PT, P0 ;  /* 0x00000005ff007c0c */ /* 0x000fda000bf05300 */
[----:B------:R-:W-:Y:S05]  /*fca0*/  @!P0 BRA `(.L_x_281) ;  /* 0x0000000000448947 */ /* 0x000fea0003800000 */
[----:B------:R-:W0:Y:S01]  /*fcb0*/  LDC R4, c[0x0][0x43c] ;  /* 0x00010f00ff047b82 */ /* 0x000e220000000800 */
[----:B------:R-:W-:Y:S01]  /*fcc0*/  ULDC.64 UR6, c[0x0][0x428] ;  /* 0x00010a0000067ab9 */ /* 0x000fe20000000a00 */
[----:B0-----:R-:W-:-:S13]  /*fcd0*/  ISETP.NE.AND P0, PT, R4, 0x1, PT ;  /* 0x000000010400780c */ /* 0x001fda0003f05270 */
[----:B------:R-:W0:Y:S02]  /*fce0*/  @P0 LDC.64 R2, c[0x0][0x440] ;  /* 0x00011000ff020b82 */ /* 0x000e240000000a00 */
[----:B0-----:R-:W-:Y:S01]  /*fcf0*/  @P0 IMAD.HI.U32 R5, R9, R2, RZ ;  /* 0x0000000209050227 */ /* 0x001fe200078e00ff */
[----:B------:R-:W-:-:S04]  /*fd00*/  MOV R2, R9 ;  /* 0x0000000900027202 */ /* 0x000fc80000000f00 */
[----:B------:R-:W-:-:S05]  /*fd10*/  @P0 SHF.R.U32.HI R2, RZ, R3, R5 ;  /* 0x00000003ff020219 */ /* 0x000fca0000011605 */
[----:B------:R-:W-:-:S04]  /*fd20*/  IMAD.MOV R3, RZ, RZ, -R2 ;  /* 0x000000ffff037224 */ /* 0x000fc800078e0a02 */
[----:B------:R-:W-:Y:S01]  /*fd30*/  IMAD R9, R4, R3, R9 ;  /* 0x0000000304097224 */ /* 0x000fe200078e0209 */
[----:B------:R-:W-:Y:S01]  /*fd40*/  SHF.R.S32.HI R3, RZ, 0x1f, R2 ;  /* 0x0000001fff037819 */ /* 0x000fe20000011402 */
[----:B------:R-:W-:-:S04]  /*fd50*/  IMAD R4, R29, UR6, RZ ;  /* 0x000000061d047c24 */ /* 0x000fc8000f8e02ff */
[C---:B------:R-:W-:Y:S02]  /*fd60*/  IMAD R4, R25.reuse, UR7, R4 ;  /* 0x0000000719047c24 */ /* 0x040fe4000f8e0204 */
[----:B------:R-:W-:-:S04]  /*fd70*/  IMAD.WIDE.U32 R2, R25, UR6, R2 ;  /* 0x0000000619027c25 */ /* 0x000fc8000f8e0002 */
[----:B------:R-:W-:Y:S01]  /*fd80*/  IMAD.IADD R3, R4, 0x1, R3 ;  /* 0x0000000104037824 */ /* 0x000fe200078e0203 */
[----:B------:R-:W-:-:S04]  /*fd90*/  LEA R4, P0, R2, UR4, 0x2 ;  /* 0x0000000402047c11 */ /* 0x000fc8000f8010ff */
[----:B------:R-:W-:-:S05]  /*fda0*/  LEA.HI.X R5, R2, UR5, R3, 0x2, P0 ;  /* 0x0000000502057c11 */ /* 0x000fca00080f1403 */
[----:B------:R0:W5:Y:S04]  /*fdb0*/  LDG.E R4, desc[UR60][R4.64] ;  /* 0x0000003c04047981 */ /* 0x000168000c1e1900 */
.L_x_281:
[----:B------:R-:W-:Y:S01]  /*fdc0*/  IMAD R2, R23, 0x8, R22 ;  /* 0x0000000817027824 */ /* 0x000fe200078e0216 */
[----:B------:R-:W-:Y:S01]  /*fdd0*/  SHF.L.U32 R3, R26, 0x1f, RZ ;  /* 0x0000001f1a037819 */ /* 0x000fe200000006ff */
[----:B------:R-:W-:Y:S03]  /*fde0*/  BSSY B2, `(.L_x_282) ;  /* 0x0000003000027945 */ /* 0x000fe60003800000 */
[----:B------:R-:W1:Y:S02]  /*fdf0*/  SYNCS.PHASECHK.TRANS64.TRYWAIT P0, [R2+URZ+0x31c40], R3 ;  /* 0x031c4003020075a7 */ /* 0x000e64000800017f */
[----:B-1----:R-:W-:Y:S05]  /*fe00*/  @!P0 BRA `(.L_x_283) ;  /* 0x0000002800748947 */ /* 0x002fea0003800000 */
.L_x_360:
[----:B------:R-:W-:Y:S05]  /*fe10*/  BSYNC B2 ;  /* 0x0000000000027941 */ /* 0x000fea0003800000 */
.L_x_282:
        /* <DEDUP_REMOVED lines=12> */
.L_x_285:
[----:B------:R-:W-:Y:S05]  /*fee0*/  BSYNC B2 ;  /* 0x0000000000027941 */ /* 0x000fea0003800000 */
.L_x_284:
        /* <DEDUP_REMOVED lines=8> */
[----:B------:R-:W-:Y:S01]  /*ff70*/  IMAD R2, R9, 0x90, R28 ;  /* 0x0000009009027824 */ /* 0x000fe200078e021c */
[----:B------:R-:W-:Y:S01]  /*ff80*/  UMOV UR6, 0x0 ;  /* 0x0000000000067882 */ /* 0x000fe20000000000 */
[----:B------:R-:W-:Y:S01]  /*ff90*/  VIADD R10, R12, 0x16a00 ;  /* 0x00016a000c0a7836 */ /* 0x000fe20000000000 */
[----:B------:R-:W-:-:S09]  /*ffa0*/  UMOV UR7, 0x14f00000 ;  /* 0x14f0000000077882 */ /* 0x000fd20000000000 */
.L_x_286:
        /* <DEDUP_REMOVED lines=16> */
.L_x_287:
        /* <DEDUP_REMOVED lines=16> */
.L_x_288:
        /* <DEDUP_REMOVED lines=15> */
.L_x_361:
[----:B------:R-:W-:Y:S05]  /*102a0*/  BSYNC B2 ;  /* 0x0000000000027941 */ /* 0x000fea0003800000 */
.L_x_289:
        /* <DEDUP_REMOVED lines=11> */
.L_x_292:
[----:B------:R-:W-:Y:S05]  /*10360*/  BSYNC B2 ;  /* 0x0000000000027941 */ /* 0x000fea0003800000 */
.L_x_291:
[----:B------:R-:W-:Y:S01]  /*10370*/  R2UR UR6, R2 ;  /* 0x00000000020672ca */ /* 0x000fe200000e0000 */
[----:B------:R-:W-:Y:S01]  /*10380*/  IMAD R7, R7, 0x6c00, R22 ;  /* 0x00006c0007077824 */ /* 0x000fe200078e0216 */
[----:B------:R-:W-:Y:S01]  /*10390*/  R2UR UR7, R3 ;  /* 0x00000000030772ca */ /* 0x000fe200000e0000 */
[----:B------:R-:W-:Y:S01]  /*103a0*/  UIADD3 UR4, UP0, UR38, 0x470, URZ ;  /* 0x0000047026047890 */ /* 0x000fe2000ff1e03f */
[----:B------:R-:W-:Y:S01]  /*103b0*/  R2UR UR10, R5 ;  /* 0x00000000050a72ca */ /* 0x000fe200000e0000 */
[----:B------:R-:W-:Y:S01]  /*103c0*/  IMAD R5, R27, 0x90, R28 ;  /* 0x000000901b057824 */ /* 0x000fe200078e021c */
[----:B------:R-:W-:Y:S01]  /*103d0*/  PLOP3.LUT P0, PT, PT, PT, PT, 0x80, 0x0 ;  /* 0x000000000000781c */ /* 0x000fe20003f0f070 */
[----:B------:R-:W-:Y:S01]  /*103e0*/  VIADD R8, R8, 0x50 ;  /* 0x0000005008087836 */ /* 0x000fe20000000000 */
[----:B------:R-:W-:Y:S01]  /*103f0*/  UIADD3.X UR5, URZ, UR39, URZ, UP0, !UPT ;  /* 0x000000273f057290 */ /* 0x000fe200087fe43f */
[----:B------:R-:W-:-:S11]  /*10400*/  VIADD R12, R7, 0x200 ;  /* 0x00000200070c7836 */ /* 0x000fd60000000000 */
.L_x_293:
        /* <DEDUP_REMOVED lines=15> */
.L_x_294:
        /* <DEDUP_REMOVED lines=12> */
[----:B------:R-:W-:Y:S02]  /*105c0*/  R2UR UR7, R3 ;  /* 0x00000000030772ca */ /* 0x000fe400000e0000 */
[----:B------:R-:W-:Y:S02]  /*105d0*/  PLOP3.LUT P0, PT, PT, PT, PT, 0x80, 0x0 ;  /* 0x000000000000781c */ /* 0x000fe40003f0f070 */
[----:B------:R-:W-:-:S11]  /*105e0*/  IADD3 R7, R7, 0x4a00, RZ ;  /* 0x00004a0007077810 */ /* 0x000fd60007ffe0ff */
.L_x_295:
        /* <DEDUP_REMOVED lines=12> */
.L_x_280:
[----:B------:R-:W-:Y:S05]  /*106b0*/  BSYNC B1 ;  /* 0x0000000000017941 */ /* 0x000fea0003800000 */
.L_x_279:
[C---:B------:R-:W-:Y:S01]  /*106c0*/  ISETP.GT.AND P0, PT, R6.reuse, 0x1, PT ;  /* 0x000000010600780c */ /* 0x040fe20003f04270 */
[----:B------:R-:W-:-:S12]  /*106d0*/  VIADD R6, R6, 0xfffffffe ;  /* 0xfffffffe06067836 */ /* 0x000fd80000000000 */
[----:B------:R-:W-:Y:S05]  /*106e0*/  @P0 BRA `(.L_x_296) ;  /* 0xffffffe8007c0947 */ /* 0x000fea000383ffff */
.L_x_242:
[----:B------:R-:W-:Y:S05]  /*106f0*/  BSYNC B0 ;  /* 0x0000000000007941 */ /* 0x000fea0003800000 */
.L_x_241:
[----:B------:R-:W2:Y:S01]  /*10700*/  S2R R2, SR_TID.X ;  /* 0x0000000000027919 */ /* 0x000ea20000002100 */
[----:B------:R-:W-:Y:S01]  /*10710*/  BSSY B0, `(.L_x_297) ;  /* 0x0000010000007945 */ /* 0x000fe20003800000 */
[----:B--2---:R-:W-:-:S04]  /*10720*/  LOP3.LUT R8, R2, 0x7f, RZ, 0xc0, !PT ;  /* 0x0000007f02087812 */ /* 0x004fc800078ec0ff */
[----:B------:R-:W-:-:S13]  /*10730*/  ISETP.NE.AND P0, PT, R8, RZ, PT ;  /* 0x000000ff0800720c */ /* 0x000fda0003f05270 */
[----:B------:R-:W-:Y:S05]  /*10740*/  @P0 BRA `(.L_x_298) ;  /* 0x0000000000300947 */ /* 0x000fea0003800000 */
[----:B------:R-:W2:Y:S01]  /*10750*/  S2R R5, SR_LANEID ;  /* 0x0000000000057919 */ /* 0x000ea20000000000 */
[----:B------:R-:W-:Y:S01]  /*10760*/  VOTEU.ANY UR4, UPT, PT ;  /* 0x0000000000047886 */ /* 0x000fe200038e0100 */
[----:B-1----:R-:W1:Y:S01]  /*10770*/  LDC.64 R2, c[0x0][0xc60] ;  /* 0x00031800ff027b82 */ /* 0x002e620000000a00 */
[----:B------:R-:W2:Y:S02]  /*10780*/  FLO.U32 R0, UR4 ;  /* 0x0000000400007d00 */ /* 0x000ea400080e0000 */
[----:B--2---:R-:W-:-:S06]  /*10790*/  ISETP.EQ.U32.AND P0, PT, R0, R5, PT ;  /* 0x000000050000720c */ /* 0x004fcc0003f02070 */
[----:B------:R-:W1:Y:S07]  /*107a0*/  POPC R5, UR4 ;  /* 0x0000000400057d09 */ /* 0x000e6e0008000000 */
[----:B-1----:R-:W2:Y:S01]  /*107b0*/  @P0 ATOMG.E.ADD.STRONG.GPU PT, R3, desc[UR60][R2.64], R5 ;  /* 0x00000005020309a8 */ /* 0x002ea200081ee1fc */
[----:B------:R-:W1:Y:S02]  /*107c0*/  S2R R4, SR_LTMASK ;  /* 0x0000000000047919 */ /* 0x000e640000003900 */
[----:B-1----:R-:W-:-:S04]  /*107d0*/  LOP3.LUT R4, R4, UR4, RZ, 0xc0, !PT ;  /* 0x0000000404047c12 */ /* 0x002fc8000f8ec0ff */
[----:B0-----:R-:W0:Y:S01]  /*107e0*/  POPC R7, R4 ;  /* 0x0000000400077309 */ /* 0x001e220000000000 */
[----:B--2---:R-:W0:Y:S02]  /*107f0*/  SHFL.IDX PT, R0, R3, R0, 0x1f ;  /* 0x00001f0003007589 */ /* 0x004e2400000e0000 */
[----:B0-----:R-:W-:-:S07]  /*10800*/  IADD3 R16, R0, UR36, R7 ;  /* 0x0000002400107c10 */ /* 0x001fce000fffe007 */
.L_x_298:
[----:B------:R-:W-:Y:S05]  /*10810*/  BSYNC B0 ;  /* 0x0000000000007941 */ /* 0x000fea0003800000 */
.L_x_297:
[----:B------:R-:W2:Y:S01]  /*10820*/  LDL.LU R0, [R1] ;  /* 0x0000000001007983 */ /* 0x000ea20000300800 */
[----:B------:R-:W-:Y:S01]  /*10830*/  BSSY B0, `(.L_x_299) ;  /* 0x0000046000007945 */ /* 0x000fe20003800000 */
[----:B--2---:R-:W-:-:S13]  /*10840*/  ISETP.NE.AND P0, PT, R0, RZ, PT ;  /* 0x000000ff0000720c */ /* 0x004fda0003f05270 */
[----:B------:R-:W-:Y:S05]  /*10850*/  @!P0 BRA `(.L_x_300) ;  /* 0x00000004000c8947 */ /* 0x000fea0003800000 */
[----:B-1----:R-:W-:Y:S01]  /*10860*/  IMAD R3, R23, 0x8, R22 ;  /* 0x0000000817037824 */ /* 0x002fe200078e0216 */
[----:B------:R-:W-:Y:S01]  /*10870*/  SHF.L.U32 R0, R26, 0x1f, RZ ;  /* 0x0000001f1a007819 */ /* 0x000fe200000006ff */
[----:B------:R-:W-:Y:S01]  /*10880*/  BSSY B1, `(.L_x_301) ;  /* 0x0000004000017945 */ /* 0x000fe20003800000 */
[----:B------:R-:W-:Y:S02]  /*10890*/  ISETP.NE.AND P1, PT, R8, RZ, PT ;  /* 0x000000ff0800720c */ /* 0x000fe40003f25270 */
[----:B------:R-:W1:Y:S02]  /*108a0*/  SYNCS.PHASECHK.TRANS64.TRYWAIT P0, [R3+URZ+0x31c60], R0 ;  /* 0x031c6000030075a7 */ /* 0x000e64000800017f */
[----:B-1----:R-:W-:Y:S09]  /*108b0*/  @!P0 BRA `(.L_x_302) ;  /* 0x0000001c00f08947 */ /* 0x002ff20003800000 */
.L_x_362:
[----:B------:R-:W-:Y:S05]  /*108c0*/  BSYNC B1 ;  /* 0x0000000000017941 */ /* 0x000fea0003800000 */
.L_x_301:
[----:B------:R-:W-:Y:S04]  /*108d0*/  BSSY B1, `(.L_x_303) ;  /* 0x0000009000017945 */ /* 0x000fe80003800000 */
        /* <DEDUP_REMOVED lines=8> */
.L_x_304:
[----:B------:R-:W-:Y:S05]  /*10960*/  BSYNC B1 ;  /* 0x0000000000017941 */ /* 0x000fea0003800000 */
.L_x_303:
[----:B-1----:R-:W-:Y:S01]  /*10970*/  IMAD R0, R23, 0x6c00, R22 ;  /* 0x00006c0017007824 */ /* 0x002fe200078e0216 */
[----:B------:R-:W-:Y:S01]  /*10980*/  UIADD3 UR4, UP0, UR38, 0x470, URZ ;  /* 0x0000047026047890 */ /* 0x000fe2000ff1e03f */
[----:B------:R-:W-:Y:S01]  /*10990*/  VIADD R2, R3, 0x31c50 ;  /* 0x00031c5003027836 */ /* 0x000fe20000000000 */
[----:B------:R-:W-:Y:S01]  /*109a0*/  PLOP3.LUT P0, PT, PT, PT, PT, 0x80, 0x0 ;  /* 0x000000000000781c */ /* 0x000fe20003f0f070 */
[----:B------:R-:W-:Y:S01]  /*109b0*/  IMAD R28, R27, 0x90, R28 ;  /* 0x000000901b1c7824 */ /* 0x000fe200078e021c */
[----:B------:R-:W-:Y:S01]  /*109c0*/  UIADD3.X UR5, URZ, UR39, URZ, UP0, !UPT ;  /* 0x000000273f057290 */ /* 0x000fe200087fe43f */
[----:B------:R-:W-:Y:S01]  /*109d0*/  VIADD R3, R0, 0x200 ;  /* 0x0000020000037836 */ /* 0x000fe20000000000 */
[----:B------:R-:W-:Y:S01]  /*109e0*/  UMOV UR6, 0x0 ;  /* 0x0000000000067882 */ /* 0x000fe20000000000 */
[----:B------:R-:W-:Y:S01]  /*109f0*/  UMOV UR7, 0x14f00000 ;  /* 0x14f0000000077882 */ /* 0x000fe20000000000 */
[----:B------:R-:W-:-:S08]  /*10a00*/  UMOV UR10, URZ ;  /* 0x0000003f000a7c82 */ /* 0x000fd00008000000 */
.L_x_305:
        /* <DEDUP_REMOVED lines=10> */
[----:B------:R-:W-:Y:S01]  /*10ab0*/  PLOP3.LUT P0, PT, PT, PT, PT, 0x80, 0x0 ;  /* 0x000000000000781c */ /* 0x000fe20003f0f070 */
[----:B------:R-:W-:Y:S01]  /*10ac0*/  VIADD R3, R0, 0x2600 ;  /* 0x0000260000037836 */ /* 0x000fe20000000000 */
[----:B------:R-:W-:Y:S01]  /*10ad0*/  UMOV UR6, 0x0 ;  /* 0x0000000000067882 */ /* 0x000fe20000000000 */
[----:B------:R-:W-:Y:S01]  /*10ae0*/  UMOV UR7, 0x14f00000 ;  /* 0x14f0000000077882 */ /* 0x000fe20000000000 */
[----:B------:R-:W-:-:S09]  /*10af0*/  UMOV UR10, 0x20 ;  /* 0x00000020000a7882 */ /* 0x000fd20000000000 */
.L_x_306:
        /* <DEDUP_REMOVED lines=15> */
.L_x_307:
        /* <DEDUP_REMOVED lines=9> */
[----:B--2---:R-:W-:Y:S05]  /*10c80*/  @P0 BRA.U.ANY `(.L_x_307) ;  /* 0xfffffffd00d80947 */ /* 0x004fea000393ffff */
.L_x_300:
[----:B------:R-:W-:Y:S05]  /*10c90*/  BSYNC B0 ;  /* 0x0000000000007941 */ /* 0x000fea0003800000 */
.L_x_299:
[----:B------:R-:W-:-:S05]  /*10ca0*/  VIADD R23, R23, 0x1 ;  /* 0x0000000117177836 */ /* 0x000fca0000000000 */
[----:B------:R-:W-:-:S04]  /*10cb0*/  ISETP.NE.AND P0, PT, R23, 0x2, PT ;  /* 0x000000021700780c */ /* 0x000fc80003f05270 */
[----:B-1----:R-:W-:Y:S02]  /*10cc0*/  SEL R3, RZ, 0x1, P0 ;  /* 0x00000001ff037807 */ /* 0x002fe40000000000 */
[----:B------:R-:W-:Y:S02]  /*10cd0*/  SEL R23, R23, RZ, P0 ;  /* 0x000000ff17177207 */ /* 0x000fe40000000000 */
[----:B------:R-:W-:-:S07]  /*10ce0*/  LOP3.LUT R26, R26, R3, RZ, 0x3c, !PT ;  /* 0x000000031a1a7212 */ /* 0x000fce00078e3cff */
.L_x_223:
[----:B------:R-:W-:Y:S05]  /*10cf0*/  BSYNC B7 ;  /* 0x0000000000077941 */ /* 0x000fea0003800000 */
.L_x_221:
[----:B-1----:R-:W2:Y:S02]  /*10d00*/  LDL R0, [R1+0x38] ;  /* 0x0000380001007983 */ /* 0x002ea40000100800 */
[----:B--2---:R-:W-:-:S13]  /*10d10*/  ISETP.NE.AND P0, PT, R0, RZ, PT ;  /* 0x000000ff0000720c */ /* 0x004fda0003f05270 */
[----:B------:R-:W-:Y:S05]  /*10d20*/  @!P0 BRA `(.L_x_308) ;  /* 0x0000000000248947 */ /* 0x000fea0003800000 */
[----:B------:R-:W-:Y:S05]  /*10d30*/  WARPSYNC.ALL ;  /* 0x0000000000007948 */ /* 0x000fea0003800000 */
[----:B------:R-:W1:Y:S08]  /*10d40*/  S2UR UR5, SR_CgaCtaId ;  /* 0x00000000000579c3 */ /* 0x000e700000008800 */
[----:B------:R-:W-:Y:S06]  /*10d50*/  BAR.SYNC.DEFER_BLOCKING 0x5, 0x200 ;  /* 0x0148000000007b1d */ /* 0x000fec0000010000 */
[----:B------:R-:W-:-:S02]  /*10d60*/  UMOV UR4, 0x400 ;  /* 0x0000040000047882 */ /* 0x000fc40000000000 */
[----:B-1----:R-:W-:-:S06]  /*10d70*/  ULEA UR4, UR5, UR4, 0x18 ;  /* 0x0000000405047291 */ /* 0x002fcc000f8ec03f */
[----:B------:R-:W-:-:S05]  /*10d80*/  IMAD.U32 R22, RZ, RZ, UR4 ;  /* 0x00000004ff167e24 */ /* 0x000fca000f8e00ff */
[----:B------:R1:W2:Y:S01]  /*10d90*/  LDS.128 R16, [R22+0x31cd0] ;  /* 0x031cd00016107984 */ /* 0x0002a20000000c00 */
[----:B------:R-:W-:Y:S06]  /*10da0*/  BAR.ARV 0x4, 0x200 ;  /* 0x0108000000007b1d */ /* 0x000fec0000002000 */
[----:B------:R-:W-:Y:S05]  /*10db0*/  BRA `(.L_x_309) ;  /* 0x0000000800407947 */ /* 0x000fea0003800000 */
.L_x_308:
[----:B------:R-:W1:Y:S01]  /*10dc0*/  S2R R0, SR_TID.X ;  /* 0x0000000000007919 */ /* 0x000e620000002100 */
[----:B------:R-:W-:Y:S01]  /*10dd0*/  UMOV UR4, 0xffffffff ;  /* 0xffffffff00047882 */ /* 0x000fe20000000000 */
[----:B-1----:R-:W-:-:S04]  /*10de0*/  LOP3.LUT R8, R0, 0x1f, RZ, 0xc0, !PT ;  /* 0x0000001f00087812 */ /* 0x002fc800078ec0ff */
[----:B------:R-:W-:Y:S01]  /*10df0*/  ISETP.NE.AND P0, PT, R8, 0x1f, PT ;  /* 0x0000001f0800780c */ /* 0x000fe20003f05270 */
[----:B------:R-:W-:-:S12]  /*10e00*/  BRA.DIV UR4, `(.L_x_310) ;  /* 0x0000001a04b07947 */ /* 0x000fd8000b800000 */
[----:B------:R-:W-:Y:S01]  /*10e10*/  IMAD.IADD R5, R19, 0x1, R8 ;  /* 0x0000000113057824 */ /* 0x000fe200078e0208 */
[----:B------:R-:W-:-:S04]  /*10e20*/  ULDC UR4, c[0x0][0xc3c] ;  /* 0x00030f0000047ab9 */ /* 0x000fc80000000800 */
[----:B------:R-:W-:-:S13]  /*10e30*/  ISETP.GE.OR P1, PT, R5, UR4, !P0 ;  /* 0x0000000405007c0c */ /* 0x000fda000c726670 */
[----:B------:R-:W1:Y:S02]  /*10e40*/  @!P1 LDC.64 R2, c[0x0][0xc80] ;  /* 0x00032000ff029b82 */ /* 0x000e640000000a00 */
[----:B-1----:R-:W-:-:S06]  /*10e50*/  @!P1 IMAD.WIDE R2, R5, 0x4, R2 ;  /* 0x0000000405029825 */ /* 0x002fcc00078e0202 */
[----:B------:R1:W2:Y:S01]  /*10e60*/  @!P1 LDG.E R3, desc[UR60][R2.64] ;  /* 0x0000003c02039981 */ /* 0x0002a2000c1e1900 */
[C---:B------:R-:W-:Y:S02]  /*10e70*/  ISETP.GE.U32.AND P2, PT, R8.reuse, 0x2, PT ;  /* 0x000000020800780c */ /* 0x040fe40003f46070 */
[C---:B------:R-:W-:Y:S01]  /*10e80*/  ISETP.GE.U32.AND P3, PT, R8.reuse, 0x4, PT ;  /* 0x000000040800780c */ /* 0x040fe20003f66070 */
[----:B------:R-:W-:Y:S01]  /*10e90*/  SHFL.IDX PT, R0, R16, RZ, 0x1f ;  /* 0x00001fff10007589 */ /* 0x000fe200000e0000 */
[C---:B------:R-:W-:Y:S02]  /*10ea0*/  ISETP.GE.U32.AND P4, PT, R8.reuse, 0x8, PT ;  /* 0x000000080800780c */ /* 0x040fe40003f86070 */
[C---:B------:R-:W-:Y:S01]  /*10eb0*/  ISETP.GE.U32.AND P5, PT, R8.reuse, 0x10, PT ;  /* 0x000000100800780c */ /* 0x040fe20003fa6070 */
[----:B------:R-:W-:Y:S01]  /*10ec0*/  SHFL.IDX PT, R4, R16, 0x1, 0x1f ;  /* 0x00201f0010047f89 */ /* 0x000fe200000e0000 */
[----:B-1----:R-:W-:Y:S02]  /*10ed0*/  IMAD.MOV.U32 R2, RZ, RZ, RZ ;  /* 0x000000ffff027224 */ /* 0x002fe400078e00ff */
[----:B--2---:R-:W-:Y:S01]  /*10ee0*/  @!P1 IMAD.MOV.U32 R2, RZ, RZ, R3 ;  /* 0x000000ffff029224 */ /* 0x004fe200078e0003 */
[----:B------:R-:W-:-:S04]  /*10ef0*/  ISETP.NE.AND P1, PT, R8, RZ, PT ;  /* 0x000000ff0800720c */ /* 0x000fc80003f25270 */
[----:B------:R-:W1:Y:S02]  /*10f00*/  SHFL.UP PT, R14, R2, 0x1, RZ ;  /* 0x04200000020e7989 */ /* 0x000e6400000e00ff */
[----:B-1----:R-:W-:-:S05]  /*10f10*/  SEL R5, R14, RZ, P1 ;  /* 0x000000ff0e057207 */ /* 0x002fca0000800000 */
[----:B------:R-:W-:-:S05]  /*10f20*/  IMAD.IADD R5, R2, 0x1, R5 ;  /* 0x0000000102057824 */ /* 0x000fca00078e0205 */
[----:B------:R-:W1:Y:S02]  /*10f30*/  SHFL.UP PT, R14, R5, 0x2, RZ ;  /* 0x04400000050e7989 */ /* 0x000e6400000e00ff */
[----:B-1----:R-:W-:-:S05]  /*10f40*/  SEL R6, R14, RZ, P2 ;  /* 0x000000ff0e067207 */ /* 0x002fca0001000000 */
        /* <DEDUP_REMOVED lines=10> */
[----:B------:R0:W1:Y:S02]  /*10ff0*/  SHFL.IDX PT, R14, R3, 0x1f, 0x1f ;  /* 0x03e01f00030e7f89 */ /* 0x00006400000e0000 */
.L_x_372:
[----:B------:R-:W-:Y:S02]  /*11000*/  ULDC UR4, c[0x0][0xc38] ;  /* 0x00030e0000047ab9 */ /* 0x000fe40000000800 */
[----:B------:R-:W-:-:S05]  /*11010*/  MOV R16, UR4 ;  /* 0x0000000400107c02 */ /* 0x000fca0008000f00 */
[----:B-1----:R-:W-:-:S04]  /*11020*/  IMAD R5, R14, R16, RZ ;  /* 0x000000100e057224 */ /* 0x002fc800078e02ff */
[----:B------:R-:W-:-:S05]  /*11030*/  IMAD.IADD R4, R4, 0x1, R5 ;  /* 0x0000000104047824 */ /* 0x000fca00078e0205 */
[----:B------:R-:W-:-:S13]  /*11040*/  ISETP.GT.AND P6, PT, R4, R0, PT ;  /* 0x000000000400720c */ /* 0x000fda0003fc4270 */
[----:B------:R-:W-:Y:S05]  /*11050*/  @P6 BRA `(.L_x_311) ;  /* 0x00000000009c6947 */ /* 0x000fea0003800000 */
.L_x_316:
[----:B------:R-:W1:Y:S01]  /*11060*/  LDC R6, c[0x0][0xc3c] ;  /* 0x00030f00ff067b82 */ /* 0x000e620000000800 */
[----:B------:R-:W-:-:S05]  /*11070*/  VIADD R19, R19, 0x1f ;  /* 0x0000001f13137836 */ /* 0x000fca0000000000 */
[----:B-1----:R-:W-:-:S13]  /*11080*/  ISETP.GE.AND P6, PT, R19, R6, PT ;  /* 0x000000061300720c */ /* 0x002fda0003fc6270 */
[----:B------:R-:W-:Y:S05]  /*11090*/  @P6 BRA `(.L_x_312) ;  /* 0x0000000400446947 */ /* 0x000fea0003800000 */
[----:B------:R-:W1:Y:S01]  /*110a0*/  S2R R2, SR_TID.X ;  /* 0x0000000000027919 */ /* 0x000e620000002100 */
[----:B------:R-:W-:Y:S01]  /*110b0*/  BSSY B0, `(.L_x_313) ;  /* 0x0000009000007945 */ /* 0x000fe20003800000 */
[----:B-1----:R-:W-:-:S05]  /*110c0*/  LOP3.LUT R2, R2, 0x1f, RZ, 0xc0, !PT ;  /* 0x0000001f02027812 */ /* 0x002fca00078ec0ff */
[----:B------:R-:W-:Y:S02]  /*110d0*/  IMAD.IADD R5, R19, 0x1, R2 ;  /* 0x0000000113057824 */ /* 0x000fe400078e0202 */
[----:B------:R-:W-:-:S03]  /*110e0*/  IMAD.MOV.U32 R2, RZ, RZ, RZ ;  /* 0x000000ffff027224 */ /* 0x000fc600078e00ff */
[----:B------:R-:W-:-:S13]  /*110f0*/  ISETP.GE.OR P6, PT, R5, R6, !P0 ;  /* 0x000000060500720c */ /* 0x000fda00047c6670 */
[----:B------:R-:W-:Y:S05]  /*11100*/  @P6 BRA `(.L_x_314) ;  /* 0x00000000000c6947 */ /* 0x000fea0003800000 */
[----:B0-----:R-:W0:Y:S02]  /*11110*/  LDC.64 R2, c[0x0][0xc80] ;  /* 0x00032000ff027b82 */ /* 0x001e240000000a00 */
[----:B0-----:R-:W-:-:S06]  /*11120*/  IMAD.WIDE R2, R5, 0x4, R2 ;  /* 0x0000000405027825 */ /* 0x001fcc00078e0202 */
[----:B------:R1:W5:Y:S02]  /*11130*/  LDG.E R2, desc[UR60][R2.64] ;  /* 0x0000003c02027981 */ /* 0x000364000c1e1900 */
.L_x_314:
[----:B------:R-:W-:Y:S05]  /*11140*/  BSYNC B0 ;  /* 0x0000000000007941 */ /* 0x000fea0003800000 */
.L_x_313:
[----:B------:R-:W-:-:S03]  /*11150*/  UMOV UR4, 0xffffffff ;  /* 0xffffffff00047882 */ /* 0x000fc60000000000 */
[----:B------:R-:W-:Y:S05]  /*11160*/  BRA.DIV UR4, `(.L_x_315) ;  /* 0x0000001a04fc7947 */ /* 0x000fea000b800000 */
[----:B-----5:R-:W2:Y:S02]  /*11170*/  SHFL.UP PT, R14, R2, 0x1, RZ ;  /* 0x04200000020e7989 */ /* 0x020ea400000e00ff */
[----:B--2---:R-:W-:-:S05]  /*11180*/  SEL R13, R14, RZ, P1 ;  /* 0x000000ff0e0d7207 */ /* 0x004fca0000800000 */
[----:B------:R-:W-:-:S05]  /*11190*/  IMAD.IADD R13, R2, 0x1, R13 ;  /* 0x00000001020d7824 */ /* 0x000fca00078e020d */
[----:B------:R-:W2:Y:S02]  /*111a0*/  SHFL.UP PT, R14, R13, 0x2, RZ ;  /* 0x044000000d0e7989 */ /* 0x000ea400000e00ff */
[----:B--2---:R-:W-:-:S05]  /*111b0*/  SEL R14, R14, RZ, P2 ;  /* 0x000000ff0e0e7207 */ /* 0x004fca0001000000 */
[----:B01----:R-:W-:-:S05]  /*111c0*/  IMAD.IADD R3, R13, 0x1, R14 ;  /* 0x000000010d037824 */ /* 0x003fca00078e020e */
        /* <DEDUP_REMOVED lines=10> */
.L_x_380:
[----:B------:R-:W-:Y:S02]  /*11270*/  ULDC UR4, c[0x0][0xc38] ;  /* 0x00030e0000047ab9 */ /* 0x000fe40000000800 */
[----:B------:R-:W-:-:S04]  /*11280*/  IMAD.U32 R16, RZ, RZ, UR4 ;  /* 0x00000004ff107e24 */ /* 0x000fc8000f8e00ff */
[----:B-1----:R-:W-:-:S04]  /*11290*/  IMAD R5, R14, R16, RZ ;  /* 0x000000100e057224 */ /* 0x002fc800078e02ff */
[----:B------:R-:W-:-:S05]  /*112a0*/  IMAD.IADD R4, R5, 0x1, R4 ;  /* 0x0000000105047824 */ /* 0x000fca00078e0204 */
[----:B------:R-:W-:-:S13]  /*112b0*/  ISETP.GT.AND P6, PT, R4, R0, PT ;  /* 0x000000000400720c */ /* 0x000fda0003fc4270 */
[----:B------:R-:W-:Y:S05]  /*112c0*/  @!P6 BRA `(.L_x_316) ;  /* 0xfffffffc0064e947 */ /* 0x000fea000383ffff */
.L_x_311:
[----:B------:R-:W-:Y:S01]  /*112d0*/  IMAD.IADD R5, R4, 0x1, -R5 ;  /* 0x0000000104057824 */ /* 0x000fe200078e0a05 */
[----:B------:R-:W-:-:S03]  /*112e0*/  UMOV UR4, 0xffffffff ;  /* 0xffffffff00047882 */ /* 0x000fc60000000000 */
[----:B------:R-:W-:-:S05]  /*112f0*/  IMAD R7, R3, R16, R5 ;  /* 0x0000001003077224 */ /* 0x000fca00078e0205 */
[----:B------:R-:W-:Y:S01]  /*11300*/  ISETP.GT.AND P6, PT, R7, R0, PT ;  /* 0x000000000700720c */ /* 0x000fe20003fc4270 */
[----:B------:R-:W-:-:S12]  /*11310*/  BRA.DIV UR4, `(.L_x_317) ;  /* 0x0000001e044c7947 */ /* 0x000fd8000b800000 */
[----:B------:R-:W-:-:S04]  /*11320*/  VOTE.ANY R6, PT, !P6 ;  /* 0x0000000000067806 */ /* 0x000fc800070e0100 */
[----:B------:R-:W1:Y:S02]  /*11330*/  POPC R4, R6 ;  /* 0x0000000600047309 */ /* 0x000e640000000000 */
[----:B-1----:R1:W2:Y:S02]  /*11340*/  SHFL.IDX PT, R17, R2, R4, 0x1f ;  /* 0x00001f0402117589 */ /* 0x0022a400000e0000 */
.L_x_384:
[----:B------:R-:W-:Y:S01]  /*11350*/  ISETP.NE.AND P0, PT, R6, RZ, PT ;  /* 0x000000ff0600720c */ /* 0x000fe20003f05270 */
[----:B------:R-:W-:-:S12]  /*11360*/  IMAD.MOV.U32 R14, RZ, RZ, RZ ;  /* 0x000000ffff0e7224 */ /* 0x000fd800078e00ff */
[----:B------:R-:W-:Y:S05]  /*11370*/  @!P0 BRA `(.L_x_318) ;  /* 0x0000000000108947 */ /* 0x000fea0003800000 */
[----:B------:R-:W-:Y:S01]  /*11380*/  UMOV UR4, 0xffffffff ;  /* 0xffffffff00047882 */ /* 0x000fe20000000000 */
[----:B------:R-:W-:Y:S02]  /*11390*/  VIADD R12, R4, 0xffffffff ;  /* 0xffffffff040c7836 */ /* 0x000fe40000000000 */
[----:B------:R-:W-:Y:S05]  /*113a0*/  BRA.DIV UR4, `(.L_x_319) ;  /* 0x0000001e04707947 */ /* 0x000fea000b800000 */
[----:B------:R3:W4:Y:S02]  /*113b0*/  SHFL.IDX PT, R14, R3, R12, 0x1f ;  /* 0x00001f0c030e7589 */ /* 0x00072400000e0000 */
.L_x_318:
[----:B--2---:R-:W-:Y:S01]  /*113c0*/  IABS R6, R17 ;  /* 0x0000001100067213 */ /* 0x004fe20000000000 */
[----:B----4-:R-:W-:Y:S02]  /*113d0*/  IMAD R16, R14, R16, R5 ;  /* 0x000000100e107224 */ /* 0x010fe400078e0205 */
[----:B------:R-:W-:Y:S01]  /*113e0*/  IMAD.IADD R19, R4, 0x1, R19 ;  /* 0x0000000104137824 */ /* 0x000fe200078e0213 */
[----:B------:R-:W2:Y:S01]  /*113f0*/  I2F.RP R7, R6 ;  /* 0x0000000600077306 */ /* 0x000ea20000209400 */
[----:B------:R-:W-:-:S07]  /*11400*/  IMAD.IADD R0, R0, 0x1, -R16 ;  /* 0x0000000100007824 */ /* 0x000fce00078e0a10 */
[----:B--2---:R-:W1:Y:S02]  /*11410*/  MUFU.RCP R7, R7 ;  /* 0x0000000700077308 */ /* 0x004e640000001000 */
[----:B-1----:R-:W-:-:S06]  /*11420*/  VIADD R2, R7, 0xffffffe ;  /* 0x0ffffffe07027836 */ /* 0x002fcc0000000000 */
[----:B0--3--:R0:W1:Y:S02]  /*11430*/  F2I.FTZ.U32.TRUNC.NTZ R3, R2 ;  /* 0x0000000200037305 */ /* 0x009064000021f000 */
[----:B0-----:R-:W-:Y:S02]  /*11440*/  IMAD.MOV.U32 R2, RZ, RZ, RZ ;  /* 0x000000ffff027224 */ /* 0x001fe400078e00ff */
[----:B-1----:R-:W-:-:S04]  /*11450*/  IMAD.MOV R5, RZ, RZ, -R3 ;  /* 0x000000ffff057224 */ /* 0x002fc800078e0a03 */
[----:B------:R-:W-:-:S04]  /*11460*/  IMAD R5, R5, R6, RZ ;  /* 0x0000000605057224 */ /* 0x000fc800078e02ff */
[----:B------:R-:W-:Y:S01]  /*11470*/  IMAD.HI.U32 R3, R3, R5, R2 ;  /* 0x0000000503037227 */ /* 0x000fe200078e0002 */
[----:B------:R-:W-:Y:S02]  /*11480*/  IABS R5, R17 ;  /* 0x0000001100057213 */ /* 0x000fe40000000000 */
[----:B------:R-:W-:-:S03]  /*11490*/  IABS R2, R0 ;  /* 0x0000000000027213 */ /* 0x000fc60000000000 */
[----:B------:R-:W-:Y:S02]  /*114a0*/  IMAD.MOV R5, RZ, RZ, -R5 ;  /* 0x000000ffff057224 */ /* 0x000fe400078e0a05 */
[----:B------:R-:W-:-:S04]  /*114b0*/  IMAD.HI.U32 R3, R3, R2, RZ ;  /* 0x0000000203037227 */ /* 0x000fc800078e00ff */
[----:B------:R-:W-:Y:S01]  /*114c0*/  IMAD R5, R3, R5, R2 ;  /* 0x0000000503057224 */ /* 0x000fe200078e0202 */
[----:B------:R-:W-:-:S04]  /*114d0*/  LOP3.LUT R2, R0, R17, RZ, 0x3c, !PT ;  /* 0x0000001100027212 */ /* 0x000fc800078e3cff */
[----:B------:R-:W-:Y:S02]  /*114e0*/  ISETP.GT.U32.AND P1, PT, R6, R5, PT ;  /* 0x000000050600720c */ /* 0x000fe40003f24070 */
[----:B------:R-:W-:-:S11]  /*114f0*/  ISETP.GE.AND P2, PT, R2, RZ, PT ;  /* 0x000000ff0200720c */ /* 0x000fd60003f46270 */
[-C--:B------:R-:W-:Y:S01]  /*11500*/  @!P1 IADD3 R5, R5, -R6.reuse, RZ ;  /* 0x8000000605059210 */ /* 0x080fe20007ffe0ff */
[----:B------:R-:W-:Y:S01]  /*11510*/  @!P1 VIADD R3, R3, 0x1 ;  /* 0x0000000103039836 */ /* 0x000fe20000000000 */
[----:B------:R-:W-:Y:S02]  /*11520*/  ISETP.NE.AND P1, PT, R17, RZ, PT ;  /* 0x000000ff1100720c */ /* 0x000fe40003f25270 */
[----:B------:R-:W-:-:S13]  /*11530*/  ISETP.GE.U32.AND P0, PT, R5, R6, PT ;  /* 0x000000060500720c */ /* 0x000fda0003f06070 */
[----:B------:R-:W-:-:S04]  /*11540*/  @P0 VIADD R3, R3, 0x1 ;  /* 0x0000000103030836 */ /* 0x000fc80000000000 */
[----:B------:R-:W-:Y:S01]  /*11550*/  @!P2 IMAD.MOV R3, RZ, RZ, -R3 ;  /* 0x000000ffff03a224 */ /* 0x000fe200078e0a03 */
[----:B------:R-:W-:-:S05]  /*11560*/  @!P1 LOP3.LUT R3, RZ, R17, RZ, 0x33, !PT ;  /* 0x00000011ff039212 */ /* 0x000fca00078e33ff */
[--C-:B------:R-:W-:Y:S02]  /*11570*/  IMAD.MOV R2, RZ, RZ, -R3.reuse ;  /* 0x000000ffff027224 */ /* 0x100fe400078e0a03 */
[----:B------:R-:W-:Y:S02]  /*11580*/  IMAD.MOV.U32 R18, RZ, RZ, R3 ;  /* 0x000000ffff127224 */ /* 0x000fe400078e0003 */
[----:B------:R-:W-:Y:S01]  /*11590*/  IMAD R17, R17, R2, R0 ;  /* 0x0000000211117224 */ /* 0x000fe200078e0200 */
[----:B------:R-:W-:Y:S06]  /*115a0*/  BRA `(.L_x_320) ;  /* 0x00000000001c7947 */ /* 0x000fec0003800000 */
.L_x_312:
[----:B------:R-:W-:Y:S01]  /*115b0*/  UMOV UR4, URZ ;  /* 0x0000003f00047c82 */ /* 0x000fe20008000000 */
[----:B------:R-:W-:Y:S01]  /*115c0*/  UMOV UR5, URZ ;  /* 0x0000003f00057c82 */ /* 0x000fe20008000000 */
[----:B------:R-:W-:Y:S01]  /*115d0*/  ULDC UR6, c[0x0][0xc3c] ;  /* 0x00030f0000067ab9 */ /* 0x000fe20000000800 */
[----:B------:R-:W-:Y:S02]  /*115e0*/  IMAD.MOV.U32 R16, RZ, RZ, R0 ;  /* 0x000000ffff107224 */ /* 0x000fe400078e0000 */
[----:B------:R-:W-:Y:S02]  /*115f0*/  IMAD.U32 R17, RZ, RZ, UR4 ;  /* 0x00000004ff117e24 */ /* 0x000fe4000f8e00ff */
[----:B------:R-:W-:Y:S02]  /*11600*/  IMAD.U32 R18, RZ, RZ, UR5 ;  /* 0x00000005ff127e24 */ /* 0x000fe4000f8e00ff */
[----:B------:R-:W-:-:S07]  /*11610*/  IMAD.U32 R19, RZ, RZ, UR6 ;  /* 0x00000006ff137e24 */ /* 0x000fce000f8e00ff */
.L_x_320:
[----:B------:R-:W1:Y:S01]  /*11620*/  S2R R0, SR_TID.X ;  /* 0x0000000000007919 */ /* 0x000e620000002100 */
[----:B------:R-:W-:Y:S05]  /*11630*/  WARPSYNC.ALL ;  /* 0x0000000000007948 */ /* 0x000fea0003800000 */
[----:B------:R-:W-:Y:S01]  /*11640*/  BAR.SYNC.DEFER_BLOCKING 0x4, 0x200 ;  /* 0x0108000000007b1d */ /* 0x000fe20000010000 */
[----:B-1----:R-:W-:-:S04]  /*11650*/  LOP3.LUT R0, R0, 0x1f, RZ, 0xc0, !PT ;  /* 0x0000001f00007812 */ /* 0x002fc800078ec0ff */
[----:B------:R-:W-:-:S13]  /*11660*/  ISETP.NE.AND P0, PT, R0, RZ, PT ;  /* 0x000000ff0000720c */ /* 0x000fda0003f05270 */
[----:B0-----:R-:W0:Y:S01]  /*11670*/  @!P0 S2R R3, SR_CgaCtaId ;  /* 0x0000000000038919 */ /* 0x001e220000008800 */
[----:B------:R-:W-:-:S04]  /*11680*/  @!P0 MOV R0, 0x400 ;  /* 0x0000040000008802 */ /* 0x000fc80000000f00 */
[----:B0-----:R-:W-:-:S05]  /*11690*/  @!P0 LEA R22, R3, R0, 0x18 ;  /* 0x0000000003168211 */ /* 0x001fca00078ec0ff */
[----:B------:R3:W-:Y:S01]  /*116a0*/  @!P0 STS.128 [R22+0x31cd0], R16 ;  /* 0x031cd01016008388 */ /* 0x0007e20000000c00 */
[----:B------:R-:W-:Y:S06]  /*116b0*/  BAR.ARV 0x5, 0x200 ;  /* 0x0148000000007b1d */ /* 0x000fec0000002000 */
.L_x_309:
[----:B------:R-:W-:Y:S02]  /*116c0*/  ULDC UR4, c[0x0][0xc3c] ;  /* 0x00030f0000047ab9 */ /* 0x000fe40000000800 */
[----:B--2---:R-:W-:-:S13]  /*116d0*/  ISETP.GE.AND P0, PT, R19, UR4, PT ;  /* 0x0000000413007c0c */ /* 0x004fda000bf06270 */
[----:B------:R-:W-:Y:S05]  /*116e0*/  @!P0 BRA `(.L_x_321) ;  /* 0xffffffb000048947 */ /* 0x000fea000383ffff */
[----:B------:R-:W-:Y:S05]  /*116f0*/  BSYNC B8 ;  /* 0x0000000000087941 */ /* 0x000fea0003800000 */
.L_x_217:
[----:B--2---:R-:W2:Y:S01]  /*11700*/  LDL.LU R0, [R1+0x30] ;  /* 0x0000300001007983 */ /* 0x004ea20000300800 */
[----:B------:R-:W-:Y:S01]  /*11710*/  BSSY B0, `(.L_x_322) ;  /* 0x000000b000007945 */ /* 0x000fe20003800000 */
[----:B------:R-:W4:Y:S01]  /*11720*/  S2R R5, SR_CgaCtaId ;  /* 0x0000000000057919 */ /* 0x000f220000008800 */
[----:B--2---:R-:W-:-:S05]  /*11730*/  VIADD R0, R0, 0x1 ;  /* 0x0000000100007836 */ /* 0x004fca0000000000 */
[----:B0-----:R-:W-:-:S04]  /*11740*/  LEA.HI R2, R0, R0, RZ, 0x1 ;  /* 0x0000000000027211 */ /* 0x001fc800078f08ff */
[----:B------:R-:W-:Y:S02]  /*11750*/  LOP3.LUT R3, R2, 0xfffffffe, RZ, 0xc0, !PT ;  /* 0xfffffffe02037812 */ /* 0x000fe400078ec0ff */
[----:B------:R-:W-:-:S03]  /*11760*/  MOV R2, 0x400 ;  /* 0x0000040000027802 */ /* 0x000fc60000000f00 */
[----:B------:R-:W-:Y:S01]  /*11770*/  IMAD.IADD R0, R0, 0x1, -R3 ;  /* 0x0000000100007824 */ /* 0x000fe200078e0a03 */
[----:B----4-:R-:W-:-:S04]  /*11780*/  LEA R9, R5, R2, 0x18 ;  /* 0x0000000205097211 */ /* 0x010fc800078ec0ff */
[----:B------:R-:W-:-:S04]  /*11790*/  SHF.L.U32 R0, R0, 0x1f, RZ ;  /* 0x0000001f00007819 */ /* 0x000fc800000006ff */
[----:B------:R-:W0:Y:S02]  /*117a0*/  SYNCS.PHASECHK.TRANS64.TRYWAIT P0, [R9+URZ+0x31c20], R0 ;  /* 0x031c2000090075a7 */ /* 0x000e24000800017f */
[----:B0-----:R-:W-:Y:S05]  /*117b0*/  @!P0 BRA `(.L_x_323) ;  /* 0x0000001800908947 */ /* 0x001fea0003800000 */
.L_x_387:
[----:B------:R-:W-:Y:S05]  /*117c0*/  BSYNC B0 ;  /* 0x0000000000007941 */ /* 0x000fea0003800000 */
.L_x_322:
[----:B------:R-:W-:-:S03]  /*117d0*/  UMOV UR4, 0xffffffff ;  /* 0xffffffff00047882 */ /* 0x000fc60000000000 */
[----:B------:R-:W-:Y:S05]  /*117e0*/  BRA.DIV UR4, `(.L_x_324) ;  /* 0x0000001a04987947 */ /* 0x000fea000b800000 */
[----:B0-----:R-:W0:Y:S02]  /*117f0*/  S2R R0, SR_TID.X ;  /* 0x0000000000007919 */ /* 0x001e240000002100 */
[----:B0-----:R-:W-:-:S04]  /*11800*/  SHF.R.U32.HI R0, RZ, 0x5, R0 ;  /* 0x00000005ff007819 */ /* 0x001fc80000011600 */
[----:B------:R-:W-:-:S05]  /*11810*/  LOP3.LUT R0, R0, 0x3, RZ, 0xc0, !PT ;  /* 0x0000000300007812 */ /* 0x000fca00078ec0ff */
[----:B------:R0:W2:Y:S02]  /*11820*/  SHFL.IDX PT, R14, R0, RZ, 0x1f ;  /* 0x00001fff000e7589 */ /* 0x0000a400000e0000 */
.L_x_390:
[----:B--2---:R-:W-:Y:S01]  /*11830*/  ISETP.NE.AND P0, PT, R14, RZ, PT ;  /* 0x000000ff0e00720c */ /* 0x004fe20003f05270 */
[----:B------:R-:W-:-:S12]  /*11840*/  BSSY B0, `(.L_x_325) ;  /* 0x0000024000007945 */ /* 0x000fd80003800000 */
[----:B------:R-:W-:Y:S05]  /*11850*/  @P0 BRA `(.L_x_326) ;  /* 0x0000000000880947 */ /* 0x000fea0003800000 */
[----:B------:R-:W-:-:S03]  /*11860*/  UMOV UR4, 0xffffffff ;  /* 0xffffffff00047882 */ /* 0x000fc60000000000 */
[----:B------:R-:W-:Y:S05]  /*11870*/  BRA.DIV UR4, `(.L_x_327) ;  /* 0x0000001a04a87947 */ /* 0x000fea000b800000 */
[----:B------:R-:W-:-:S13]  /*11880*/  ELECT P6, URZ, PT ;  /* 0x00000000003f782f */ /* 0x000fda00038c0000 */
.L_x_393:
[----:B------:R-:W-:Y:S05]  /*11890*/  @!P6 BRA `(.L_x_326) ;  /* 0x000000000078e947 */ /* 0x000fea0003800000 */
[----:B0-----:R-:W2:Y:S02]  /*118a0*/  LDL.LU R0, [R1+0x3c] ;  /* 0x00003c0001007983 */ /* 0x001ea40000300800 */
[----:B--2---:R-:W-:-:S04]  /*118b0*/  LOP3.LUT R0, R0, 0x2, RZ, 0xfc, !PT ;  /* 0x0000000200007812 */ /* 0x004fc800078efcff */
[----:B------:R-:W-:-:S13]  /*118c0*/  ISETP.NE.AND P2, PT, R0, 0x3, PT ;  /* 0x000000030000780c */ /* 0x000fda0003f45270 */
[----:B------:R-:W-:Y:S05]  /*118d0*/  @!P2 BRA `(.L_x_328) ;  /* 0x000000000004a947 */ /* 0x000fea0003800000 */
[----:B------:R-:W-:Y:S01]  /*118e0*/  BPT.TRAP 0x1 ;  /* 0x000000040000795c */ /* 0x000fe20000300000 */
.L_x_328:
        /* <DEDUP_REMOVED lines=12> */
.L_x_394:
[----:B------:R-:W2:Y:S02]  /*119b0*/  SYNCS.PHASECHK.TRANS64.TRYWAIT P0, [R3+URZ], R2 ;  /* 0x00000002030075a7 */ /* 0x000ea4000800017f */
[----:B--2---:R-:W-:Y:S05]  /*119c0*/  @!P0 BRA `(.L_x_330) ;  /* 0x0000001800888947 */ /* 0x004fea0003800000 */
.L_x_395:
[----:B------:R-:W-:Y:S05]  /*119d0*/  @!P2 BRA `(.L_x_331) ;  /* 0x000000000004a947 */ /* 0x000fea0003800000 */
[----:B------:R-:W-:Y:S01]  /*119e0*/  BPT.TRAP 0x1 ;  /* 0x000000040000795c */ /* 0x000fe20000300000 */
.L_x_331:
[----:B------:R-:W-:-:S04]  /*119f0*/  VIADD R0, R9, 0x31c60 ;  /* 0x00031c6009007836 */ /* 0x000fc80000000000 */
[----:B------:R-:W-:-:S04]  /*11a00*/  IMAD R23, R23, 0x8, R0 ;  /* 0x0000000817177824 */ /* 0x000fc800078e0200 */
[----:B------:R-:W4:Y:S02]  /*11a10*/  SYNCS.PHASECHK.TRANS64.TRYWAIT P0, [R23+URZ], R4 ;  /* 0x00000004170075a7 */ /* 0x000f24000800017f */
[----:B----4-:R-:W-:Y:S05]  /*11a20*/  @!P0 BRA `(.L_x_332) ;  /* 0x0000001800848947 */ /* 0x010fea0003800000 */
.L_x_396:
[----:B------:R-:W-:-:S07]  /*11a30*/  IMAD R7, R7, 0x8, R0 ;  /* 0x0000000807077824 */ /* 0x000fce00078e0200 */
.L_x_333:
[----:B------:R0:W0:Y:S02]  /*11a40*/  SYNCS.PHASECHK.TRANS64.TRYWAIT P0, [R7+URZ], R2 ;  /* 0x00000002070075a7 */ /* 0x000024000800017f */
[----:B0-----:R-:W-:Y:S05]  /*11a50*/  @!P0 NANOSLEEP.SYNCS 0x989680 ;  /* 0x009896800000895d */ /* 0x001fea0003900000 */
[----:B------:R-:W0:Y:S02]  /*11a60*/  @!P0 SYNCS.PHASECHK.TRANS64 P0, [R7+URZ], R2 ;  /* 0x00000002070085a7 */ /* 0x000e24000800007f */
[----:B0-----:R-:W-:Y:S05]  /*11a70*/  @!P0 BRA `(.L_x_333) ;  /* 0xfffffffc00f08947 */ /* 0x001fea000383ffff */
.L_x_326:
[----:B------:R-:W-:Y:S05]  /*11a80*/  BSYNC B0 ;  /* 0x0000000000007941 */ /* 0x000fea0003800000 */
.L_x_325:
[----:B------:R-:W-:Y:S05]  /*11a90*/  EXIT ;  /* 0x000000000000794d */ /* 0x000fea0003800000 */
.L_x_177:
[----:B0-----:R-:W-:-:S04]  /*11aa0*/  MOV R3, UR36 ;  /* 0x0000002400037c02 */ /* 0x001fc80008000f00 */
[----:B------:R0:W1:Y:S03]  /*11ab0*/  SYNCS.PHASECHK.TRANS64.TRYWAIT P1, [R3+URZ+0x31c00], R0 ;  /* 0x031c0000030075a7 */ /* 0x000066000802017f */
[----:B-1----:R-:W-:Y:S05]  /*11ac0*/  @!P1 NANOSLEEP.SYNCS 0x989680 ;  /* 0x009896800000995d */ /* 0x002fea0003900000 */
[----:B------:R-:W1:Y:S02]  /*11ad0*/  @!P1 SYNCS.PHASECHK.TRANS64 P1, [R3+URZ+0x31c00], R0 ;  /* 0x031c0000030095a7 */ /* 0x000e64000802007f */
[----:B-1----:R-:W-:Y:S05]  /*11ae0*/  @!P1 BRA `(.L_x_177) ;  /* 0xfffffffc00ec9947 */ /* 0x002fea000383ffff */
[----:B------:R-:W-:Y:S05]  /*11af0*/  BRA `(.L_x_334) ;  /* 0xfffffef800b07947 */ /* 0x000fea000383ffff */
.L_x_181:
[----:B-1----:R1:W2:Y:S02]  /*11b00*/  SYNCS.PHASECHK.TRANS64.TRYWAIT P2, [R0+URZ+0x31c30], R3 ;  /* 0x031c3003000075a7 */ /* 0x0022a4000804017f */
[----:B--2---:R-:W-:Y:S05]  /*11b10*/  @!P2 NANOSLEEP.SYNCS 0x989680 ;  /* 0x009896800000a95d */ /* 0x004fea0003900000 */
[----:B------:R-:W2:Y:S02]  /*11b20*/  @!P2 SYNCS.PHASECHK.TRANS64 P2, [R0+URZ+0x31c30], R3 ;  /* 0x031c30030000a5a7 */ /* 0x000ea4000804007f */
[----:B--2---:R-:W-:Y:S05]  /*11b30*/  @!P2 BRA `(.L_x_181) ;  /* 0xfffffffc00f0a947 */ /* 0x004fea000383ffff */
[----:B------:R-:W-:Y:S05]  /*11b40*/  BRA `(.L_x_180) ;  /* 0xfffffef800d47947 */ /* 0x000fea000383ffff */
.L_x_186:
[----:B-1----:R-:W-:-:S04]  /*11b50*/  IMAD.U32 R9, RZ, RZ, UR6 ;  /* 0x00000006ff097e24 */ /* 0x002fc8000f8e00ff */
[----:B------:R1:W3:Y:S03]  /*11b60*/  SYNCS.PHASECHK.TRANS64.TRYWAIT P2, [R9+URZ+0x31c30], R8 ;  /* 0x031c3008090075a7 */ /* 0x0002e6000804017f */
[----:B---3--:R-:W-:Y:S05]  /*11b70*/  @!P2 NANOSLEEP.SYNCS 0x989680 ;  /* 0x009896800000a95d */ /* 0x008fea0003900000 */
[----:B------:R-:W3:Y:S02]  /*11b80*/  @!P2 SYNCS.PHASECHK.TRANS64 P2, [R9+URZ+0x31c30], R8 ;  /* 0x031c30080900a5a7 */ /* 0x000ee4000804007f */
[----:B---3--:R-:W-:Y:S05]  /*11b90*/  @!P2 BRA `(.L_x_186) ;  /* 0xfffffffc00eca947 */ /* 0x008fea000383ffff */
[----:B------:R-:W-:Y:S05]  /*11ba0*/  BRA `(.L_x_183) ;  /* 0xffffff3c002c7947 */ /* 0x000fea000383ffff */
.L_x_190:
[----:B-1----:R-:W-:-:S04]  /*11bb0*/  IMAD.U32 R8, RZ, RZ, UR6 ;  /* 0x00000006ff087e24 */ /* 0x002fc8000f8e00ff */
[----:B------:R1:W2:Y:S03]  /*11bc0*/  SYNCS.PHASECHK.TRANS64.TRYWAIT P2, [R8+URZ+0x31c50], R7 ;  /* 0x031c5007080075a7 */ /* 0x0002a6000804017f */
[----:B--2---:R-:W-:Y:S05]  /*11bd0*/  @!P2 NANOSLEEP.SYNCS 0x989680 ;  /* 0x009896800000a95d */ /* 0x004fea0003900000 */
[----:B------:R-:W2:Y:S02]  /*11be0*/  @!P2 SYNCS.PHASECHK.TRANS64 P2, [R8+URZ+0x31c50], R7 ;  /* 0x031c50070800a5a7 */ /* 0x000ea4000804007f */
[----:B--2---:R-:W-:Y:S05]  /*11bf0*/  @!P2 BRA `(.L_x_190) ;  /* 0xfffffffc00eca947 */ /* 0x004fea000383ffff */
[----:B------:R-:W-:Y:S05]  /*11c00*/  BRA `(.L_x_187) ;  /* 0xffffff5000c47947 */ /* 0x000fea000383ffff */
.L_x_195:
[----:B---3--:R-:W-:-:S04]  /*11c10*/  IMAD.U32 R5, RZ, RZ, UR9 ;  /* 0x00000009ff057e24 */ /* 0x008fc8000f8e00ff */
[----:B------:R3:W4:Y:S03]  /*11c20*/  SYNCS.PHASECHK.TRANS64.TRYWAIT P0, [R5+URZ+0x31c50], R0 ;  /* 0x031c5000050075a7 */ /* 0x000726000800017f */
[----:B----4-:R-:W-:Y:S05]  /*11c30*/  @!P0 NANOSLEEP.SYNCS 0x989680 ;  /* 0x009896800000895d */ /* 0x010fea0003900000 */
[----:B------:R-:W4:Y:S02]  /*11c40*/  @!P0 SYNCS.PHASECHK.TRANS64 P0, [R5+URZ+0x31c50], R0 ;  /* 0x031c5000050085a7 */ /* 0x000f24000800007f */
[----:B----4-:R-:W-:Y:S05]  /*11c50*/  @!P0 BRA `(.L_x_195) ;  /* 0xfffffffc00ec8947 */ /* 0x010fea000383ffff */
[----:B------:R-:W-:Y:S05]  /*11c60*/  BRA `(.L_x_194) ;  /* 0xffffff7800dc7947 */ /* 0x000fea000383ffff */
.L_x_229:
        /* <DEDUP_REMOVED lines=11> */
.L_x_336:
[----:B------:R-:W-:Y:S05]  /*11d20*/  BSYNC B0 ;  /* 0x0000000000007941 */ /* 0x000fea0003800000 */
.L_x_335:
[----:B------:R-:W-:Y:S05]  /*11d30*/  BRA `(.L_x_337) ;  /* 0xffffffb400287947 */ /* 0x000fea000383ffff */
.L_x_231:
[----:B------:R-:W-:Y:S01]  /*11d40*/  BSSY B0, `(.L_x_338) ;  /* 0x0000006000007945 */ /* 0x000fe20003800000 */
[----:B------:R-:W-:-:S07]  /*11d50*/  IMAD.MOV.U32 R15, RZ, RZ, -0x1 ;  /* 0xffffffffff0f7424 */ /* 0x000fce00078e00ff */
[----:B01----:R-:W-:Y:S05]  /*11d60*/  WARPSYNC.COLLECTIVE R15, `(.L_x_339) ;  /* 0x000000000f0c7348 */ /* 0x003fea0003c00000 */
[----:B------:R-:W-:Y:S02]  /*11d70*/  ELECT P6, UR62, PT ;  /* 0x00000000003e782f */ /* 0x000fe400038c0000 */
[----:B------:R-:W-:Y:S01]  /*11d80*/  MOV R14, UR62 ;  /* 0x0000003e000e7c02 */ /* 0x000fe20008000f00 */
[----:B01----:R-:W-:Y:S10]  /*11d90*/  ENDCOLLECTIVE ;  /* 0x000000000000791b */ /* 0x003ff40003800000 */
.L_x_339:
[----:B------:R-:W-:Y:S05]  /*11da0*/  BSYNC B0 ;  /* 0x0000000000007941 */ /* 0x000fea0003800000 */
.L_x_338:
[----:B------:R-:W-:Y:S05]  /*11db0*/  BRA `(.L_x_340) ;  /* 0xffffffb400287947 */ /* 0x000fea000383ffff */
.L_x_233:
[----:B-1----:R1:W2:Y:S02]  /*11dc0*/  SYNCS.PHASECHK.TRANS64.TRYWAIT P0, [R0+URZ+0x31c40], R2 ;  /* 0x031c4002000075a7 */ /* 0x0022a4000800017f */
[----:B--2---:R-:W-:Y:S05]  /*11dd0*/  @!P0 NANOSLEEP.SYNCS 0x989680 ;  /* 0x009896800000895d */ /* 0x004fea0003900000 */
[----:B------:R-:W2:Y:S02]  /*11de0*/  @!P0 SYNCS.PHASECHK.TRANS64 P0, [R0+URZ+0x31c40], R2 ;  /* 0x031c4002000085a7 */ /* 0x000ea4000800007f */
[----:B--2---:R-:W-:Y:S05]  /*11df0*/  @!P0 BRA `(.L_x_233) ;  /* 0xfffffffc00f08947 */ /* 0x004fea000383ffff */
[----:B------:R-:W-:Y:S05]  /*11e00*/  BRA `(.L_x_341) ;  /* 0xffffffb4007c7947 */ /* 0x000fea000383ffff */
.L_x_237:
[----:B------:R-:W2:Y:S01]  /*11e10*/  LDL.LU R11, [R1+0x2c] ;  /* 0x00002c00010b7983 */ /* 0x000ea20000300800 */
[----:B------:R-:W-:Y:S02]  /*11e20*/  IMAD.MOV.U32 R13, RZ, RZ, R4 ;  /* 0x000000ffff0d7224 */ /* 0x000fe400078e0004 */
[----:B------:R-:W-:Y:S02]  /*11e30*/  IMAD.MOV.U32 R12, RZ, RZ, RZ ;  /* 0x000000ffff0c7224 */ /* 0x000fe400078e00ff */
[----:B------:R-:W-:Y:S02]  /*11e40*/  IMAD.MOV.U32 R15, RZ, RZ, -0x1 ;  /* 0xffffffffff0f7424 */ /* 0x000fe400078e00ff */
[----:B------:R-:W-:-:S04]  /*11e50*/  IMAD R17, R17, 0xc0, R21 ;  /* 0x000000c011117824 */ /* 0x000fc800078e0215 */
[----:B------:R-:W-:Y:S02]  /*11e60*/  VIADD R8, R17, 0x20 ;  /* 0x0000002011087836 */ /* 0x000fe40000000000 */
[----:B--2---:R-:W-:Y:S02]  /*11e70*/  IMAD R5, R11, R9, RZ ;  /* 0x000000090b057224 */ /* 0x004fe400078e02ff */
[----:B------:R-:W-:-:S03]  /*11e80*/  IMAD.MOV.U32 R11, RZ, RZ, 0x1c1f ;  /* 0x00001c1fff0b7424 */ /* 0x000fc600078e00ff */
[----:B------:R-:W-:-:S13]  /*11e90*/  ISETP.GE.AND P4, PT, R17, R5, PT ;  /* 0x000000051100720c */ /* 0x000fda0003f86270 */
[----:B-----5:R-:W-:Y:S05]  /*11ea0*/  WARPSYNC.COLLECTIVE R15, `(.L_x_342) ;  /* 0x000000000f087348 */ /* 0x020fea0003c00000 */
[----:B------:R0:W1:Y:S02]  /*11eb0*/  SHFL.IDX P6, R14, R13, R12, R11 ;  /* 0x0000000c0d0e7389 */ /* 0x00006400000c000b */
[----:B01---5:R-:W-:Y:S01]  /*11ec0*/  ENDCOLLECTIVE ;  /* 0x000000000000791b */ /* 0x023fe20003800000 */
.L_x_342:
[----:B------:R-:W-:Y:S02]  /*11ed0*/  IMAD.MOV.U32 R13, RZ, RZ, R0 ;  /* 0x000000ffff0d7224 */ /* 0x000fe400078e0000 */
[----:B------:R-:W-:-:S07]  /*11ee0*/  IMAD.MOV.U32 R2, RZ, RZ, R14 ;  /* 0x000000ffff027224 */ /* 0x000fce00078e000e */
[----:B------:R-:W-:Y:S05]  /*11ef0*/  WARPSYNC.COLLECTIVE R15, `(.L_x_343) ;  /* 0x000000000f087348 */ /* 0x000fea0003c00000 */
[----:B------:R0:W1:Y:S02]  /*11f00*/  SHFL.IDX P6, R14, R13, R12, R11 ;  /* 0x0000000c0d0e7389 */ /* 0x00006400000c000b */
[----:B01----:R-:W-:Y:S01]  /*11f10*/  ENDCOLLECTIVE ;  /* 0x000000000000791b */ /* 0x003fe20003800000 */
.L_x_343:
[----:B------:R-:W-:Y:S02]  /*11f20*/  IMAD.MOV.U32 R13, RZ, RZ, R4 ;  /* 0x000000ffff0d7224 */ /* 0x000fe400078e0004 */
[----:B------:R-:W-:Y:S02]  /*11f30*/  IMAD.MOV.U32 R12, RZ, RZ, 0x1 ;  /* 0x00000001ff0c7424 */ /* 0x000fe400078e00ff */
[----:B------:R-:W-:-:S07]  /*11f40*/  IMAD.MOV.U32 R3, RZ, RZ, R14 ;  /* 0x000000ffff037224 */ /* 0x000fce00078e000e */
[----:B------:R-:W-:Y:S05]  /*11f50*/  WARPSYNC.COLLECTIVE R15, `(.L_x_344) ;  /* 0x000000000f087348 */ /* 0x000fea0003c00000 */
[----:B------:R0:W1:Y:S02]  /*11f60*/  SHFL.IDX P6, R14, R13, R12, R11 ;  /* 0x0000000c0d0e7389 */ /* 0x00006400000c000b */
[----:B01----:R-:W-:Y:S01]  /*11f70*/  ENDCOLLECTIVE ;  /* 0x000000000000791b */ /* 0x003fe20003800000 */
.L_x_344:
        /* <DEDUP_REMOVED lines=13> */
[----:B0-----:R-:W-:-:S07]  /*12050*/  MOV R2, R14 ;  /* 0x0000000e00027202 */ /* 0x001fce0000000f00 */
[----:B------:R-:W-:Y:S05]  /*12060*/  WARPSYNC.COLLECTIVE R15, `(.L_x_345) ;  /* 0x000000000f087348 */ /* 0x000fea0003c00000 */
[----:B------:R0:W1:Y:S02]  /*12070*/  SHFL.IDX P6, R14, R13, R12, R11 ;  /* 0x0000000c0d0e7389 */ /* 0x00006400000c000b */
[----:B01----:R-:W-:Y:S01]  /*12080*/  ENDCOLLECTIVE ;  /* 0x000000000000791b */ /* 0x003fe20003800000 */
.L_x_345:
[----:B------:R-:W-:Y:S02]  /*12090*/  IMAD.MOV.U32 R13, RZ, RZ, R4 ;  /* 0x000000ffff0d7224 */ /* 0x000fe400078e0004 */
[----:B------:R-:W-:Y:S02]  /*120a0*/  IMAD.MOV.U32 R12, RZ, RZ, 0x2 ;  /* 0x00000002ff0c7424 */ /* 0x000fe400078e00ff */
[----:B------:R-:W-:-:S07]  /*120b0*/  IMAD.MOV.U32 R3, RZ, RZ, R14 ;  /* 0x000000ffff037224 */ /* 0x000fce00078e000e */
[----:B------:R-:W-:Y:S05]  /*120c0*/  WARPSYNC.COLLECTIVE R15, `(.L_x_346) ;  /* 0x000000000f087348 */ /* 0x000fea0003c00000 */
[----:B------:R0:W1:Y:S02]  /*120d0*/  SHFL.IDX P6, R14, R13, R12, R11 ;  /* 0x0000000c0d0e7389 */ /* 0x00006400000c000b */
[----:B01----:R-:W-:Y:S01]  /*120e0*/  ENDCOLLECTIVE ;  /* 0x000000000000791b */ /* 0x003fe20003800000 */
.L_x_346:
        /* <DEDUP_REMOVED lines=18> */
.L_x_347:
[----:B------:R-:W-:Y:S02]  /*12210*/  IMAD.MOV.U32 R13, RZ, RZ, R4 ;  /* 0x000000ffff0d7224 */ /* 0x000fe400078e0004 */
[----:B------:R-:W-:Y:S02]  /*12220*/  IMAD.MOV.U32 R12, RZ, RZ, 0x3 ;  /* 0x00000003ff0c7424 */ /* 0x000fe400078e00ff */
[----:B------:R-:W-:-:S07]  /*12230*/  IMAD.MOV.U32 R3, RZ, RZ, R14 ;  /* 0x000000ffff037224 */ /* 0x000fce00078e000e */
[----:B------:R-:W-:Y:S05]  /*12240*/  WARPSYNC.COLLECTIVE R15, `(.L_x_348) ;  /* 0x000000000f087348 */ /* 0x000fea0003c00000 */
[----:B------:R0:W1:Y:S02]  /*12250*/  SHFL.IDX P6, R14, R13, R12, R11 ;  /* 0x0000000c0d0e7389 */ /* 0x00006400000c000b */
[----:B01----:R-:W-:Y:S01]  /*12260*/  ENDCOLLECTIVE ;  /* 0x000000000000791b */ /* 0x003fe20003800000 */
.L_x_348:
        /* <DEDUP_REMOVED lines=11> */
.L_x_349:
        /* <DEDUP_REMOVED lines=13> */
.L_x_350:
        /* <DEDUP_REMOVED lines=9> */
[----:B------:R-:W-:-:S07]  /*12480*/  MOV R0, R14 ;  /* 0x0000000e00007202 */ /* 0x000fce0000000f00 */
[----:B0-----:R-:W-:Y:S05]  /*12490*/  WARPSYNC.COLLECTIVE R15, `(.L_x_351) ;  /* 0x000000000f087348 */ /* 0x001fea0003c00000 */
[----:B------:R1:W2:Y:S02]  /*124a0*/  SHFL.IDX P6, R14, R13, R12, R11 ;  /* 0x0000000c0d0e7389 */ /* 0x0002a400000c000b */
[----:B012---:R-:W-:Y:S01]  /*124b0*/  ENDCOLLECTIVE ;  /* 0x000000000000791b */ /* 0x007fe20003800000 */
.L_x_351:
        /* <DEDUP_REMOVED lines=8> */
.L_x_352:
        /* <DEDUP_REMOVED lines=15> */
.L_x_353:
[----:B------:R-:W-:Y:S01]  /*12630*/  IMAD.MOV.U32 R2, RZ, RZ, R14 ;  /* 0x000000ffff027224 */ /* 0x000fe200078e000e */
[----:B------:R-:W-:Y:S06]  /*12640*/  BRA `(.L_x_354) ;  /* 0xffffffbc00047947 */ /* 0x000fec000383ffff */
.L_x_240:
[----:B-1----:R1:W2:Y:S02]  /*12650*/  SYNCS.PHASECHK.TRANS64.TRYWAIT P0, [R22+URZ+0x31c20], R3 ;  /* 0x031c2003160075a7 */ /* 0x0022a4000800017f */
[----:B--2---:R-:W-:Y:S05]  /*12660*/  @!P0 NANOSLEEP.SYNCS 0x989680 ;  /* 0x009896800000895d */ /* 0x004fea0003900000 */
[----:B------:R-:W2:Y:S02]  /*12670*/  @!P0 SYNCS.PHASECHK.TRANS64 P0, [R22+URZ+0x31c20], R3 ;  /* 0x031c2003160085a7 */ /* 0x000ea4000800007f */
[----:B--2---:R-:W-:Y:S05]  /*12680*/  @!P0 BRA `(.L_x_240) ;  /* 0xfffffffc00f08947 */ /* 0x004fea000383ffff */
[----:B------:R-:W-:Y:S05]  /*12690*/  BRA `(.L_x_355) ;  /* 0xffffffbc00747947 */ /* 0x000fea000383ffff */
.L_x_249:
[----:B-1----:R1:W2:Y:S02]  /*126a0*/  SYNCS.PHASECHK.TRANS64.TRYWAIT P0, [R3+URZ+0x31c40], R2 ;  /* 0x031c4002030075a7 */ /* 0x0022a4000800017f */
[----:B--2---:R-:W-:Y:S05]  /*126b0*/  @!P0 NANOSLEEP.SYNCS 0x989680 ;  /* 0x009896800000895d */ /* 0x004fea0003900000 */
[----:B------:R-:W2:Y:S02]  /*126c0*/  @!P0 SYNCS.PHASECHK.TRANS64 P0, [R3+URZ+0x31c40], R2 ;  /* 0x031c4002030085a7 */ /* 0x000ea4000800007f */
[----:B--2---:R-:W-:Y:S05]  /*126d0*/  @!P0 BRA `(.L_x_249) ;  /* 0xfffffffc00f08947 */ /* 0x004fea000383ffff */
[----:B------:R-:W-:Y:S05]  /*126e0*/  BRA `(.L_x_356) ;  /* 0xffffffc000247947 */ /* 0x000fea000383ffff */
.L_x_256:
[----:B0-----:R0:W1:Y:S02]  /*126f0*/  SYNCS.PHASECHK.TRANS64.TRYWAIT P0, [R3+URZ+0x60], R2 ;  /* 0x00006002030075a7 */ /* 0x001064000800017f */
[----:B-1----:R-:W-:Y:S05]  /*12700*/  @!P0 NANOSLEEP.SYNCS 0x989680 ;  /* 0x009896800000895d */ /* 0x002fea0003900000 */
[----:B------:R-:W1:Y:S02]  /*12710*/  @!P0 SYNCS.PHASECHK.TRANS64 P0, [R3+URZ+0x60], R2 ;  /* 0x00006002030085a7 */ /* 0x000e64000800007f */
[----:B-1----:R-:W-:Y:S05]  /*12720*/  @!P0 BRA `(.L_x_256) ;  /* 0xfffffffc00f08947 */ /* 0x002fea000383ffff */
[----:B------:R-:W-:Y:S05]  /*12730*/  BRA `(.L_x_357) ;  /* 0xffffffc400307947 */ /* 0x000fea000383ffff */
.L_x_266:
[----:B-1----:R1:W2:Y:S02]  /*12740*/  SYNCS.PHASECHK.TRANS64.TRYWAIT P0, [R3+URZ+0x31c40], R2 ;  /* 0x031c4002030075a7 */ /* 0x0022a4000800017f */
[----:B--2---:R-:W-:Y:S05]  /*12750*/  @!P0 NANOSLEEP.SYNCS 0x989680 ;  /* 0x009896800000895d */ /* 0x004fea0003900000 */
[----:B------:R-:W2:Y:S02]  /*12760*/  @!P0 SYNCS.PHASECHK.TRANS64 P0, [R3+URZ+0x31c40], R2 ;  /* 0x031c4002030085a7 */ /* 0x000ea4000800007f */
[----:B--2---:R-:W-:Y:S05]  /*12770*/  @!P0 BRA `(.L_x_266) ;  /* 0xfffffffc00f08947 */ /* 0x004fea000383ffff */
[----:B------:R-:W-:Y:S05]  /*12780*/  BRA `(.L_x_358) ;  /* 0xffffffc800e87947 */ /* 0x000fea000383ffff */
.L_x_273:
[----:B0-----:R0:W1:Y:S02]  /*12790*/  SYNCS.PHASECHK.TRANS64.TRYWAIT P0, [R12+URZ+0x60], R26 ;  /* 0x0000601a0c0075a7 */ /* 0x001064000800017f */
[----:B-1----:R-:W-:Y:S05]  /*127a0*/  @!P0 NANOSLEEP.SYNCS 0x989680 ;  /* 0x009896800000895d */ /* 0x002fea0003900000 */
[----:B------:R-:W1:Y:S02]  /*127b0*/  @!P0 SYNCS.PHASECHK.TRANS64 P0, [R12+URZ+0x60], R26 ;  /* 0x0000601a0c0085a7 */ /* 0x000e64000800007f */
[----:B-1----:R-:W-:Y:S05]  /*127c0*/  @!P0 BRA `(.L_x_273) ;  /* 0xfffffffc00f08947 */ /* 0x002fea000383ffff */
[----:B------:R-:W-:Y:S05]  /*127d0*/  BRA `(.L_x_359) ;  /* 0xffffffcc00f47947 */ /* 0x000fea000383ffff */
.L_x_283:
[----:B-1----:R1:W2:Y:S02]  /*127e0*/  SYNCS.PHASECHK.TRANS64.TRYWAIT P0, [R2+URZ+0x31c40], R3 ;  /* 0x031c4003020075a7 */ /* 0x0022a4000800017f */
[----:B--2---:R-:W-:Y:S05]  /*127f0*/  @!P0 NANOSLEEP.SYNCS 0x989680 ;  /* 0x009896800000895d */ /* 0x004fea0003900000 */
[----:B------:R-:W2:Y:S02]  /*12800*/  @!P0 SYNCS.PHASECHK.TRANS64 P0, [R2+URZ+0x31c40], R3 ;  /* 0x031c4003020085a7 */ /* 0x000ea4000800007f */
[----:B--2---:R-:W-:Y:S05]  /*12810*/  @!P0 BRA `(.L_x_283) ;  /* 0xfffffffc00f08947 */ /* 0x004fea000383ffff */
[----:B------:R-:W-:Y:S05]  /*12820*/  BRA `(.L_x_360) ;  /* 0xffffffd400787947 */ /* 0x000fea000383ffff */
.L_x_290:
[----:B0-----:R0:W1:Y:S02]  /*12830*/  SYNCS.PHASECHK.TRANS64.TRYWAIT P0, [R8+URZ+0x60], R2 ;  /* 0x00006002080075a7 */ /* 0x001064000800017f */
[----:B-1----:R-:W-:Y:S05]  /*12840*/  @!P0 NANOSLEEP.SYNCS 0x989680 ;  /* 0x009896800000895d */ /* 0x002fea0003900000 */
[----:B------:R-:W1:Y:S02]  /*12850*/  @!P0 SYNCS.PHASECHK.TRANS64 P0, [R8+URZ+0x60], R2 ;  /* 0x00006002080085a7 */ /* 0x000e64000800007f */
[----:B-1----:R-:W-:Y:S05]  /*12860*/  @!P0 BRA `(.L_x_290) ;  /* 0xfffffffc00f08947 */ /* 0x002fea000383ffff */
[----:B------:R-:W-:Y:S05]  /*12870*/  BRA `(.L_x_361) ;  /* 0xffffffd800887947 */ /* 0x000fea000383ffff */
.L_x_302:
[----:B-1----:R1:W2:Y:S02]  /*12880*/  SYNCS.PHASECHK.TRANS64.TRYWAIT P0, [R3+URZ+0x31c60], R0 ;  /* 0x031c6000030075a7 */ /* 0x0022a4000800017f */
[----:B--2---:R-:W-:Y:S05]  /*12890*/  @!P0 NANOSLEEP.SYNCS 0x989680 ;  /* 0x009896800000895d */ /* 0x004fea0003900000 */
[----:B------:R-:W2:Y:S02]  /*128a0*/  @!P0 SYNCS.PHASECHK.TRANS64 P0, [R3+URZ+0x31c60], R0 ;  /* 0x031c6000030085a7 */ /* 0x000ea4000800007f */
[----:B--2---:R-:W-:Y:S05]  /*128b0*/  @!P0 BRA `(.L_x_302) ;  /* 0xfffffffc00f08947 */ /* 0x004fea000383ffff */
[----:B------:R-:W-:Y:S05]  /*128c0*/  BRA `(.L_x_362) ;  /* 0xffffffdc00fc7947 */ /* 0x000fea000383ffff */
.L_x_310:
[----:B------:R-:W-:Y:S01]  /*128d0*/  BSSY B0, `(.L_x_363) ;  /* 0x0000008000007945 */ /* 0x000fe20003800000 */
[----:B------:R-:W-:Y:S02]  /*128e0*/  IMAD.MOV.U32 R13, RZ, RZ, R16 ;  /* 0x000000ffff0d7224 */ /* 0x000fe400078e0010 */
[----:B------:R-:W-:Y:S02]  /*128f0*/  IMAD.MOV.U32 R12, RZ, RZ, RZ ;  /* 0x000000ffff0c7224 */ /* 0x000fe400078e00ff */
[----:B------:R-:W-:Y:S02]  /*12900*/  IMAD.MOV.U32 R11, RZ, RZ, 0x1f ;  /* 0x0000001fff0b7424 */ /* 0x000fe400078e00ff */
[----:B------:R-:W-:-:S07]  /*12910*/  IMAD.MOV.U32 R15, RZ, RZ, -0x1 ;  /* 0xffffffffff0f7424 */ /* 0x000fce00078e00ff */
[----:B0-----:R-:W-:Y:S05]  /*12920*/  WARPSYNC.COLLECTIVE R15, `(.L_x_364) ;  /* 0x000000000f087348 */ /* 0x001fea0003c00000 */
[----:B------:R1:W2:Y:S02]  /*12930*/  SHFL.IDX P6, R14, R13, R12, R11 ;  /* 0x0000000c0d0e7389 */ /* 0x0002a400000c000b */
[----:B012---:R-:W-:Y:S01]  /*12940*/  ENDCOLLECTIVE ;  /* 0x000000000000791b */ /* 0x007fe20003800000 */
.L_x_364:
[----:B------:R-:W-:Y:S05]  /*12950*/  BSYNC B0 ;  /* 0x0000000000007941 */ /* 0x000fea0003800000 */
.L_x_363:
[----:B------:R-:W-:Y:S01]  /*12960*/  IMAD.MOV.U32 R13, RZ, RZ, R16 ;  /* 0x000000ffff0d7224 */ /* 0x000fe200078e0010 */
[----:B------:R-:W-:Y:S01]  /*12970*/  MOV R15, 0xffffffff ;  /* 0xffffffff000f7802 */ /* 0x000fe20000000f00 */
[----:B------:R-:W-:Y:S02]  /*12980*/  IMAD.MOV.U32 R12, RZ, RZ, 0x1 ;  /* 0x00000001ff0c7424 */ /* 0x000fe400078e00ff */
[----:B------:R-:W-:Y:S02]  /*12990*/  IMAD.MOV.U32 R11, RZ, RZ, 0x1f ;  /* 0x0000001fff0b7424 */ /* 0x000fe400078e00ff */
[----:B------:R-:W-:Y:S02]  /*129a0*/  IMAD.IADD R5, R19, 0x1, R8 ;  /* 0x0000000113057824 */ /* 0x000fe400078e0208 */
[----:B------:R-:W-:-:S07]  /*129b0*/  IMAD.MOV.U32 R0, RZ, RZ, R14 ;  /* 0x000000ffff007224 */ /* 0x000fce00078e000e */
[----:B------:R-:W-:Y:S05]  /*129c0*/  WARPSYNC.COLLECTIVE R15, `(.L_x_365) ;  /* 0x000000000f087348 */ /* 0x000fea0003c00000 */
[----:B------:R0:W1:Y:S02]  /*129d0*/  SHFL.IDX P6, R14, R13, R12, R11 ;  /* 0x0000000c0d0e7389 */ /* 0x00006400000c000b */
[----:B01----:R-:W-:Y:S01]  /*129e0*/  ENDCOLLECTIVE ;  /* 0x000000000000791b */ /* 0x003fe20003800000 */
.L_x_365:
[----:B------:R-:W-:Y:S02]  /*129f0*/  ULDC UR4, c[0x0][0xc3c] ;  /* 0x00030f0000047ab9 */ /* 0x000fe40000000800 */
[----:B------:R-:W-:-:S13]  /*12a00*/  ISETP.GE.OR P1, PT, R5, UR4, !P0 ;  /* 0x0000000405007c0c */ /* 0x000fda000c726670 */
[----:B------:R-:W0:Y:S01]  /*12a10*/  @!P1 LDC.64 R2, c[0x0][0xc80] ;  /* 0x00032000ff029b82 */ /* 0x000e220000000a00 */
[----:B------:R-:W-:Y:S02]  /*12a20*/  IMAD.MOV.U32 R11, RZ, RZ, RZ ;  /* 0x000000ffff0b7224 */ /* 0x000fe400078e00ff */
[----:B------:R-:W-:Y:S02]  /*12a30*/  IMAD.MOV.U32 R4, RZ, RZ, R14 ;  /* 0x000000ffff047224 */ /* 0x000fe400078e000e */
[----:B0-----:R-:W-:-:S06]  /*12a40*/  @!P1 IMAD.WIDE R2, R5, 0x4, R2 ;  /* 0x0000000405029825 */ /* 0x001fcc00078e0202 */
[----:B------:R0:W2:Y:S01]  /*12a50*/  @!P1 LDG.E R3, desc[UR60][R2.64] ;  /* 0x0000003c02039981 */ /* 0x0000a2000c1e1900 */
[C---:B------:R-:W-:Y:S02]  /*12a60*/  ISETP.GE.U32.AND P2, PT, R8.reuse, 0x2, PT ;  /* 0x000000020800780c */ /* 0x040fe40003f46070 */
[C---:B------:R-:W-:Y:S02]  /*12a70*/  ISETP.GE.U32.AND P3, PT, R8.reuse, 0x4, PT ;  /* 0x000000040800780c */ /* 0x040fe40003f66070 */
[C---:B------:R-:W-:Y:S02]  /*12a80*/  ISETP.GE.U32.AND P4, PT, R8.reuse, 0x8, PT ;  /* 0x000000080800780c */ /* 0x040fe40003f86070 */
[C---:B------:R-:W-:Y:S01]  /*12a90*/  ISETP.GE.U32.AND P5, PT, R8.reuse, 0x10, PT ;  /* 0x000000100800780c */ /* 0x040fe20003fa6070 */
[----:B0-----:R-:W-:Y:S02]  /*12aa0*/  IMAD.MOV.U32 R2, RZ, RZ, RZ ;  /* 0x000000ffff027224 */ /* 0x001fe400078e00ff */
[----:B--2---:R-:W-:Y:S01]  /*12ab0*/  @!P1 IMAD.MOV.U32 R2, RZ, RZ, R3 ;  /* 0x000000ffff029224 */ /* 0x004fe200078e0003 */
[----:B------:R-:W-:-:S03]  /*12ac0*/  ISETP.NE.AND P1, PT, R8, RZ, PT ;  /* 0x000000ff0800720c */ /* 0x000fc60003f25270 */
[----:B------:R-:W-:-:S10]  /*12ad0*/  IMAD.MOV.U32 R13, RZ, RZ, R2 ;  /* 0x000000ffff0d7224 */ /* 0x000fd400078e0002 */
[----:B------:R-:W-:Y:S05]  /*12ae0*/  WARPSYNC.COLLECTIVE R15, `(.L_x_366) ;  /* 0x000000000f087348 */ /* 0x000fea0003c00000 */
[----:B------:R0:W1:Y:S02]  /*12af0*/  SHFL.UP P6, R14, R13, R12, R11 ;  /* 0x0400000c0d0e7389 */ /* 0x00006400000c000b */
[----:B01----:R-:W-:Y:S01]  /*12b00*/  ENDCOLLECTIVE ;  /* 0x000000000000791b */ /* 0x003fe20003800000 */
.L_x_366:
[----:B------:R-:W-:Y:S01]  /*12b10*/  IMAD.MOV.U32 R12, RZ, RZ, 0x2 ;  /* 0x00000002ff0c7424 */ /* 0x000fe200078e00ff */
[----:B------:R-:W-:-:S05]  /*12b20*/  SEL R5, R14, RZ, P1 ;  /* 0x000000ff0e057207 */ /* 0x000fca0000800000 */
[----:B------:R-:W-:-:S04]  /*12b30*/  IMAD.IADD R5, R2, 0x1, R5 ;  /* 0x0000000102057824 */ /* 0x000fc800078e0205 */
[----:B------:R-:W-:-:S07]  /*12b40*/  IMAD.MOV.U32 R13, RZ, RZ, R5 ;  /* 0x000000ffff0d7224 */ /* 0x000fce00078e0005 */
[----:B------:R-:W-:Y:S05]  /*12b50*/  WARPSYNC.COLLECTIVE R15, `(.L_x_367) ;  /* 0x000000000f087348 */ /* 0x000fea0003c00000 */
[----:B------:R0:W1:Y:S02]  /*12b60*/  SHFL.UP P6, R14, R13, R12, R11 ;  /* 0x0400000c0d0e7389 */ /* 0x00006400000c000b */
[----:B01----:R-:W-:Y:S01]  /*12b70*/  ENDCOLLECTIVE ;  /* 0x000000000000791b */ /* 0x003fe20003800000 */
.L_x_367:
[----:B------:R-:W-:Y:S01]  /*12b80*/  IMAD.MOV.U32 R12, RZ, RZ, 0x4 ;  /* 0x00000004ff0c7424 */ /* 0x000fe200078e00ff */
[----:B------:R-:W-:-:S05]  /*12b90*/  SEL R6, R14, RZ, P2 ;  /* 0x000000ff0e067207 */ /* 0x000fca0001000000 */
[----:B------:R-:W-:-:S04]  /*12ba0*/  IMAD.IADD R6, R5, 0x1, R6 ;  /* 0x0000000105067824 */ /* 0x000fc800078e0206 */
[----:B------:R-:W-:-:S07]  /*12bb0*/  IMAD.MOV.U32 R13, RZ, RZ, R6 ;  /* 0x000000ffff0d7224 */ /* 0x000fce00078e0006 */
[----:B------:R-:W-:Y:S05]  /*12bc0*/  WARPSYNC.COLLECTIVE R15, `(.L_x_368) ;  /* 0x000000000f087348 */ /* 0x000fea0003c00000 */
[----:B------:R0:W1:Y:S02]  /*12bd0*/  SHFL.UP P6, R14, R13, R12, R11 ;  /* 0x0400000c0d0e7389 */ /* 0x00006400000c000b */
[----:B01----:R-:W-:Y:S01]  /*12be0*/  ENDCOLLECTIVE ;  /* 0x000000000000791b */ /* 0x003fe20003800000 */
.L_x_368:
[----:B------:R-:W-:Y:S01]  /*12bf0*/  IMAD.MOV.U32 R12, RZ, RZ, 0x8 ;  /* 0x00000008ff0c7424 */ /* 0x000fe200078e00ff */
[----:B------:R-:W-:-:S05]  /*12c00*/  SEL R7, R14, RZ, P3 ;  /* 0x000000ff0e077207 */ /* 0x000fca0001800000 */
[----:B------:R-:W-:-:S04]  /*12c10*/  IMAD.IADD R7, R6, 0x1, R7 ;  /* 0x0000000106077824 */ /* 0x000fc800078e0207 */
[----:B------:R-:W-:-:S07]  /*12c20*/  IMAD.MOV.U32 R13, RZ, RZ, R7 ;  /* 0x000000ffff0d7224 */ /* 0x000fce00078e0007 */
[----:B------:R-:W-:Y:S05]  /*12c30*/  WARPSYNC.COLLECTIVE R15, `(.L_x_369) ;  /* 0x000000000f087348 */ /* 0x000fea0003c00000 */
[----:B------:R0:W1:Y:S02]  /*12c40*/  SHFL.UP P6, R14, R13, R12, R11 ;  /* 0x0400000c0d0e7389 */ /* 0x00006400000c000b */
[----:B01----:R-:W-:Y:S01]  /*12c50*/  ENDCOLLECTIVE ;  /* 0x000000000000791b */ /* 0x003fe20003800000 */
.L_x_369:
[----:B------:R-:W-:Y:S01]  /*12c60*/  IMAD.MOV.U32 R12, RZ, RZ, 0x10 ;  /* 0x00000010ff0c7424 */ /* 0x000fe200078e00ff */
[----:B------:R-:W-:-:S05]  /*12c70*/  SEL R14, R14, RZ, P4 ;  /* 0x000000ff0e0e7207 */ /* 0x000fca0002000000 */
[----:B------:R-:W-:-:S04]  /*12c80*/  IMAD.IADD R5, R7, 0x1, R14 ;  /* 0x0000000107057824 */ /* 0x000fc800078e020e */
[----:B------:R-:W-:-:S07]  /*12c90*/  IMAD.MOV.U32 R13, RZ, RZ, R5 ;  /* 0x000000ffff0d7224 */ /* 0x000fce00078e0005 */
[----:B------:R-:W-:Y:S05]  /*12ca0*/  WARPSYNC.COLLECTIVE R15, `(.L_x_370) ;  /* 0x000000000f087348 */ /* 0x000fea0003c00000 */
[----:B------:R0:W1:Y:S02]  /*12cb0*/  SHFL.UP P6, R14, R13, R12, R11 ;  /* 0x0400000c0d0e7389 */ /* 0x00006400000c000b */
[----:B01----:R-:W-:Y:S01]  /*12cc0*/  ENDCOLLECTIVE ;  /* 0x000000000000791b */ /* 0x003fe20003800000 */
.L_x_370:
[----:B------:R-:W-:Y:S02]  /*12cd0*/  IMAD.MOV.U32 R12, RZ, RZ, 0x1f ;  /* 0x0000001fff0c7424 */ /* 0x000fe400078e00ff */
[----:B------:R-:W-:Y:S01]  /*12ce0*/  IMAD.MOV.U32 R11, RZ, RZ, 0x1f ;  /* 0x0000001fff0b7424 */ /* 0x000fe200078e00ff */
[----:B------:R-:W-:-:S05]  /*12cf0*/  SEL R14, R14, RZ, P5 ;  /* 0x000000ff0e0e7207 */ /* 0x000fca0002800000 */
[----:B------:R-:W-:-:S05]  /*12d00*/  IMAD.IADD R3, R5, 0x1, R14 ;  /* 0x0000000105037824 */ /* 0x000fca00078e020e */
[----:B------:R-:W-:-:S07]  /*12d10*/  MOV R13, R3 ;  /* 0x00000003000d7202 */ /* 0x000fce0000000f00 */
[----:B------:R-:W-:Y:S05]  /*12d20*/  WARPSYNC.COLLECTIVE R15, `(.L_x_371) ;  /* 0x000000000f087348 */ /* 0x000fea0003c00000 */
[----:B------:R0:W1:Y:S02]  /*12d30*/  SHFL.IDX P6, R14, R13, R12, R11 ;  /* 0x0000000c0d0e7389 */ /* 0x00006400000c000b */
[----:B01----:R-:W-:Y:S01]  /*12d40*/  ENDCOLLECTIVE ;  /* 0x000000000000791b */ /* 0x003fe20003800000 */
.L_x_371:
[----:B------:R-:W-:Y:S05]  /*12d50*/  BRA `(.L_x_372) ;  /* 0xffffffe000a87947 */ /* 0x000fea000383ffff */
.L_x_315:
[----:B------:R-:W-:Y:S01]  /*12d60*/  BSSY B0, `(.L_x_373) ;  /* 0x0000008000007945 */ /* 0x000fe20003800000 */
[----:B-----5:R-:W-:Y:S02]  /*12d70*/  IMAD.MOV.U32 R13, RZ, RZ, R2 ;  /* 0x000000ffff0d7224 */ /* 0x020fe400078e0002 */
[----:B------:R-:W-:Y:S02]  /*12d80*/  IMAD.MOV.U32 R12, RZ, RZ, 0x1 ;  /* 0x00000001ff0c7424 */ /* 0x000fe400078e00ff */
[----:B------:R-:W-:Y:S02]  /*12d90*/  IMAD.MOV.U32 R11, RZ, RZ, RZ ;  /* 0x000000ffff0b7224 */ /* 0x000fe400078e00ff */
[----:B------:R-:W-:-:S07]  /*12da0*/  IMAD.MOV.U32 R15, RZ, RZ, -0x1 ;  /* 0xffffffffff0f7424 */ /* 0x000fce00078e00ff */
[----:B01----:R-:W-:Y:S05]  /*12db0*/  WARPSYNC.COLLECTIVE R15, `(.L_x_374) ;  /* 0x000000000f087348 */ /* 0x003fea0003c00000 */
[----:B------:R2:W3:Y:S02]  /*12dc0*/  SHFL.UP P6, R14, R13, R12, R11 ;  /* 0x0400000c0d0e7389 */ /* 0x0004e400000c000b */
[----:B0123--:R-:W-:Y:S01]  /*12dd0*/  ENDCOLLECTIVE ;  /* 0x000000000000791b */ /* 0x00ffe20003800000 */
.L_x_374:
[----:B------:R-:W-:Y:S05]  /*12de0*/  BSYNC B0 ;  /* 0x0000000000007941 */ /* 0x000fea0003800000 */
.L_x_373:
[----:B------:R-:W-:Y:S01]  /*12df0*/  SEL R13, R14, RZ, P1 ;  /* 0x000000ff0e0d7207 */ /* 0x000fe20000800000 */
[----:B------:R-:W-:Y:S02]  /*12e00*/  IMAD.MOV.U32 R12, RZ, RZ, 0x2 ;  /* 0x00000002ff0c7424 */ /* 0x000fe400078e00ff */
[----:B------:R-:W-:Y:S02]  /*12e10*/  IMAD.MOV.U32 R11, RZ, RZ, RZ ;  /* 0x000000ffff0b7224 */ /* 0x000fe400078e00ff */
[----:B------:R-:W-:Y:S02]  /*12e20*/  IMAD.IADD R13, R2, 0x1, R13 ;  /* 0x00000001020d7824 */ /* 0x000fe400078e020d */
[----:B------:R-:W-:-:S07]  /*12e30*/  IMAD.MOV.U32 R15, RZ, RZ, -0x1 ;  /* 0xffffffffff0f7424 */ /* 0x000fce00078e00ff */
[----:B------:R-:W-:Y:S05]  /*12e40*/  WARPSYNC.COLLECTIVE R15, `(.L_x_375) ;  /* 0x000000000f087348 */ /* 0x000fea0003c00000 */
[----:B------:R0:W1:Y:S02]  /*12e50*/  SHFL.UP P6, R14, R13, R12, R11 ;  /* 0x0400000c0d0e7389 */ /* 0x00006400000c000b */
[----:B01----:R-:W-:Y:S01]  /*12e60*/  ENDCOLLECTIVE ;  /* 0x000000000000791b */ /* 0x003fe20003800000 */
.L_x_375:
[----:B------:R-:W-:Y:S01]  /*12e70*/  IMAD.MOV.U32 R12, RZ, RZ, 0x4 ;  /* 0x00000004ff0c7424 */ /* 0x000fe200078e00ff */
[----:B------:R-:W-:-:S05]  /*12e80*/  SEL R14, R14, RZ, P2 ;  /* 0x000000ff0e0e7207 */ /* 0x000fca0001000000 */
[----:B------:R-:W-:-:S04]  /*12e90*/  IMAD.IADD R3, R13, 0x1, R14 ;  /* 0x000000010d037824 */ /* 0x000fc800078e020e */
[----:B------:R-:W-:-:S07]  /*12ea0*/  IMAD.MOV.U32 R13, RZ, RZ, R3 ;  /* 0x000000ffff0d7224 */ /* 0x000fce00078e0003 */
[----:B------:R-:W-:Y:S05]  /*12eb0*/  WARPSYNC.COLLECTIVE R15, `(.L_x_376) ;  /* 0x000000000f087348 */ /* 0x000fea0003c00000 */
[----:B------:R0:W1:Y:S02]  /*12ec0*/  SHFL.UP P6, R14, R13, R12, R11 ;  /* 0x0400000c0d0e7389 */ /* 0x00006400000c000b */
[----:B01----:R-:W-:Y:S01]  /*12ed0*/  ENDCOLLECTIVE ;  /* 0x000000000000791b */ /* 0x003fe20003800000 */
.L_x_376:
[----:B------:R-:W-:Y:S01]  /*12ee0*/  IMAD.MOV.U32 R12, RZ, RZ, 0x8 ;  /* 0x00000008ff0c7424 */ /* 0x000fe200078e00ff */
[----:B------:R-:W-:-:S05]  /*12ef0*/  SEL R14, R14, RZ, P3 ;  /* 0x000000ff0e0e7207 */ /* 0x000fca0001800000 */
[----:B------:R-:W-:-:S04]  /*12f00*/  IMAD.IADD R5, R3, 0x1, R14 ;  /* 0x0000000103057824 */ /* 0x000fc800078e020e */
[----:B------:R-:W-:-:S07]  /*12f10*/  IMAD.MOV.U32 R13, RZ, RZ, R5 ;  /* 0x000000ffff0d7224 */ /* 0x000fce00078e0005 */
[----:B------:R-:W-:Y:S05]  /*12f20*/  WARPSYNC.COLLECTIVE R15, `(.L_x_377) ;  /* 0x000000000f087348 */ /* 0x000fea0003c00000 */
[----:B------:R0:W1:Y:S02]  /*12f30*/  SHFL.UP P6, R14, R13, R12, R11 ;  /* 0x0400000c0d0e7389 */ /* 0x00006400000c000b */
[----:B01----:R-:W-:Y:S01]  /*12f40*/  ENDCOLLECTIVE ;  /* 0x000000000000791b */ /* 0x003fe20003800000 */
.L_x_377:
[----:B------:R-:W-:Y:S01]  /*12f50*/  IMAD.MOV.U32 R12, RZ, RZ, 0x10 ;  /* 0x00000010ff0c7424 */ /* 0x000fe200078e00ff */
[----:B------:R-:W-:-:S05]  /*12f60*/  SEL R6, R14, RZ, P4 ;  /* 0x000000ff0e067207 */ /* 0x000fca0002000000 */
[----:B------:R-:W-:-:S04]  /*12f70*/  IMAD.IADD R6, R5, 0x1, R6 ;  /* 0x0000000105067824 */ /* 0x000fc800078e0206 */
[----:B------:R-:W-:-:S07]  /*12f80*/  IMAD.MOV.U32 R13, RZ, RZ, R6 ;  /* 0x000000ffff0d7224 */ /* 0x000fce00078e0006 */
[----:B------:R-:W-:Y:S05]  /*12f90*/  WARPSYNC.COLLECTIVE R15, `(.L_x_378) ;  /* 0x000000000f087348 */ /* 0x000fea0003c00000 */
[----:B------:R0:W1:Y:S02]  /*12fa0*/  SHFL.UP P6, R14, R13, R12, R11 ;  /* 0x0400000c0d0e7389 */ /* 0x00006400000c000b */
[----:B01----:R-:W-:Y:S01]  /*12fb0*/  ENDCOLLECTIVE ;  /* 0x000000000000791b */ /* 0x003fe20003800000 */
.L_x_378:
[----:B------:R-:W-:Y:S02]  /*12fc0*/  IMAD.MOV.U32 R12, RZ, RZ, 0x1f ;  /* 0x0000001fff0c7424 */ /* 0x000fe400078e00ff */
[----:B------:R-:W-:Y:S01]  /*12fd0*/  IMAD.MOV.U32 R11, RZ, RZ, 0x1f ;  /* 0x0000001fff0b7424 */ /* 0x000fe200078e00ff */
[----:B------:R-:W-:-:S04]  /*12fe0*/  SEL R3, R14, RZ, P5 ;  /* 0x000000ff0e037207 */ /* 0x000fc80002800000 */
[----:B------:R-:W-:-:S05]  /*12ff0*/  IADD3 R3, R6, R3, RZ ;  /* 0x0000000306037210 */ /* 0x000fca0007ffe0ff */
[----:B------:R-:W-:-:S07]  /*13000*/  IMAD.MOV.U32 R13, RZ, RZ, R3 ;  /* 0x000000ffff0d7224 */ /* 0x000fce00078e0003 */
[----:B------:R-:W-:Y:S05]  /*13010*/  WARPSYNC.COLLECTIVE R15, `(.L_x_379) ;  /* 0x000000000f087348 */ /* 0x000fea0003c00000 */
[----:B------:R0:W1:Y:S02]  /*13020*/  SHFL.IDX P6, R14, R13, R12, R11 ;  /* 0x0000000c0d0e7389 */ /* 0x00006400000c000b */
[----:B01----:R-:W-:Y:S01]  /*13030*/  ENDCOLLECTIVE ;  /* 0x000000000000791b */ /* 0x003fe20003800000 */
.L_x_379:
[----:B------:R-:W-:Y:S05]  /*13040*/  BRA `(.L_x_380) ;  /* 0xffffffe000887947 */ /* 0x000fea000383ffff */
.L_x_317:
[----:B------:R-:W-:Y:S01]  /*13050*/  BSSY B0, `(.L_x_381) ;  /* 0x0000006000007945 */ /* 0x000fe20003800000 */
[----:B------:R-:W-:Y:S01]  /*13060*/  PLOP3.LUT P6, PT, P6, PT, PT, 0x8, 0x0 ;  /* 0x000000000000781c */ /* 0x000fe200037ce170 */
[----:B------:R-:W-:-:S12]  /*13070*/  IMAD.MOV.U32 R15, RZ, RZ, -0x1 ;  /* 0xffffffffff0f7424 */ /* 0x000fd800078e00ff */
[----:B0-----:R-:W-:Y:S05]  /*13080*/  WARPSYNC.COLLECTIVE R15, `(.L_x_382) ;  /* 0x000000000f087348 */ /* 0x001fea0003c00000 */
[----:B------:R-:W-:Y:S01]  /*13090*/  VOTE.ANY R14, PT, P6 ;  /* 0x00000000000e7806 */ /* 0x000fe200030e0100 */
[----:B0-----:R-:W-:Y:S06]  /*130a0*/  ENDCOLLECTIVE ;  /* 0x000000000000791b */ /* 0x001fec0003800000 */
.L_x_382:
[----:B------:R-:W-:Y:S05]  /*130b0*/  BSYNC B0 ;  /* 0x0000000000007941 */ /* 0x000fea0003800000 */
.L_x_381:
[----:B------:R-:W-:Y:S02]  /*130c0*/  IMAD.MOV.U32 R6, RZ, RZ, R14 ;  /* 0x000000ffff067224 */ /* 0x000fe400078e000e */
[----:B------:R-:W-:Y:S02]  /*130d0*/  IMAD.MOV.U32 R13, RZ, RZ, R2 ;  /* 0x000000ffff0d7224 */ /* 0x000fe400078e0002 */
[----:B------:R-:W0:Y:S01]  /*130e0*/  POPC R4, R6 ;  /* 0x0000000600047309 */ /* 0x000e220000000000 */
[----:B------:R-:W-:Y:S02]  /*130f0*/  IMAD.MOV.U32 R11, RZ, RZ, 0x1f ;  /* 0x0000001fff0b7424 */ /* 0x000fe400078e00ff */
[----:B------:R-:W-:Y:S02]  /*13100*/  IMAD.MOV.U32 R15, RZ, RZ, -0x1 ;  /* 0xffffffffff0f7424 */ /* 0x000fe400078e00ff */
[----:B0-----:R-:W-:-:S07]  /*13110*/  IMAD.MOV.U32 R12, RZ, RZ, R4 ;  /* 0x000000ffff0c7224 */ /* 0x001fce00078e0004 */
[----:B------:R-:W-:Y:S05]  /*13120*/  WARPSYNC.COLLECTIVE R15, `(.L_x_383) ;  /* 0x000000000f087348 */ /* 0x000fea0003c00000 */
[----:B------:R0:W1:Y:S02]  /*13130*/  SHFL.IDX P6, R14, R13, R12, R11 ;  /* 0x0000000c0d0e7389 */ /* 0x00006400000c000b */
[----:B01----:R-:W-:Y:S01]  /*13140*/  ENDCOLLECTIVE ;  /* 0x000000000000791b */ /* 0x003fe20003800000 */
.L_x_383:
[----:B------:R-:W-:Y:S01]  /*13150*/  IMAD.MOV.U32 R17, RZ, RZ, R14 ;  /* 0x000000ffff117224 */ /* 0x000fe200078e000e */
[----:B------:R-:W-:Y:S06]  /*13160*/  BRA `(.L_x_384) ;  /* 0xffffffe000787947 */ /* 0x000fec000383ffff */
.L_x_319:
[----:B------:R-:W-:Y:S01]  /*13170*/  BSSY B0, `(.L_x_385) ;  /* 0x0000007000007945 */ /* 0x000fe20003800000 */
[----:B------:R-:W-:Y:S02]  /*13180*/  IMAD.MOV.U32 R13, RZ, RZ, R3 ;  /* 0x000000ffff0d7224 */ /* 0x000fe400078e0003 */
[----:B------:R-:W-:Y:S02]  /*13190*/  IMAD.MOV.U32 R11, RZ, RZ, 0x1f ;  /* 0x0000001fff0b7424 */ /* 0x000fe400078e00ff */
[----:B------:R-:W-:-:S07]  /*131a0*/  IMAD.MOV.U32 R15, RZ, RZ, -0x1 ;  /* 0xffffffffff0f7424 */ /* 0x000fce00078e00ff */
[----:B012---:R-:W-:Y:S05]  /*131b0*/  WARPSYNC.COLLECTIVE R15, `(.L_x_386) ;  /* 0x000000000f087348 */ /* 0x007fea0003c00000 */
[----:B------:R3:W4:Y:S02]  /*131c0*/  SHFL.IDX P6, R14, R13, R12, R11 ;  /* 0x0000000c0d0e7389 */ /* 0x00072400000c000b */
[----:B01234-:R-:W-:Y:S01]  /*131d0*/  ENDCOLLECTIVE ;  /* 0x000000000000791b */ /* 0x01ffe20003800000 */
.L_x_386:
[----:B------:R-:W-:Y:S05]  /*131e0*/  BSYNC B0 ;  /* 0x0000000000007941 */ /* 0x000fea0003800000 */
.L_x_385:
[----:B------:R-:W-:Y:S05]  /*131f0*/  BRA `(.L_x_318) ;  /* 0xffffffe000707947 */ /* 0x000fea000383ffff */
.L_x_323:
[----:B0-----:R0:W2:Y:S02]  /*13200*/  SYNCS.PHASECHK.TRANS64.TRYWAIT P0, [R9+URZ+0x31c20], R0 ;  /* 0x031c2000090075a7 */ /* 0x0010a4000800017f */
[----:B--2---:R-:W-:Y:S05]  /*13210*/  @!P0 NANOSLEEP.SYNCS 0x989680 ;  /* 0x009896800000895d */ /* 0x004fea0003900000 */
[----:B------:R-:W2:Y:S02]  /*13220*/  @!P0 SYNCS.PHASECHK.TRANS64 P0, [R9+URZ+0x31c20], R0 ;  /* 0x031c2000090085a7 */ /* 0x000ea4000800007f */
[----:B--2---:R-:W-:Y:S05]  /*13230*/  @!P0 BRA `(.L_x_323) ;  /* 0xfffffffc00f08947 */ /* 0x004fea000383ffff */
[----:B------:R-:W-:Y:S05]  /*13240*/  BRA `(.L_x_387) ;  /* 0xffffffe4005c7947 */ /* 0x000fea000383ffff */
.L_x_324:
[----:B------:R-:W2:Y:S01]  /*13250*/  S2R R2, SR_TID.X ;  /* 0x0000000000027919 */ /* 0x000ea20000002100 */
[----:B------:R-:W-:Y:S01]  /*13260*/  BSSY B0, `(.L_x_388) ;  /* 0x000000a000007945 */ /* 0x000fe20003800000 */
[----:B------:R-:W-:Y:S02]  /*13270*/  IMAD.MOV.U32 R12, RZ, RZ, RZ ;  /* 0x000000ffff0c7224 */ /* 0x000fe400078e00ff */
[----:B------:R-:W-:Y:S02]  /*13280*/  IMAD.MOV.U32 R11, RZ, RZ, 0x1f ;  /* 0x0000001fff0b7424 */ /* 0x000fe400078e00ff */
[----:B------:R-:W-:Y:S01]  /*13290*/  IMAD.MOV.U32 R15, RZ, RZ, -0x1 ;  /* 0xffffffffff0f7424 */ /* 0x000fe200078e00ff */
[----:B--2---:R-:W-:-:S04]  /*132a0*/  SHF.R.U32.HI R2, RZ, 0x5, R2 ;  /* 0x00000005ff027819 */ /* 0x004fc80000011602 */
[----:B------:R-:W-:-:S05]  /*132b0*/  LOP3.LUT R2, R2, 0x3, RZ, 0xc0, !PT ;  /* 0x0000000302027812 */ /* 0x000fca00078ec0ff */
[----:B------:R-:W-:-:S07]  /*132c0*/  IMAD.MOV.U32 R13, RZ, RZ, R2 ;  /* 0x000000ffff0d7224 */ /* 0x000fce00078e0002 */
[----:B01-3--:R-:W-:Y:S05]  /*132d0*/  WARPSYNC.COLLECTIVE R15, `(.L_x_389) ;  /* 0x000000000f087348 */ /* 0x00bfea0003c00000 */
[----:B------:R2:W4:Y:S02]  /*132e0*/  SHFL.IDX P6, R14, R13, R12, R11 ;  /* 0x0000000c0d0e7389 */ /* 0x00052400000c000b */
[----:B01234-:R-:W-:Y:S01]  /*132f0*/  ENDCOLLECTIVE ;  /* 0x000000000000791b */ /* 0x01ffe20003800000 */
.L_x_389:
[----:B------:R-:W-:Y:S05]  /*13300*/  BSYNC B0 ;  /* 0x0000000000007941 */ /* 0x000fea0003800000 */
.L_x_388:
[----:B------:R-:W-:Y:S05]  /*13310*/  BRA `(.L_x_390) ;  /* 0xffffffe400447947 */ /* 0x000fea000383ffff */
.L_x_327:
[----:B------:R-:W-:Y:S01]  /*13320*/  BSSY B1, `(.L_x_391) ;  /* 0x0000006000017945 */ /* 0x000fe20003800000 */
[----:B------:R-:W-:-:S07]  /*13330*/  IMAD.MOV.U32 R15, RZ, RZ, -0x1 ;  /* 0xffffffffff0f7424 */ /* 0x000fce00078e00ff */
[----:B01-3--:R-:W-:Y:S05]  /*13340*/  WARPSYNC.COLLECTIVE R15, `(.L_x_392) ;  /* 0x000000000f0c7348 */ /* 0x00bfea0003c00000 */
[----:B------:R-:W-:Y:S02]  /*13350*/  ELECT P6, UR62, PT ;  /* 0x00000000003e782f */ /* 0x000fe400038c0000 */
[----:B------:R-:W-:Y:S01]  /*13360*/  MOV R14, UR62 ;  /* 0x0000003e000e7c02 */ /* 0x000fe20008000f00 */
[----:B01-3--:R-:W-:Y:S10]  /*13370*/  ENDCOLLECTIVE ;  /* 0x000000000000791b */ /* 0x00bff40003800000 */
.L_x_392:
[----:B------:R-:W-:Y:S05]  /*13380*/  BSYNC B1 ;  /* 0x0000000000017941 */ /* 0x000fea0003800000 */
.L_x_391:
[----:B------:R-:W-:Y:S05]  /*13390*/  BRA `(.L_x_393) ;  /* 0xffffffe4003c7947 */ /* 0x000fea000383ffff */
.L_x_329:
[----:B0-----:R0:W2:Y:S02]  /*133a0*/  SYNCS.PHASECHK.TRANS64.TRYWAIT P0, [R5+URZ], R4 ;  /* 0x00000004050075a7 */ /* 0x0010a4000800017f */
[----:B--2---:R-:W-:Y:S05]  /*133b0*/  @!P0 NANOSLEEP.SYNCS 0x989680 ;  /* 0x009896800000895d */ /* 0x004fea0003900000 */
[----:B------:R-:W2:Y:S02]  /*133c0*/  @!P0 SYNCS.PHASECHK.TRANS64 P0, [R5+URZ], R4 ;  /* 0x00000004050085a7 */ /* 0x000ea4000800007f */
[----:B--2---:R-:W-:Y:S05]  /*133d0*/  @!P0 BRA `(.L_x_329) ;  /* 0xfffffffc00f08947 */ /* 0x004fea000383ffff */
[----:B------:R-:W-:Y:S05]  /*133e0*/  BRA `(.L_x_394) ;  /* 0xffffffe400707947 */ /* 0x000fea000383ffff */
.L_x_330:
[----:B--2---:R2:W4:Y:S02]  /*133f0*/  SYNCS.PHASECHK.TRANS64.TRYWAIT P0, [R3+URZ], R2 ;  /* 0x00000002030075a7 */ /* 0x004524000800017f */
[----:B----4-:R-:W-:Y:S05]  /*13400*/  @!P0 NANOSLEEP.SYNCS 0x989680 ;  /* 0x009896800000895d */ /* 0x010fea0003900000 */
[----:B------:R-:W4:Y:S02]  /*13410*/  @!P0 SYNCS.PHASECHK.TRANS64 P0, [R3+URZ], R2 ;  /* 0x00000002030085a7 */ /* 0x000f24000800007f */
[----:B----4-:R-:W-:Y:S05]  /*13420*/  @!P0 BRA `(.L_x_330) ;  /* 0xfffffffc00f08947 */ /* 0x010fea000383ffff */
[----:B------:R-:W-:Y:S05]  /*13430*/  BRA `(.L_x_395) ;  /* 0xffffffe400647947 */ /* 0x000fea000383ffff */
.L_x_332:
[----:B----4-:R4:W0:Y:S02]  /*13440*/  SYNCS.PHASECHK.TRANS64.TRYWAIT P0, [R23+URZ], R4 ;  /* 0x00000004170075a7 */ /* 0x010824000800017f */
[----:B0-----:R-:W-:Y:S05]  /*13450*/  @!P0 NANOSLEEP.SYNCS 0x989680 ;  /* 0x009896800000895d */ /* 0x001fea0003900000 */
[----:B------:R-:W0:Y:S02]  /*13460*/  @!P0 SYNCS.PHASECHK.TRANS64 P0, [R23+URZ], R4 ;  /* 0x00000004170085a7 */ /* 0x000e24000800007f */
[----:B0-----:R-:W-:Y:S05]  /*13470*/  @!P0 BRA `(.L_x_332) ;  /* 0xfffffffc00f08947 */ /* 0x001fea000383ffff */
[----:B------:R-:W-:Y:S05]  /*13480*/  BRA `(.L_x_396) ;  /* 0xffffffe400687947 */ /* 0x000fea000383ffff */
.L_x_397:
        /* <DEDUP_REMOVED lines=15> */
.L_x_2725:


//--------------------- .text._ZN7cutlass13device_kernelIN5flash11enable_sm90INS1_16FlashAttnFwdSm90INS1_25CollectiveMainloopFwdSm90ILi2EN4cute5tupleIJNS5_1CILi1EEES8_S8_EEENS6_IJNS7_ILi192EEENS7_ILi144EEENS7_ILi96EEEEEELi96ENS_10bfloat16_tEfNS_4arch4Sm90ELb0ELb0ELb1ELb1ELb0ELb1ELb0ELb0ELb1ELb1ELb0ELb0EEENS1_21CollectiveEpilogueFwdINS6_IJSA_SC_SB_EEES9_SE_SG_Li384ELb1ELb1ELb0ELb0EEENS1_36VarlenDynamicPersistentTileSchedulerILi192ELi144ELi384ELi128ELb0ELb1ELb1ELb0ELb1ELb1EEEEEEEEEvNT_6ParamsE --------------------------
	.section	.text._ZN7cutlass13device_kernelIN5flash11enable_sm90INS1_16FlashAttnFwdSm90INS1_25CollectiveMainloopFwdSm90ILi2EN4cute5tupleIJNS5_1CILi1EEES8_S8_EEENS6_IJNS7_ILi192EEENS7_ILi144EEENS7_ILi96EEEEEELi96ENS_10bfloat16_tEfNS_4arch4Sm90ELb0ELb0ELb1ELb1ELb0ELb1ELb0ELb0ELb1ELb1ELb0ELb0EEENS1_21CollectiveEpilogueFwdINS6_IJSA_SC_SB_EEES9_SE_SG_Li384ELb1ELb1ELb0ELb0EEENS1_36VarlenDynamicPersistentTileSchedulerILi192ELi144ELi384ELi128ELb0ELb1ELb1ELb0ELb1ELb1EEEEEEEEEvNT_6ParamsE,"ax",@progbits
	.align	128
.text._ZN7cutlass13device_kernelIN5flash11enable_sm90INS1_16FlashAttnFwdSm90INS1_25CollectiveMainloopFwdSm90ILi2EN4cute5tupleIJNS5_1CILi1EEES8_S8_EEENS6_IJNS7_ILi192EEENS7_ILi144EEENS7_ILi96EEEEEELi96ENS_10bfloat16_tEfNS_4arch4Sm90ELb0ELb0ELb1ELb1ELb0ELb1ELb0ELb0ELb1ELb1ELb0ELb0EEENS1_21CollectiveEpilogueFwdINS6_IJSA_SC_SB_EEES9_SE_SG_Li384ELb1ELb1ELb0ELb0EEENS1_36VarlenDynamicPersistentTileSchedulerILi192ELi144ELi384ELi128ELb0ELb1ELb1ELb0ELb1ELb1EEEEEEEEEvNT_6ParamsE:
        .type           _ZN7cutlass13device_kernelIN5flash11enable_sm90INS1_16FlashAttnFwdSm90INS1_25CollectiveMainloopFwdSm90ILi2EN4cute5tupleIJNS5_1CILi1EEES8_S8_EEENS6_IJNS7_ILi192EEENS7_ILi144EEENS7_ILi96EEEEEELi96ENS_10bfloat16_tEfNS_4arch4Sm90ELb0ELb0ELb1ELb1ELb0ELb1ELb0ELb0ELb1ELb1ELb0ELb0EEENS1_21CollectiveEpilogueFwdINS6_IJSA_SC_SB_EEES9_SE_SG_Li384ELb1ELb1ELb0ELb0EEENS1_36VarlenDynamicPersistentTileSchedulerILi192ELi144ELi384ELi128ELb0ELb1ELb1ELb0ELb1ELb1EEEEEEEEEvNT_6ParamsE,@function
        .size           _ZN7cutlass13device_kernelIN5flash11enable_sm90INS1_16FlashAttnFwdSm90INS1_25CollectiveMainloopFwdSm90ILi2EN4cute5tupleIJNS5_1CILi1EEES8_S8_EEENS6_IJNS7_ILi192EEENS7_ILi144EEENS7_ILi96EEEEEELi96ENS_10bfloat16_tEfNS_4arch4Sm90ELb0ELb0ELb1ELb1ELb0ELb1ELb0ELb0ELb1ELb1ELb0ELb0EEENS1_21CollectiveEpilogueFwdINS6_IJSA_SC_SB_EEES9_SE_SG_Li384ELb1ELb1ELb0ELb0EEENS1_36VarlenDynamicPersistentTileSchedulerILi192ELi144ELi384ELi128ELb0ELb1ELb1ELb0ELb1ELb1EEEEEEEEEvNT_6ParamsE,(.L_x_2726 - _ZN7cutlass13device_kernelIN5flash11enable_sm90INS1_16FlashAttnFwdSm90INS1_25CollectiveMainloopFwdSm90ILi2EN4cute5tupleIJNS5_1CILi1EEES8_S8_EEENS6_IJNS7_ILi192EEENS7_ILi144EEENS7_ILi96EEEEEELi96ENS_10bfloat16_tEfNS_4arch4Sm90ELb0ELb0ELb1ELb1ELb0ELb1ELb0ELb0ELb1ELb1ELb0ELb0EEENS1_21CollectiveEpilogueFwdINS6_IJSA_SC_SB_EEES9_SE_SG_Li384ELb1ELb1ELb0ELb0EEENS1_36VarlenDynamicPersistentTileSchedulerILi192ELi144ELi384ELi128ELb0ELb1ELb1ELb0ELb1ELb1EEEEEEEEEvNT_6ParamsE)
        .other          _ZN7cutlass13device_kernelIN5flash11enable_sm90INS1_16FlashAttnFwdSm90INS1_25CollectiveMainloopFwdSm90ILi2EN4cute5tupleIJNS5_1CILi1EEES8_S8_EEENS6_IJNS7_ILi192EEENS7_ILi144EEENS7_ILi96EEEEEELi96ENS_10bfloat16_tEfNS_4arch4Sm90ELb0ELb0ELb1ELb1ELb0ELb1ELb0ELb0ELb1ELb1ELb0ELb0EEENS1_21CollectiveEpilogueFwdINS6_IJSA_SC_SB_EEES9_SE_SG_Li384ELb1ELb1ELb0ELb0EEENS1_36VarlenDynamicPersistentTileSchedulerILi192ELi144ELi384ELi128ELb0ELb1ELb1ELb0ELb1ELb1EEEEEEEEEvNT_6ParamsE,@"STO_CUDA_ENTRY STV_DEFAULT"
_ZN7cutlass13device_kernelIN5flash11enable_sm90INS1_16FlashAttnFwdSm90INS1_25CollectiveMainloopFwdSm90ILi2EN4cute5tupleIJNS5_1CILi1EEES8_S8_EEENS6_IJNS7_ILi192EEENS7_ILi144EEENS7_ILi96EEEEEELi96ENS_10bfloat16_tEfNS_4arch4Sm90ELb0ELb0ELb1ELb1ELb0ELb1ELb0ELb0ELb1ELb1ELb0ELb0EEENS1_21CollectiveEpilogueFwdINS6_IJSA_SC_SB_EEES9_SE_SG_Li384ELb1ELb1ELb0ELb0EEENS1_36VarlenDynamicPersistentTileSchedulerILi192ELi144ELi384ELi128ELb0ELb1ELb1ELb0ELb1ELb1EEEEEEEEEvNT_6ParamsE:
        /* <DEDUP_REMOVED lines=12> */
[----:B------:R-:W-:Y:S02]  /*00c0*/  UIADD3 UR10, UP2, UR4, 0x570, URZ ;  /* 0x00000570040a7890 */ /* 0x000fe4000ff5e03f */
[----:B------:R-:W-:Y:S02]  /*00d0*/  UIADD3 UR4, UP3, UR4, 0x670, URZ ;  /* 0x0000067004047890 */ /* 0x000fe4000ff7e03f */
[----:B------:R-:W-:-:S02]  /*00e0*/  UIADD3.X UR7, URZ, UR5, URZ, UP0, !UPT ;  /* 0x000000053f077290 */ /* 0x000fc400087fe43f */
[----:B------:R-:W-:Y:S02]  /*00f0*/  UIADD3.X UR9, URZ, UR5, URZ, UP1, !UPT ;  /* 0x000000053f097290 */ /* 0x000fe40008ffe43f */
[----:B------:R-:W-:Y:S02]  /*0100*/  UIADD3.X UR11, URZ, UR5, URZ, UP2, !UPT ;  /* 0x000000053f0b7290 */ /* 0x000fe400097fe43f */
[----:B------:R-:W-:-:S03]  /*0110*/  UIADD3.X UR5, URZ, UR5, URZ, UP3, !UPT ;  /* 0x000000053f057290 */ /* 0x000fc60009ffe43f */
[----:B------:R0:W-:Y:S02]  /*0120*/  UTMACCTL.PF [UR6] ;  /* 0x00000000060079b9 */ /* 0x0001e40008040000 */
[----:B------:R0:W-:Y:S02]  /*0130*/  UTMACCTL.PF [UR8] ;  /* 0x00000000080079b9 */ /* 0x0001e40008040000 */
[----:B------:R0:W-:Y:S02]  /*0140*/  UTMACCTL.PF [UR10] ;  /* 0x000000000a0079b9 */ /* 0x0001e40008040000 */
[----:B------:R0:W-:Y:S02]  /*0150*/  UTMACCTL.PF [UR4] ;  /* 0x00000000040079b9 */ /* 0x0001e40008040000 */
[----:B0-----:R-:W-:Y:S01]  /*0160*/  NOP ;  /* 0x0000000000007918 */ /* 0x001fe20000000000 */
.L_x_399:
[----:B------:R-:W-:Y:S05]  /*0170*/  BSYNC B0 ;  /* 0x0000000000007941 */ /* 0x000fea0003800000 */
.L_x_398:
        /* <DEDUP_REMOVED lines=40> */
.L_x_400:
        /* <DEDUP_REMOVED lines=22> */
.L_x_401:
        /* <DEDUP_REMOVED lines=18> */
.L_x_402:
        /* <DEDUP_REMOVED lines=22> */
.L_x_403:
        /* <DEDUP_REMOVED lines=22> */
.L_x_404:
[----:B--2---:R-:W-:Y:S01]  /*0940*/  ISETP.NE.AND P0, PT, R2, RZ, PT ;  /* 0x000000ff0200720c */ /* 0x004fe20003f05270 */
[----:B------:R-:W-:Y:S01]  /*0950*/  IMAD.MOV.U32 R2, RZ, RZ, 0x1 ;  /* 0x00000001ff027424 */ /* 0x000fe200078e00ff */
[----:B------:R-:W-:Y:S01]  /*0960*/  NOP ;  /* 0x0000000000007918 */ /* 0x000fe20000000000 */
[----:B------:R-:W-:Y:S01]  /*0970*/  ULDC.64 UR60, c[0x0][0x208] ;  /* 0x00008200003c7ab9 */ /* 0x000fe20000000a00 */
[----:B------:R-:W-:Y:S02]  /*0980*/  BSSY B9, `(.L_x_405) ;  /* 0x0001e61000097945 */ /* 0x000fe40003800000 */
[----:B------:R-:W-:-:S05]  /*0990*/  SEL R2, R2, 0x2, !P0 ;  /* 0x0000000202027807 */ /* 0x000fca0004000000 */
[----:B------:R2:W-:Y:S01]  /*09a0*/  STL [R1+0x60], R2 ;  /* 0x0000600201007387 */ /* 0x0005e20000100800 */
[----:B01-34-:R-:W-:Y:S06]  /*09b0*/  BAR.SYNC.DEFER_BLOCKING 0x0 ;  /* 0x0000000000007b1d */ /* 0x01bfec0000010000 */
[----:B------:R-:W-:Y:S05]  /*09c0*/  @!P0 BRA `(.L_x_406) ;  /* 0x0000016c00f88947 */ /* 0x000fea0003800000 */
.L_x_407:
[----:B------:R-:W-:-:S08]  /*09d0*/  NOP ;  /* 0x0000000000007918 */ /* 0x000fd00000000000 */
[----:B------:R-:W0:Y:S02]  /*09e0*/  USETMAXREG.TRY_ALLOC.CTAPOOL UP0, 0xa0 ;  /* 0x000000a0000079c8 */ /* 0x000e240008000600 */
[----:B0-----:R-:W-:-:S13]  /*09f0*/  PLOP3.LUT P0, PT, PT, PT, UP0, 0x80, 0x0 ;  /* 0x000000000000781c */ /* 0x001fda0003f0f008 */
[----:B------:R-:W-:Y:S05]  /*0a00*/  @!P0 BRA `(.L_x_407) ;  /* 0xfffffffc00f08947 */ /* 0x000fea000383ffff */
[----:B------:R-:W3:Y:S01]  /*0a10*/  LDL.LU R0, [R1+0x50] ;  /* 0x0000500001007983 */ /* 0x000ee20000300800 */
[----:B--2---:R-:W0:Y:S01]  /*0a20*/  S2R R2, SR_TID.X ;  /* 0x0000000000027919 */ /* 0x004e220000002100 */
[----:B------:R-:W1:Y:S01]  /*0a30*/  S2UR UR5, SR_CgaCtaId ;  /* 0x00000000000579c3 */ /* 0x000e620000008800 */
[----:B------:R-:W-:Y:S01]  /*0a40*/  UMOV UR4, 0x400 ;  /* 0x0000040000047882 */ /* 0x000fe20000000000 */
[----:B0-----:R-:W-:-:S06]  /*0a50*/  SHF.R.U32.HI R2, RZ, 0x7, R2 ;  /* 0x00000007ff027819 */ /* 0x001fcc0000011602 */
[----:B------:R-:W-:Y:S06]  /*0a60*/  BAR.ARV 0x8, 0x200 ;  /* 0x0208000000007b1d */ /* 0x000fec0000002000 */
[----:B------:R-:W-:-:S13]  /*0a70*/  ISETP.NE.AND P0, PT, R2, 0x1, PT ;  /* 0x000000010200780c */ /* 0x000fda0003f05270 */
[----:B------:R-:W-:Y:S08]  /*0a80*/  @!P0 BAR.ARV 0x9, 0x100 ;  /* 0x0244000000008b1d */ /* 0x000ff00000002000 */
[----:B------:R-:W-:Y:S01]  /*0a90*/  BAR.SYNC.DEFER_BLOCKING 0x5, 0x200 ;  /* 0x0148000000007b1d */ /* 0x000fe20000010000 */
[----:B-1----:R-:W-:-:S06]  /*0aa0*/  ULEA UR4, UR5, UR4, 0x18 ;  /* 0x0000000405047291 */ /* 0x002fcc000f8ec03f */
[----:B------:R-:W-:Y:S01]  /*0ab0*/  IMAD.U32 R16, RZ, RZ, UR4 ;  /* 0x00000004ff107e24 */ /* 0x000fe2000f8e00ff */
[----:B------:R-:W-:-:S04]  /*0ac0*/  ULDC UR4, c[0x0][0xc3c] ;  /* 0x00030f0000047ab9 */ /* 0x000fc80000000800 */
[----:B------:R-:W0:Y:S01]  /*0ad0*/  LDS.128 R108, [R16+0x31cd0] ;  /* 0x031cd000106c7984 */ /* 0x000e220000000c00 */
[----:B------:R-:W-:Y:S06]  /*0ae0*/  BAR.ARV 0x4, 0x200 ;  /* 0x0108000000007b1d */ /* 0x000fec0000002000 */
[----:B---3--:R-:W-:-:S04]  /*0af0*/  LOP3.LUT R0, R0, 0xfffffffb, RZ, 0xc0, !PT ;  /* 0xfffffffb00007812 */ /* 0x008fc800078ec0ff */
[----:B------:R-:W-:-:S05]  /*0b00*/  @P0 LOP3.LUT R0, R0, 0x4, RZ, 0xfc, !PT ;  /* 0x0000000400000812 */ /* 0x000fca00078efcff */
[----:B------:R4:W-:Y:S01]  /*0b10*/  STL [R1+0x50], R0 ;  /* 0x0000500001007387 */ /* 0x0009e20000100800 */
[----:B0-----:R-:W-:-:S13]  /*0b20*/  ISETP.GE.AND P0, PT, R111, UR4, PT ;  /* 0x000000046f007c0c */ /* 0x001fda000bf06270 */
[----:B----4-:R-:W-:Y:S05]  /*0b30*/  @P0 BRA `(.L_x_408) ;  /* 0x000001e400140947 */ /* 0x010fea0003800000 */
[----:B------:R-:W0:Y:S01]  /*0b40*/  S2R R0, SR_TID.X ;  /* 0x0000000000007919 */ /* 0x000e220000002100 */
[----:B------:R-:W-:Y:S02]  /*0b50*/  IMAD.MOV.U32 R20, RZ, RZ, -0x2 ;  /* 0xfffffffeff147424 */ /* 0x000fe400078e00ff */
[----:B0-----:R-:W-:-:S05]  /*0b60*/  VIADD R22, R0, 0xffffff80 ;  /* 0xffffff8000167836 */ /* 0x001fca0000000000 */
[-C--:B------:R-:W-:Y:S02]  /*0b70*/  LEA.HI R4, R22, R22.reuse, RZ, 0x1 ;  /* 0x0000001616047211 */ /* 0x080fe400078f08ff */
[----:B------:R-:W-:Y:S02]  /*0b80*/  SHF.R.S32.HI R0, RZ, 0x1f, R22 ;  /* 0x0000001fff007819 */ /* 0x000fe40000011416 */
[----:B------:R-:W-:Y:S02]  /*0b90*/  LOP3.LUT R2, R4, 0xfffffffe, RZ, 0xc0, !PT ;  /* 0xfffffffe04027812 */ /* 0x000fe400078ec0ff */
[----:B------:R-:W-:Y:S02]  /*0ba0*/  LEA.HI R3, R0, R22, RZ, 0x4 ;  /* 0x0000001600037211 */ /* 0x000fe400078f20ff */
[----:B------:R-:W-:Y:S01]  /*0bb0*/  SHF.R.S32.HI R19, RZ, 0x1, R4 ;  /* 0x00000001ff137819 */ /* 0x000fe20000011404 */
[----:B------:R-:W-:Y:S01]  /*0bc0*/  IMAD.IADD R21, R22, 0x1, -R2 ;  /* 0x0000000116157824 */ /* 0x000fe200078e0a02 */
[----:B------:R-:W-:-:S02]  /*0bd0*/  SHF.R.S32.HI R2, RZ, 0x4, R3 ;  /* 0x00000004ff027819 */ /* 0x000fc40000011403 */
[----:B------:R-:W-:Y:S01]  /*0be0*/  LEA.HI R5, R4, R19, RZ, 0x1 ;  /* 0x0000001304057211 */ /* 0x000fe200078f08ff */
[----:B------:R-:W-:Y:S01]  /*0bf0*/  IMAD.SHL.U32 R24, R21, 0x4, RZ ;  /* 0x0000000415187824 */ /* 0x000fe200078e00ff */
[----:B------:R-:W-:Y:S02]  /*0c00*/  LEA.HI R4, R3, R2, RZ, 0x1 ;  /* 0x0000000203047211 */ /* 0x000fe400078f08ff */
[----:B------:R-:W-:Y:S01]  /*0c10*/  LOP3.LUT R6, R5, 0x7fffffe, RZ, 0xc0, !PT ;  /* 0x07fffffe05067812 */ /* 0x000fe200078ec0ff */
[----:B------:R-:W-:Y:S01]  /*0c20*/  VIADD R7, R24, 0x10 ;  /* 0x0000001018077836 */ /* 0x000fe20000000000 */
[----:B------:R-:W-:Y:S01]  /*0c30*/  STL [R1+0x40], R24 ;  /* 0x0000401801007387 */ /* 0x000fe20000100800 */
[----:B------:R-:W-:Y:S01]  /*0c40*/  LOP3.LUT R5, R4, 0x1ffffffe, RZ, 0xc0, !PT ;  /* 0x1ffffffe04057812 */ /* 0x000fe200078ec0ff */
[C---:B------:R-:W-:Y:S01]  /*0c50*/  VIADD R8, R24.reuse, 0x20 ;  /* 0x0000002018087836 */ /* 0x040fe20000000000 */
[----:B------:R-:W-:Y:S01]  /*0c60*/  LOP3.LUT R3, R3, 0xfffffff0, RZ, 0xc0, !PT ;  /* 0xfffffff003037812 */ /* 0x000fe200078ec0ff */
[----:B------:R0:W-:Y:S01]  /*0c70*/  STL [R1+0x6c], R7 ;  /* 0x00006c0701007387 */ /* 0x0001e20000100800 */
[----:B------:R-:W-:-:S02]  /*0c80*/  IMAD.IADD R4, R24, 0x1, R7 ;  /* 0x0000000118047824 */ /* 0x000fc400078e0207 */
[----:B------:R-:W-:Y:S01]  /*0c90*/  IMAD.IADD R5, R2, 0x1, -R5 ;  /* 0x0000000102057824 */ /* 0x000fe200078e0a05 */
[----:B------:R1:W-:Y:S01]  /*0ca0*/  STL [R1+0x68], R8 ;  /* 0x0000680801007387 */ /* 0x0003e20000100800 */
[----:B------:R-:W-:Y:S01]  /*0cb0*/  IMAD.IADD R3, R22, 0x1, -R3 ;  /* 0x0000000116037824 */ /* 0x000fe200078e0a03 */
[----:B------:R-:W-:Y:S01]  /*0cc0*/  SHF.R.S32.HI R9, RZ, 0x1f, R4 ;  /* 0x0000001fff097819 */ /* 0x000fe20000011404 */
[----:B------:R-:W-:Y:S02]  /*0cd0*/  IMAD.SHL.U32 R5, R5, 0x8, RZ ;  /* 0x0000000805057824 */ /* 0x000fe400078e00ff */
[----:B0-----:R-:W-:Y:S01]  /*0ce0*/  IMAD.IADD R7, R19, 0x1, -R6 ;  /* 0x0000000113077824 */ /* 0x001fe200078e0a06 */
[CC--:B------:R-:W-:Y:S01]  /*0cf0*/  LEA.HI R12, R9.reuse, R4.reuse, RZ, 0x3 ;  /* 0x00000004090c7211 */ /* 0x0c0fe200078f18ff */
[----:B------:R-:W-:Y:S01]  /*0d00*/  IMAD.IADD R6, R24, 0x1, R8 ;  /* 0x0000000118067824 */ /* 0x000fe200078e0208 */
[----:B------:R-:W-:Y:S01]  /*0d10*/  LEA.HI R14, R9, R4, RZ, 0x5 ;  /* 0x00000004090e7211 */ /* 0x000fe200078f28ff */
[----:B------:R-:W-:Y:S01]  /*0d20*/  IMAD R17, R2, 0x8, R7 ;  /* 0x0000000802117824 */ /* 0x000fe200078e0207 */
[----:B------:R-:W-:-:S02]  /*0d30*/  LEA.HI R2, R0, R22, RZ, 0x7 ;  /* 0x0000001600027211 */ /* 0x000fc400078f38ff */
[----:B------:R-:W-:Y:S02]  /*0d40*/  SHF.R.S32.HI R7, RZ, 0x1f, R6 ;  /* 0x0000001fff077819 */ /* 0x000fe40000011406 */
[----:B------:R-:W-:Y:S02]  /*0d50*/  LOP3.LUT R4, R2, 0xffffff80, RZ, 0xc0, !PT ;  /* 0xffffff8002047812 */ /* 0x000fe400078ec0ff */
[CC--:B------:R-:W-:Y:S02]  /*0d60*/  LEA.HI R13, R7.reuse, R6.reuse, RZ, 0x3 ;  /* 0x00000006070d7211 */ /* 0x0c0fe400078f18ff */
[----:B------:R-:W-:Y:S01]  /*0d70*/  LEA.HI R15, R7, R6, RZ, 0x5 ;  /* 0x00000006070f7211 */ /* 0x000fe200078f28ff */
[----:B------:R-:W-:Y:S01]  /*0d80*/  IMAD.IADD R28, R22, 0x1, -R4 ;  /* 0x00000001161c7824 */ /* 0x000fe200078e0a04 */
[----:B------:R-:W-:Y:S02]  /*0d90*/  SHF.R.S32.HI R4, RZ, 0x1f, R3 ;  /* 0x0000001fff047819 */ /* 0x000fe40000011403 */
[----:B------:R-:W-:-:S02]  /*0da0*/  LEA.HI R6, R0, R22, RZ, 0x5 ;  /* 0x0000001600067211 */ /* 0x000fc400078f28ff */
[----:B-1----:R-:W-:Y:S02]  /*0db0*/  SHF.R.S32.HI R8, RZ, 0x1f, R28 ;  /* 0x0000001fff087819 */ /* 0x002fe4000001141c */
[----:B------:R-:W-:Y:S02]  /*0dc0*/  LEA.HI R7, R0, R22, RZ, 0x2 ;  /* 0x0000001600077211 */ /* 0x000fe400078f10ff */
[----:B------:R-:W-:Y:S02]  /*0dd0*/  LEA.HI R9, R8, R28, RZ, 0x2 ;  /* 0x0000001c08097211 */ /* 0x000fe400078f10ff */
[-C--:B------:R-:W-:Y:S02]  /*0de0*/  LEA.HI R0, R4, R3.reuse, RZ, 0x3 ;  /* 0x0000000304007211 */ /* 0x080fe400078f18ff */
[----:B------:R-:W-:Y:S02]  /*0df0*/  LOP3.LUT R10, R9, 0x7ffffffc, RZ, 0xc0, !PT ;  /* 0x7ffffffc090a7812 */ /* 0x000fe400078ec0ff */
[----:B------:R-:W-:Y:S01]  /*0e00*/  SHF.R.S32.HI R27, RZ, 0x7, R2 ;  /* 0x00000007ff1b7819 */ /* 0x000fe20000011402 */
[----:B------:R-:W-:Y:S01]  /*0e10*/  IMAD.SHL.U32 R2, R0, 0x10, RZ ;  /* 0x0000001000027824 */ /* 0x000fe200078e00ff */
[----:B------:R-:W-:Y:S01]  /*0e20*/  LEA.HI R4, R4, R3, RZ, 0x2 ;  /* 0x0000000304047211 */ /* 0x000fe200078f10ff */
[----:B------:R-:W-:Y:S01]  /*0e30*/  IMAD.IADD R11, R28, 0x1, -R10 ;  /* 0x000000011c0b7824 */ /* 0x000fe200078e0a0a */
[----:B------:R-:W-:-:S02]  /*0e40*/  SHF.R.S32.HI R26, RZ, 0x2, R7 ;  /* 0x00000002ff1a7819 */ /* 0x000fc40000011407 */
[----:B------:R-:W-:Y:S02]  /*0e50*/  SHF.R.S32.HI R10, RZ, 0x1f, R7 ;  /* 0x0000001fff0a7819 */ /* 0x000fe40000011407 */
[----:B------:R-:W-:Y:S02]  /*0e60*/  SHF.R.S32.HI R6, RZ, 0x5, R6 ;  /* 0x00000005ff067819 */ /* 0x000fe40000011406 */
[----:B------:R-:W-:Y:S02]  /*0e70*/  LOP3.LUT R0, R4, 0x7fffffc, RZ, 0xc0, !PT ;  /* 0x07fffffc04007812 */ /* 0x000fe400078ec0ff */
[----:B------:R-:W-:Y:S01]  /*0e80*/  LOP3.LUT R2, R2, 0x7fffff80, RZ, 0xc0, !PT ;  /* 0x7fffff8002027812 */ /* 0x000fe200078ec0ff */
[----:B------:R-:W-:Y:S01]  /*0e90*/  IMAD R18, R6, 0x10, R3 ;  /* 0x0000001006127824 */ /* 0x000fe200078e0203 */
[----:B------:R-:W-:Y:S01]  /*0ea0*/  LEA.HI R10, R10, R26, RZ, 0x2 ;  /* 0x0000001a0a0a7211 */ /* 0x000fe200078f10ff */
[----:B------:R-:W-:Y:S01]  /*0eb0*/  IMAD.IADD R0, R3, 0x1, -R0 ;  /* 0x0000000103007824 */ /* 0x000fe200078e0a00 */
[----:B------:R-:W-:Y:S01]  /*0ec0*/  SHF.R.S32.HI R4, RZ, 0x2, R4 ;  /* 0x00000002ff047819 */ /* 0x000fe20000011404 */
[----:B------:R-:W-:Y:S01]  /*0ed0*/  IMAD R3, R6, 0x100, R2 ;  /* 0x0000010006037824 */ /* 0x000fe200078e0202 */
[----:B------:R-:W-:Y:S01]  /*0ee0*/  LOP3.LUT R10, R10, 0xfffffffc, RZ, 0xc0, !PT ;  /* 0xfffffffc0a0a7812 */ /* 0x000fe200078ec0ff */
[----:B------:R-:W-:Y:S01]  /*0ef0*/  IMAD R2, R11, R20, 0x90 ;  /* 0x000000900b027424 */ /* 0x000fe200078e0214 */
[--C-:B------:R-:W-:Y:S01]  /*0f00*/  SHF.R.S32.HI R6, RZ, 0x2, R9.reuse ;  /* 0x00000002ff067819 */ /* 0x100fe20000011409 */
[----:B------:R-:W-:Y:S01]  /*0f10*/  IMAD.SHL.U32 R4, R4, 0x40, RZ ;  /* 0x0000004004047824 */ /* 0x000fe200078e00ff */
[----:B------:R-:W-:Y:S01]  /*0f20*/  SHF.R.S32.HI R9, RZ, 0x1f, R9 ;  /* 0x0000001fff097819 */ /* 0x000fe20000011409 */
[----:B------:R-:W-:Y:S01]  /*0f30*/  IMAD.IADD R11, R26, 0x1, -R10 ;  /* 0x000000011a0b7824 */ /* 0x000fe200078e0a0a */
[----:B------:R0:W-:Y:S01]  /*0f40*/  STL [R1+0xb8], R2 ;  /* 0x0000b80201007387 */ /* 0x0001e20000100800 */
[----:B------:R-:W-:Y:S01]  /*0f50*/  IMAD R3, R0, 0x10, R3 ;  /* 0x0000001000037824 */ /* 0x000fe200078e0203 */
[----:B------:R-:W-:Y:S01]  /*0f60*/  LEA.HI R9, R9, R6, RZ, 0x3 ;  /* 0x0000000609097211 */ /* 0x000fe200078f18ff */
[----:B------:R-:W-:Y:S01]  /*0f70*/  IMAD.U32 R10, R18, 0x20, R5 ;  /* 0x00000020120a7824 */ /* 0x000fe200078e0005 */
[----:B------:R-:W2:Y:S01]  /*0f80*/  LDL.LU R26, [R1+0x60] ;  /* 0x00006000011a7983 */ /* 0x000ea20000300800 */
[----:B------:R-:W-:Y:S01]  /*0f90*/  IMAD.SHL.U32 R0, R11, 0x40, RZ ;  /* 0x000000400b007824 */ /* 0x000fe200078e00ff */
[----:B------:R-:W-:-:S02]  /*0fa0*/  LOP3.LUT R9, R9, 0xfffffff8, RZ, 0xc0, !PT ;  /* 0xfffffff809097812 */ /* 0x000fc400078ec0ff */
[----:B------:R-:W-:Y:S01]  /*0fb0*/  LEA.HI R8, R8, R28, RZ, 0x5 ;  /* 0x0000001c08087211 */ /* 0x000fe200078f28ff */
[----:B0-----:R-:W-:Y:S01]  /*0fc0*/  IMAD.HI R2, R27, 0x55555556, RZ ;  /* 0x555555561b027827 */ /* 0x001fe200078e02ff */
[----:B------:R-:W-:Y:S02]  /*0fd0*/  LOP3.LUT R4, R4, 0x40, RZ, 0xc0, !PT ;  /* 0x0000004004047812 */ /* 0x000fe400078ec0ff */
[----:B------:R-:W-:Y:S01]  /*0fe0*/  SHF.R.S32.HI R8, RZ, 0x5, R8 ;  /* 0x00000005ff087819 */ /* 0x000fe20000011408 */
[----:B------:R-:W-:Y:S01]  /*0ff0*/  IMAD.IADD R9, R6, 0x1, -R9 ;  /* 0x0000000106097824 */ /* 0x000fe200078e0a09 */
[----:B------:R-:W-:Y:S02]  /*1000*/  LEA.HI R2, R2, R2, RZ, 0x1 ;  /* 0x0000000202027211 */ /* 0x000fe400078f08ff */
[----:B------:R-:W-:Y:S02]  /*1010*/  LOP3.LUT R20, R0, 0xc0, RZ, 0xc0, !PT ;  /* 0x000000c000147812 */ /* 0x000fe400078ec0ff */
[----:B------:R-:W-:Y:S01]  /*1020*/  LOP3.LUT R5, R4, 0x8, R5, 0xf8, !PT ;  /* 0x0000000804057812 */ /* 0x000fe200078ef805 */
[----:B------:R0:W-:Y:S01]  /*1030*/  STL [R1+0xc0], R10 ;  /* 0x0000c00a01007387 */ /* 0x0001e20000100800 */
[----:B------:R-:W-:Y:S01]  /*1040*/  SHF.R.U32.HI R4, RZ, 0x3, R4 ;  /* 0x00000003ff047819 */ /* 0x000fe20000011604 */
[----:B------:R-:W-:Y:S01]  /*1050*/  IMAD R2, R2, -0x3, R27 ;  /* 0xfffffffd02027824 */ /* 0x000fe200078e021b */
[----:B------:R-:W-:Y:S01]  /*1060*/  LOP3.LUT R0, R20, 0x18, R12, 0xf8, !PT ;  /* 0x0000001814007812 */ /* 0x000fe200078ef80c */
[----:B------:R-:W-:Y:S01]  /*1070*/  IMAD R9, R8, 0x10, R9 ;  /* 0x0000001008097824 */ /* 0x000fe200078e0209 */
[----:B------:R-:W-:Y:S01]  /*1080*/  SHF.R.U32.HI R18, RZ, 0x3, R20 ;  /* 0x00000003ff127819 */ /* 0x000fe20000011614 */
[----:B------:R1:W-:Y:S01]  /*1090*/  STL [R1+0x88], R11 ;  /* 0x0000880b01007387 */ /* 0x0003e20000100800 */
[----:B------:R-:W-:-:S02]  /*10a0*/  LOP3.LUT R7, R7, 0xfffffffc, RZ, 0xc0, !PT ;  /* 0xfffffffc07077812 */ /* 0x000fc400078ec0ff */
[----:B------:R-:W-:Y:S01]  /*10b0*/  LOP3.LUT R4, R5, R4, RZ, 0x3c, !PT ;  /* 0x0000000405047212 */ /* 0x000fe200078e3cff */
[----:B0-----:R-:W-:Y:S01]  /*10c0*/  IMAD R10, R2, 0x40, R9 ;  /* 0x00000040020a7824 */ /* 0x001fe200078e0209 */
[----:B------:R-:W-:Y:S01]  /*10d0*/  LOP3.LUT R5, R0, R18, RZ, 0x3c, !PT ;  /* 0x0000001200057212 */ /* 0x000fe200078e3cff */
[----:B------:R-:W-:Y:S01]  /*10e0*/  STL [R1+0x54], R20 ;  /* 0x0000541401007387 */ /* 0x000fe20000100800 */
[----:B-1----:R-:W-:Y:S01]  /*10f0*/  IMAD.SHL.U32 R11, R17, 0x20, RZ ;  /* 0x00000020110b7824 */ /* 0x002fe200078e00ff */
[----:B------:R-:W-:Y:S01]  /*1100*/  SHF.R.S32.HI R2, RZ, 0x1f, R19 ;  /* 0x0000001fff027819 */ /* 0x000fe20000011413 */
[----:B------:R-:W-:Y:S02]  /*1110*/  VIADD R8, R16, 0xda00 ;  /* 0x0000da0010087836 */ /* 0x000fe40000000000 */
[----:B------:R-:W-:Y:S01]  /*1120*/  IMAD.IADD R7, R22, 0x1, -R7 ;  /* 0x0000000116077824 */ /* 0x000fe200078e0a07 */
[----:B------:R-:W-:Y:S01]  /*1130*/  STL [R1+0x5c], R11 ;  /* 0x00005c0b01007387 */ /* 0x000fe20000100800 */
[----:B------:R-:W-:-:S03]  /*1140*/  VIADD R2, R24, 0x8 ;  /* 0x0000000818027836 */ /* 0x000fc60000000000 */
[----:B------:R-:W-:Y:S01]  /*1150*/  STL [R1+0x58], R18 ;  /* 0x0000581201007387 */ /* 0x000fe20000100800 */
[----:B------:R-:W-:-:S03]  /*1160*/  IMAD.SHL.U32 R22, R21, 0x8, RZ ;  /* 0x0000000815167824 */ /* 0x000fc600078e00ff */
[----:B------:R-:W-:Y:S01]  /*1170*/  STL [R1+0xb4], R10 ;  /* 0x0000b40a01007387 */ /* 0x000fe20000100800 */
[----:B------:R-:W-:Y:S02]  /*1180*/  VIADD R9, R24, 0x18 ;  /* 0x0000001818097836 */ /* 0x000fe40000000000 */
[----:B------:R-:W-:Y:S01]  /*1190*/  IMAD.IADD R3, R4, 0x1, R3 ;  /* 0x0000000104037824 */ /* 0x000fe200078e0203 */
[C---:B------:R-:W-:Y:S02]  /*11a0*/  LOP3.LUT R4, R20.reuse, 0x18, R22, 0xf8, !PT ;  /* 0x0000001814047812 */ /* 0x040fe400078ef816 */
[----:B------:R-:W-:Y:S02]  /*11b0*/  SHF.R.S32.HI R14, RZ, 0x5, R14 ;  /* 0x00000005ff0e7819 */ /* 0x000fe4000001140e */
[----:B------:R-:W-:Y:S02]  /*11c0*/  SHF.R.S32.HI R15, RZ, 0x5, R15 ;  /* 0x00000005ff0f7819 */ /* 0x000fe4000001140f */
[----:B------:R-:W-:-:S02]  /*11d0*/  LOP3.LUT R6, R20, 0x18, R13, 0xf8, !PT ;  /* 0x0000001814067812 */ /* 0x000fc400078ef80d */
[-C--:B------:R-:W-:Y:S01]  /*11e0*/  LOP3.LUT R4, R4, R18.reuse, RZ, 0x3c, !PT ;  /* 0x0000001204047212 */ /* 0x080fe200078e3cff */
[--C-:B------:R-:W-:Y:S01]  /*11f0*/  IMAD R14, R14, 0x1800, R11.reuse ;  /* 0x000018000e0e7824 */ /* 0x100fe200078e020b */
[----:B------:R-:W-:Y:S01]  /*1200*/  LOP3.LUT R6, R6, R18, RZ, 0x3c, !PT ;  /* 0x0000001206067212 */ /* 0x000fe200078e3cff */
[----:B------:R-:W-:Y:S02]  /*1210*/  IMAD R15, R15, 0x1800, R11 ;  /* 0x000018000f0f7824 */ /* 0x000fe400078e020b */
[----:B------:R-:W-:Y:S02]  /*1220*/  IMAD.IADD R4, R11, 0x1, R4 ;  /* 0x000000010b047824 */ /* 0x000fe400078e0204 */
[----:B------:R-:W-:Y:S02]  /*1230*/  IMAD.IADD R5, R14, 0x1, R5 ;  /* 0x000000010e057824 */ /* 0x000fe400078e0205 */
[----:B------:R-:W-:Y:S01]  /*1240*/  IMAD.IADD R6, R15, 0x1, R6 ;  /* 0x000000010f067824 */ /* 0x000fe200078e0206 */
[----:B------:R-:W-:Y:S01]  /*1250*/  CS2R R144, SRZ ;  /* 0x0000000000907805 */ /* 0x000fe2000001ff00 */
[----:B------:R-:W-:Y:S01]  /*1260*/  IMAD.MOV.U32 R17, RZ, RZ, RZ ;  /* 0x000000ffff117224 */ /* 0x000fe200078e00ff */
[----:B--2---:R-:W-:-:S05]  /*1270*/  LOP3.LUT R0, R26, 0x1, RZ, 0xfc, !PT ;  /* 0x000000011a007812 */ /* 0x004fca00078efcff */
[----:B------:R0:W-:Y:S04]  /*1280*/  STL [R1+0x48], R0 ;  /* 0x0000480001007387 */ /* 0x0001e80000100800 */
[----:B------:R-:W-:Y:S04]  /*1290*/  STL [R1+0x98], RZ ;  /* 0x000098ff01007387 */ /* 0x000fe80000100800 */
[----:B------:R-:W-:Y:S01]  /*12a0*/  STL [R1+0xb0], R8 ;  /* 0x0000b00801007387 */ /* 0x000fe20000100800 */
[----:B0-----:R-:W-:-:S03]  /*12b0*/  LEA.HI R0, R7, R7, RZ, 0x1 ;  /* 0x0000000707007211 */ /* 0x001fc600078f08ff */
[----:B------:R-:W-:Y:S01]  /*12c0*/  STL [R1+0x60], RZ ;  /* 0x000060ff01007387 */ /* 0x000fe20000100800 */
[----:B------:R-:W-:-:S03]  /*12d0*/  LOP3.LUT R0, R0, 0x1ffffffe, RZ, 0xc0, !PT ;  /* 0x1ffffffe00007812 */ /* 0x000fc600078ec0ff */
[----:B------:R0:W-:Y:S04]  /*12e0*/  STL [R1+0x64], R2 ;  /* 0x0000640201007387 */ /* 0x0001e80000100800 */
[----:B------:R1:W-:Y:S01]  /*12f0*/  STL [R1+0x70], R9 ;  /* 0x0000700901007387 */ /* 0x0003e20000100800 */
[----:B0-----:R-:W-:Y:S01]  /*1300*/  LOP3.LUT R2, R20, 0x8, R22, 0xf8, !PT ;  /* 0x0000000814027812 */ /* 0x001fe200078ef816 */
[----:B-1----:R-:W-:-:S03]  /*1310*/  VIADD R9, R24, 0x28 ;  /* 0x0000002818097836 */ /* 0x002fc60000000000 */
[----:B------:R-:W-:Y:S01]  /*1320*/  LOP3.LUT R2, R2, R18, RZ, 0x3c, !PT ;  /* 0x0000001202027212 */ /* 0x000fe200078e3cff */
[----:B------:R-:W-:Y:S01]  /*1330*/  IMAD.IADD R0, R7, 0x1, -R0 ;  /* 0x0000000107007824 */ /* 0x000fe200078e0a00 */
[----:B------:R-:W-:Y:S01]  /*1340*/  SHF.R.S32.HI R7, RZ, 0x3, R12 ;  /* 0x00000003ff077819 */ /* 0x000fe2000001140c */
[----:B------:R0:W-:Y:S02]  /*1350*/  STL [R1+0x74], R9 ;  /* 0x0000740901007387 */ /* 0x0001e40000100800 */
[----:B------:R-:W-:Y:S02]  /*1360*/  IMAD.IADD R2, R11, 0x1, R2 ;  /* 0x000000010b027824 */ /* 0x000fe400078e0202 */
[----:B------:R1:W-:Y:S01]  /*1370*/  STL [R1+0x9c], R7 ;  /* 0x00009c0701007387 */ /* 0x0003e20000100800 */
[----:B0-----:R-:W-:Y:S01]  /*1380*/  SHF.R.S32.HI R9, RZ, 0x3, R13 ;  /* 0x00000003ff097819 */ /* 0x001fe2000001140d */
[----:B------:R-:W-:Y:S02]  /*1390*/  IMAD R0, R0, 0x8, R10 ;  /* 0x0000000800007824 */ /* 0x000fe400078e020a */
[----:B-1----:R-:W-:-:S02]  /*13a0*/  IMAD R7, R4, 0x2, R8 ;  /* 0x0000000204077824 */ /* 0x002fc400078e0208 */
[----:B------:R-:W-:Y:S01]  /*13b0*/  STL [R1+0xa0], R9 ;  /* 0x0000a00901007387 */ /* 0x000fe20000100800 */
[----:B------:R-:W-:-:S03]  /*13c0*/  IMAD R4, R5, 0x2, R8 ;  /* 0x0000000205047824 */ /* 0x000fc600078e0208 */
[----:B------:R0:W-:Y:S04]  /*13d0*/  STL [R1+0x84], R2 ;  /* 0x0000840201007387 */ /* 0x0001e80000100800 */
[----:B------:R1:W-:Y:S01]  /*13e0*/  STL [R1+0xac], R7 ;  /* 0x0000ac0701007387 */ /* 0x0003e20000100800 */
[----:B0-----:R-:W-:-:S03]  /*13f0*/  IMAD R2, R6, 0x2, R8 ;  /* 0x0000000206027824 */ /* 0x001fc600078e0208 */
[----:B------:R1:W-:Y:S04]  /*1400*/  STL [R1+0xa8], R4 ;  /* 0x0000a80401007387 */ /* 0x0003e80000100800 */
[----:B------:R1:W-:Y:S04]  /*1410*/  STL [R1+0xa4], R2 ;  /* 0x0000a40201007387 */ /* 0x0003e80000100800 */
[----:B------:R1:W-:Y:S01]  /*1420*/  STL [R1+0xbc], R0 ;  /* 0x0000bc0001007387 */ /* 0x0003e20000100800 */
[----:B------:R-:W-:-:S07]  /*1430*/  IMAD R18, R3, 0x2, R16 ;  /* 0x0000000203127824 */ /* 0x000fce00078e0210 */
.L_x_543:
[----:B01----:R-:W0:Y:S02]  /*1440*/  LDC.64 R2, c[0x0][0xc88] ;  /* 0x00032200ff027b82 */ /* 0x003e240000000a00 */
[----:B0-----:R-:W-:-:S05]  /*1450*/  IMAD.WIDE R2, R111, 0x4, R2 ;  /* 0x000000046f027825 */ /* 0x001fca00078e0202 */
[----:B--2-4-:R0:W2:Y:S01]  /*1460*/  LDG.E R10, desc[UR60][R2.64] ;  /* 0x0000003c020a7981 */ /* 0x0140a2000c1e1900 */
[----:B------:R-:W-:Y:S05]  /*1470*/  YIELD ;  /* 0x0000000000007946 */ /* 0x000fea0003800000 */
[----:B------:R-:W-:Y:S01]  /*1480*/  ULDC.64 UR4, c[0x0][0xa28] ;  /* 0x00028a0000047ab9 */ /* 0x000fe20000000a00 */
[----:B------:R-:W-:Y:S01]  /*1490*/  ULDC.64 UR8, c[0x0][0xa18] ;  /* 0x0002860000087ab9 */ /* 0x000fe20000000a00 */
[----:B------:R-:W-:Y:S01]  /*14a0*/  ISETP.NE.U32.AND P1, PT, RZ, UR4, PT ;  /* 0x00000004ff007c0c */ /* 0x000fe2000bf25070 */
[----:B------:R-:W-:Y:S01]  /*14b0*/  ULDC.64 UR6, c[0x0][0xa08] ;  /* 0x0002820000067ab9 */ /* 0x000fe20000000a00 */
[----:B0-----:R-:W-:Y:S01]  /*14c0*/  IMAD.MOV.U32 R3, RZ, RZ, RZ ;  /* 0x000000ffff037224 */ /* 0x001fe200078e00ff */
[----:B------:R-:W-:Y:S01]  /*14d0*/  ISETP.NE.U32.AND P0, PT, RZ, UR6, PT ;  /* 0x00000006ff007c0c */ /* 0x000fe2000bf05070 */
[----:B------:R-:W-:Y:S01]  /*14e0*/  IMAD.MOV.U32 R29, RZ, RZ, RZ ;  /* 0x000000ffff1d7224 */ /* 0x000fe200078e00ff */
[----:B------:R-:W-:-:S02]  /*14f0*/  ISETP.NE.AND.EX P1, PT, RZ, UR5, PT, P1 ;  /* 0x00000005ff007c0c */ /* 0x000fc4000bf25310 */
[----:B------:R-:W-:Y:S02]  /*1500*/  ISETP.NE.AND.EX P0, PT, RZ, UR7, PT, P0 ;  /* 0x00000007ff007c0c */ /* 0x000fe4000bf05300 */
[----:B--2---:R-:W-:Y:S01]  /*1510*/  SHF.R.S32.HI R0, RZ, 0x1f, R10 ;  /* 0x0000001fff007819 */ /* 0x004fe2000001140a */
[----:B------:R-:W-:-:S08]  /*1520*/  IMAD.SHL.U32 R28, R10, 0x4, RZ ;  /* 0x000000040a1c7824 */ /* 0x000fd000078e00ff */
[C---:B------:R-:W-:Y:S01]  /*1530*/  @P1 LEA R4, P2, R10.reuse, UR4, 0x2 ;  /* 0x000000040a041c11 */ /* 0x040fe2000f8410ff */
[----:B------:R0:W-:Y:S01]  /*1540*/  STL [R1+0x8c], R10 ;  /* 0x00008c0a01007387 */ /* 0x0001e20000100800 */
[C-C-:B------:R-:W-:Y:S02]  /*1550*/  SHF.L.U64.HI R30, R10.reuse, 0x2, R0.reuse ;  /* 0x000000020a1e7819 */ /* 0x140fe40000010200 */
[----:B------:R-:W-:Y:S02]  /*1560*/  @P1 LEA.HI.X R5, R10, UR5, R0, 0x2, P2 ;  /* 0x000000050a051c11 */ /* 0x000fe400090f1400 */
[----:B------:R-:W-:Y:S01]  /*1570*/  ISETP.NE.U32.AND P2, PT, RZ, UR8, PT ;  /* 0x00000008ff007c0c */ /* 0x000fe2000bf45070 */
[----:B------:R-:W-:Y:S01]  /*1580*/  ULDC UR4, c[0x0][0x288] ;  /* 0x0000a20000047ab9 */ /* 0x000fe20000000800 */
[----:B------:R-:W-:Y:S01]  /*1590*/  IADD3 R8, P3, R28, UR6, RZ ;  /* 0x000000061c087c10 */ /* 0x000fe2000ff7e0ff */
[----:B------:R0:W5:Y:S01]  /*15a0*/  @P1 LDG.E R3, desc[UR60][R4.64] ;  /* 0x0000003c04031981 */ /* 0x000162000c1e1900 */
[----:B------:R-:W-:Y:S01]  /*15b0*/  ISETP.NE.AND.EX P2, PT, RZ, UR9, PT, P2 ;  /* 0x00000009ff007c0c */ /* 0x000fe2000bf45320 */
[----:B------:R-:W-:Y:S01]  /*15c0*/  IMAD.U32 R111, RZ, RZ, UR4 ;  /* 0x00000004ff6f7e24 */ /* 0x000fe2000f8e00ff */
[----:B------:R-:W-:Y:S01]  /*15d0*/  IADD3.X R9, R30, UR7, RZ, P3, !PT ;  /* 0x000000071e097c10 */ /* 0x000fe20009ffe4ff */
[----:B------:R-:W-:-:S04]  /*15e0*/  ULDC.64 UR4, c[0x0][0x418] ;  /* 0x0001060000047ab9 */ /* 0x000fc80000000a00 */
[----:B------:R0:W5:Y:S06]  /*15f0*/  @P0 LDG.E R29, desc[UR60][R8.64] ;  /* 0x0000003c081d0981 */ /* 0x00016c000c1e1900 */
[----:B------:R-:W-:-:S04]  /*1600*/  @P2 IADD3 R6, P1, R28, UR8, RZ ;  /* 0x000000081c062c10 */ /* 0x000fc8000ff3e0ff */
[----:B------:R-:W-:-:S05]  /*1610*/  @P2 IADD3.X R7, R30, UR9, RZ, P1, !PT ;  /* 0x000000091e072c10 */ /* 0x000fca0008ffe4ff */
[----:B------:R0:W5:Y:S01]  /*1620*/  @P2 LDG.E R111, desc[UR60][R6.64] ;  /* 0x0000003c066f2981 */ /* 0x000162000c1e1900 */
[----:B------:R-:W-:-:S03]  /*1630*/  UISETP.NE.U32.AND UP0, UPT, UR4, URZ, UPT ;  /* 0x0000003f0400728c */ /* 0x000fc6000bf05070 */
[----:B------:R-:W-:Y:S01]  /*1640*/  ULDC UR4, c[0x0][0x424] ;  /* 0x0001090000047ab9 */ /* 0x000fe20000000800 */
[----:B------:R-:W-:-:S03]  /*1650*/  UISETP.NE.AND.EX UP0, UPT, UR5, URZ, UPT, UP0 ;  /* 0x0000003f0500728c */ /* 0x000fc6000bf05300 */
[----:B------:R-:W-:Y:S01]  /*1660*/  ULDC UR5, c[0x0][0x2f0] ;  /* 0x0000bc0000057ab9 */ /* 0x000fe20000000800 */
[----:B------:R-:W-:-:S04]  /*1670*/  USEL UR4, UR4, 0x1, UP0 ;  /* 0x0000000104047887 */ /* 0x000fc80008000000 */
[----:B------:R-:W-:-:S03]  /*1680*/  UIMAD UR4, UR4, UR5, URZ ;  /* 0x00000005040472a4 */ /* 0x000fc6000f8e023f */
[----:B------:R-:W-:Y:S02]  /*1690*/  ULDC UR5, c[0x0][0x348] ;  /* 0x0000d20000057ab9 */ /* 0x000fe40000000800 */
[----:B------:R-:W-:Y:S02]  /*16a0*/  IMAD.U32 R2, RZ, RZ, UR5 ;  /* 0x00000005ff027e24 */ /* 0x000fe4000f8e00ff */
[----:B------:R-:W-:Y:S02]  /*16b0*/  IMAD.U32 R26, RZ, RZ, UR4 ;  /* 0x00000004ff1a7e24 */ /* 0x000fe4000f8e00ff */
[----:B------:R-:W-:Y:S01]  /*16c0*/  IMAD.MOV.U32 R27, RZ, RZ, R10 ;  /* 0x000000ffff1b7224 */ /* 0x000fe200078e000a */
[----:B0--3--:R-:W-:Y:S06]  /*16d0*/  @P2 BRA `(.L_x_409) ;  /* 0x0000000000242947 */ /* 0x009fec0003800000 */
[----:B------:R-:W-:Y:S02]  /*16e0*/  ULDC.64 UR4, c[0x0][0xa00] ;  /* 0x0002800000047ab9 */ /* 0x000fe40000000a00 */
[----:B------:R-:W-:-:S04]  /*16f0*/  ISETP.NE.U32.AND P1, PT, RZ, UR4, PT ;  /* 0x00000004ff007c0c */ /* 0x000fc8000bf25070 */
[----:B------:R-:W-:-:S13]  /*1700*/  ISETP.NE.AND.EX P1, PT, RZ, UR5, PT, P1 ;  /* 0x00000005ff007c0c */ /* 0x000fda000bf25310 */
[----:B------:R-:W-:Y:S05]  /*1710*/  @!P1 BRA `(.L_x_409) ;  /* 0x0000000000149947 */ /* 0x000fea0003800000 */
[----:B------:R-:W0:Y:S02]  /*1720*/  LDC.64 R4, c[0x0][0xa00] ;  /* 0x00028000ff047b82 */ /* 0x000e240000000a00 */
[----:B0-----:R-:W-:-:S05]  /*1730*/  IMAD.WIDE R4, R27, 0x4, R4 ;  /* 0x000000041b047825 */ /* 0x001fca00078e0204 */
[----:B-----5:R-:W2:Y:S04]  /*1740*/  LDG.E R111, desc[UR60][R4.64] ;  /* 0x0000003c046f7981 */ /* 0x020ea8000c1e1900 */
[----:B------:R-:W2:Y:S02]  /*1750*/  LDG.E R0, desc[UR60][R4.64+0x4] ;  /* 0x0000043c04007981 */ /* 0x000ea4000c1e1900 */
[----:B--2---:R-:W-:-:S07]  /*1760*/  IMAD.IADD R111, R0, 0x1, -R111 ;  /* 0x00000001006f7824 */ /* 0x004fce00078e0a6f */
.L_x_409:
[----:B------:R-:W-:Y:S01]  /*1770*/  ULDC.64 UR4, c[0x0][0xa20] ;  /* 0x0002880000047ab9 */ /* 0x000fe20000000a00 */
[----:B------:R0:W-:Y:S01]  /*1780*/  STL [R1+0x94], R109 ;  /* 0x0000946d01007387 */ /* 0x0001e20000100800 */
[----:B------:R-:W-:-:S03]  /*1790*/  ISETP.NE.U32.AND P1, PT, RZ, UR4, PT ;  /* 0x00000004ff007c0c */ /* 0x000fc6000bf25070 */
[----:B------:R0:W-:Y:S01]  /*17a0*/  STL [R1+0x90], R110 ;  /* 0x0000906e01007387 */ /* 0x0001e20000100800 */
[----:B------:R-:W-:-:S13]  /*17b0*/  ISETP.NE.AND.EX P1, PT, RZ, UR5, PT, P1 ;  /* 0x00000005ff007c0c */ /* 0x000fda000bf25310 */
[----:B0-----:R-:W-:Y:S05]  /*17c0*/  @!P1 BRA `(.L_x_410) ;  /* 0x0000000000109947 */ /* 0x001fea0003800000 */
[----:B------:R-:W-:-:S04]  /*17d0*/  IADD3 R4, P0, R28, UR4, RZ ;  /* 0x000000041c047c10 */ /* 0x000fc8000ff1e0ff */
[----:B------:R-:W-:-:S05]  /*17e0*/  IADD3.X R5, R30, UR5, RZ, P0, !PT ;  /* 0x000000051e057c10 */ /* 0x000fca00087fe4ff */
[----:B------:R0:W5:Y:S01]  /*17f0*/  LDG.E R26, desc[UR60][R4.64] ;  /* 0x0000003c041a7981 */ /* 0x000162000c1e1900 */
[----:B------:R-:W-:Y:S05]  /*1800*/  BRA `(.L_x_411) ;  /* 0x0000000000107947 */ /* 0x000fea0003800000 */
.L_x_410:
[----:B------:R-:W-:Y:S05]  /*1810*/  @!P0 BRA `(.L_x_411) ;  /* 0x00000000000c8947 */ /* 0x000fea0003800000 */
[----:B------:R-:W2:Y:S04]  /*1820*/  LDG.E R5, desc[UR60][R8.64] ;  /* 0x0000003c08057981 */ /* 0x000ea8000c1e1900 */
[----:B------:R-:W2:Y:S02]  /*1830*/  LDG.E R26, desc[UR60][R8.64+0x4] ;  /* 0x0000043c081a7981 */ /* 0x000ea4000c1e1900 */
[----:B--2---:R-:W-:-:S07]  /*1840*/  IMAD.IADD R26, R26, 0x1, -R5 ;  /* 0x000000011a1a7824 */ /* 0x004fce00078e0a05 */
.L_x_411:
[----:B------:R-:W-:Y:S02]  /*1850*/  ULDC.64 UR4, c[0x0][0xa10] ;  /* 0x0002840000047ab9 */ /* 0x000fe40000000a00 */
[----:B------:R-:W-:-:S04]  /*1860*/  ISETP.NE.U32.AND P0, PT, RZ, UR4, PT ;  /* 0x00000004ff007c0c */ /* 0x000fc8000bf05070 */
[----:B------:R-:W-:Y:S01]  /*1870*/  ISETP.NE.AND.EX P0, PT, RZ, UR5, PT, P0 ;  /* 0x00000005ff007c0c */ /* 0x000fe2000bf05300 */
[----:B-----5:R-:W-:Y:S01]  /*1880*/  IMAD.IADD R3, R26, 0x1, -R3 ;  /* 0x000000011a037824 */ /* 0x020fe200078e0a03 */
[----:B------:R-:W-:-:S11]  /*1890*/  ULDC.64 UR4, c[0x0][0xa30] ;  /* 0x00028c0000047ab9 */ /* 0x000fd60000000a00 */
[----:B0-----:R-:W0:Y:S02]  /*18a0*/  @P0 LDC.64 R4, c[0x0][0xa10] ;  /* 0x00028400ff040b82 */ /* 0x001e240000000a00 */
[----:B0-----:R-:W-:-:S05]  /*18b0*/  @P0 IMAD.WIDE R4, R27, 0x4, R4 ;  /* 0x000000041b040825 */ /* 0x001fca00078e0204 */
[----:B------:R-:W2:Y:S04]  /*18c0*/  @P0 LDG.E R0, desc[UR60][R4.64] ;  /* 0x0000003c04000981 */ /* 0x000ea8000c1e1900 */
[----:B------:R-:W2:Y:S01]  /*18d0*/  @P0 LDG.E R9, desc[UR60][R4.64+0x4] ;  /* 0x0000043c04090981 */ /* 0x000ea2000c1e1900 */
[----:B------:R-:W-:Y:S01]  /*18e0*/  IMAD.MOV R82, RZ, RZ, -R3 ;  /* 0x000000ffff527224 */ /* 0x000fe200078e0a03 */
[----:B------:R-:W-:Y:S01]  /*18f0*/  ISETP.NE.U32.AND P1, PT, RZ, UR4, PT ;  /* 0x00000004ff007c0c */ /* 0x000fe2000bf25070 */
[----:B------:R-:W-:-:S03]  /*1900*/  IMAD.MOV.U32 R106, RZ, RZ, R26 ;  /* 0x000000ffff6a7224 */ /* 0x000fc600078e001a */
[----:B------:R-:W-:Y:S02]  /*1910*/  VIMNMX R82, RZ, R82, !PT ;  /* 0x00000052ff527248 */ /* 0x000fe40007fe0100 */
[----:B------:R-:W-:-:S13]  /*1920*/  ISETP.NE.AND.EX P1, PT, RZ, UR5, PT, P1 ;  /* 0x00000005ff007c0c */ /* 0x000fda000bf25310 */
[----:B------:R-:W-:-:S04]  /*1930*/  @P1 IADD3 R6, P2, R28, UR4, RZ ;  /* 0x000000041c061c10 */ /* 0x000fc8000ff5e0ff */
[----:B------:R-:W-:-:S05]  /*1940*/  @P1 IADD3.X R7, R30, UR5, RZ, P2, !PT ;  /* 0x000000051e071c10 */ /* 0x000fca00097fe4ff */
[----:B------:R0:W5:Y:S01]  /*1950*/  @P1 LDG.E R106, desc[UR60][R6.64] ;  /* 0x0000003c066a1981 */ /* 0x000162000c1e1900 */
[----:B--2---:R-:W-:-:S04]  /*1960*/  @P0 IMAD.IADD R2, R9, 0x1, -R0 ;  /* 0x0000000109020824 */ /* 0x004fc800078e0a00 */
[----:B------:R-:W-:-:S04]  /*1970*/  IMAD.IADD R112, R3, 0x1, R2 ;  /* 0x0000000103707824 */ /* 0x000fc800078e0202 */
[----:B------:R-:W-:-:S04]  /*1980*/  VIADD R0, R112, 0x8f ;  /* 0x0000008f70007836 */ /* 0x000fc80000000000 */
[----:B------:R-:W-:-:S05]  /*1990*/  IMAD.HI R0, R0, 0x38e38e39, RZ ;  /* 0x38e38e3900007827 */ /* 0x000fca00078e02ff */
[----:B------:R-:W-:-:S04]  /*19a0*/  SHF.R.U32.HI R115, RZ, 0x1f, R0 ;  /* 0x0000001fff737819 */ /* 0x000fc80000011600 */
[----:B------:R-:W-:-:S05]  /*19b0*/  LEA.HI.SX32 R115, R0, R115, 0x1b ;  /* 0x0000007300737211 */ /* 0x000fca00078fdaff */
[----:B------:R-:W-:-:S05]  /*19c0*/  IMAD R3, R115, 0x90, -R3 ;  /* 0x0000009073037824 */ /* 0x000fca00078e0a03 */
[----:B------:R-:W-:-:S04]  /*19d0*/  VIMNMX R3, R3, R2, PT ;  /* 0x0000000203037248 */ /* 0x000fc80003fe0100 */
[----:B------:R-:W-:Y:S01]  /*19e0*/  ISETP.GT.AND P0, PT, R3, R82, PT ;  /* 0x000000520300720c */ /* 0x000fe20003f04270 */
[----:B------:R-:W-:-:S05]  /*19f0*/  IMAD.WIDE.U32 R82, R82, 0x38e38e39, RZ ;  /* 0x38e38e3952527825 */ /* 0x000fca00078e00ff */
[----:B------:R-:W-:-:S05]  /*1a00*/  SHF.R.U32.HI R82, RZ, 0x5, R83 ;  /* 0x00000005ff527819 */ /* 0x000fca0000011653 */
[----:B------:R-:W-:Y:S02]  /*1a10*/  IMAD.MOV.U32 R24, RZ, RZ, R82 ;  /* 0x000000ffff187224 */ /* 0x000fe400078e0052 */
[----:B------:R-:W-:-:S04]  /*1a20*/  @P0 VIADD R0, R3, 0x8f ;  /* 0x0000008f03000836 */ /* 0x000fc80000000000 */
[----:B------:R-:W-:-:S05]  /*1a30*/  @P0 IMAD.HI R0, R0, 0x38e38e39, RZ ;  /* 0x38e38e3900000827 */ /* 0x000fca00078e02ff */
[----:B------:R-:W-:-:S04]  /*1a40*/  @P0 SHF.R.U32.HI R3, RZ, 0x1f, R0 ;  /* 0x0000001fff030819 */ /* 0x000fc80000011600 */
[----:B------:R-:W-:Y:S02]  /*1a50*/  @P0 LEA.HI.SX32 R24, R0, R3, 0x1b ;  /* 0x0000000300180211 */ /* 0x000fe400078fdaff */
[----:B------:R-:W-:Y:S02]  /*1a60*/  PLOP3.LUT P0, PT, PT, PT, PT, 0x80, 0x0 ;  /* 0x000000000000781c */ /* 0x000fe40003f0f070 */
[----:B------:R-:W-:-:S13]  /*1a70*/  ISETP.GT.AND P1, PT, R24, R82, PT ;  /* 0x000000521800720c */ /* 0x000fda0003f24270 */
[----:B0-----:R-:W-:Y:S05]  /*1a80*/  @!P1 BRA `(.L_x_412) ;  /* 0x0000005000dc9947 */ /* 0x001fea0003800000 */
[----:B------:R-:W-:Y:S01]  /*1a90*/  VIADD R0, R16, 0x16a00 ;  /* 0x00016a0010007836 */ /* 0x000fe20000000000 */
[----:B------:R-:W-:Y:S04]  /*1aa0*/  BSSY B6, `(.L_x_413) ;  /* 0x0000013000067945 */ /* 0x000fe80003800000 */
[----:B------:R-:W-:-:S13]  /*1ab0*/  LOP3.LUT P0, RZ, R0, 0x1bf, RZ, 0xc0, !PT ;  /* 0x000001bf00ff7812 */ /* 0x000fda000780c0ff */
[----:B------:R-:W-:Y:S05]  /*1ac0*/  @!P0 BRA `(.L_x_414) ;  /* 0x0000000000408947 */ /* 0x000fea0003800000 */
        /* <DEDUP_REMOVED lines=15> */
[----:B-1---5:R-:W-:Y:S05]  /*1bc0*/  CALL.ABS.NOINC R14 ;  /* 0x000000000e007343 */ /* 0x022fea0003c00000 */
.L_x_414:
[----:B------:R-:W-:Y:S05]  /*1bd0*/  BSYNC B6 ;  /* 0x0000000000067941 */ /* 0x000fea0003800000 */
.L_x_413:
        /* <DEDUP_REMOVED lines=20> */
.L_x_416:
[----:B------:R-:W-:Y:S05]  /*1d20*/  BSYNC B6 ;  /* 0x0000000000067941 */ /* 0x000fea0003800000 */
.L_x_415:
[----:B------:R-:W2:Y:S01]  /*1d30*/  LDL.64 R14, [R1+0x40] ;  /* 0x00004000010e7983 */ /* 0x000ea20000100a00 */
[----:B------:R-:W-:Y:S01]  /*1d40*/  ULDC.64 UR4, c[0x0][0x9f8] ;  /* 0x00027e0000047ab9 */ /* 0x000fe20000000a00 */
[----:B------:R-:W0:Y:S01]  /*1d50*/  LDC.64 R70, c[0x0][0x408] ;  /* 0x00010200ff467b82 */ /* 0x000e220000000a00 */
[----:B------:R-:W-:Y:S01]  /*1d60*/  ISETP.NE.U32.AND P0, PT, RZ, UR4, PT ;  /* 0x00000004ff007c0c */ /* 0x000fe2000bf05070 */
[----:B------:R-:W3:Y:S01]  /*1d70*/  LDL.64 R40, [R1+0x40] ;  /* 0x0000400001287983 */ /* 0x000ee20000100a00 */
[----:B------:R-:W-:Y:S01]  /*1d80*/  IMAD.IADD R78, R29, 0x1, R26 ;  /* 0x000000011d4e7824 */ /* 0x000fe200078e021a */
[----:B------:R-:W-:Y:S01]  /*1d90*/  ULDC.64 UR6, c[0x0][0xa08] ;  /* 0x0002820000067ab9 */ /* 0x000fe20000000a00 */
[----:B------:R-:W-:Y:S01]  /*1da0*/  ISETP.NE.AND.EX P0, PT, RZ, UR5, PT, P0 ;  /* 0x00000005ff007c0c */ /* 0x000fe2000bf05300 */
[----:B------:R-:W4:Y:S02]  /*1db0*/  LDL R26, [R1+0x54] ;  /* 0x00005400011a7983 */ /* 0x000f240000100800 */
[----:B------:R-:W1:Y:S02]  /*1dc0*/  LDC.64 R76, c[0x0][0x3f8] ;  /* 0x0000fe00ff4c7b82 */ /* 0x000e640000000a00 */
[----:B------:R-:W4:Y:S06]  /*1dd0*/  LDL.LU R39, [R1+0x50] ;  /* 0x0000500001277983 */ /* 0x000f2c0000300800 */
[----:B------:R-:W0:Y:S02]  /*1de0*/  LDC.64 R32, c[0x0][0x300] ;  /* 0x0000c000ff207b82 */ /* 0x000e240000000a00 */
[----:B------:R-:W-:-:S04]  /*1df0*/  @P0 IADD3 R4, P1, R28, UR4, RZ ;  /* 0x000000041c040c10 */ /* 0x000fc8000ff3e0ff */
[----:B------:R-:W-:Y:S01]  /*1e00*/  @P0 IADD3.X R5, R30, UR5, RZ, P1, !PT ;  /* 0x000000051e050c10 */ /* 0x000fe20008ffe4ff */
[----:B------:R-:W1:Y:S01]  /*1e10*/  S2R R20, SR_TID.X ;  /* 0x0000000000147919 */ /* 0x000e620000002100 */
[----:B------:R-:W-:Y:S01]  /*1e20*/  SHF.R.S32.HI R11, RZ, 0x1f, R78 ;  /* 0x0000001fff0b7819 */ /* 0x000fe2000001144e */
[----:B------:R-:W-:Y:S02]  /*1e30*/  ULDC.64 UR4, c[0x0][0x308] ;  /* 0x0000c20000047ab9 */ /* 0x000fe40000000a00 */
[----:B------:R0:W4:Y:S01]  /*1e40*/  @P0 LDG.E R27, desc[UR60][R4.64] ;  /* 0x0000003c041b0981 */ /* 0x000122000c1e1900 */
[----:B------:R-:W-:Y:S02]  /*1e50*/  ISETP.NE.U32.AND P0, PT, RZ, UR6, PT ;  /* 0x00000006ff007c0c */ /* 0x000fe4000bf05070 */
[----:B------:R-:W-:Y:S02]  /*1e60*/  SHF.R.S32.HI R8, RZ, 0x1f, R110 ;  /* 0x0000001fff087819 */ /* 0x000fe4000001146e */
[----:B------:R-:W-:Y:S01]  /*1e70*/  ISETP.NE.AND.EX P0, PT, RZ, UR7, PT, P0 ;  /* 0x00000007ff007c0c */ /* 0x000fe2000bf05300 */
[----:B0-----:R-:W-:-:S02]  /*1e80*/  IMAD R0, R11, R32, RZ ;  /* 0x000000200b007224 */ /* 0x001fc400078e02ff */
[----:B------:R-:W-:-:S04]  /*1e90*/  IMAD.WIDE.U32 R6, R78, R32, RZ ;  /* 0x000000204e067225 */ /* 0x000fc800078e00ff */
[----:B------:R-:W-:-:S04]  /*1ea0*/  IMAD R3, R78, R33, R0 ;  /* 0x000000214e037224 */ /* 0x000fc800078e0200 */
[----:B------:R-:W-:Y:S02]  /*1eb0*/  IMAD.IADD R7, R7, 0x1, R3 ;  /* 0x0000000107077824 */ /* 0x000fe400078e0203 */
[----:B------:R-:W-:Y:S02]  /*1ec0*/  IMAD R3, R8, UR4, RZ ;  /* 0x0000000408037c24 */ /* 0x000fe4000f8e02ff */
[----:B------:R-:W-:Y:S01]  /*1ed0*/  IMAD.WIDE.U32 R4, R110, UR4, R6 ;  /* 0x000000046e047c25 */ /* 0x000fe2000f8e0006 */
[----:B-1----:R-:W-:-:S03]  /*1ee0*/  SHF.R.U32.HI R38, RZ, 0x7, R20 ;  /* 0x00000007ff267819 */ /* 0x002fc60000011614 */
[----:B------:R-:W-:Y:S01]  /*1ef0*/  IMAD R3, R110, UR5, R3 ;  /* 0x000000056e037c24 */ /* 0x000fe2000f8e0203 */
[----:B------:R-:W-:Y:S01]  /*1f00*/  SHF.R.S32.HI R36, RZ, 0x1f, R19 ;  /* 0x0000001fff247819 */ /* 0x000fe20000011413 */
[----:B------:R-:W-:Y:S01]  /*1f10*/  ULDC.64 UR4, c[0x0][0x310] ;  /* 0x0000c40000047ab9 */ /* 0x000fe20000000a00 */
[----:B------:R-:W-:Y:S01]  /*1f20*/  SHF.R.S32.HI R23, RZ, 0x1f, R22 ;  /* 0x0000001fff177819 */ /* 0x000fe20000011416 */
[----:B------:R-:W-:Y:S02]  /*1f30*/  IMAD.IADD R5, R5, 0x1, R3 ;  /* 0x0000000105057824 */ /* 0x000fe400078e0203 */
[----:B------:R-:W-:Y:S01]  /*1f40*/  VIADD R81, R22, 0x50 ;  /* 0x0000005016517836 */ /* 0x000fe20000000000 */
[----:B-----5:R-:W-:Y:S01]  /*1f50*/  SHF.R.S32.HI R37, RZ, 0x1f, R106 ;  /* 0x0000001fff257819 */ /* 0x020fe2000001146a */
[----:B--2---:R-:W0:Y:S01]  /*1f60*/  LDC R15, c[0x0][0x3f4] ;  /* 0x0000fd00ff0f7b82 */ /* 0x004e220000000800 */
[----:B---3--:R-:W-:-:S05]  /*1f70*/  IMAD.MOV.U32 R40, RZ, RZ, R14 ;  /* 0x000000ffff287224 */ /* 0x008fca00078e000e */
[----:B------:R-:W-:-:S05]  /*1f80*/  SHF.R.S32.HI R41, RZ, 0x1f, R40 ;  /* 0x0000001fff297819 */ /* 0x000fca0000011428 */
[----:B------:R1:W-:Y:S01]  /*1f90*/  STL [R1+0x44], R41 ;  /* 0x0000442901007387 */ /* 0x0003e20000100800 */
[----:B------:R-:W-:-:S03]  /*1fa0*/  IMAD.WIDE.U32 R68, R19, R70, R40 ;  /* 0x0000004613447225 */ /* 0x000fc600078e0028 */
[----:B------:R-:W2:Y:S01]  /*1fb0*/  LDL R42, [R1+0x5c] ;  /* 0x00005c00012a7983 */ /* 0x000ea20000100800 */
[----:B------:R-:W-:-:S03]  /*1fc0*/  IMAD.WIDE.U32 R74, R19, R76, R40 ;  /* 0x0000004c134a7225 */ /* 0x000fc600078e0028 */
[----:B------:R-:W3:Y:S04]  /*1fd0*/  LDL R40, [R1+0x88] ;  /* 0x0000880001287983 */ /* 0x000ee80000100800 */
[----:B-1----:R-:W2:Y:S01]  /*1fe0*/  LDL R41, [R1+0x58] ;  /* 0x0000580001297983 */ /* 0x002ea20000100800 */
[----:B----4-:R-:W-:Y:S02]  /*1ff0*/  SHF.R.S32.HI R0, RZ, 0x1f, R27 ;  /* 0x0000001fff007819 */ /* 0x010fe4000001141b */
[----:B------:R-:W-:Y:S02]  /*2000*/  ISETP.NE.AND P6, PT, R38, 0x1, PT ;  /* 0x000000012600780c */ /* 0x000fe40003fc5270 */
[----:B------:R-:W-:Y:S02]  /*2010*/  SEL R13, R0, RZ, !P0 ;  /* 0x000000ff000d7207 */ /* 0x000fe40004000000 */
[----:B------:R-:W-:-:S03]  /*2020*/  SEL R27, R27, RZ, !P0 ;  /* 0x000000ff1b1b7207 */ /* 0x000fc60004000000 */
[----:B------:R-:W-:Y:S02]  /*2030*/  IMAD R0, R13, UR4, RZ ;  /* 0x000000040d007c24 */ /* 0x000fe4000f8e02ff */
[----:B------:R-:W-:-:S04]  /*2040*/  IMAD.WIDE.U32 R28, R27, UR4, R4 ;  /* 0x000000041b1c7c25 */ /* 0x000fc8000f8e0004 */
[----:B------:R-:W-:Y:S02]  /*2050*/  IMAD R3, R27, UR5, R0 ;  /* 0x000000051b037c24 */ /* 0x000fe4000f8e0200 */
[----:B------:R-:W-:Y:S01]  /*2060*/  VIADD R0, R22, 0x10 ;  /* 0x0000001016007836 */ /* 0x000fe20000000000 */
[----:B------:R-:W-:Y:S05]  /*2070*/  @!P6 WARPSYNC.ALL ;  /* 0x000000000000e948 */ /* 0x000fea0003800000 */
[----:B------:R-:W-:Y:S01]  /*2080*/  ULDC.64 UR6, c[0x0][0x330] ;  /* 0x0000cc0000067ab9 */ /* 0x000fe20000000a00 */
[----:B------:R-:W-:Y:S01]  /*2090*/  ULDC UR4, c[0x0][0x2f4] ;  /* 0x0000bd0000047ab9 */ /* 0x000fe20000000800 */
[----:B------:R-:W-:Y:S01]  /*20a0*/  IMAD R6, R36, R32, RZ ;  /* 0x0000002024067224 */ /* 0x000fe200078e02ff */
[----:B------:R-:W-:Y:S01]  /*20b0*/  ISETP.GE.AND P1, PT, R0, UR4, PT ;  /* 0x0000000400007c0c */ /* 0x000fe2000bf26270 */
[----:B------:R-:W-:-:S02]  /*20c0*/  IMAD R7, R8, UR6, RZ ;  /* 0x0000000608077c24 */ /* 0x000fc4000f8e02ff */
[C---:B------:R-:W-:Y:S01]  /*20d0*/  IMAD R89, R19.reuse, R33, R6 ;  /* 0x0000002113597224 */ /* 0x040fe200078e0206 */
[----:B------:R-:W-:Y:S01]  /*20e0*/  SEL R6, RZ, 0xffffffff, P1 ;  /* 0xffffffffff067807 */ /* 0x000fe20000800000 */
[----:B------:R-:W-:Y:S01]  /*20f0*/  IMAD.WIDE.U32 R4, R19, R32, R22 ;  /* 0x0000002013047225 */ /* 0x000fe200078e0016 */
[----:B------:R-:W-:-:S03]  /*2100*/  ISETP.GE.AND P0, PT, R22, UR4, PT ;  /* 0x0000000416007c0c */ /* 0x000fc6000bf06270 */
[C---:B------:R-:W-:Y:S02]  /*2110*/  IMAD R7, R110.reuse, UR7, R7 ;  /* 0x000000076e077c24 */ /* 0x040fe4000f8e0207 */
[----:B------:R-:W-:Y:S01]  /*2120*/  IMAD.WIDE.U32 R30, R110, UR6, R22 ;  /* 0x000000066e1e7c25 */ /* 0x000fe2000f8e0016 */
[----:B------:R-:W-:Y:S01]  /*2130*/  IADD3 R92, P2, R28, R4, RZ ;  /* 0x000000041c5c7210 */ /* 0x000fe20007f5e0ff */
[----:B------:R-:W-:Y:S02]  /*2140*/  ULDC.64 UR6, c[0x0][0x338] ;  /* 0x0000ce0000067ab9 */ /* 0x000fe40000000a00 */
[----:B------:R-:W-:Y:S01]  /*2150*/  IMAD.IADD R31, R31, 0x1, R7 ;  /* 0x000000011f1f7824 */ /* 0x000fe200078e0207 */
[----:B------:R-:W-:Y:S01]  /*2160*/  SEL R4, RZ, 0x1, P0 ;  /* 0x00000001ff047807 */ /* 0x000fe20000000000 */
[----:B------:R-:W-:Y:S02]  /*2170*/  IMAD.SHL.U32 R7, R6, 0x2, RZ ;  /* 0x0000000206077824 */ /* 0x000fe400078e00ff */
[----:B------:R-:W-:-:S03]  /*2180*/  IMAD.IADD R3, R29, 0x1, R3 ;  /* 0x000000011d037824 */ /* 0x000fc600078e0203 */
[----:B------:R-:W-:Y:S01]  /*2190*/  LOP3.LUT R7, R7, 0x2, R4, 0xe2, !PT ;  /* 0x0000000207077812 */ /* 0x000fe200078ee204 */
[C---:B------:R-:W-:Y:S01]  /*21a0*/  VIADD R4, R22.reuse, 0x20 ;  /* 0x0000002016047836 */ /* 0x040fe20000000000 */
[----:B------:R-:W-:Y:S01]  /*21b0*/  IADD3.X R89, R3, R5, R89, P2, !PT ;  /* 0x0000000503597210 */ /* 0x000fe200017fe459 */
[----:B------:R-:W-:Y:S02]  /*21c0*/  VIADD R5, R22, 0x30 ;  /* 0x0000003016057836 */ /* 0x000fe40000000000 */
[-C--:B------:R-:W-:Y:S01]  /*21d0*/  IMAD R8, R36, R70.reuse, RZ ;  /* 0x0000004624087224 */ /* 0x080fe200078e02ff */
[----:B0-----:R-:W-:Y:S01]  /*21e0*/  ISETP.GE.AND P3, PT, R4, R15, PT ;  /* 0x0000000f0400720c */ /* 0x001fe20003f66270 */
[----:B------:R-:W-:Y:S01]  /*21f0*/  VIADD R6, R22, 0x40 ;  /* 0x0000004016067836 */ /* 0x000fe20000000000 */
[----:B------:R-:W-:Y:S02]  /*2200*/  ISETP.GE.AND P0, PT, R4, UR4, PT ;  /* 0x0000000404007c0c */ /* 0x000fe4000bf06270 */
[----:B------:R-:W-:Y:S01]  /*2210*/  ISETP.GE.AND P1, PT, R5, UR4, PT ;  /* 0x0000000405007c0c */ /* 0x000fe2000bf26270 */
[C---:B------:R-:W-:Y:S01]  /*2220*/  IMAD R21, R19.reuse, R71, R8 ;  /* 0x0000004713157224 */ /* 0x040fe200078e0208 */
[----:B------:R-:W-:Y:S01]  /*2230*/  SEL R8, RZ, 0x4, P0 ;  /* 0x00000004ff087807 */ /* 0x000fe20000000000 */
[----:B------:R-:W-:Y:S01]  /*2240*/  IMAD.WIDE.U32 R34, R19, R70, R22 ;  /* 0x0000004613227225 */ /* 0x000fe200078e0016 */
[----:B------:R-:W-:-:S02]  /*2250*/  SEL R9, RZ, 0x8, P1 ;  /* 0x00000008ff097807 */ /* 0x000fc40000800000 */
[----:B------:R-:W-:Y:S02]  /*2260*/  ISETP.GE.AND P0, PT, R6, UR4, PT ;  /* 0x0000000406007c0c */ /* 0x000fe4000bf06270 */
[----:B------:R-:W-:Y:S01]  /*2270*/  LOP3.LUT R39, R39, 0xfffffffe, RZ, 0xc0, !PT ;  /* 0xfffffffe27277812 */ /* 0x000fe200078ec0ff */
[----:B------:R-:W-:Y:S01]  /*2280*/  IMAD.IADD R35, R35, 0x1, R21 ;  /* 0x0000000123237824 */ /* 0x000fe200078e0215 */
[----:B------:R-:W-:Y:S01]  /*2290*/  LOP3.LUT R7, R9, R7, R8, 0xfe, !PT ;  /* 0x0000000709077212 */ /* 0x000fe200078efe08 */
[----:B------:R-:W-:Y:S01]  /*22a0*/  IMAD.IADD R69, R21, 0x1, R69 ;  /* 0x0000000115457824 */ /* 0x000fe200078e0245 */
[----:B------:R-:W-:Y:S02]  /*22b0*/  SEL R12, RZ, 0x10, P0 ;  /* 0x00000010ff0c7807 */ /* 0x000fe40000000000 */
[----:B------:R-:W-:Y:S02]  /*22c0*/  ISETP.GE.AND P0, PT, R22, R15, PT ;  /* 0x0000000f1600720c */ /* 0x000fe40003f06270 */
[----:B------:R-:W-:-:S02]  /*22d0*/  @P3 LOP3.LUT R39, R39, 0x1, RZ, 0xfc, !PT ;  /* 0x0000000127273812 */ /* 0x000fc400078efcff */
[----:B------:R-:W-:Y:S01]  /*22e0*/  SEL R21, R15, RZ, P3 ;  /* 0x000000ff0f157207 */ /* 0x000fe20001800000 */
[----:B------:R-:W-:Y:S01]  /*22f0*/  IMAD R13, R13, UR6, RZ ;  /* 0x000000060d0d7c24 */ /* 0x000fe2000f8e02ff */
[----:B------:R-:W-:Y:S01]  /*2300*/  ISETP.GE.AND P1, PT, R0, R15, PT ;  /* 0x0000000f0000720c */ /* 0x000fe20003f26270 */
[----:B------:R-:W-:Y:S01]  /*2310*/  IMAD R8, R36, R76, RZ ;  /* 0x0000004c24087224 */ /* 0x000fe200078e02ff */
[----:B------:R-:W-:Y:S02]  /*2320*/  LOP3.LUT R12, R7, R12, RZ, 0xfc, !PT ;  /* 0x0000000c070c7212 */ /* 0x000fe400078efcff */
[----:B------:R-:W-:Y:S01]  /*2330*/  SEL R7, R15, RZ, P0 ;  /* 0x000000ff0f077207 */ /* 0x000fe20000000000 */
[----:B------:R-:W-:Y:S01]  /*2340*/  IMAD R13, R27, UR7, R13 ;  /* 0x000000071b0d7c24 */ /* 0x000fe2000f8e020d */
[----:B------:R-:W-:Y:S01]  /*2350*/  SEL R9, R15, RZ, P1 ;  /* 0x000000ff0f097207 */ /* 0x000fe20000800000 */
[----:B------:R-:W-:Y:S01]  /*2360*/  IMAD.WIDE.U32 R30, R27, UR6, R30 ;  /* 0x000000061b1e7c25 */ /* 0x000fe2000f8e001e */
[----:B------:R-:W-:-:S03]  /*2370*/  LOP3.LUT R39, R39, 0xfffffffd, RZ, 0xc0, !PT ;  /* 0xfffffffd27277812 */ /* 0x000fc600078ec0ff */
[C---:B------:R-:W-:Y:S02]  /*2380*/  IMAD R27, R19.reuse, R77, R8 ;  /* 0x0000004d131b7224 */ /* 0x040fe400078e0208 */
[----:B------:R-:W-:Y:S02]  /*2390*/  IMAD.IADD R8, R22, 0x1, R7 ;  /* 0x0000000116087824 */ /* 0x000fe400078e0207 */
[----:B------:R-:W-:-:S04]  /*23a0*/  IMAD.WIDE.U32 R72, R19, R76, R22 ;  /* 0x0000004c13487225 */ /* 0x000fc800078e0016 */
[----:B------:R-:W-:Y:S02]  /*23b0*/  IMAD.IADD R20, R4, 0x1, R21 ;  /* 0x0000000104147824 */ /* 0x000fe400078e0215 */
[----:B------:R-:W-:Y:S01]  /*23c0*/  IMAD.IADD R14, R0, 0x1, R9 ;  /* 0x00000001000e7824 */ /* 0x000fe200078e0209 */
[----:B------:R-:W-:Y:S01]  /*23d0*/  SHF.R.S32.HI R9, RZ, 0x1f, R8 ;  /* 0x0000001fff097819 */ /* 0x000fe20000011408 */
[----:B------:R-:W-:Y:S02]  /*23e0*/  IMAD.IADD R73, R73, 0x1, R27 ;  /* 0x0000000149497824 */ /* 0x000fe400078e021b */
[----:B------:R-:W-:Y:S01]  /*23f0*/  IMAD.IADD R75, R27, 0x1, R75 ;  /* 0x000000011b4b7824 */ /* 0x000fe200078e024b */
[----:B------:R-:W-:Y:S02]  /*2400*/  SHF.R.S32.HI R27, RZ, 0x1f, R20 ;  /* 0x0000001fff1b7819 */ /* 0x000fe40000011414 */
[----:B------:R-:W-:Y:S02]  /*2410*/  SHF.R.S32.HI R21, RZ, 0x1f, R14 ;  /* 0x0000001fff157819 */ /* 0x000fe4000001140e */
[----:B------:R-:W-:-:S02]  /*2420*/  LEA.HI R7, R9, R8, RZ, 0x3 ;  /* 0x0000000809077211 */ /* 0x000fc400078f18ff */
[----:B------:R-:W-:Y:S02]  /*2430*/  LEA.HI R10, R9, R8, RZ, 0x5 ;  /* 0x00000008090a7211 */ /* 0x000fe400078f28ff */
[----:B------:R-:W-:Y:S02]  /*2440*/  LEA.HI R9, R27, R20, RZ, 0x3 ;  /* 0x000000141b097211 */ /* 0x000fe400078f18ff */
[----:B------:R-:W-:Y:S02]  /*2450*/  LEA.HI R8, R21, R14, RZ, 0x3 ;  /* 0x0000000e15087211 */ /* 0x000fe400078f18ff */
[----:B------:R-:W-:Y:S02]  /*2460*/  LEA.HI R20, R27, R20, RZ, 0x5 ;  /* 0x000000141b147211 */ /* 0x000fe400078f28ff */
[----:B------:R-:W-:Y:S02]  /*2470*/  LEA.HI R21, R21, R14, RZ, 0x5 ;  /* 0x0000000e15157211 */ /* 0x000fe400078f28ff */
[----:B------:R-:W-:-:S02]  /*2480*/  IADD3 R78, P2, R19, R78, RZ ;  /* 0x0000004e134e7210 */ /* 0x000fc40007f5e0ff */
[----:B------:R-:W-:Y:S02]  /*2490*/  SHF.R.S32.HI R14, RZ, 0x5, R10 ;  /* 0x00000005ff0e7819 */ /* 0x000fe4000001140a */
[----:B------:R-:W-:Y:S01]  /*24a0*/  SHF.R.S32.HI R27, RZ, 0x5, R20 ;  /* 0x00000005ff1b7819 */ /* 0x000fe20000011414 */
[----:B------:R-:W-:Y:S01]  /*24b0*/  IMAD.X R79, R36, 0x1, R11, P2 ;  /* 0x00000001244f7824 */ /* 0x000fe200010e060b */
[----:B------:R-:W-:Y:S02]  /*24c0*/  SHF.R.S32.HI R21, RZ, 0x5, R21 ;  /* 0x00000005ff157819 */ /* 0x000fe40000011415 */
[C---:B------:R-:W-:Y:S02]  /*24d0*/  LOP3.LUT R10, R26.reuse, 0x18, R7, 0xf8, !PT ;  /* 0x000000181a0a7812 */ /* 0x040fe400078ef807 */
[C---:B------:R-:W-:Y:S02]  /*24e0*/  LOP3.LUT R20, R26.reuse, 0x18, R8, 0xf8, !PT ;  /* 0x000000181a147812 */ /* 0x040fe400078ef808 */
[----:B------:R-:W-:-:S02]  /*24f0*/  LOP3.LUT R26, R26, 0x18, R9, 0xf8, !PT ;  /* 0x000000181a1a7812 */ /* 0x000fc400078ef809 */
[----:B------:R-:W-:-:S04]  /*2500*/  ISETP.GE.AND P2, PT, R81, UR4, PT ;  /* 0x0000000451007c0c */ /* 0x000fc8000bf46270 */
[----:B------:R-:W-:Y:S01]  /*2510*/  SEL R11, RZ, 0x20, P2 ;  /* 0x00000020ff0b7807 */ /* 0x000fe20001000000 */
[----:B------:R-:W-:Y:S01]  /*2520*/  IMAD R93, R33, 0x90, RZ ;  /* 0x00000090215d7824 */ /* 0x000fe200078e02ff */
[----:B------:R-:W-:Y:S01]  /*2530*/  LOP3.LUT R80, R7, 0xfffffff8, RZ, 0xc0, !PT ;  /* 0xfffffff807507812 */ /* 0x000fe200078ec0ff */
[----:B------:R-:W-:-:S04]  /*2540*/  IMAD.WIDE.U32 R34, R106, R70, R34 ;  /* 0x000000466a227225 */ /* 0x000fc800078e0022 */
[----:B------:R-:W-:-:S04]  /*2550*/  IMAD.WIDE.U32 R68, R106, R70, R68 ;  /* 0x000000466a447225 */ /* 0x000fc800078e0044 */
[----:B------:R-:W-:Y:S02]  /*2560*/  IMAD R99, R77, 0x90, RZ ;  /* 0x000000904d637824 */ /* 0x000fe400078e02ff */
[----:B------:R-:W-:-:S04]  /*2570*/  IMAD.WIDE.U32 R72, R106, R76, R72 ;  /* 0x0000004c6a487225 */ /* 0x000fc800078e0048 */
[----:B------:R-:W-:-:S04]  /*2580*/  IMAD.WIDE.U32 R74, R106, R76, R74 ;  /* 0x0000004c6a4a7225 */ /* 0x000fc800078e004a */
[----:B------:R-:W-:Y:S01]  /*2590*/  IMAD.WIDE.U32 R32, R32, 0x90, RZ ;  /* 0x0000009020207825 */ /* 0x000fe200078e00ff */
[----:B------:R-:W-:-:S03]  /*25a0*/  SHF.R.S32.HI R102, RZ, 0x1f, R80 ;  /* 0x0000001fff667819 */ /* 0x000fc60000011450 */
[----:B------:R-:W-:Y:S02]  /*25b0*/  IMAD.SHL.U32 R108, R15, 0x2, RZ ;  /* 0x000000020f6c7824 */ /* 0x000fe400078e00ff */
[----:B------:R-:W-:Y:S02]  /*25c0*/  IMAD.IADD R88, R31, 0x1, R13 ;  /* 0x000000011f587824 */ /* 0x000fe400078e020d */
[----:B------:R-:W-:Y:S02]  /*25d0*/  VIADD R113, R38, 0x8 ;  /* 0x0000000826717836 */ /* 0x000fe40000000000 */
[----:B------:R-:W-:Y:S01]  /*25e0*/  IMAD.IADD R93, R33, 0x1, R93 ;  /* 0x00000001215d7824 */ /* 0x000fe200078e025d */
[----:B------:R-:W-:Y:S01]  /*25f0*/  @!P6 BAR.SYNC.DEFER_BLOCKING 0x9, 0x100 ;  /* 0x024400000000eb1d */ /* 0x000fe20000010000 */
[----:B---3--:R-:W-:-:S13]  /*2600*/  LOP3.LUT P3, RZ, R40, 0x2, RZ, 0xc0, !PT ;  /* 0x0000000228ff7812 */ /* 0x008fda000786c0ff */
[----:B------:R-:W-:-:S05]  /*2610*/  @P3 LOP3.LUT R39, R39, 0x2, RZ, 0xfc, !PT ;  /* 0x0000000227273812 */ /* 0x000fca00078efcff */
[----:B------:R0:W-:Y:S01]  /*2620*/  STL [R1+0x50], R39 ;  /* 0x0000502701007387 */ /* 0x0001e20000100800 */
[-C--:B--2---:R-:W-:Y:S01]  /*2630*/  LOP3.LUT R105, R10, R41.reuse, RZ, 0x3c, !PT ;  /* 0x000000290a697212 */ /* 0x084fe200078e3cff */
[--C-:B------:R-:W-:Y:S01]  /*2640*/  IMAD R21, R21, 0x1200, R42.reuse ;  /* 0x0000120015157824 */ /* 0x100fe200078e022a */
[-C--:B------:R-:W-:Y:S01]  /*2650*/  LOP3.LUT R20, R20, R41.reuse, RZ, 0x3c, !PT ;  /* 0x0000002914147212 */ /* 0x080fe200078e3cff */
[----:B------:R-:W-:Y:S01]  /*2660*/  IMAD R10, R37, R70, RZ ;  /* 0x00000046250a7224 */ /* 0x000fe200078e02ff */
[----:B------:R-:W-:Y:S01]  /*2670*/  LOP3.LUT R26, R26, R41, RZ, 0x3c, !PT ;  /* 0x000000291a1a7212 */ /* 0x000fe200078e3cff */
[--C-:B------:R-:W-:Y:S02]  /*2680*/  IMAD R27, R27, 0x1200, R42.reuse ;  /* 0x000012001b1b7824 */ /* 0x100fe400078e022a */
[----:B------:R-:W-:Y:S02]  /*2690*/  IMAD R37, R37, R76, RZ ;  /* 0x0000004c25257224 */ /* 0x000fe400078e02ff */
[----:B------:R-:W-:-:S02]  /*26a0*/  IMAD R14, R14, 0x1200, R42 ;  /* 0x000012000e0e7824 */ /* 0x000fc400078e022a */
[----:B------:R-:W-:Y:S01]  /*26b0*/  IMAD.IADD R104, R21, 0x1, R20 ;  /* 0x0000000115687824 */ /* 0x000fe200078e0214 */
[----:B------:R-:W-:Y:S01]  /*26c0*/  LOP3.LUT R20, R12, R11, RZ, 0xfc, !PT ;  /* 0x0000000b0c147212 */ /* 0x000fe200078efcff */
[----:B------:R-:W-:Y:S01]  /*26d0*/  IMAD.IADD R103, R27, 0x1, R26 ;  /* 0x000000011b677824 */ /* 0x000fe200078e021a */
[----:B------:R-:W-:Y:S01]  /*26e0*/  LOP3.LUT R27, R8, 0xfffffff8, RZ, 0xc0, !PT ;  /* 0xfffffff8081b7812 */ /* 0x000fe200078ec0ff */
[C---:B------:R-:W-:Y:S01]  /*26f0*/  IMAD R85, R106.reuse, R71, R10 ;  /* 0x000000476a557224 */ /* 0x040fe200078e020a */
[----:B------:R-:W-:Y:S01]  /*2700*/  LOP3.LUT R10, R9, 0xfffffff8, RZ, 0xc0, !PT ;  /* 0xfffffff8090a7812 */ /* 0x000fe200078ec0ff */
[----:B------:R-:W-:Y:S02]  /*2710*/  IMAD R21, R71, 0x90, RZ ;  /* 0x0000009047157824 */ /* 0x000fe400078e02ff */
[----:B------:R-:W-:Y:S02]  /*2720*/  IMAD R37, R106, R77, R37 ;  /* 0x0000004d6a257224 */ /* 0x000fe400078e0225 */
[----:B------:R-:W-:Y:S01]  /*2730*/  IMAD.WIDE.U32 R70, R70, 0x90, RZ ;  /* 0x0000009046467825 */ /* 0x000fe200078e00ff */
[----:B------:R-:W-:-:S03]  /*2740*/  LOP3.LUT R11, R12, 0x1, RZ, 0xc0, !PT ;  /* 0x000000010c0b7812 */ /* 0x000fc600078ec0ff */
[----:B------:R-:W-:Y:S01]  /*2750*/  IMAD.WIDE.U32 R76, R76, 0x90, RZ ;  /* 0x000000904c4c7825 */ /* 0x000fe200078e00ff */
[C---:B------:R-:W-:Y:S02]  /*2760*/  LOP3.LUT R12, R20.reuse, 0x2, RZ, 0xc0, !PT ;  /* 0x00000002140c7812 */ /* 0x040fe400078ec0ff */
[----:B------:R-:W-:Y:S01]  /*2770*/  LOP3.LUT R13, R20, 0x4, RZ, 0xc0, !PT ;  /* 0x00000004140d7812 */ /* 0x000fe200078ec0ff */
[----:B------:R-:W-:Y:S01]  /*2780*/  IMAD.IADD R105, R14, 0x1, R105 ;  /* 0x000000010e697824 */ /* 0x000fe200078e0269 */
[C---:B------:R-:W-:Y:S01]  /*2790*/  LOP3.LUT R14, R20.reuse, 0x8, RZ, 0xc0, !PT ;  /* 0x00000008140e7812 */ /* 0x040fe200078ec0ff */
[----:B------:R-:W-:Y:S01]  /*27a0*/  IMAD.IADD R87, R35, 0x1, R85 ;  /* 0x0000000123577824 */ /* 0x000fe200078e0255 */
[C---:B------:R-:W-:Y:S01]  /*27b0*/  LOP3.LUT R15, R20.reuse, 0x10, RZ, 0xc0, !PT ;  /* 0x00000010140f7812 */ /* 0x040fe200078ec0ff */
[----:B------:R-:W-:Y:S01]  /*27c0*/  IMAD.IADD R98, R71, 0x1, R21 ;  /* 0x0000000147627824 */ /* 0x000fe200078e0215 */
[----:B------:R-:W-:Y:S01]  /*27d0*/  SHF.R.S32.HI R101, RZ, 0x1f, R27 ;  /* 0x0000001fff657819 */ /* 0x000fe2000001141b */
[----:B------:R-:W-:Y:S01]  /*27e0*/  IMAD.IADD R99, R77, 0x1, R99 ;  /* 0x000000014d637824 */ /* 0x000fe200078e0263 */
[----:B------:R-:W-:Y:S01]  /*27f0*/  SHF.R.S32.HI R100, RZ, 0x1f, R10 ;  /* 0x0000001fff647819 */ /* 0x000fe2000001140a */
[----:B------:R-:W-:Y:S01]  /*2800*/  IMAD.IADD R85, R85, 0x1, R69 ;  /* 0x0000000155557824 */ /* 0x000fe200078e0245 */
[----:B------:R-:W-:Y:S01]  /*2810*/  LOP3.LUT R20, R20, 0x20, RZ, 0xc0, !PT ;  /* 0x0000002014147812 */ /* 0x000fe200078ec0ff */
[----:B------:R-:W-:-:S02]  /*2820*/  IMAD.IADD R86, R73, 0x1, R37 ;  /* 0x0000000149567824 */ /* 0x000fc400078e0225 */
[----:B0-----:R-:W-:-:S07]  /*2830*/  IMAD.IADD R84, R37, 0x1, R75 ;  /* 0x0000000125547824 */ /* 0x001fce00078e024b */
.L_x_472:
[----:B-1-3--:R-:W2:Y:S01]  /*2840*/  LDL R36, [R1+0x84] ;  /* 0x0000840001247983 */ /* 0x00aea20000100800 */
[----:B0-----:R-:W0:Y:S03]  /*2850*/  LDC.64 R94, c[0x0][0x2e8] ;  /* 0x0000ba00ff5e7b82 */ /* 0x001e260000000a00 */
[----:B------:R-:W3:Y:S01]  /*2860*/  LDL R26, [R1+0x88] ;  /* 0x00008800011a7983 */ /* 0x000ee20000100800 */
[----:B------:R-:W-:Y:S01]  /*2870*/  VIADD R39, R24, 0xffffffff ;  /* 0xffffffff18277836 */ /* 0x000fe20000000000 */
[----:B------:R-:W-:Y:S05]  /*2880*/  YIELD ;  /* 0x0000000000007946 */ /* 0x000fea0003800000 */
[----:B------:R-:W1:Y:S01]  /*2890*/  LDC R107, c[0x0][0x3f4] ;  /* 0x0000fd00ff6b7b82 */ /* 0x000e620000000800 */
[----:B------:R-:W-:Y:S01]  /*28a0*/  SHF.R.S32.HI R38, RZ, 0x1f, R39 ;  /* 0x0000001fff267819 */ /* 0x000fe20000011427 */
[-C--:B------:R-:W-:Y:S01]  /*28b0*/  IMAD R21, R93, R39.reuse, RZ ;  /* 0x000000275d157224 */ /* 0x080fe200078e02ff */
[----:B------:R-:W-:Y:S01]  /*28c0*/  BSSY B0, `(.L_x_417) ;  /* 0x0000406000007945 */ /* 0x000fe20003800000 */
[----:B------:R-:W-:-:S04]  /*28d0*/  IMAD.WIDE.U32 R64, R32, R39, RZ ;  /* 0x0000002720407225 */ /* 0x000fc800078e00ff */
[----:B------:R-:W-:Y:S01]  /*28e0*/  IMAD R37, R38, R32, R21 ;  /* 0x0000002026257224 */ /* 0x000fe200078e0215 */
[----:B------:R-:W-:-:S03]  /*28f0*/  IADD3 R21, P2, R92, R64, RZ ;  /* 0x000000405c157210 */ /* 0x000fc60007f5e0ff */
[----:B------:R-:W-:Y:S01]  /*2900*/  IMAD.IADD R96, R65, 0x1, R37 ;  /* 0x0000000141607824 */ /* 0x000fe200078e0225 */
[----:B0-----:R-:W-:Y:S01]  /*2910*/  LEA R40, P3, R21, R94, 0x1 ;  /* 0x0000005e15287211 */ /* 0x001fe200078608ff */
[----:B--2---:R-:W-:Y:S02]  /*2920*/  IMAD R24, R17, 0x3600, R36 ;  /* 0x0000360011187824 */ /* 0x004fe400078e0224 */
[----:B------:R-:W-:Y:S01]  /*2930*/  IMAD.X R36, R96, 0x1, R89, P2 ;  /* 0x0000000160247824 */ /* 0x000fe200010e0659 */
[----:B------:R-:W-:Y:S01]  /*2940*/  ISETP.GT.AND P2, PT, R39, R82, PT ;  /* 0x000000522700720c */ /* 0x000fe20003f44270 */
[----:B------:R-:W-:Y:S01]  /*2950*/  IMAD R83, R24, 0x2, R25 ;  /* 0x0000000218537824 */ /* 0x000fe200078e0219 */
[----:B---3--:R-:W-:Y:S01]  /*2960*/  LOP3.LUT P4, RZ, R26, 0x2, RZ, 0xc0, !PT ;  /* 0x000000021aff7812 */ /* 0x008fe2000788c0ff */
[----:B------:R-:W-:Y:S01]  /*2970*/  VIADD R26, R24, 0x10 ;  /* 0x00000010181a7836 */ /* 0x000fe20000000000 */
[----:B------:R-:W-:Y:S02]  /*2980*/  LEA.HI.X R41, R21, R95, R36, 0x1, P3 ;  /* 0x0000005f15297211 */ /* 0x000fe400018f0c24 */
[----:B-1----:R-:W-:-:S09]  /*2990*/  ISETP.GE.AND P3, PT, R107, 0x1, PT ;  /* 0x000000016b00780c */ /* 0x002fd20003f66270 */
[----:B------:R-:W-:Y:S02]  /*29a0*/  @P4 VIADD R26, R24, 0xfffffff0 ;  /* 0xfffffff0181a4836 */ /* 0x000fe40000000000 */
[----:B------:R-:W-:Y:S02]  /*29b0*/  IMAD.MOV.U32 R24, RZ, RZ, R39 ;  /* 0x000000ffff187224 */ /* 0x000fe400078e0027 */
[----:B------:R-:W-:Y:S01]  /*29c0*/  IMAD R26, R26, 0x2, R25 ;  /* 0x000000021a1a7824 */ /* 0x000fe200078e0219 */
[----:B------:R-:W-:Y:S06]  /*29d0*/  @!P3 BRA `(.L_x_418) ;  /* 0x0000003c0050b947 */ /* 0x000fec0003800000 */
[----:B------:R-:W-:Y:S01]  /*29e0*/  ULDC.U8 UR4, c[0x0][0x410] ;  /* 0x0001040000047ab9 */ /* 0x000fe20000000000 */
[-C--:B------:R-:W-:Y:S01]  /*29f0*/  IMAD R21, R99, R39.reuse, RZ ;  /* 0x0000002763157224 */ /* 0x080fe200078e02ff */
[----:B------:R-:W-:Y:S01]  /*2a00*/  ISETP.NE.AND P3, PT, RZ, UR4, PT ;  /* 0x00000004ff007c0c */ /* 0x000fe2000bf65270 */
[-C--:B------:R-:W-:Y:S02]  /*2a10*/  IMAD R37, R98, R39.reuse, RZ ;  /* 0x0000002762257224 */ /* 0x080fe400078e02ff */
[----:B------:R-:W-:Y:S02]  /*2a20*/  IMAD R90, R24, -0x90, R2 ;  /* 0xffffff70185a7824 */ /* 0x000fe400078e0202 */
[C---:B------:R-:W-:Y:S02]  /*2a30*/  IMAD R21, R38.reuse, R76, R21 ;  /* 0x0000004c26157224 */ /* 0x040fe400078e0215 */
[----:B------:R-:W-:Y:S01]  /*2a40*/  IMAD R37, R38, R70, R37 ;  /* 0x0000004626257224 */ /* 0x000fe200078e0225 */
[----:B------:R-:W-:Y:S01]  /*2a50*/  VIMNMX R90, R90, 0x90, PT ;  /* 0x000000905a5a7848 */ /* 0x000fe20003fe0100 */
[----:B------:R-:W-:-:S04]  /*2a60*/  IMAD.WIDE.U32 R62, R76, R39, RZ ;  /* 0x000000274c3e7225 */ /* 0x000fc800078e00ff */
[----:B------:R-:W-:-:S04]  /*2a70*/  IMAD.WIDE.U32 R60, R70, R39, RZ ;  /* 0x00000027463c7225 */ /* 0x000fc800078e00ff */
[----:B------:R-:W-:Y:S02]  /*2a80*/  IMAD.IADD R21, R63, 0x1, R21 ;  /* 0x000000013f157824 */ /* 0x000fe400078e0215 */
[----:B------:R-:W-:Y:S01]  /*2a90*/  IMAD.IADD R91, R61, 0x1, R37 ;  /* 0x000000013d5b7824 */ /* 0x000fe200078e0225 */
[----:B------:R-:W-:Y:S06]  /*2aa0*/  @!P3 BRA `(.L_x_419) ;  /* 0x0000001c000cb947 */ /* 0x000fec0003800000 */
[----:B------:R-:W-:Y:S01]  /*2ab0*/  ISETP.GE.AND P4, PT, R19, R90, PT ;  /* 0x0000005a1300720c */ /* 0x000fe20003f86270 */
[----:B------:R-:W-:Y:S01]  /*2ac0*/  BSSY B1, `(.L_x_420) ;  /* 0x000003c000017945 */ /* 0x000fe20003800000 */
        /* <DEDUP_REMOVED lines=12> */
[----:B------:R-:W-:Y:S06]  /*2b90*/  @P4 BRA `(.L_x_421) ;  /* 0x0000000000b84947 */ /* 0x000fec0003800000 */
[----:B------:R-:W2:Y:S04]  /*2ba0*/  LDL.64 R118, [R1+0x40] ;  /* 0x0000400001767983 */ /* 0x000ea80000100a00 */
[----:B------:R-:W3:Y:S04]  /*2bb0*/  LDL R117, [R1+0x64] ;  /* 0x0000640001757983 */ /* 0x000ee80000100800 */
[----:B------:R-:W4:Y:S04]  /*2bc0*/  LDL R116, [R1+0x6c] ;  /* 0x00006c0001747983 */ /* 0x000f280000100800 */
[----:B------:R-:W4:Y:S04]  /*2bd0*/  LDL R114, [R1+0x70] ;  /* 0x0000700001727983 */ /* 0x000f280000100800 */
[----:B------:R-:W4:Y:S04]  /*2be0*/  LDL R110, [R1+0x68] ;  /* 0x00006800016e7983 */ /* 0x000f280000100800 */
[----:B------:R-:W4:Y:S01]  /*2bf0*/  LDL R97, [R1+0x74] ;  /* 0x0000740001617983 */ /* 0x000f220000100800 */
[----:B------:R-:W-:Y:S01]  /*2c00*/  IADD3 R62, P3, R74, R62, RZ ;  /* 0x0000003e4a3e7210 */ /* 0x000fe20007f7e0ff */
[----:B------:R-:W-:Y:S01]  /*2c10*/  ULDC.64 UR4, c[0x0][0x3e8] ;  /* 0x0000fa0000047ab9 */ /* 0x000fe20000000a00 */
[----:B------:R-:W-:-:S02]  /*2c20*/  CS2R R66, SRZ ;  /* 0x0000000000427805 */ /* 0x000fc4000001ff00 */
[----:B------:R-:W-:Y:S01]  /*2c30*/  CS2R R94, SRZ ;  /* 0x00000000005e7805 */ /* 0x000fe2000001ff00 */
[----:B------:R-:W-:Y:S01]  /*2c40*/  IMAD.X R21, R21, 0x1, R84, P3 ;  /* 0x0000000115157824 */ /* 0x000fe200018e0654 */
[----:B------:R-:W-:-:S05]  /*2c50*/  IADD3 R60, P3, R68, R60, RZ ;  /* 0x0000003c443c7210 */ /* 0x000fca0007f7e0ff */
[----:B------:R-:W-:Y:S01]  /*2c60*/  IMAD.X R91, R91, 0x1, R85, P3 ;  /* 0x000000015b5b7824 */ /* 0x000fe200018e0655 */
[----:B------:R-:W-:-:S04]  /*2c70*/  LEA R36, P3, R62, UR4, 0x1 ;  /* 0x000000043e247c11 */ /* 0x000fc8000f8608ff */
[----:B------:R-:W-:Y:S01]  /*2c80*/  LEA.HI.X R37, R62, UR5, R21, 0x1, P3 ;  /* 0x000000053e257c11 */ /* 0x000fe200098f0c15 */
[----:B------:R-:W-:Y:S02]  /*2c90*/  ULDC.64 UR4, c[0x0][0x400] ;  /* 0x0001000000047ab9 */ /* 0x000fe40000000a00 */
[----:B------:R-:W-:-:S04]  /*2ca0*/  LEA R38, P3, R60, UR4, 0x1 ;  /* 0x000000043c267c11 */ /* 0x000fc8000f8608ff */
[----:B------:R-:W-:Y:S02]  /*2cb0*/  LEA.HI.X R39, R60, UR5, R91, 0x1, P3 ;  /* 0x000000053c277c11 */ /* 0x000fe400098f0c5b */
        /* <DEDUP_REMOVED lines=10> */
[----:B--2---:R-:W-:-:S13]  /*2d60*/  ISETP.GE.AND P3, PT, R118, R107, PT ;  /* 0x0000006b7600720c */ /* 0x004fda0003f66270 */
[----:B------:R0:W5:Y:S04]  /*2d70*/  @!P3 LDG.E.64 R66, desc[UR60][R36.64] ;  /* 0x0000003c2442b981 */ /* 0x000168000c1e1b00 */
[----:B------:R0:W5:Y:S01]  /*2d80*/  @!P3 LDG.E.64 R94, desc[UR60][R38.64] ;  /* 0x0000003c265eb981 */ /* 0x000162000c1e1b00 */
[----:B---3--:R-:W-:-:S13]  /*2d90*/  ISETP.GE.AND P3, PT, R117, R107, PT ;  /* 0x0000006b7500720c */ /* 0x008fda0003f66270 */
[----:B------:R0:W5:Y:S04]  /*2da0*/  @!P3 LDG.E.64 R58, desc[UR60][R36.64+0x10] ;  /* 0x0000103c243ab981 */ /* 0x000168000c1e1b00 */
[----:B------:R0:W5:Y:S01]  /*2db0*/  @!P3 LDG.E.64 R64, desc[UR60][R38.64+0x10] ;  /* 0x0000103c2640b981 */ /* 0x000162000c1e1b00 */
[----:B----4-:R-:W-:-:S13]  /*2dc0*/  ISETP.GE.AND P3, PT, R116, R107, PT ;  /* 0x0000006b7400720c */ /* 0x010fda0003f66270 */
[----:B------:R0:W5:Y:S04]  /*2dd0*/  @!P3 LDG.E.64 R54, desc[UR60][R36.64+0x20] ;  /* 0x0000203c2436b981 */ /* 0x000168000c1e1b00 */
[----:B------:R0:W5:Y:S01]  /*2de0*/  @!P3 LDG.E.64 R56, desc[UR60][R38.64+0x20] ;  /* 0x0000203c2638b981 */ /* 0x000162000c1e1b00 */
[----:B------:R-:W-:-:S13]  /*2df0*/  ISETP.GE.AND P3, PT, R114, R107, PT ;  /* 0x0000006b7200720c */ /* 0x000fda0003f66270 */
[----:B------:R0:W5:Y:S04]  /*2e00*/  @!P3 LDG.E.64 R50, desc[UR60][R36.64+0x30] ;  /* 0x0000303c2432b981 */ /* 0x000168000c1e1b00 */
[----:B------:R0:W5:Y:S01]  /*2e10*/  @!P3 LDG.E.64 R52, desc[UR60][R38.64+0x30] ;  /* 0x0000303c2634b981 */ /* 0x000162000c1e1b00 */
[----:B------:R-:W-:-:S13]  /*2e20*/  ISETP.GE.AND P3, PT, R110, R107, PT ;  /* 0x0000006b6e00720c */ /* 0x000fda0003f66270 */
[----:B------:R0:W5:Y:S04]  /*2e30*/  @!P3 LDG.E.64 R46, desc[UR60][R36.64+0x40] ;  /* 0x0000403c242eb981 */ /* 0x000168000c1e1b00 */
[----:B------:R0:W5:Y:S01]  /*2e40*/  @!P3 LDG.E.64 R48, desc[UR60][R38.64+0x40] ;  /* 0x0000403c2630b981 */ /* 0x000162000c1e1b00 */
[----:B------:R-:W-:-:S13]  /*2e50*/  ISETP.GE.AND P3, PT, R97, R107, PT ;  /* 0x0000006b6100720c */ /* 0x000fda0003f66270 */
[----:B------:R0:W5:Y:S04]  /*2e60*/  @!P3 LDG.E.64 R42, desc[UR60][R36.64+0x50] ;  /* 0x0000503c242ab981 */ /* 0x000168000c1e1b00 */
[----:B------:R0:W5:Y:S02]  /*2e70*/  @!P3 LDG.E.64 R44, desc[UR60][R38.64+0x50] ;  /* 0x0000503c262cb981 */ /* 0x000164000c1e1b00 */
.L_x_421:
[----:B------:R-:W-:Y:S05]  /*2e80*/  BSYNC B1 ;  /* 0x0000000000017941 */ /* 0x000fea0003800000 */
.L_x_420:
[----:B0-----:R-:W2:Y:S01]  /*2e90*/  LDL R39, [R1+0x48] ;  /* 0x0000480001277983 */ /* 0x001ea20000100800 */
[----:B-----5:R-:W-:Y:S02]  /*2ea0*/  IMAD.MOV.U32 R21, RZ, RZ, R42 ;  /* 0x000000ffff157224 */ /* 0x020fe400078e002a */
[----:B------:R-:W-:Y:S02]  /*2eb0*/  IMAD.MOV.U32 R36, RZ, RZ, R43 ;  /* 0x000000ffff247224 */ /* 0x000fe400078e002b */
[----:B------:R-:W-:Y:S01]  /*2ec0*/  IMAD.MOV.U32 R37, RZ, RZ, R46 ;  /* 0x000000ffff257224 */ /* 0x000fe200078e002e */
[----:B------:R-:W-:Y:S01]  /*2ed0*/  PRMT R110, R21, 0x7610, R110 ;  /* 0x00007610156e7816 */ /* 0x000fe2000000006e */
        /* <DEDUP_REMOVED lines=16> */
[----:B------:R-:W-:-:S03]  /*2fe0*/  IMAD.MOV.U32 R38, RZ, RZ, R55 ;  /* 0x000000ffff267224 */ /* 0x000fc600078e0037 */
        /* <DEDUP_REMOVED lines=23> */
[----:B------:R-:W-:-:S05]  /*3160*/  IMAD.MOV.U32 R36, RZ, RZ, R95 ;  /* 0x000000ffff247224 */ /* 0x000fca00078e005f */
[----:B------:R-:W-:Y:S02]  /*3170*/  PRMT R96, R21, 0x5410, R36 ;  /* 0x0000541015607816 */ /* 0x000fe40000000024 */
[----:B--2---:R-:W-:-:S13]  /*3180*/  ISETP.NE.AND P3, PT, R39, 0x3, PT ;  /* 0x000000032700780c */ /* 0x004fda0003f65270 */
[----:B------:R-:W-:Y:S05]  /*3190*/  @!P3 BRA `(.L_x_422) ;  /* 0x000000000004b947 */ /* 0x000fea0003800000 */
[----:B------:R-:W-:Y:S01]  /*31a0*/  BPT.TRAP 0x1 ;  /* 0x000000040000795c */ /* 0x000fe20000300000 */
.L_x_422:
[----:B------:R-:W-:Y:S01]  /*31b0*/  IMAD R21, R17, 0x8, R16 ;  /* 0x0000000811157824 */ /* 0x000fe200078e0210 */
[----:B------:R-:W-:Y:S01]  /*31c0*/  SHF.L.U32 R91, R145, 0x1f, RZ ;  /* 0x0000001f915b7819 */ /* 0x000fe200000006ff */
[----:B------:R-:W-:Y:S03]  /*31d0*/  BSSY B1, `(.L_x_423) ;  /* 0x0000003000017945 */ /* 0x000fe60003800000 */
[----:B------:R-:W0:Y:S02]  /*31e0*/  SYNCS.PHASECHK.TRANS64.TRYWAIT P5, [R21+URZ+0x31c90], R91 ;  /* 0x031c905b150075a7 */ /* 0x000e2400080a017f */
[----:B0-----:R-:W-:Y:S05]  /*31f0*/  @!P5 BRA `(.L_x_424) ;  /* 0x000001bc006cd947 */ /* 0x001fea0003800000 */
.L_x_708:
[----:B------:R-:W-:Y:S05]  /*3200*/  BSYNC B1 ;  /* 0x0000000000017941 */ /* 0x000fea0003800000 */
.L_x_423:
[----:B------:R-:W-:Y:S05]  /*3210*/  @P4 BRA `(.L_x_425) ;  /* 0x0000003400c04947 */ /* 0x000fea0003800000 */
[----:B------:R-:W-:Y:S01]  /*3220*/  ISETP.NE.AND P4, PT, R11, RZ, PT ;  /* 0x000000ff0b00720c */ /* 0x000fe20003f85270 */
[----:B------:R-:W-:-:S12]  /*3230*/  BSSY B1, `(.L_x_426) ;  /* 0x0000035000017945 */ /* 0x000fd80003800000 */
[----:B------:R-:W-:Y:S05]  /*3240*/  @!P4 BRA `(.L_x_427) ;  /* 0x0000000000ccc947 */ /* 0x000fea0003800000 */
[----:B------:R-:W2:Y:S01]  /*3250*/  LDL.64 R60, [R1+0x40] ;  /* 0x00004000013c7983 */ /* 0x000ea20000100a00 */
[----:B------:R-:W-:Y:S03]  /*3260*/  BSSY B2, `(.L_x_428) ;  /* 0x0000030000027945 */ /* 0x000fe60003800000 */
[----:B------:R1:W3:Y:S01]  /*3270*/  LDS.128 R36, [R83+0x16800] ;  /* 0x0168000053247984 */ /* 0x0002e20000000c00 */
[----:B--2---:R-:W-:-:S13]  /*3280*/  ISETP.GE.AND P4, PT, R60, R107, PT ;  /* 0x0000006b3c00720c */ /* 0x004fda0003f86270 */
[----:B-1-3--:R-:W-:Y:S05]  /*3290*/  @P4 BRA `(.L_x_429) ;  /* 0x0000000000b04947 */ /* 0x00afea0003800000 */
[----:B------:R-:W-:Y:S01]  /*32a0*/  SHF.R.U64 R61, R94, 0x10, R95 ;  /* 0x000000105e3d7819 */ /* 0x000fe2000000125f */
[----:B------:R-:W-:Y:S01]  /*32b0*/  IMAD.U32 R94, R37, 0x10000, RZ ;  /* 0x00010000255e7824 */ /* 0x000fe200078e00ff */
[----:B------:R-:W-:Y:S02]  /*32c0*/  SHF.R.U64 R60, R66, 0x10, R67 ;  /* 0x00000010423c7819 */ /* 0x000fe40000001243 */
[----:B------:R-:W-:Y:S02]  /*32d0*/  SHF.R.U32.HI R66, RZ, 0x10, R95 ;  /* 0x00000010ff427819 */ /* 0x000fe4000001165f */
[----:B------:R-:W-:Y:S02]  /*32e0*/  PRMT R61, R96, 0x5410, R61 ;  /* 0x00005410603d7816 */ /* 0x000fe4000000003d */
[----:B------:R-:W-:Y:S02]  /*32f0*/  PRMT R60, R62, 0x5432, R60 ;  /* 0x000054323e3c7816 */ /* 0x000fe4000000003c */
[----:B------:R-:W-:-:S02]  /*3300*/  SHF.R.U32.HI R63, RZ, 0x10, R67 ;  /* 0x00000010ff3f7819 */ /* 0x000fc40000011643 */
[----:B------:R-:W-:Y:S02]  /*3310*/  PRMT R66, R96, 0x5432, R66 ;  /* 0x0000543260427816 */ /* 0x000fe40000000042 */
[----:B------:R-:W-:Y:S02]  /*3320*/  LOP3.LUT R96, R37, 0xffff0000, RZ, 0xc0, !PT ;  /* 0xffff000025607812 */ /* 0x000fe400078ec0ff */
[----:B------:R-:W-:Y:S02]  /*3330*/  LOP3.LUT R67, R61, 0xffff0000, RZ, 0xc0, !PT ;  /* 0xffff00003d437812 */ /* 0x000fe400078ec0ff */
[C---:B------:R-:W-:Y:S01]  /*3340*/  LOP3.LUT R37, R60.reuse, 0xffff0000, RZ, 0xc0, !PT ;  /* 0xffff00003c257812 */ /* 0x040fe200078ec0ff */
[----:B------:R-:W-:Y:S01]  /*3350*/  IMAD.U32 R60, R60, 0x10000, RZ ;  /* 0x000100003c3c7824 */ /* 0x000fe200078e00ff */
[----:B------:R-:W-:Y:S01]  /*3360*/  PRMT R63, R62, 0x5410, R63 ;  /* 0x000054103e3f7816 */ /* 0x000fe2000000003f */
[C---:B------:R-:W-:Y:S02]  /*3370*/  FMUL.FTZ R95, R96.reuse, R67 ;  /* 0x00000043605f7220 */ /* 0x040fe40000410000 */
[----:B------:R-:W-:-:S02]  /*3380*/  FMUL.FTZ R96, R96, R37 ;  /* 0x0000002560607220 */ /* 0x000fc40000410000 */
[C---:B------:R-:W-:Y:S01]  /*3390*/  FFMA.FTZ R62, R94.reuse, R37, -R95 ;  /* 0x000000255e3e7223 */ /* 0x040fe2000001085f */
[----:B------:R-:W-:Y:S02]  /*33a0*/  IMAD.U32 R95, R63, 0x10000, RZ ;  /* 0x000100003f5f7824 */ /* 0x000fe400078e00ff */
[----:B------:R-:W-:Y:S01]  /*33b0*/  FFMA.FTZ R37, R94, R67, R96 ;  /* 0x000000435e257223 */ /* 0x000fe20000010060 */
[----:B------:R-:W-:Y:S01]  /*33c0*/  LOP3.LUT R96, R38, 0xffff0000, RZ, 0xc0, !PT ;  /* 0xffff000026607812 */ /* 0x000fe200078ec0ff */
[C---:B------:R-:W-:Y:S01]  /*33d0*/  IMAD.U32 R67, R66.reuse, 0x10000, RZ ;  /* 0x0001000042437824 */ /* 0x040fe200078e00ff */
[----:B------:R-:W-:Y:S01]  /*33e0*/  LOP3.LUT R66, R66, 0xffff0000, RZ, 0xc0, !PT ;  /* 0xffff000042427812 */ /* 0x000fe200078ec0ff */
[----:B------:R-:W-:Y:S01]  /*33f0*/  IMAD.U32 R94, R38, 0x10000, RZ ;  /* 0x00010000265e7824 */ /* 0x000fe200078e00ff */
[----:B------:R-:W-:Y:S01]  /*3400*/  F2FP.BF16.F32.PACK_AB R37, R37, R62 ;  /* 0x0000003e2525723e */ /* 0x000fe200000010ff */
[C---:B------:R-:W-:Y:S01]  /*3410*/  FMUL.FTZ R97, R96.reuse, R67 ;  /* 0x0000004360617220 */ /* 0x040fe20000410000 */
[----:B------:R-:W-:-:S03]  /*3420*/  FMUL.FTZ R96, R96, R95 ;  /* 0x0000005f60607220 */ /* 0x000fc60000410000 */
[C---:B------:R-:W-:Y:S01]  /*3430*/  FFMA.FTZ R38, R94.reuse, R95, -R97 ;  /* 0x0000005f5e267223 */ /* 0x040fe20000010861 */
[----:B------:R-:W-:Y:S01]  /*3440*/  LOP3.LUT R95, R39, 0xffff0000, RZ, 0xc0, !PT ;  /* 0xffff0000275f7812 */ /* 0x000fe200078ec0ff */
[----:B------:R-:W-:Y:S01]  /*3450*/  FFMA.FTZ R67, R94, R67, R96 ;  /* 0x000000435e437223 */ /* 0x000fe20000010060 */
[----:B------:R-:W-:Y:S01]  /*3460*/  LOP3.LUT R94, R63, 0xffff0000, RZ, 0xc0, !PT ;  /* 0xffff00003f5e7812 */ /* 0x000fe200078ec0ff */
[----:B------:R-:W-:Y:S02]  /*3470*/  IMAD.U32 R97, R39, 0x10000, RZ ;  /* 0x0001000027617824 */ /* 0x000fe400078e00ff */
[C---:B------:R-:W-:Y:S01]  /*3480*/  FMUL.FTZ R96, R95.reuse, R66 ;  /* 0x000000425f607220 */ /* 0x040fe20000410000 */
[C---:B------:R-:W-:Y:S02]  /*3490*/  IMAD.U32 R63, R36.reuse, 0x10000, RZ ;  /* 0x00010000243f7824 */ /* 0x040fe400078e00ff */
[----:B------:R-:W-:Y:S01]  /*34a0*/  FMUL.FTZ R95, R95, R94 ;  /* 0x0000005e5f5f7220 */ /* 0x000fe20000410000 */
[----:B------:R-:W-:Y:S01]  /*34b0*/  F2FP.BF16.F32.PACK_AB R38, R67, R38 ;  /* 0x000000264326723e */ /* 0x000fe200000010ff */
[----:B------:R-:W-:Y:S01]  /*34c0*/  FFMA.FTZ R39, R97, R94, -R96 ;  /* 0x0000005e61277223 */ /* 0x000fe20000010860 */
[----:B------:R-:W-:Y:S01]  /*34d0*/  IMAD.U32 R94, R61, 0x10000, RZ ;  /* 0x000100003d5e7824 */ /* 0x000fe200078e00ff */
[----:B------:R-:W-:Y:S01]  /*34e0*/  LOP3.LUT R61, R36, 0xffff0000, RZ, 0xc0, !PT ;  /* 0xffff0000243d7812 */ /* 0x000fe200078ec0ff */
[----:B------:R-:W-:-:S04]  /*34f0*/  FFMA.FTZ R66, R97, R66, R95 ;  /* 0x0000004261427223 */ /* 0x000fc8000001005f */
[C---:B------:R-:W-:Y:S01]  /*3500*/  FMUL.FTZ R36, R61.reuse, R94 ;  /* 0x0000005e3d247220 */ /* 0x040fe20000410000 */
[-C--:B------:R-:W-:Y:S01]  /*3510*/  FMUL.FTZ R61, R61, R60.reuse ;  /* 0x0000003c3d3d7220 */ /* 0x080fe20000410000 */
[----:B------:R-:W-:Y:S02]  /*3520*/  F2FP.BF16.F32.PACK_AB R39, R66, R39 ;  /* 0x000000274227723e */ /* 0x000fe400000010ff */
[C---:B------:R-:W-:Y:S01]  /*3530*/  FFMA.FTZ R36, R63.reuse, R60, -R36 ;  /* 0x0000003c3f247223 */ /* 0x040fe20000010824 */
[----:B------:R-:W-:-:S05]  /*3540*/  FFMA.FTZ R61, R63, R94, R61 ;  /* 0x0000005e3f3d7223 */ /* 0x000fca000001003d */
[----:B------:R-:W-:-:S07]  /*3550*/  F2FP.BF16.F32.PACK_AB R36, R61, R36 ;  /* 0x000000243d24723e */ /* 0x000fce00000010ff */
.L_x_429:
[----:B------:R-:W-:Y:S05]  /*3560*/  BSYNC B2 ;  /* 0x0000000000027941 */ /* 0x000fea0003800000 */
.L_x_428:
[----:B------:R1:W-:Y:S02]  /*3570*/  STG.E.128 desc[UR60][R40.64], R36 ;  /* 0x0000002428007986 */ /* 0x0003e4000c101d3c */
.L_x_427:
[----:B------:R-:W-:Y:S05]  /*3580*/  BSYNC B1 ;  /* 0x0000000000017941 */ /* 0x000fea0003800000 */
.L_x_426:
[----:B------:R-:W-:Y:S01]  /*3590*/  ISETP.NE.AND P4, PT, R12, RZ, PT ;  /* 0x000000ff0c00720c */ /* 0x000fe20003f85270 */
[----:B------:R-:W-:-:S12]  /*35a0*/  BSSY B1, `(.L_x_430) ;  /* 0x0000035000017945 */ /* 0x000fd80003800000 */
[----:B------:R-:W-:Y:S05]  /*35b0*/  @!P4 BRA `(.L_x_431) ;  /* 0x0000000000ccc947 */ /* 0x000fea0003800000 */
[----:B------:R-:W2:Y:S01]  /*35c0*/  LDL R60, [R1+0x64] ;  /* 0x00006400013c7983 */ /* 0x000ea20000100800 */
[----:B------:R-:W-:Y:S03]  /*35d0*/  BSSY B2, `(.L_x_432) ;  /* 0x0000030000027945 */ /* 0x000fe60003800000 */
[----:B-1----:R1:W3:Y:S01]  /*35e0*/  LDS.128 R36, [R26+0x16800] ;  /* 0x016800001a247984 */ /* 0x0022e20000000c00 */
[----:B--2---:R-:W-:-:S13]  /*35f0*/  ISETP.GE.AND P4, PT, R60, R107, PT ;  /* 0x0000006b3c00720c */ /* 0x004fda0003f86270 */
[----:B-1-3--:R-:W-:Y:S05]  /*3600*/  @P4 BRA `(.L_x_433) ;  /* 0x0000000000b04947 */ /* 0x00afea0003800000 */
[----:B------:R-:W-:Y:S02]  /*3610*/  SHF.R.U64 R61, R64, 0x10, R65 ;  /* 0x00000010403d7819 */ /* 0x000fe40000001241 */
[----:B------:R-:W-:Y:S02]  /*3620*/  SHF.R.U64 R58, R58, 0x10, R59 ;  /* 0x000000103a3a7819 */ /* 0x000fe4000000123b */
[----:B------:R-:W-:Y:S02]  /*3630*/  PRMT R61, R129, 0x5410, R61 ;  /* 0x00005410813d7816 */ /* 0x000fe4000000003d */
[----:B------:R-:W-:Y:S02]  /*3640*/  PRMT R58, R116, 0x5432, R58 ;  /* 0x00005432743a7816 */ /* 0x000fe4000000003a */
[C---:B------:R-:W-:Y:S01]  /*3650*/  LOP3.LUT R63, R37.reuse, 0xffff0000, RZ, 0xc0, !PT ;  /* 0xffff0000253f7812 */ /* 0x040fe200078ec0ff */
[----:B------:R-:W-:Y:S01]  /*3660*/  IMAD.U32 R37, R37, 0x10000, RZ ;  /* 0x0001000025257824 */ /* 0x000fe200078e00ff */
[----:B------:R-:W-:-:S02]  /*3670*/  LOP3.LUT R64, R61, 0xffff0000, RZ, 0xc0, !PT ;  /* 0xffff00003d407812 */ /* 0x000fc400078ec0ff */
[C---:B------:R-:W-:Y:S01]  /*3680*/  LOP3.LUT R60, R58.reuse, 0xffff0000, RZ, 0xc0, !PT ;  /* 0xffff00003a3c7812 */ /* 0x040fe200078ec0ff */
[----:B------:R-:W-:Y:S01]  /*3690*/  IMAD.U32 R58, R58, 0x10000, RZ ;  /* 0x000100003a3a7824 */ /* 0x000fe200078e00ff */
[----:B------:R-:W-:Y:S01]  /*36a0*/  SHF.R.U32.HI R62, RZ, 0x10, R65 ;  /* 0x00000010ff3e7819 */ /* 0x000fe20000011641 */
[C---:B------:R-:W-:Y:S01]  /*36b0*/  FMUL.FTZ R66, R63.reuse, R64 ;  /* 0x000000403f427220 */ /* 0x040fe20000410000 */
[----:B------:R-:W-:Y:S01]  /*36c0*/  SHF.R.U32.HI R59, RZ, 0x10, R59 ;  /* 0x00000010ff3b7819 */ /* 0x000fe2000001163b */
[-C--:B------:R-:W-:Y:S01]  /*36d0*/  FMUL.FTZ R63, R63, R60.reuse ;  /* 0x0000003c3f3f7220 */ /* 0x080fe20000410000 */
[----:B------:R-:W-:Y:S01]  /*36e0*/  PRMT R62, R117, 0x5432, R62 ;  /* 0x00005432753e7816 */ /* 0x000fe2000000003e */
[C---:B------:R-:W-:Y:S01]  /*36f0*/  FFMA.FTZ R60, R37.reuse, R60, -R66 ;  /* 0x0000003c253c7223 */ /* 0x040fe20000010842 */
[----:B------:R-:W-:Y:S01]  /*3700*/  PRMT R59, R126, 0x5410, R59 ;  /* 0x000054107e3b7816 */ /* 0x000fe2000000003b */
[----:B------:R-:W-:Y:S01]  /*3710*/  FFMA.FTZ R37, R37, R64, R63 ;  /* 0x0000004025257223 */ /* 0x000fe2000001003f */
[----:B------:R-:W-:Y:S01]  /*3720*/  LOP3.LUT R64, R38, 0xffff0000, RZ, 0xc0, !PT ;  /* 0xffff000026407812 */ /* 0x000fe200078ec0ff */
[----:B------:R-:W-:-:S02]  /*3730*/  IMAD.U32 R63, R62, 0x10000, RZ ;  /* 0x000100003e3f7824 */ /* 0x000fc400078e00ff */
[C---:B------:R-:W-:Y:S01]  /*3740*/  IMAD.U32 R65, R59.reuse, 0x10000, RZ ;  /* 0x000100003b417824 */ /* 0x040fe200078e00ff */
[----:B------:R-:W-:Y:S01]  /*3750*/  LOP3.LUT R59, R59, 0xffff0000, RZ, 0xc0, !PT ;  /* 0xffff00003b3b7812 */ /* 0x000fe200078ec0ff */
[----:B------:R-:W-:Y:S01]  /*3760*/  FMUL.FTZ R67, R64, R63 ;  /* 0x0000003f40437220 */ /* 0x000fe20000410000 */
[----:B------:R-:W-:Y:S02]  /*3770*/  IMAD.U32 R38, R38, 0x10000, RZ ;  /* 0x0001000026267824 */ /* 0x000fe400078e00ff */
[-C--:B------:R-:W-:Y:S01]  /*3780*/  FMUL.FTZ R64, R64, R65.reuse ;  /* 0x0000004140407220 */ /* 0x080fe20000410000 */
[----:B------:R-:W-:Y:S01]  /*3790*/  F2FP.BF16.F32.PACK_AB R37, R37, R60 ;  /* 0x0000003c2525723e */ /* 0x000fe200000010ff */
[C---:B------:R-:W-:Y:S02]  /*37a0*/  FFMA.FTZ R67, R38.reuse, R65, -R67 ;  /* 0x0000004126437223 */ /* 0x040fe40000010843 */
[----:B------:R-:W-:Y:S01]  /*37b0*/  FFMA.FTZ R64, R38, R63, R64 ;  /* 0x0000003f26407223 */ /* 0x000fe20000010040 */
[----:B------:R-:W-:Y:S01]  /*37c0*/  LOP3.LUT R63, R62, 0xffff0000, RZ, 0xc0, !PT ;  /* 0xffff00003e3f7812 */ /* 0x000fe200078ec0ff */
[C---:B------:R-:W-:Y:S01]  /*37d0*/  IMAD.U32 R62, R39.reuse, 0x10000, RZ ;  /* 0x00010000273e7824 */ /* 0x040fe200078e00ff */
[----:B------:R-:W-:-:S05]  /*37e0*/  LOP3.LUT R38, R39, 0xffff0000, RZ, 0xc0, !PT ;  /* 0xffff000027267812 */ /* 0x000fca00078ec0ff */
[C---:B------:R-:W-:Y:S01]  /*37f0*/  FMUL.FTZ R39, R38.reuse, R63 ;  /* 0x0000003f26277220 */ /* 0x040fe20000410000 */
[----:B------:R-:W-:-:S03]  /*3800*/  FMUL.FTZ R38, R38, R59 ;  /* 0x0000003b26267220 */ /* 0x000fc60000410000 */
[C---:B------:R-:W-:Y:S01]  /*3810*/  FFMA.FTZ R39, R62.reuse, R59, -R39 ;  /* 0x0000003b3e277223 */ /* 0x040fe20000010827 */
[----:B------:R-:W-:Y:S01]  /*3820*/  FFMA.FTZ R38, R62, R63, R38 ;  /* 0x0000003f3e267223 */ /* 0x000fe20000010026 */
[C---:B------:R-:W-:Y:S01]  /*3830*/  LOP3.LUT R59, R36.reuse, 0xffff0000, RZ, 0xc0, !PT ;  /* 0xffff0000243b7812 */ /* 0x040fe200078ec0ff */
[----:B------:R-:W-:Y:S02]  /*3840*/  IMAD.U32 R62, R61, 0x10000, RZ ;  /* 0x000100003d3e7824 */ /* 0x000fe400078e00ff */
[----:B------:R-:W-:Y:S01]  /*3850*/  IMAD.U32 R61, R36, 0x10000, RZ ;  /* 0x00010000243d7824 */ /* 0x000fe200078e00ff */
[----:B------:R-:W-:Y:S01]  /*3860*/  F2FP.BF16.F32.PACK_AB R39, R38, R39 ;  /* 0x000000272627723e */ /* 0x000fe200000010ff */
[C---:B------:R-:W-:Y:S01]  /*3870*/  FMUL.FTZ R36, R59.reuse, R62 ;  /* 0x0000003e3b247220 */ /* 0x040fe20000410000 */
[-C--:B------:R-:W-:Y:S01]  /*3880*/  FMUL.FTZ R59, R59, R58.reuse ;  /* 0x0000003a3b3b7220 */ /* 0x080fe20000410000 */
[----:B------:R-:W-:Y:S02]  /*3890*/  F2FP.BF16.F32.PACK_AB R38, R64, R67 ;  /* 0x000000434026723e */ /* 0x000fe400000010ff */
[C---:B------:R-:W-:Y:S01]  /*38a0*/  FFMA.FTZ R36, R61.reuse, R58, -R36 ;  /* 0x0000003a3d247223 */ /* 0x040fe20000010824 */
[----:B------:R-:W-:-:S05]  /*38b0*/  FFMA.FTZ R59, R61, R62, R59 ;  /* 0x0000003e3d3b7223 */ /* 0x000fca000001003b */
[----:B------:R-:W-:-:S07]  /*38c0*/  F2FP.BF16.F32.PACK_AB R36, R59, R36 ;  /* 0x000000243b24723e */ /* 0x000fce00000010ff */
.L_x_433:
[----:B------:R-:W-:Y:S05]  /*38d0*/  BSYNC B2 ;  /* 0x0000000000027941 */ /* 0x000fea0003800000 */
.L_x_432:
[----:B------:R2:W-:Y:S02]  /*38e0*/  STG.E.128 desc[UR60][R40.64+0x20], R36 ;  /* 0x0000202428007986 */ /* 0x0005e4000c101d3c */
.L_x_431:
[----:B------:R-:W-:Y:S05]  /*38f0*/  BSYNC B1 ;  /* 0x0000000000017941 */ /* 0x000fea0003800000 */
.L_x_430:
[----:B------:R-:W-:Y:S01]  /*3900*/  ISETP.NE.AND P4, PT, R13, RZ, PT ;  /* 0x000000ff0d00720c */ /* 0x000fe20003f85270 */
[----:B------:R-:W-:-:S12]  /*3910*/  BSSY B1, `(.L_x_434) ;  /* 0x0000035000017945 */ /* 0x000fd80003800000 */
[----:B------:R-:W-:Y:S05]  /*3920*/  @!P4 BRA `(.L_x_435) ;  /* 0x0000000000ccc947 */ /* 0x000fea0003800000 */
[----:B------:R-:W3:Y:S01]  /*3930*/  LDL R58, [R1+0x6c] ;  /* 0x00006c00013a7983 */ /* 0x000ee20000100800 */
[----:B------:R-:W-:Y:S03]  /*3940*/  BSSY B2, `(.L_x_436) ;  /* 0x0000030000027945 */ /* 0x000fe60003800000 */
[----:B-12---:R1:W2:Y:S01]  /*3950*/  LDS.128 R36, [R83+0x18c00] ;  /* 0x018c000053247984 */ /* 0x0062a20000000c00 */
[----:B---3--:R-:W-:-:S13]  /*3960*/  ISETP.GE.AND P4, PT, R58, R107, PT ;  /* 0x0000006b3a00720c */ /* 0x008fda0003f86270 */
[----:B-12---:R-:W-:Y:S05]  /*3970*/  @P4 BRA `(.L_x_437) ;  /* 0x0000000000b04947 */ /* 0x006fea0003800000 */
[--C-:B------:R-:W-:Y:S02]  /*3980*/  SHF.R.U64 R61, R54, 0x10, R55.reuse ;  /* 0x00000010363d7819 */ /* 0x100fe40000001237 */
[----:B------:R-:W-:Y:S02]  /*3990*/  SHF.R.U32.HI R58, RZ, 0x10, R55 ;  /* 0x00000010ff3a7819 */ /* 0x000fe40000011637 */
[--C-:B------:R-:W-:Y:S02]  /*39a0*/  SHF.R.U64 R55, R56, 0x10, R57.reuse ;  /* 0x0000001038377819 */ /* 0x100fe40000001239 */
[----:B------:R-:W-:Y:S02]  /*39b0*/  SHF.R.U32.HI R59, RZ, 0x10, R57 ;  /* 0x00000010ff3b7819 */ /* 0x000fe40000011639 */
[----:B------:R-:W-:Y:S01]  /*39c0*/  PRMT R57, R127, 0x5410, R55 ;  /* 0x000054107f397816 */ /* 0x000fe20000000037 */
[----:B------:R-:W-:Y:S01]  /*39d0*/  IMAD.U32 R55, R37, 0x10000, RZ ;  /* 0x0001000025377824 */ /* 0x000fe200078e00ff */
[----:B------:R-:W-:-:S02]  /*39e0*/  PRMT R54, R110, 0x5432, R61 ;  /* 0x000054326e367816 */ /* 0x000fc4000000003d */
[----:B------:R-:W-:Y:S02]  /*39f0*/  LOP3.LUT R61, R37, 0xffff0000, RZ, 0xc0, !PT ;  /* 0xffff0000253d7812 */ /* 0x000fe400078ec0ff */
[C---:B------:R-:W-:Y:S01]  /*3a00*/  LOP3.LUT R60, R57.reuse, 0xffff0000, RZ, 0xc0, !PT ;  /* 0xffff0000393c7812 */ /* 0x040fe200078ec0ff */
[----:B------:R-:W-:Y:S01]  /*3a10*/  IMAD.U32 R57, R57, 0x10000, RZ ;  /* 0x0001000039397824 */ /* 0x000fe200078e00ff */
[C---:B------:R-:W-:Y:S01]  /*3a20*/  LOP3.LUT R56, R54.reuse, 0xffff0000, RZ, 0xc0, !PT ;  /* 0xffff000036387812 */ /* 0x040fe200078ec0ff */
[----:B------:R-:W-:Y:S02]  /*3a30*/  IMAD.U32 R54, R54, 0x10000, RZ ;  /* 0x0001000036367824 */ /* 0x000fe400078e00ff */
[C---:B------:R-:W-:Y:S02]  /*3a40*/  FMUL.FTZ R62, R61.reuse, R60 ;  /* 0x0000003c3d3e7220 */ /* 0x040fe40000410000 */
[-C--:B------:R-:W-:Y:S02]  /*3a50*/  FMUL.FTZ R37, R61, R56.reuse ;  /* 0x000000383d257220 */ /* 0x080fe40000410000 */
[----:B------:R-:W-:-:S02]  /*3a60*/  FFMA.FTZ R56, R55, R56, -R62 ;  /* 0x0000003837387223 */ /* 0x000fc4000001083e */
[----:B------:R-:W-:Y:S01]  /*3a70*/  FFMA.FTZ R55, R55, R60, R37 ;  /* 0x0000003c37377223 */ /* 0x000fe20000010025 */
[----:B------:R-:W-:Y:S02]  /*3a80*/  PRMT R37, R114, 0x5432, R58 ;  /* 0x0000543272257816 */ /* 0x000fe4000000003a */
[----:B------:R-:W-:Y:S02]  /*3a90*/  PRMT R58, R128, 0x5410, R59 ;  /* 0x00005410803a7816 */ /* 0x000fe4000000003b */
[----:B------:R-:W-:Y:S01]  /*3aa0*/  LOP3.LUT R60, R38, 0xffff0000, RZ, 0xc0, !PT ;  /* 0xffff0000263c7812 */ /* 0x000fe200078ec0ff */
[C---:B------:R-:W-:Y:S01]  /*3ab0*/  IMAD.U32 R61, R37.reuse, 0x10000, RZ ;  /* 0x00010000253d7824 */ /* 0x040fe200078e00ff */
[----:B------:R-:W-:Y:S01]  /*3ac0*/  LOP3.LUT R37, R37, 0xffff0000, RZ, 0xc0, !PT ;  /* 0xffff000025257812 */ /* 0x000fe200078ec0ff */
[----:B------:R-:W-:Y:S02]  /*3ad0*/  IMAD.U32 R59, R58, 0x10000, RZ ;  /* 0x000100003a3b7824 */ /* 0x000fe400078e00ff */
[----:B------:R-:W-:-:S02]  /*3ae0*/  IMAD.U32 R38, R38, 0x10000, RZ ;  /* 0x0001000026267824 */ /* 0x000fc400078e00ff */
[C---:B------:R-:W-:Y:S01]  /*3af0*/  FMUL.FTZ R63, R60.reuse, R59 ;  /* 0x0000003b3c3f7220 */ /* 0x040fe20000410000 */
[----:B------:R-:W-:-:S03]  /*3b00*/  FMUL.FTZ R60, R60, R61 ;  /* 0x0000003d3c3c7220 */ /* 0x000fc60000410000 */
[C---:B------:R-:W-:Y:S01]  /*3b10*/  FFMA.FTZ R63, R38.reuse, R61, -R63 ;  /* 0x0000003d263f7223 */ /* 0x040fe2000001083f */
[----:B------:R-:W-:Y:S01]  /*3b20*/  FFMA.FTZ R60, R38, R59, R60 ;  /* 0x0000003b263c7223 */ /* 0x000fe2000001003c */
[----:B------:R-:W-:Y:S01]  /*3b30*/  LOP3.LUT R59, R58, 0xffff0000, RZ, 0xc0, !PT ;  /* 0xffff00003a3b7812 */ /* 0x000fe200078ec0ff */
[C---:B------:R-:W-:Y:S01]  /*3b40*/  IMAD.U32 R58, R39.reuse, 0x10000, RZ ;  /* 0x00010000273a7824 */ /* 0x040fe200078e00ff */
[----:B------:R-:W-:-:S05]  /*3b50*/  LOP3.LUT R38, R39, 0xffff0000, RZ, 0xc0, !PT ;  /* 0xffff000027267812 */ /* 0x000fca00078ec0ff */
[C---:B------:R-:W-:Y:S01]  /*3b60*/  FMUL.FTZ R39, R38.reuse, R59 ;  /* 0x0000003b26277220 */ /* 0x040fe20000410000 */
[----:B------:R-:W-:-:S03]  /*3b70*/  FMUL.FTZ R38, R38, R37 ;  /* 0x0000002526267220 */ /* 0x000fc60000410000 */
[----:B------:R-:W-:Y:S01]  /*3b80*/  FFMA.FTZ R39, R58, R37, -R39 ;  /* 0x000000253a277223 */ /* 0x000fe20000010827 */
[----:B------:R-:W-:Y:S01]  /*3b90*/  LOP3.LUT R37, R36, 0xffff0000, RZ, 0xc0, !PT ;  /* 0xffff000024257812 */ /* 0x000fe200078ec0ff */
[----:B------:R-:W-:Y:S01]  /*3ba0*/  FFMA.FTZ R38, R58, R59, R38 ;  /* 0x0000003b3a267223 */ /* 0x000fe20000010026 */
[----:B------:R-:W-:-:S03]  /*3bb0*/  IMAD.U32 R36, R36, 0x10000, RZ ;  /* 0x0001000024247824 */ /* 0x000fc600078e00ff */
[C---:B------:R-:W-:Y:S01]  /*3bc0*/  FMUL.FTZ R59, R37.reuse, R57 ;  /* 0x00000039253b7220 */ /* 0x040fe20000410000 */
[-C--:B------:R-:W-:Y:S01]  /*3bd0*/  FMUL.FTZ R58, R37, R54.reuse ;  /* 0x00000036253a7220 */ /* 0x080fe20000410000 */
[----:B------:R-:W-:Y:S02]  /*3be0*/  F2FP.BF16.F32.PACK_AB R39, R38, R39 ;  /* 0x000000272627723e */ /* 0x000fe400000010ff */
[C---:B------:R-:W-:Y:S01]  /*3bf0*/  FFMA.FTZ R54, R36.reuse, R54, -R59 ;  /* 0x0000003624367223 */ /* 0x040fe2000001083b */
[----:B------:R-:W-:Y:S01]  /*3c00*/  FFMA.FTZ R57, R36, R57, R58 ;  /* 0x0000003924397223 */ /* 0x000fe2000001003a */
[----:B------:R-:W-:Y:S02]  /*3c10*/  F2FP.BF16.F32.PACK_AB R37, R55, R56 ;  /* 0x000000383725723e */ /* 0x000fe400000010ff */
[----:B------:R-:W-:Y:S02]  /*3c20*/  F2FP.BF16.F32.PACK_AB R38, R60, R63 ;  /* 0x0000003f3c26723e */ /* 0x000fe400000010ff */
[----:B------:R-:W-:-:S07]  /*3c30*/  F2FP.BF16.F32.PACK_AB R36, R57, R54 ;  /* 0x000000363924723e */ /* 0x000fce00000010ff */
.L_x_437:
[----:B------:R-:W-:Y:S05]  /*3c40*/  BSYNC B2 ;  /* 0x0000000000027941 */ /* 0x000fea0003800000 */
.L_x_436:
[----:B------:R3:W-:Y:S02]  /*3c50*/  STG.E.128 desc[UR60][R40.64+0x40], R36 ;  /* 0x0000402428007986 */ /* 0x0007e4000c101d3c */
.L_x_435:
[----:B------:R-:W-:Y:S05]  /*3c60*/  BSYNC B1 ;  /* 0x0000000000017941 */ /* 0x000fea0003800000 */
.L_x_434:
[----:B------:R-:W-:Y:S01]  /*3c70*/  ISETP.NE.AND P4, PT, R14, RZ, PT ;  /* 0x000000ff0e00720c */ /* 0x000fe20003f85270 */
[----:B------:R-:W-:-:S12]  /*3c80*/  BSSY B1, `(.L_x_438) ;  /* 0x0000037000017945 */ /* 0x000fd80003800000 */
[----:B------:R-:W-:Y:S05]  /*3c90*/  @!P4 BRA `(.L_x_439) ;  /* 0x0000000000d4c947 */ /* 0x000fea0003800000 */
[----:B------:R-:W4:Y:S01]  /*3ca0*/  LDL R54, [R1+0x70] ;  /* 0x0000700001367983 */ /* 0x000f220000100800 */
[----:B------:R-:W-:Y:S03]  /*3cb0*/  BSSY B2, `(.L_x_440) ;  /* 0x0000032000027945 */ /* 0x000fe60003800000 */
[----:B-123--:R1:W2:Y:S01]  /*3cc0*/  LDS.128 R36, [R26+0x18c00] ;  /* 0x018c00001a247984 */ /* 0x00e2a20000000c00 */
[----:B----4-:R-:W-:-:S13]  /*3cd0*/  ISETP.GE.AND P4, PT, R54, R107, PT ;  /* 0x0000006b3600720c */ /* 0x010fda0003f86270 */
[----:B-12---:R-:W-:Y:S05]  /*3ce0*/  @P4 BRA `(.L_x_441) ;  /* 0x0000000000b84947 */ /* 0x006fea0003800000 */
[----:B------:R-:W-:Y:S02]  /*3cf0*/  SHF.R.U64 R57, R50, 0x10, R51 ;  /* 0x0000001032397819 */ /* 0x000fe40000001233 */
[----:B------:R-:W-:Y:S02]  /*3d00*/  SHF.R.U64 R50, R52, 0x10, R53 ;  /* 0x0000001034327819 */ /* 0x000fe40000001235 */
[----:B------:R-:W-:Y:S02]  /*3d10*/  PRMT R124, R124, 0x5410, R57 ;  /* 0x000054107c7c7816 */ /* 0x000fe40000000039 */
[----:B------:R-:W-:Y:S02]  /*3d20*/  PRMT R125, R125, 0x5410, R50 ;  /* 0x000054107d7d7816 */ /* 0x000fe40000000032 */
[----:B------:R-:W-:Y:S02]  /*3d30*/  LOP3.LUT R55, R37, 0xffff0000, RZ, 0xc0, !PT ;  /* 0xffff000025377812 */ /* 0x000fe400078ec0ff */
[C---:B------:R-:W-:Y:S01]  /*3d40*/  LOP3.LUT R50, R125.reuse, 0xffff0000, RZ, 0xc0, !PT ;  /* 0xffff00007d327812 */ /* 0x040fe200078ec0ff */
[----:B------:R-:W-:Y:S01]  /*3d50*/  IMAD.U32 R125, R125, 0x10000, RZ ;  /* 0x000100007d7d7824 */ /* 0x000fe200078e00ff */
[C---:B------:R-:W-:Y:S01]  /*3d60*/  LOP3.LUT R52, R124.reuse, 0xffff0000, RZ, 0xc0, !PT ;  /* 0xffff00007c347812 */ /* 0x040fe200078ec0ff */
[----:B------:R-:W-:Y:S01]  /*3d70*/  IMAD.U32 R124, R124, 0x10000, RZ ;  /* 0x000100007c7c7824 */ /* 0x000fe200078e00ff */
[----:B------:R-:W-:Y:S01]  /*3d80*/  SHF.R.U32.HI R57, RZ, 0x10, R51 ;  /* 0x00000010ff397819 */ /* 0x000fe20000011633 */
[----:B------:R-:W-:Y:S01]  /*3d90*/  FMUL.FTZ R54, R55, R50 ;  /* 0x0000003237367220 */ /* 0x000fe20000410000 */
[----:B------:R-:W-:Y:S01]  /*3da0*/  SHF.R.U32.HI R56, RZ, 0x10, R53 ;  /* 0x00000010ff387819 */ /* 0x000fe20000011635 */
[----:B------:R-:W-:-:S02]  /*3db0*/  IMAD.U32 R51, R37, 0x10000, RZ ;  /* 0x0001000025337824 */ /* 0x000fc400078e00ff */
[-C--:B------:R-:W-:Y:S01]  /*3dc0*/  FMUL.FTZ R55, R55, R52.reuse ;  /* 0x0000003437377220 */ /* 0x080fe20000410000 */
[----:B------:R-:W-:Y:S01]  /*3dd0*/  PRMT R122, R122, 0x5410, R57 ;  /* 0x000054107a7a7816 */ /* 0x000fe20000000039 */
[----:B------:R-:W-:Y:S01]  /*3de0*/  IMAD.U32 R53, R39, 0x10000, RZ ;  /* 0x0001000027357824 */ /* 0x000fe200078e00ff */
[----:B------:R-:W-:Y:S01]  /*3df0*/  PRMT R123, R123, 0x5410, R56 ;  /* 0x000054107b7b7816 */ /* 0x000fe20000000038 */
[C---:B------:R-:W-:Y:S01]  /*3e00*/  FFMA.FTZ R37, R51.reuse, R52, -R54 ;  /* 0x0000003433257223 */ /* 0x040fe20000010836 */
[----:B------:R-:W-:Y:S01]  /*3e10*/  FFMA.FTZ R50, R51, R50, R55 ;  /* 0x0000003233327223 */ /* 0x000fe20000010037 */
[----:B------:R-:W-:Y:S01]  /*3e20*/  LOP3.LUT R56, R38, 0xffff0000, RZ, 0xc0, !PT ;  /* 0xffff000026387812 */ /* 0x000fe200078ec0ff */
[C---:B------:R-:W-:Y:S01]  /*3e30*/  IMAD.U32 R55, R122.reuse, 0x10000, RZ ;  /* 0x000100007a377824 */ /* 0x040fe200078e00ff */
[----:B------:R-:W-:Y:S01]  /*3e40*/  LOP3.LUT R122, R122, 0xffff0000, RZ, 0xc0, !PT ;  /* 0xffff00007a7a7812 */ /* 0x000fe200078ec0ff */
[C---:B------:R-:W-:Y:S01]  /*3e50*/  IMAD.U32 R51, R123.reuse, 0x10000, RZ ;  /* 0x000100007b337824 */ /* 0x040fe200078e00ff */
[----:B------:R-:W-:Y:S01]  /*3e60*/  LOP3.LUT R123, R123, 0xffff0000, RZ, 0xc0, !PT ;  /* 0xffff00007b7b7812 */ /* 0x000fe200078ec0ff */
[----:B------:R-:W-:Y:S01]  /*3e70*/  IMAD.U32 R52, R38, 0x10000, RZ ;  /* 0x0001000026347824 */ /* 0x000fe200078e00ff */
[----:B------:R-:W-:Y:S01]  /*3e80*/  LOP3.LUT R38, R39, 0xffff0000, RZ, 0xc0, !PT ;  /* 0xffff000027267812 */ /* 0x000fe200078ec0ff */
[C---:B------:R-:W-:Y:S01]  /*3e90*/  FMUL.FTZ R57, R56.reuse, R51 ;  /* 0x0000003338397220 */ /* 0x040fe20000410000 */
[-C--:B------:R-:W-:Y:S01]  /*3ea0*/  FMUL.FTZ R59, R56, R55.reuse ;  /* 0x00000037383b7220 */ /* 0x080fe20000410000 */
[C---:B------:R-:W-:Y:S01]  /*3eb0*/  IMAD.U32 R39, R36.reuse, 0x10000, RZ ;  /* 0x0001000024277824 */ /* 0x040fe200078e00ff */
[----:B------:R-:W-:Y:S01]  /*3ec0*/  LOP3.LUT R54, R36, 0xffff0000, RZ, 0xc0, !PT ;  /* 0xffff000024367812 */ /* 0x000fe200078ec0ff */
[C---:B------:R-:W-:Y:S01]  /*3ed0*/  FFMA.FTZ R36, R52.reuse, R55, -R57 ;  /* 0x0000003734247223 */ /* 0x040fe20000010839 */
[----:B------:R-:W-:Y:S01]  /*3ee0*/  FFMA.FTZ R51, R52, R51, R59 ;  /* 0x0000003334337223 */ /* 0x000fe2000001003b */
[C---:B------:R-:W-:Y:S01]  /*3ef0*/  FMUL.FTZ R52, R38.reuse, R123 ;  /* 0x0000007b26347220 */ /* 0x040fe20000410000 */
[----:B------:R-:W-:Y:S01]  /*3f00*/  FMUL.FTZ R56, R38, R122 ;  /* 0x0000007a26387220 */ /* 0x000fe20000410000 */
[C---:B------:R-:W-:Y:S01]  /*3f10*/  FMUL.FTZ R38, R54.reuse, R125 ;  /* 0x0000007d36267220 */ /* 0x040fe20000410000 */
[----:B------:R-:W-:Y:S01]  /*3f20*/  FMUL.FTZ R54, R54, R124 ;  /* 0x0000007c36367220 */ /* 0x000fe20000410000 */
[C---:B------:R-:W-:Y:S01]  /*3f30*/  FFMA.FTZ R52, R53.reuse, R122, -R52 ;  /* 0x0000007a35347223 */ /* 0x040fe20000010834 */
[----:B------:R-:W-:Y:S01]  /*3f40*/  FFMA.FTZ R53, R53, R123, R56 ;  /* 0x0000007b35357223 */ /* 0x000fe20000010038 */
[C---:B------:R-:W-:Y:S01]  /*3f50*/  FFMA.FTZ R38, R39.reuse, R124, -R38 ;  /* 0x0000007c27267223 */ /* 0x040fe20000010826 */
[----:B------:R-:W-:Y:S01]  /*3f60*/  FFMA.FTZ R39, R39, R125, R54 ;  /* 0x0000007d27277223 */ /* 0x000fe20000010036 */
[----:B------:R-:W-:-:S02]  /*3f70*/  F2FP.BF16.F32.PACK_AB R51, R51, R36 ;  /* 0x000000243333723e */ /* 0x000fc400000010ff */
[----:B------:R-:W-:Y:S02]  /*3f80*/  F2FP.BF16.F32.PACK_AB R52, R53, R52 ;  /* 0x000000343534723e */ /* 0x000fe400000010ff */
[----:B------:R-:W-:Y:S01]  /*3f90*/  F2FP.BF16.F32.PACK_AB R36, R39, R38 ;  /* 0x000000262724723e */ /* 0x000fe200000010ff */
[----:B------:R-:W-:Y:S01]  /*3fa0*/  IMAD.MOV.U32 R38, RZ, RZ, R51 ;  /* 0x000000ffff267224 */ /* 0x000fe200078e0033 */
[----:B------:R-:W-:Y:S01]  /*3fb0*/  F2FP.BF16.F32.PACK_AB R37, R50, R37 ;  /* 0x000000253225723e */ /* 0x000fe200000010ff */
[----:B------:R-:W-:-:S07]  /*3fc0*/  IMAD.MOV.U32 R39, RZ, RZ, R52 ;  /* 0x000000ffff277224 */ /* 0x000fce00078e0034 */
.L_x_441:
[----:B------:R-:W-:Y:S05]  /*3fd0*/  BSYNC B2 ;  /* 0x0000000000027941 */ /* 0x000fea0003800000 */
.L_x_440:
[----:B------:R4:W-:Y:S02]  /*3fe0*/  STG.E.128 desc[UR60][R40.64+0x60], R36 ;  /* 0x0000602428007986 */ /* 0x0009e4000c101d3c */
.L_x_439:
[----:B------:R-:W-:Y:S05]  /*3ff0*/  BSYNC B1 ;  /* 0x0000000000017941 */ /* 0x000fea0003800000 */
.L_x_438:
[----:B------:R-:W-:Y:S01]  /*4000*/  ISETP.NE.AND P4, PT, R15, RZ, PT ;  /* 0x000000ff0f00720c */ /* 0x000fe20003f85270 */
[----:B------:R-:W-:-:S12]  /*4010*/  BSSY B1, `(.L_x_442) ;  /* 0x0000036000017945 */ /* 0x000fd80003800000 */
[----:B------:R-:W-:Y:S05]  /*4020*/  @!P4 BRA `(.L_x_443) ;  /* 0x0000000000d0c947 */ /* 0x000fea0003800000 */
[----:B------:R-:W5:Y:S01]  /*4030*/  LDL R50, [R1+0x68] ;  /* 0x0000680001327983 */ /* 0x000f620000100800 */
[----:B------:R-:W-:Y:S03]  /*4040*/  BSSY B2, `(.L_x_444) ;  /* 0x0000031000027945 */ /* 0x000fe60003800000 */
[----:B-1234-:R1:W2:Y:S01]  /*4050*/  LDS.128 R36, [R83+0x1b000] ;  /* 0x01b0000053247984 */ /* 0x01e2a20000000c00 */
[----:B-----5:R-:W-:-:S13]  /*4060*/  ISETP.GE.AND P4, PT, R50, R107, PT ;  /* 0x0000006b3200720c */ /* 0x020fda0003f86270 */
[----:B-12---:R-:W-:Y:S05]  /*4070*/  @P4 BRA `(.L_x_445) ;  /* 0x0000000000b44947 */ /* 0x006fea0003800000 */
[--C-:B------:R-:W-:Y:S01]  /*4080*/  SHF.R.U64 R51, R46, 0x10, R47.reuse ;  /* 0x000000102e337819 */ /* 0x100fe2000000122f */
[----:B------:R-:W-:Y:S01]  /*4090*/  IMAD.U32 R46, R38, 0x10000, RZ ;  /* 0x00010000262e7824 */ /* 0x000fe200078e00ff */
[----:B------:R-:W-:Y:S02]  /*40a0*/  SHF.R.U32.HI R52, RZ, 0x10, R47 ;  /* 0x00000010ff347819 */ /* 0x000fe4000001162f */
[--C-:B------:R-:W-:Y:S02]  /*40b0*/  SHF.R.U64 R47, R48, 0x10, R49.reuse ;  /* 0x00000010302f7819 */ /* 0x100fe40000001231 */
[----:B------:R-:W-:Y:S01]  /*40c0*/  SHF.R.U32.HI R50, RZ, 0x10, R49 ;  /* 0x00000010ff327819 */ /* 0x000fe20000011631 */
[----:B------:R-:W-:Y:S01]  /*40d0*/  IMAD.U32 R49, R37, 0x10000, RZ ;  /* 0x0001000025317824 */ /* 0x000fe200078e00ff */
[----:B------:R-:W-:Y:S02]  /*40e0*/  PRMT R120, R120, 0x5410, R47 ;  /* 0x0000541078787816 */ /* 0x000fe4000000002f */
[----:B------:R-:W-:-:S02]  /*40f0*/  PRMT R118, R118, 0x5410, R51 ;  /* 0x0000541076767816 */ /* 0x000fc40000000033 */
[----:B------:R-:W-:Y:S02]  /*4100*/  PRMT R119, R119, 0x5410, R52 ;  /* 0x0000541077777816 */ /* 0x000fe40000000034 */
[----:B------:R-:W-:Y:S02]  /*4110*/  PRMT R121, R121, 0x5410, R50 ;  /* 0x0000541079797816 */ /* 0x000fe40000000032 */
[----:B------:R-:W-:Y:S01]  /*4120*/  LOP3.LUT R47, R37, 0xffff0000, RZ, 0xc0, !PT ;  /* 0xffff0000252f7812 */ /* 0x000fe200078ec0ff */
[----:B------:R-:W-:Y:S01]  /*4130*/  IMAD.U32 R51, R119, 0x10000, RZ ;  /* 0x0001000077337824 */ /* 0x000fe200078e00ff */
[----:B------:R-:W-:Y:S01]  /*4140*/  LOP3.LUT R52, R120, 0xffff0000, RZ, 0xc0, !PT ;  /* 0xffff000078347812 */ /* 0x000fe200078ec0ff */
[----:B------:R-:W-:Y:S01]  /*4150*/  IMAD.U32 R53, R121, 0x10000, RZ ;  /* 0x0001000079357824 */ /* 0x000fe200078e00ff */
[----:B------:R-:W-:Y:S01]  /*4160*/  LOP3.LUT R50, R118, 0xffff0000, RZ, 0xc0, !PT ;  /* 0xffff000076327812 */ /* 0x000fe200078ec0ff */
[----:B------:R-:W-:Y:S01]  /*4170*/  IMAD.U32 R37, R36, 0x10000, RZ ;  /* 0x0001000024257824 */ /* 0x000fe200078e00ff */
[----:B------:R-:W-:Y:S01]  /*4180*/  LOP3.LUT R48, R38, 0xffff0000, RZ, 0xc0, !PT ;  /* 0xffff000026307812 */ /* 0x000fe200078ec0ff */
[----:B------:R-:W-:Y:S01]  /*4190*/  FMUL.FTZ R54, R47, R52 ;  /* 0x000000342f367220 */ /* 0x000fe20000410000 */
[----:B------:R-:W-:Y:S01]  /*41a0*/  LOP3.LUT R38, R39, 0xffff0000, RZ, 0xc0, !PT ;  /* 0xffff000027267812 */ /* 0x000fe200078ec0ff */
[-C--:B------:R-:W-:Y:S01]  /*41b0*/  FMUL.FTZ R55, R47, R50.reuse ;  /* 0x000000322f377220 */ /* 0x080fe20000410000 */
[----:B------:R-:W-:Y:S01]  /*41c0*/  LOP3.LUT R47, R36, 0xffff0000, RZ, 0xc0, !PT ;  /* 0xffff0000242f7812 */ /* 0x000fe200078ec0ff */
[----:B------:R-:W-:Y:S01]  /*41d0*/  FFMA.FTZ R36, R49, R50, -R54 ;  /* 0x0000003231247223 */ /* 0x000fe20000010836 */
[----:B------:R-:W-:Y:S01]  /*41e0*/  LOP3.LUT R121, R121, 0xffff0000, RZ, 0xc0, !PT ;  /* 0xffff000079797812 */ /* 0x000fe200078ec0ff */
[----:B------:R-:W-:Y:S01]  /*41f0*/  FMUL.FTZ R57, R48, R53 ;  /* 0x0000003530397220 */ /* 0x000fe20000410000 */
[----:B------:R-:W-:Y:S01]  /*4200*/  LOP3.LUT R119, R119, 0xffff0000, RZ, 0xc0, !PT ;  /* 0xffff000077777812 */ /* 0x000fe200078ec0ff */
[----:B------:R-:W-:Y:S01]  /*4210*/  FFMA.FTZ R49, R49, R52, R55 ;  /* 0x0000003431317223 */ /* 0x000fe20000010037 */
[----:B------:R-:W-:-:S02]  /*4220*/  IMAD.U32 R120, R120, 0x10000, RZ ;  /* 0x0001000078787824 */ /* 0x000fc400078e00ff */
[----:B------:R-:W-:Y:S01]  /*4230*/  FMUL.FTZ R55, R48, R51 ;  /* 0x0000003330377220 */ /* 0x000fe20000410000 */
[----:B------:R-:W-:Y:S02]  /*4240*/  IMAD.U32 R118, R118, 0x10000, RZ ;  /* 0x0001000076767824 */ /* 0x000fe400078e00ff */
[C---:B------:R-:W-:Y:S01]  /*4250*/  FMUL.FTZ R48, R38.reuse, R121 ;  /* 0x0000007926307220 */ /* 0x040fe20000410000 */
[----:B------:R-:W-:Y:S01]  /*4260*/  FMUL.FTZ R50, R38, R119 ;  /* 0x0000007726327220 */ /* 0x000fe20000410000 */
[C---:B------:R-:W-:Y:S01]  /*4270*/  FFMA.FTZ R57, R46.reuse, R51, -R57 ;  /* 0x000000332e397223 */ /* 0x040fe20000010839 */
[----:B------:R-:W-:Y:S01]  /*4280*/  FMUL.FTZ R38, R47, R120 ;  /* 0x000000782f267220 */ /* 0x000fe20000410000 */
[----:B------:R-:W-:Y:S02]  /*4290*/  IMAD.U32 R39, R39, 0x10000, RZ ;  /* 0x0001000027277824 */ /* 0x000fe400078e00ff */
[----:B------:R-:W-:Y:S01]  /*42a0*/  FFMA.FTZ R46, R46, R53, R55 ;  /* 0x000000352e2e7223 */ /* 0x000fe20000010037 */
[-C--:B------:R-:W-:Y:S01]  /*42b0*/  FMUL.FTZ R47, R47, R118.reuse ;  /* 0x000000762f2f7220 */ /* 0x080fe20000410000 */
[----:B------:R-:W-:Y:S01]  /*42c0*/  FFMA.FTZ R38, R37, R118, -R38 ;  /* 0x0000007625267223 */ /* 0x000fe20000010826 */
[C---:B------:R-:W-:Y:S01]  /*42d0*/  FFMA.FTZ R48, R39.reuse, R119, -R48 ;  /* 0x0000007727307223 */ /* 0x040fe20000010830 */
[----:B------:R-:W-:Y:S01]  /*42e0*/  FFMA.FTZ R39, R39, R121, R50 ;  /* 0x0000007927277223 */ /* 0x000fe20000010032 */
[----:B------:R-:W-:Y:S01]  /*42f0*/  FFMA.FTZ R47, R37, R120, R47 ;  /* 0x00000078252f7223 */ /* 0x000fe2000001002f */
[----:B------:R-:W-:-:S02]  /*4300*/  F2FP.BF16.F32.PACK_AB R46, R46, R57 ;  /* 0x000000392e2e723e */ /* 0x000fc400000010ff */
[----:B------:R-:W-:Y:S02]  /*4310*/  F2FP.BF16.F32.PACK_AB R37, R49, R36 ;  /* 0x000000243125723e */ /* 0x000fe400000010ff */
[----:B------:R-:W-:Y:S01]  /*4320*/  F2FP.BF16.F32.PACK_AB R36, R47, R38 ;  /* 0x000000262f24723e */ /* 0x000fe200000010ff */
[----:B------:R-:W-:Y:S01]  /*4330*/  IMAD.MOV.U32 R38, RZ, RZ, R46 ;  /* 0x000000ffff267224 */ /* 0x000fe200078e002e */
[----:B------:R-:W-:-:S07]  /*4340*/  F2FP.BF16.F32.PACK_AB R39, R39, R48 ;  /* 0x000000302727723e */ /* 0x000fce00000010ff */
.L_x_445:
[----:B------:R-:W-:Y:S05]  /*4350*/  BSYNC B2 ;  /* 0x0000000000027941 */ /* 0x000fea0003800000 */
.L_x_444:
[----:B------:R1:W-:Y:S02]  /*4360*/  STG.E.128 desc[UR60][R40.64+0x80], R36 ;  /* 0x0000802428007986 */ /* 0x0003e4000c101d3c */
.L_x_443:
[----:B------:R-:W-:Y:S05]  /*4370*/  BSYNC B1 ;  /* 0x0000000000017941 */ /* 0x000fea0003800000 */
.L_x_442:
[----:B------:R-:W-:-:S13]  /*4380*/  ISETP.NE.AND P4, PT, R20, RZ, PT ;  /* 0x000000ff1400720c */ /* 0x000fda0003f85270 */
[----:B------:R-:W-:Y:S05]  /*4390*/  @!P4 BRA `(.L_x_425) ;  /* 0x000000240060c947 */ /* 0x000fea0003800000 */
[----:B------:R-:W5:Y:S01]  /*43a0*/  LDL R46, [R1+0x74] ;  /* 0x00007400012e7983 */ /* 0x000f620000100800 */
[----:B------:R-:W-:Y:S03]  /*43b0*/  BSSY B1, `(.L_x_446) ;  /* 0x0000030000017945 */ /* 0x000fe60003800000 */
[----:B-1234-:R1:W2:Y:S01]  /*43c0*/  LDS.128 R36, [R26+0x1b000] ;  /* 0x01b000001a247984 */ /* 0x01e2a20000000c00 */
[----:B-----5:R-:W-:-:S13]  /*43d0*/  ISETP.GE.AND P4, PT, R46, R107, PT ;  /* 0x0000006b2e00720c */ /* 0x020fda0003f86270 */
[----:B-12---:R-:W-:Y:S05]  /*43e0*/  @P4 BRA `(.L_x_447) ;  /* 0x0000000000b04947 */ /* 0x006fea0003800000 */
[----:B------:R-:W-:Y:S02]  /*43f0*/  SHF.R.U64 R47, R44, 0x10, R45 ;  /* 0x000000102c2f7819 */ /* 0x000fe4000000122d */
[----:B------:R-:W-:Y:S02]  /*4400*/  SHF.R.U64 R51, R42, 0x10, R43 ;  /* 0x000000102a337819 */ /* 0x000fe4000000122b */
[----:B------:R-:W-:Y:S02]  /*4410*/  SHF.R.U32.HI R44, RZ, 0x10, R45 ;  /* 0x00000010ff2c7819 */ /* 0x000fe4000001162d */
[----:B------:R-:W-:Y:S02]  /*4420*/  PRMT R116, R116, 0x5410, R47 ;  /* 0x0000541074747816 */ /* 0x000fe4000000002f */
[----:B------:R-:W-:Y:S02]  /*4430*/  PRMT R110, R110, 0x5410, R51 ;  /* 0x000054106e6e7816 */ /* 0x000fe40000000033 */
[----:B------:R-:W-:Y:S01]  /*4440*/  SHF.R.U32.HI R49, RZ, 0x10, R43 ;  /* 0x00000010ff317819 */ /* 0x000fe2000001162b */
[----:B------:R-:W-:Y:S01]  /*4450*/  IMAD.U32 R43, R38, 0x10000, RZ ;  /* 0x00010000262b7824 */ /* 0x000fe200078e00ff */
[----:B------:R-:W-:-:S02]  /*4460*/  PRMT R117, R117, 0x5410, R44 ;  /* 0x0000541075757816 */ /* 0x000fc4000000002c */
[----:B------:R-:W-:Y:S02]  /*4470*/  LOP3.LUT R44, R37, 0xffff0000, RZ, 0xc0, !PT ;  /* 0xffff0000252c7812 */ /* 0x000fe400078ec0ff */
[----:B------:R-:W-:Y:S01]  /*4480*/  LOP3.LUT R47, R116, 0xffff0000, RZ, 0xc0, !PT ;  /* 0xffff0000742f7812 */ /* 0x000fe200078ec0ff */
[----:B------:R-:W-:Y:S01]  /*4490*/  IMAD.U32 R50, R117, 0x10000, RZ ;  /* 0x0001000075327824 */ /* 0x000fe200078e00ff */
[----:B------:R-:W-:Y:S01]  /*44a0*/  LOP3.LUT R46, R110, 0xffff0000, RZ, 0xc0, !PT ;  /* 0xffff00006e2e7812 */ /* 0x000fe200078ec0ff */
[----:B------:R-:W-:Y:S01]  /*44b0*/  IMAD.U32 R116, R116, 0x10000, RZ ;  /* 0x0001000074747824 */ /* 0x000fe200078e00ff */
[----:B------:R-:W-:Y:S01]  /*44c0*/  PRMT R114, R114, 0x5410, R49 ;  /* 0x0000541072727816 */ /* 0x000fe20000000031 */
[----:B------:R-:W-:Y:S01]  /*44d0*/  FMUL.FTZ R52, R44, R47 ;  /* 0x0000002f2c347220 */ /* 0x000fe20000410000 */
[----:B------:R-:W-:Y:S01]  /*44e0*/  LOP3.LUT R45, R38, 0xffff0000, RZ, 0xc0, !PT ;  /* 0xffff0000262d7812 */ /* 0x000fe200078ec0ff */
[C---:B------:R-:W-:Y:S01]  /*44f0*/  IMAD.U32 R38, R39.reuse, 0x10000, RZ ;  /* 0x0001000027267824 */ /* 0x040fe200078e00ff */
[----:B------:R-:W-:Y:S01]  /*4500*/  LOP3.LUT R42, R39, 0xffff0000, RZ, 0xc0, !PT ;  /* 0xffff0000272a7812 */ /* 0x000fe200078ec0ff */
[----:B------:R-:W-:-:S02]  /*4510*/  IMAD.U32 R39, R37, 0x10000, RZ ;  /* 0x0001000025277824 */ /* 0x000fc400078e00ff */
[-C--:B------:R-:W-:Y:S01]  /*4520*/  FMUL.FTZ R44, R44, R46.reuse ;  /* 0x0000002e2c2c7220 */ /* 0x080fe20000410000 */
[----:B------:R-:W-:Y:S01]  /*4530*/  IMAD.U32 R48, R114, 0x10000, RZ ;  /* 0x0001000072307824 */ /* 0x000fe200078e00ff */
[----:B------:R-:W-:Y:S01]  /*4540*/  LOP3.LUT R117, R117, 0xffff0000, RZ, 0xc0, !PT ;  /* 0xffff000075757812 */ /* 0x000fe200078ec0ff */
[C---:B------:R-:W-:Y:S01]  /*4550*/  FFMA.FTZ R52, R39.reuse, R46, -R52 ;  /* 0x0000002e27347223 */ /* 0x040fe20000010834 */
[----:B------:R-:W-:Y:S01]  /*4560*/  FFMA.FTZ R47, R39, R47, R44 ;  /* 0x0000002f272f7223 */ /* 0x000fe2000001002c */
[----:B------:R-:W-:Y:S02]  /*4570*/  IMAD.U32 R37, R36, 0x10000, RZ ;  /* 0x0001000024257824 */ /* 0x000fe400078e00ff */
[C---:B------:R-:W-:Y:S01]  /*4580*/  FMUL.FTZ R44, R45.reuse, R48 ;  /* 0x000000302d2c7220 */ /* 0x040fe20000410000 */
[----:B------:R-:W-:Y:S01]  /*4590*/  LOP3.LUT R39, R114, 0xffff0000, RZ, 0xc0, !PT ;  /* 0xffff000072277812 */ /* 0x000fe200078ec0ff */
[----:B------:R-:W-:Y:S01]  /*45a0*/  FMUL.FTZ R54, R45, R50 ;  /* 0x000000322d367220 */ /* 0x000fe20000410000 */
[----:B------:R-:W-:Y:S01]  /*45b0*/  LOP3.LUT R36, R36, 0xffff0000, RZ, 0xc0, !PT ;  /* 0xffff000024247812 */ /* 0x000fe200078ec0ff */
[----:B------:R-:W-:-:S02]  /*45c0*/  IMAD.U32 R110, R110, 0x10000, RZ ;  /* 0x000100006e6e7824 */ /* 0x000fc400078e00ff */
[C---:B------:R-:W-:Y:S01]  /*45d0*/  FFMA.FTZ R45, R43.reuse, R50, R44 ;  /* 0x000000322b2d7223 */ /* 0x040fe2000001002c */
[----:B------:R-:W-:Y:S01]  /*45e0*/  FFMA.FTZ R54, R43, R48, -R54 ;  /* 0x000000302b367223 */ /* 0x000fe20000010836 */
[C---:B------:R-:W-:Y:S01]  /*45f0*/  FMUL.FTZ R49, R42.reuse, R117 ;  /* 0x000000752a317220 */ /* 0x040fe20000410000 */
[-C--:B------:R-:W-:Y:S01]  /*4600*/  FMUL.FTZ R44, R42, R39.reuse ;  /* 0x000000272a2c7220 */ /* 0x080fe20000410000 */
[C---:B------:R-:W-:Y:S01]  /*4610*/  FMUL.FTZ R42, R36.reuse, R116 ;  /* 0x00000074242a7220 */ /* 0x040fe20000410000 */
[-C--:B------:R-:W-:Y:S01]  /*4620*/  FMUL.FTZ R43, R36, R110.reuse ;  /* 0x0000006e242b7220 */ /* 0x080fe20000410000 */
[C---:B------:R-:W-:Y:S01]  /*4630*/  FFMA.FTZ R49, R38.reuse, R39, -R49 ;  /* 0x0000002726317223 */ /* 0x040fe20000010831 */
[----:B------:R-:W-:Y:S01]  /*4640*/  FFMA.FTZ R44, R38, R117, R44 ;  /* 0x00000075262c7223 */ /* 0x000fe2000001002c */
[C---:B------:R-:W-:Y:S01]  /*4650*/  FFMA.FTZ R42, R37.reuse, R110, -R42 ;  /* 0x0000006e252a7223 */ /* 0x040fe2000001082a */
[----:B------:R-:W-:Y:S01]  /*4660*/  FFMA.FTZ R43, R37, R116, R43 ;  /* 0x00000074252b7223 */ /* 0x000fe2000001002b */
[----:B------:R-:W-:-:S02]  /*4670*/  F2FP.BF16.F32.PACK_AB R37, R47, R52 ;  /* 0x000000342f25723e */ /* 0x000fc400000010ff */
[----:B------:R-:W-:Y:S02]  /*4680*/  F2FP.BF16.F32.PACK_AB R39, R44, R49 ;  /* 0x000000312c27723e */ /* 0x000fe400000010ff */
[----:B------:R-:W-:Y:S02]  /*4690*/  F2FP.BF16.F32.PACK_AB R38, R45, R54 ;  /* 0x000000362d26723e */ /* 0x000fe400000010ff */
[----:B------:R-:W-:-:S07]  /*46a0*/  F2FP.BF16.F32.PACK_AB R36, R43, R42 ;  /* 0x0000002a2b24723e */ /* 0x000fce00000010ff */
.L_x_447:
[----:B------:R-:W-:Y:S05]  /*46b0*/  BSYNC B1 ;  /* 0x0000000000017941 */ /* 0x000fea0003800000 */
.L_x_446:
[----:B------:R1:W-:Y:S01]  /*46c0*/  STG.E.128 desc[UR60][R40.64+0xa0], R36 ;  /* 0x0000a02428007986 */ /* 0x0003e2000c101d3c */
[----:B------:R-:W-:Y:S05]  /*46d0*/  BRA `(.L_x_425) ;  /* 0x0000002000907947 */ /* 0x000fea0003800000 */
.L_x_419:
        /* <DEDUP_REMOVED lines=15> */
[----:B------:R-:W-:Y:S01]  /*47d0*/  IADD3 R62, P3, R72, R62, RZ ;  /* 0x0000003e483e7210 */ /* 0x000fe20007f7e0ff */
[----:B------:R-:W-:Y:S01]  /*47e0*/  ULDC.64 UR4, c[0x0][0x3e8] ;  /* 0x0000fa0000047ab9 */ /* 0x000fe20000000a00 */
[----:B------:R-:W-:Y:S02]  /*47f0*/  CS2R R46, SRZ ;  /* 0x00000000002e7805 */ /* 0x000fe4000001ff00 */
[----:B------:R-:W-:Y:S02]  /*4800*/  CS2R R44, SRZ ;  /* 0x00000000002c7805 */ /* 0x000fe4000001ff00 */
[----:B------:R-:W-:Y:S01]  /*4810*/  CS2R R58, SRZ ;  /* 0x00000000003a7805 */ /* 0x000fe2000001ff00 */
[----:B------:R-:W-:Y:S01]  /*4820*/  IMAD.X R37, R21, 0x1, R86, P3 ;  /* 0x0000000115257824 */ /* 0x000fe200018e0656 */
[----:B------:R-:W-:Y:S02]  /*4830*/  IADD3 R21, P3, R34, R60, RZ ;  /* 0x0000003c22157210 */ /* 0x000fe40007f7e0ff */
[----:B------:R-:W-:-:S03]  /*4840*/  CS2R R56, SRZ ;  /* 0x0000000000387805 */ /* 0x000fc6000001ff00 */
[----:B------:R-:W-:Y:S01]  /*4850*/  IMAD.X R36, R91, 0x1, R87, P3 ;  /* 0x000000015b247824 */ /* 0x000fe200018e0657 */
[----:B------:R-:W-:-:S04]  /*4860*/  LEA R60, P3, R62, UR4, 0x1 ;  /* 0x000000043e3c7c11 */ /* 0x000fc8000f8608ff */
[----:B------:R-:W-:Y:S01]  /*4870*/  LEA.HI.X R61, R62, UR5, R37, 0x1, P3 ;  /* 0x000000053e3d7c11 */ /* 0x000fe200098f0c25 */
[----:B------:R-:W-:Y:S02]  /*4880*/  ULDC.64 UR4, c[0x0][0x400] ;  /* 0x0001000000047ab9 */ /* 0x000fe40000000a00 */
[----:B------:R-:W-:-:S04]  /*4890*/  LEA R62, P3, R21, UR4, 0x1 ;  /* 0x00000004153e7c11 */ /* 0x000fc8000f8608ff */
[----:B------:R-:W-:Y:S02]  /*48a0*/  LEA.HI.X R63, R21, UR5, R36, 0x1, P3 ;  /* 0x00000005153f7c11 */ /* 0x000fe400098f0c24 */
[----:B------:R-:W-:Y:S02]  /*48b0*/  ISETP.GE.AND P3, PT, R22, R107, PT ;  /* 0x0000006b1600720c */ /* 0x000fe40003f66270 */
[----:B------:R-:W-:Y:S02]  /*48c0*/  CS2R R42, SRZ ;  /* 0x00000000002a7805 */ /* 0x000fe4000001ff00 */
[----:B------:R-:W-:Y:S02]  /*48d0*/  CS2R R40, SRZ ;  /* 0x0000000000287805 */ /* 0x000fe4000001ff00 */
[----:B------:R-:W-:Y:S02]  /*48e0*/  CS2R R54, SRZ ;  /* 0x0000000000367805 */ /* 0x000fe4000001ff00 */
[----:B------:R-:W-:-:S05]  /*48f0*/  CS2R R52, SRZ ;  /* 0x0000000000347805 */ /* 0x000fca000001ff00 */
[----:B------:R0:W5:Y:S04]  /*4900*/  @!P3 LDG.E.128 R44, desc[UR60][R60.64] ;  /* 0x0000003c3c2cb981 */ /* 0x000168000c1e1d00 */
[----:B------:R0:W5:Y:S01]  /*4910*/  @!P3 LDG.E.128 R56, desc[UR60][R62.64] ;  /* 0x0000003c3e38b981 */ /* 0x000162000c1e1d00 */
[----:B------:R-:W-:Y:S02]  /*4920*/  ISETP.GE.AND P3, PT, R0, R107, PT ;  /* 0x0000006b0000720c */ /* 0x000fe40003f66270 */
[----:B------:R-:W-:Y:S02]  /*4930*/  CS2R R38, SRZ ;  /* 0x0000000000267805 */ /* 0x000fe4000001ff00 */
[----:B------:R-:W-:Y:S02]  /*4940*/  CS2R R36, SRZ ;  /* 0x0000000000247805 */ /* 0x000fe4000001ff00 */
[----:B------:R-:W-:-:S02]  /*4950*/  CS2R R50, SRZ ;  /* 0x0000000000327805 */ /* 0x000fc4000001ff00 */
[----:B------:R-:W-:-:S05]  /*4960*/  CS2R R48, SRZ ;  /* 0x0000000000307805 */ /* 0x000fca000001ff00 */
[----:B------:R0:W5:Y:S04]  /*4970*/  @!P3 LDG.E.128 R40, desc[UR60][R60.64+0x20] ;  /* 0x0000203c3c28b981 */ /* 0x000168000c1e1d00 */
[----:B------:R0:W5:Y:S01]  /*4980*/  @!P3 LDG.E.128 R52, desc[UR60][R62.64+0x20] ;  /* 0x0000203c3e34b981 */ /* 0x000162000c1e1d00 */
[----:B------:R-:W-:-:S13]  /*4990*/  ISETP.GE.AND P3, PT, R4, R107, PT ;  /* 0x0000006b0400720c */ /* 0x000fda0003f66270 */
[----:B------:R0:W5:Y:S04]  /*49a0*/  @!P3 LDG.E.128 R36, desc[UR60][R60.64+0x40] ;  /* 0x0000403c3c24b981 */ /* 0x000168000c1e1d00 */
[----:B------:R0:W5:Y:S02]  /*49b0*/  @!P3 LDG.E.128 R48, desc[UR60][R62.64+0x40] ;  /* 0x0000403c3e30b981 */ /* 0x000164000c1e1d00 */
.L_x_449:
[----:B------:R-:W-:Y:S05]  /*49c0*/  BSYNC B1 ;  /* 0x0000000000017941 */ /* 0x000fea0003800000 */
.L_x_448:
[----:B0-----:R-:W2:Y:S01]  /*49d0*/  LDL R61, [R1+0x48] ;  /* 0x00004800013d7983 */ /* 0x001ea20000100800 */
[----:B-----5:R-:W-:Y:S02]  /*49e0*/  IMAD.MOV.U32 R21, RZ, RZ, R38 ;  /* 0x000000ffff157224 */ /* 0x020fe400078e0026 */
[----:B------:R-:W-:-:S05]  /*49f0*/  IMAD.MOV.U32 R60, RZ, RZ, R39 ;  /* 0x000000ffff3c7224 */ /* 0x000fca00078e0027 */
[----:B------:R-:W-:Y:S01]  /*4a00*/  PRMT R123, R21, 0x5410, R60 ;  /* 0x00005410157b7816 */ /* 0x000fe2000000003c */
[----:B------:R-:W-:Y:S02]  /*4a10*/  IMAD.MOV.U32 R21, RZ, RZ, R36 ;  /* 0x000000ffff157224 */ /* 0x000fe400078e0024 */
        /* <DEDUP_REMOVED lines=12> */
[----:B------:R-:W-:-:S03]  /*4ae0*/  IMAD.MOV.U32 R21, RZ, RZ, R45 ;  /* 0x000000ffff157224 */ /* 0x000fc600078e002d */
[----:B------:R-:W-:Y:S01]  /*4af0*/  PRMT R119, R119, 0x5410, R60 ;  /* 0x0000541077777816 */ /* 0x000fe2000000003c */
[----:B------:R-:W-:Y:S01]  /*4b00*/  IMAD.MOV.U32 R60, RZ, RZ, R50 ;  /* 0x000000ffff3c7224 */ /* 0x000fe200078e0032 */
[----:B------:R-:W-:Y:S01]  /*4b10*/  PRMT R121, R121, 0x5410, R21 ;  /* 0x0000541079797816 */ /* 0x000fe20000000015 */
        /* <DEDUP_REMOVED lines=15> */
[----:B------:R-:W-:-:S04]  /*4c10*/  PRMT R121, R60, 0x7610, R121 ;  /* 0x000076103c797816 */ /* 0x000fc80000000079 */
[----:B------:R-:W-:Y:S01]  /*4c20*/  PRMT R122, R21, 0x7610, R122 ;  /* 0x00007610157a7816 */ /* 0x000fe2000000007a */
[----:B------:R-:W-:-:S05]  /*4c30*/  IMAD.MOV.U32 R21, RZ, RZ, R57 ;  /* 0x000000ffff157224 */ /* 0x000fca00078e0039 */
[----:B------:R-:W-:Y:S02]  /*4c40*/  PRMT R131, R21, 0x7610, R131 ;  /* 0x0000761015837816 */ /* 0x000fe40000000083 */
[----:B--2---:R-:W-:-:S13]  /*4c50*/  ISETP.NE.AND P3, PT, R61, 0x3, PT ;  /* 0x000000033d00780c */ /* 0x004fda0003f65270 */
[----:B------:R-:W-:Y:S05]  /*4c60*/  @!P3 BRA `(.L_x_450) ;  /* 0x000000000004b947 */ /* 0x000fea0003800000 */
[----:B------:R-:W-:Y:S01]  /*4c70*/  BPT.TRAP 0x1 ;  /* 0x000000040000795c */ /* 0x000fe20000300000 */
.L_x_450:
[----:B------:R-:W-:Y:S01]  /*4c80*/  IMAD R21, R17, 0x8, R16 ;  /* 0x0000000811157824 */ /* 0x000fe200078e0210 */
[----:B------:R-:W-:Y:S01]  /*4c90*/  SHF.L.U32 R91, R145, 0x1f, RZ ;  /* 0x0000001f915b7819 */ /* 0x000fe200000006ff */
[----:B------:R-:W-:Y:S03]  /*4ca0*/  BSSY B1, `(.L_x_451) ;  /* 0x0000003000017945 */ /* 0x000fe60003800000 */
[----:B------:R-:W0:Y:S02]  /*4cb0*/  SYNCS.PHASECHK.TRANS64.TRYWAIT P5, [R21+URZ+0x31c90], R91 ;  /* 0x031c905b150075a7 */ /* 0x000e2400080a017f */
[----:B0-----:R-:W-:Y:S05]  /*4cc0*/  @!P5 BRA `(.L_x_452) ;  /* 0x000001a000ccd947 */ /* 0x001fea0003800000 */
.L_x_709:
[----:B------:R-:W-:Y:S05]  /*4cd0*/  BSYNC B1 ;  /* 0x0000000000017941 */ /* 0x000fea0003800000 */
.L_x_451:
[----:B------:R-:W-:Y:S05]  /*4ce0*/  @P4 BRA `(.L_x_425) ;  /* 0x0000001c000c4947 */ /* 0x000fea0003800000 */
[----:B------:R-:W1:Y:S01]  /*4cf0*/  LDC R110, c[0x0][0x2f4] ;  /* 0x0000bd00ff6e7b82 */ /* 0x000e620000000800 */
[----:B------:R-:W-:Y:S01]  /*4d00*/  ISETP.NE.AND P4, PT, R11, RZ, PT ;  /* 0x000000ff0b00720c */ /* 0x000fe20003f85270 */
[----:B------:R-:W-:Y:S01]  /*4d10*/  ULDC.64 UR4, c[0x0][0x300] ;  /* 0x0000c00000047ab9 */ /* 0x000fe20000000a00 */
[----:B------:R-:W-:Y:S01]  /*4d20*/  SHF.R.S32.HI R60, RZ, 0x1f, R19 ;  /* 0x0000001fff3c7819 */ /* 0x000fe20000011413 */
[----:B------:R-:W-:Y:S01]  /*4d30*/  IMAD.MOV.U32 R97, RZ, RZ, R96 ;  /* 0x000000ffff617224 */ /* 0x000fe200078e0060 */
[----:B------:R-:W-:Y:S01]  /*4d40*/  BSSY B1, `(.L_x_453) ;  /* 0x000008a000017945 */ /* 0x000fe20003800000 */
[----:B------:R-:W-:Y:S02]  /*4d50*/  IMAD.MOV.U32 R96, RZ, RZ, R64 ;  /* 0x000000ffff607224 */ /* 0x000fe400078e0040 */
[----:B------:R-:W-:Y:S02]  /*4d60*/  IMAD R60, R60, UR4, RZ ;  /* 0x000000043c3c7c24 */ /* 0x000fe4000f8e02ff */
[----:B------:R-:W-:-:S04]  /*4d70*/  IMAD.WIDE.U32 R96, R19, UR4, R96 ;  /* 0x0000000413607c25 */ /* 0x000fc8000f8e0060 */
[----:B------:R-:W-:-:S04]  /*4d80*/  IMAD R60, R19, UR5, R60 ;  /* 0x00000005133c7c24 */ /* 0x000fc8000f8e023c */
[----:B------:R-:W-:Y:S02]  /*4d90*/  IMAD.IADD R114, R60, 0x1, R97 ;  /* 0x000000013c727824 */ /* 0x000fe400078e0261 */
[----:B-1----:R-:W-:Y:S01]  /*4da0*/  IMAD.IADD R116, R110, 0x1, -R108 ;  /* 0x000000016e747824 */ /* 0x002fe200078e0a6c */
[----:B------:R-:W-:Y:S06]  /*4db0*/  @!P4 BRA `(.L_x_454) ;  /* 0x000000080008c947 */ /* 0x000fec0003800000 */
[----:B------:R-:W2:Y:S04]  /*4dc0*/  LDL R66, [R1+0x54] ;  /* 0x0000540001427983 */ /* 0x000ea80000100800 */
[----:B------:R-:W3:Y:S04]  /*4dd0*/  LDL R62, [R1+0x58] ;  /* 0x00005800013e7983 */ /* 0x000ee80000100800 */
[----:B------:R-:W4:Y:S01]  /*4de0*/  LDL R63, [R1+0x5c] ;  /* 0x00005c00013f7983 */ /* 0x000f220000100800 */
[----:B------:R-:W-:-:S04]  /*4df0*/  SEL R60, R108, R116, !P0 ;  /* 0x000000746c3c7207 */ /* 0x000fc80004000000 */
[----:B------:R-:W-:-:S04]  /*4e00*/  SHF.R.S32.HI R61, RZ, 0x1f, R60 ;  /* 0x0000001fff3d7819 */ /* 0x000fc8000001143c */
[----:B------:R-:W-:-:S04]  /*4e10*/  LEA.HI R61, R61, R60, RZ, 0x4 ;  /* 0x0000003c3d3d7211 */ /* 0x000fc800078f20ff */
[----:B------:R-:W-:-:S04]  /*4e20*/  SHF.R.S32.HI R61, RZ, 0x4, R61 ;  /* 0x00000004ff3d7819 */ /* 0x000fc8000001143d */
[----:B------:R-:W-:-:S04]  /*4e30*/  LEA.HI.SX32 R117, R7, R61, 0x1d ;  /* 0x0000003d07757211 */ /* 0x000fc800078feaff */
[----:B------:R-:W-:-:S04]  /*4e40*/  SHF.R.S32.HI R61, RZ, 0x1f, R117 ;  /* 0x0000001fff3d7819 */ /* 0x000fc80000011475 */
[----:B------:R-:W-:Y:S01]  /*4e50*/  LEA.HI R61, R61, R117, RZ, 0x2 ;  /* 0x000000753d3d7211 */ /* 0x000fe200078f10ff */
[----:B------:R-:W-:-:S03]  /*4e60*/  IMAD.SHL.U32 R117, R117, 0x8, RZ ;  /* 0x0000000875757824 */ /* 0x000fc600078e00ff */
[----:B------:R-:W-:Y:S02]  /*4e70*/  SHF.R.S32.HI R61, RZ, 0x2, R61 ;  /* 0x00000002ff3d7819 */ /* 0x000fe4000001143d */
[----:B------:R-:W-:Y:S01]  /*4e80*/  ISETP.GE.AND P4, PT, R22, R107, PT ;  /* 0x0000006b1600720c */ /* 0x000fe20003f86270 */
[----:B------:R-:W-:Y:S01]  /*4e90*/  BSSY B2, `(.L_x_455) ;  /* 0x0000068000027945 */ /* 0x000fe20003800000 */
[----:B--2---:R-:W-:-:S04]  /*4ea0*/  LOP3.LUT R60, R66, 0x18, R117, 0xf8, !PT ;  /* 0x00000018423c7812 */ /* 0x004fc800078ef875 */
[----:B---3--:R-:W-:Y:S01]  /*4eb0*/  LOP3.LUT R60, R60, R62, RZ, 0x3c, !PT ;  /* 0x0000003e3c3c7212 */ /* 0x008fe200078e3cff */
[----:B----4-:R-:W-:-:S04]  /*4ec0*/  IMAD R61, R61, 0x1200, R63 ;  /* 0x000012003d3d7824 */ /* 0x010fc800078e023f */
[----:B------:R-:W-:-:S04]  /*4ed0*/  IMAD.IADD R60, R61, 0x1, R60 ;  /* 0x000000013d3c7824 */ /* 0x000fc800078e023c */
[C---:B------:R-:W-:Y:S02]  /*4ee0*/  IMAD R64, R17.reuse, 0x3600, R60 ;  /* 0x0000360011407824 */ /* 0x040fe400078e023c */
[----:B------:R-:W-:Y:S02]  /*4ef0*/  IMAD R60, R17, 0x3600, R105 ;  /* 0x00003600113c7824 */ /* 0x000fe400078e0269 */
[--C-:B------:R-:W-:Y:S02]  /*4f00*/  IMAD R64, R64, 0x2, R16.reuse ;  /* 0x0000000240407824 */ /* 0x100fe400078e0210 */
[----:B------:R-:W-:-:S04]  /*4f10*/  IMAD R60, R60, 0x2, R16 ;  /* 0x000000023c3c7824 */ /* 0x000fc800078e0210 */
[----:B------:R-:W1:Y:S04]  /*4f20*/  LDS.128 R64, [R64+0x16a00] ;  /* 0x016a000040407984 */ /* 0x000e680000000c00 */
[----:B------:R-:W2:Y:S01]  /*4f30*/  LDS.128 R60, [R60+0x16a00] ;  /* 0x016a00003c3c7984 */ /* 0x000ea20000000c00 */
[----:B------:R-:W-:Y:S05]  /*4f40*/  @P4 BRA `(.L_x_456) ;  /* 0x0000000400704947 */ /* 0x000fea0003800000 */
[--C-:B------:R-:W-:Y:S02]  /*4f50*/  SHF.R.U64 R44, R44, 0x10, R45.reuse ;  /* 0x000000102c2c7819 */ /* 0x100fe4000000122d */
[----:B------:R-:W-:Y:S02]  /*4f60*/  SHF.R.U32.HI R118, RZ, 0x10, R45 ;  /* 0x00000010ff767819 */ /* 0x000fe4000001162d */
[----:B------:R-:W-:Y:S02]  /*4f70*/  PRMT R44, R119, 0x5432, R44 ;  /* 0x00005432772c7816 */ /* 0x000fe4000000002c */
[----:B------:R-:W-:Y:S02]  /*4f80*/  SHF.R.U32.HI R119, RZ, 0x10, R57 ;  /* 0x00000010ff777819 */ /* 0x000fe40000011639 */
[--C-:B------:R-:W-:Y:S02]  /*4f90*/  SHF.R.U64 R45, R46, 0x10, R47.reuse ;  /* 0x000000102e2d7819 */ /* 0x100fe4000000122f */
[----:B------:R-:W-:-:S02]  /*4fa0*/  SHF.R.U32.HI R46, RZ, 0x10, R47 ;  /* 0x00000010ff2e7819 */ /* 0x000fc4000001162f */
[----:B------:R-:W-:Y:S02]  /*4fb0*/  SHF.R.U64 R47, R56, 0x10, R57 ;  /* 0x00000010382f7819 */ /* 0x000fe40000001239 */
[--C-:B------:R-:W-:Y:S02]  /*4fc0*/  SHF.R.U64 R56, R58, 0x10, R59.reuse ;  /* 0x000000103a387819 */ /* 0x100fe4000000123b */
[----:B------:R-:W-:Y:S02]  /*4fd0*/  SHF.R.U32.HI R57, RZ, 0x10, R59 ;  /* 0x00000010ff397819 */ /* 0x000fe4000001163b */
[----:B------:R-:W-:Y:S02]  /*4fe0*/  PRMT R119, R131, 0x5410, R119 ;  /* 0x0000541083777816 */ /* 0x000fe40000000077 */
[----:B------:R-:W-:Y:S02]  /*4ff0*/  PRMT R118, R121, 0x5432, R118 ;  /* 0x0000543279767816 */ /* 0x000fe40000000076 */
[----:B------:R-:W-:-:S02]  /*5000*/  PRMT R47, R122, 0x5410, R47 ;  /* 0x000054107a2f7816 */ /* 0x000fc4000000002f */
[----:B------:R-:W-:Y:S01]  /*5010*/  PRMT R56, R122, 0x5432, R56 ;  /* 0x000054327a387816 */ /* 0x000fe20000000038 */
[----:B-1----:R-:W-:Y:S01]  /*5020*/  IMAD.U32 R122, R65, 0x10000, RZ ;  /* 0x00010000417a7824 */ /* 0x002fe200078e00ff */
[----:B------:R-:W-:Y:S01]  /*5030*/  PRMT R57, R121, 0x5410, R57 ;  /* 0x0000541079397816 */ /* 0x000fe20000000039 */
[----:B------:R-:W-:Y:S01]  /*5040*/  IMAD.U32 R121, R119, 0x10000, RZ ;  /* 0x0001000077797824 */ /* 0x000fe200078e00ff */
[----:B------:R-:W-:Y:S01]  /*5050*/  PRMT R45, R120, 0x5410, R45 ;  /* 0x00005410782d7816 */ /* 0x000fe2000000002d */
[----:B------:R-:W-:Y:S01]  /*5060*/  IMAD.U32 R59, R118, 0x10000, RZ ;  /* 0x00010000763b7824 */ /* 0x000fe200078e00ff */
[----:B------:R-:W-:Y:S01]  /*5070*/  PRMT R46, R120, 0x5432, R46 ;  /* 0x00005432782e7816 */ /* 0x000fe2000000002e */
[----:B--2---:R-:W-:Y:S02]  /*5080*/  IMAD.U32 R120, R61, 0x10000, RZ ;  /* 0x000100003d787824 */ /* 0x004fe400078e00ff */
[----:B------:R-:W-:Y:S01]  /*5090*/  FMUL.FTZ R58, R122, R121 ;  /* 0x000000797a3a7220 */ /* 0x000fe20000410000 */
[----:B------:R-:W-:-:S02]  /*50a0*/  LOP3.LUT R119, R119, 0xffff0000, RZ, 0xc0, !PT ;  /* 0xffff000077777812 */ /* 0x000fc400078ec0ff */
[----:B------:R-:W-:Y:S01]  /*50b0*/  LOP3.LUT R65, R65, 0xffff0000, RZ, 0xc0, !PT ;  /* 0xffff000041417812 */ /* 0x000fe200078ec0ff */
[-C--:B------:R-:W-:Y:S01]  /*50c0*/  FFMA.FTZ R58, R120, R59.reuse, -R58 ;  /* 0x0000003b783a7223 */ /* 0x080fe2000001083a */
[----:B------:R-:W-:Y:S01]  /*50d0*/  FMUL.FTZ R59, R122, R59 ;  /* 0x0000003b7a3b7220 */ /* 0x000fe20000410000 */
[----:B------:R-:W-:-:S03]  /*50e0*/  LOP3.LUT R118, R118, 0xffff0000, RZ, 0xc0, !PT ;  /* 0xffff000076767812 */ /* 0x000fc600078ec0ff */
[----:B------:R-:W-:Y:S01]  /*50f0*/  FFMA.FTZ R59, R120, R121, R59 ;  /* 0x00000079783b7223 */ /* 0x000fe2000001003b */
[----:B------:R-:W-:Y:S01]  /*5100*/  LOP3.LUT R120, R61, 0xffff0000, RZ, 0xc0, !PT ;  /* 0xffff00003d787812 */ /* 0x000fe200078ec0ff */
[CC--:B------:R-:W-:Y:S01]  /*5110*/  FMUL.FTZ R61, R65.reuse, R119.reuse ;  /* 0x00000077413d7220 */ /* 0x0c0fe20000410000 */
[-C--:B------:R-:W-:Y:S01]  /*5120*/  FMUL.FTZ R65, R65, R118.reuse ;  /* 0x0000007641417220 */ /* 0x080fe20000410000 */
[C---:B------:R-:W-:Y:S01]  /*5130*/  IMAD.U32 R121, R67.reuse, 0x10000, RZ ;  /* 0x0001000043797824 */ /* 0x040fe200078e00ff */
[----:B------:R-:W-:Y:S01]  /*5140*/  LOP3.LUT R67, R67, 0xffff0000, RZ, 0xc0, !PT ;  /* 0xffff000043437812 */ /* 0x000fe200078ec0ff */
[C---:B------:R-:W-:Y:S01]  /*5150*/  FFMA.FTZ R61, R120.reuse, R118, -R61 ;  /* 0x00000076783d7223 */ /* 0x040fe2000001083d */
[----:B------:R-:W-:Y:S01]  /*5160*/  FFMA.FTZ R65, R120, R119, R65 ;  /* 0x0000007778417223 */ /* 0x000fe20000010041 */
[C---:B------:R-:W-:Y:S01]  /*5170*/  IMAD.U32 R120, R57.reuse, 0x10000, RZ ;  /* 0x0001000039787824 */ /* 0x040fe200078e00ff */
[----:B------:R-:W-:Y:S01]  /*5180*/  LOP3.LUT R57, R57, 0xffff0000, RZ, 0xc0, !PT ;  /* 0xffff000039397812 */ /* 0x000fe200078ec0ff */
[----:B------:R-:W-:Y:S01]  /*5190*/  IMAD.U32 R119, R63, 0x10000, RZ ;  /* 0x000100003f777824 */ /* 0x000fe200078e00ff */
[----:B------:R-:W-:Y:S01]  /*51a0*/  F2FP.BF16.F32.PACK_AB R61, R61, R58 ;  /* 0x0000003a3d3d723e */ /* 0x000fe200000010ff */
[----:B------:R-:W-:-:S02]  /*51b0*/  IMAD.U32 R118, R46, 0x10000, RZ ;  /* 0x000100002e767824 */ /* 0x000fc400078e00ff */
[----:B------:R-:W-:Y:S01]  /*51c0*/  FMUL.FTZ R122, R121, R120 ;  /* 0x00000078797a7220 */ /* 0x000fe20000410000 */
[----:B------:R-:W-:Y:S01]  /*51d0*/  F2FP.BF16.F32.PACK_AB R65, R65, R59 ;  /* 0x0000003b4141723e */ /* 0x000fe200000010ff */
[----:B------:R-:W-:Y:S02]  /*51e0*/  IMAD.U32 R58, R64, 0x10000, RZ ;  /* 0x00010000403a7824 */ /* 0x000fe400078e00ff */
[-C--:B------:R-:W-:Y:S01]  /*51f0*/  FFMA.FTZ R122, R119, R118.reuse, -R122 ;  /* 0x00000076777a7223 */ /* 0x080fe2000001087a */
[----:B------:R-:W-:Y:S01]  /*5200*/  FMUL.FTZ R118, R121, R118 ;  /* 0x0000007679767220 */ /* 0x000fe20000410000 */
[C---:B------:R-:W-:Y:S01]  /*5210*/  IMAD.U32 R59, R44.reuse, 0x10000, RZ ;  /* 0x000100002c3b7824 */ /* 0x040fe200078e00ff */
[----:B------:R-:W-:Y:S02]  /*5220*/  LOP3.LUT R44, R44, 0xffff0000, RZ, 0xc0, !PT ;  /* 0xffff00002c2c7812 */ /* 0x000fe400078ec0ff */
[----:B------:R-:W-:Y:S01]  /*5230*/  FFMA.FTZ R119, R119, R120, R118 ;  /* 0x0000007877777223 */ /* 0x000fe20000010076 */
[----:B------:R-:W-:-:S02]  /*5240*/  LOP3.LUT R118, R46, 0xffff0000, RZ, 0xc0, !PT ;  /* 0xffff00002e767812 */ /* 0x000fc400078ec0ff */
[----:B------:R-:W-:Y:S01]  /*5250*/  LOP3.LUT R46, R63, 0xffff0000, RZ, 0xc0, !PT ;  /* 0xffff00003f2e7812 */ /* 0x000fe200078ec0ff */
[CC--:B------:R-:W-:Y:S02]  /*5260*/  FMUL.FTZ R63, R67.reuse, R57.reuse ;  /* 0x00000039433f7220 */ /* 0x0c0fe40000410000 */
[-C--:B------:R-:W-:Y:S02]  /*5270*/  FMUL.FTZ R67, R67, R118.reuse ;  /* 0x0000007643437220 */ /* 0x080fe40000410000 */
[C---:B------:R-:W-:Y:S02]  /*5280*/  FFMA.FTZ R63, R46.reuse, R118, -R63 ;  /* 0x000000762e3f7223 */ /* 0x040fe4000001083f */
[----:B------:R-:W-:Y:S01]  /*5290*/  FFMA.FTZ R67, R46, R57, R67 ;  /* 0x000000392e437223 */ /* 0x000fe20000010043 */
[C---:B------:R-:W-:Y:S01]  /*52a0*/  IMAD.U32 R57, R47.reuse, 0x10000, RZ ;  /* 0x000100002f397824 */ /* 0x040fe200078e00ff */
[----:B------:R-:W-:Y:S01]  /*52b0*/  LOP3.LUT R47, R47, 0xffff0000, RZ, 0xc0, !PT ;  /* 0xffff00002f2f7812 */ /* 0x000fe200078ec0ff */
[----:B------:R-:W-:Y:S01]  /*52c0*/  IMAD.U32 R46, R60, 0x10000, RZ ;  /* 0x000100003c2e7824 */ /* 0x000fe200078e00ff */
[----:B------:R-:W-:Y:S01]  /*52d0*/  F2FP.BF16.F32.PACK_AB R63, R63, R122 ;  /* 0x0000007a3f3f723e */ /* 0x000fe200000010ff */
[C---:B------:R-:W-:Y:S01]  /*52e0*/  FMUL.FTZ R118, R58.reuse, R57 ;  /* 0x000000393a767220 */ /* 0x040fe20000410000 */
[----:B------:R-:W-:Y:S01]  /*52f0*/  FMUL.FTZ R58, R58, R59 ;  /* 0x0000003b3a3a7220 */ /* 0x000fe20000410000 */
[----:B------:R-:W-:-:S02]  /*5300*/  F2FP.BF16.F32.PACK_AB R67, R67, R119 ;  /* 0x000000774343723e */ /* 0x000fc400000010ff */
[C---:B------:R-:W-:Y:S01]  /*5310*/  FFMA.FTZ R118, R46.reuse, R59, -R118 ;  /* 0x0000003b2e767223 */ /* 0x040fe20000010876 */
[----:B------:R-:W-:Y:S01]  /*5320*/  FFMA.FTZ R58, R46, R57, R58 ;  /* 0x000000392e3a7223 */ /* 0x000fe2000001003a */
[----:B------:R-:W-:Y:S01]  /*5330*/  LOP3.LUT R46, R64, 0xffff0000, RZ, 0xc0, !PT ;  /* 0xffff0000402e7812 */ /* 0x000fe200078ec0ff */
[----:B------:R-:W-:Y:S01]  /*5340*/  IMAD.U32 R64, R66, 0x10000, RZ ;  /* 0x0001000042407824 */ /* 0x000fe200078e00ff */
[----:B------:R-:W-:-:S03]  /*5350*/  LOP3.LUT R57, R60, 0xffff0000, RZ, 0xc0, !PT ;  /* 0xffff00003c397812 */ /* 0x000fc600078ec0ff */
[C---:B------:R-:W-:Y:S01]  /*5360*/  FMUL.FTZ R59, R46.reuse, R47 ;  /* 0x0000002f2e3b7220 */ /* 0x040fe20000410000 */
[----:B------:R-:W-:-:S03]  /*5370*/  FMUL.FTZ R46, R46, R44 ;  /* 0x0000002c2e2e7220 */ /* 0x000fc60000410000 */
[C---:B------:R-:W-:Y:S01]  /*5380*/  FFMA.FTZ R44, R57.reuse, R44, -R59 ;  /* 0x0000002c392c7223 */ /* 0x040fe2000001083b */
[----:B------:R-:W-:Y:S01]  /*5390*/  FFMA.FTZ R46, R57, R47, R46 ;  /* 0x0000002f392e7223 */ /* 0x000fe2000001002e */
[C---:B------:R-:W-:Y:S01]  /*53a0*/  IMAD.U32 R57, R56.reuse, 0x10000, RZ ;  /* 0x0001000038397824 */ /* 0x040fe200078e00ff */
[----:B------:R-:W-:Y:S01]  /*53b0*/  LOP3.LUT R56, R56, 0xffff0000, RZ, 0xc0, !PT ;  /* 0xffff000038387812 */ /* 0x000fe200078ec0ff */
[C---:B------:R-:W-:Y:S01]  /*53c0*/  IMAD.U32 R59, R45.reuse, 0x10000, RZ ;  /* 0x000100002d3b7824 */ /* 0x040fe200078e00ff */
[----:B------:R-:W-:Y:S01]  /*53d0*/  LOP3.LUT R45, R45, 0xffff0000, RZ, 0xc0, !PT ;  /* 0xffff00002d2d7812 */ /* 0x000fe200078ec0ff */
[----:B------:R-:W-:Y:S01]  /*53e0*/  FMUL.FTZ R60, R64, R57 ;  /* 0x00000039403c7220 */ /* 0x000fe20000410000 */
[----:B------:R-:W-:Y:S02]  /*53f0*/  IMAD.U32 R47, R62, 0x10000, RZ ;  /* 0x000100003e2f7824 */ /* 0x000fe400078e00ff */
[-C--:B------:R-:W-:Y:S01]  /*5400*/  FMUL.FTZ R64, R64, R59.reuse ;  /* 0x0000003b40407220 */ /* 0x080fe20000410000 */
[----:B------:R-:W-:Y:S01]  /*5410*/  F2FP.BF16.F32.PACK_AB R44, R44, R118 ;  /* 0x000000762c2c723e */ /* 0x000fe200000010ff */
[----:B------:R-:W-:-:S02]  /*5420*/  FFMA.FTZ R60, R47, R59, -R60 ;  /* 0x0000003b2f3c7223 */ /* 0x000fc4000001083c */
[----:B------:R-:W-:Y:S01]  /*5430*/  FFMA.FTZ R64, R47, R57, R64 ;  /* 0x000000392f407223 */ /* 0x000fe20000010040 */
[----:B------:R-:W-:Y:S02]  /*5440*/  LOP3.LUT R47, R66, 0xffff0000, RZ, 0xc0, !PT ;  /* 0xffff0000422f7812 */ /* 0x000fe400078ec0ff */
[----:B------:R-:W-:Y:S02]  /*5450*/  LOP3.LUT R57, R62, 0xffff0000, RZ, 0xc0, !PT ;  /* 0xffff00003e397812 */ /* 0x000fe400078ec0ff */
[----:B------:R-:W-:Y:S01]  /*5460*/  F2FP.BF16.F32.PACK_AB R46, R46, R58 ;  /* 0x0000003a2e2e723e */ /* 0x000fe200000010ff */
[C---:B------:R-:W-:Y:S01]  /*5470*/  FMUL.FTZ R59, R47.reuse, R56 ;  /* 0x000000382f3b7220 */ /* 0x040fe20000410000 */
[----:B------:R-:W-:-:S03]  /*5480*/  FMUL.FTZ R47, R47, R45 ;  /* 0x0000002d2f2f7220 */ /* 0x000fc60000410000 */
[C---:B------:R-:W-:Y:S01]  /*5490*/  FFMA.FTZ R59, R57.reuse, R45, -R59 ;  /* 0x0000002d393b7223 */ /* 0x040fe2000001083b */
[----:B------:R-:W-:-:S04]  /*54a0*/  FFMA.FTZ R47, R57, R56, R47 ;  /* 0x00000038392f7223 */ /* 0x000fc8000001002f */
[----:B------:R-:W-:Y:S01]  /*54b0*/  F2FP.BF16.F32.PACK_AB R59, R59, R60 ;  /* 0x0000003c3b3b723e */ /* 0x000fe200000010ff */
[----:B------:R-:W-:Y:S01]  /*54c0*/  IMAD.MOV.U32 R60, RZ, RZ, R44 ;  /* 0x000000ffff3c7224 */ /* 0x000fe200078e002c */
[----:B------:R-:W-:Y:S01]  /*54d0*/  F2FP.BF16.F32.PACK_AB R47, R47, R64 ;  /* 0x000000402f2f723e */ /* 0x000fe200000010ff */
[----:B------:R-:W-:Y:S02]  /*54e0*/  IMAD.MOV.U32 R64, RZ, RZ, R46 ;  /* 0x000000ffff407224 */ /* 0x000fe400078e002e */
[----:B------:R-:W-:Y:S02]  /*54f0*/  IMAD.MOV.U32 R62, RZ, RZ, R59 ;  /* 0x000000ffff3e7224 */ /* 0x000fe400078e003b */
[----:B------:R-:W-:-:S07]  /*5500*/  IMAD.MOV.U32 R66, RZ, RZ, R47 ;  /* 0x000000ffff427224 */ /* 0x000fce00078e002f */
.L_x_456:
[----:B------:R-:W-:Y:S05]  /*5510*/  BSYNC B2 ;  /* 0x0000000000027941 */ /* 0x000fea0003800000 */
.L_x_455:
[----:B------:R-:W-:-:S13]  /*5520*/  ISETP.GE.AND P4, PT, R117, R110, PT ;  /* 0x0000006e7500720c */ /* 0x000fda0003f86270 */
[--C-:B------:R-:W-:Y:S02]  /*5530*/  @!P4 SHF.R.S32.HI R47, RZ, 0x1f, R117.reuse ;  /* 0x0000001fff2fc819 */ /* 0x100fe40000011475 */
[----:B------:R-:W-:-:S04]  /*5540*/  @!P4 IADD3 R117, P5, P6, R28, R96, R117 ;  /* 0x000000601c75c210 */ /* 0x000fc80007ebe075 */
[----:B------:R-:W-:Y:S02]  /*5550*/  @!P4 IADD3.X R47, R3, R114, R47, P5, P6 ;  /* 0x00000072032fc210 */ /* 0x000fe40002fec42f */
[----:B------:R-:W-:-:S04]  /*5560*/  IADD3 R45, P5, P6, R28, R96, R80 ;  /* 0x000000601c2d7210 */ /* 0x000fc80007ebe050 */
[----:B------:R-:W-:Y:S02]  /*5570*/  IADD3.X R46, R3, R114, R102, P5, P6 ;  /* 0x00000072032e7210 */ /* 0x000fe40002fec466 */
[----:B------:R-:W-:-:S04]  /*5580*/  LEA R44, P5, R45, R94, 0x1 ;  /* 0x0000005e2d2c7211 */ /* 0x000fc800078a08ff */
[----:B------:R-:W-:Y:S02]  /*5590*/  LEA.HI.X R45, R45, R95, R46, 0x1, P5 ;  /* 0x0000005f2d2d7211 */ /* 0x000fe400028f0c2e */
[----:B------:R-:W-:-:S03]  /*55a0*/  @!P4 LEA R46, P5, R117, R94, 0x1 ;  /* 0x0000005e752ec211 */ /* 0x000fc600078a08ff */
[----:B--2---:R2:W-:Y:S01]  /*55b0*/  STG.E.128 desc[UR60][R44.64], R60 ;  /* 0x0000003c2c007986 */ /* 0x0045e2000c101d3c */
[----:B------:R-:W-:-:S05]  /*55c0*/  @!P4 LEA.HI.X R47, R117, R95, R47, 0x1, P5 ;  /* 0x0000005f752fc211 */ /* 0x000fca00028f0c2f */
[----:B-1----:R2:W-:Y:S04]  /*55d0*/  @!P4 STG.E.128 desc[UR60][R46.64], R64 ;  /* 0x000000402e00c986 */ /* 0x0025e8000c101d3c */
.L_x_454:
[----:B------:R-:W-:Y:S05]  /*55e0*/  BSYNC B1 ;  /* 0x0000000000017941 */ /* 0x000fea0003800000 */
.L_x_453:
[----:B------:R-:W-:Y:S01]  /*55f0*/  ISETP.NE.AND P4, PT, R12, RZ, PT ;  /* 0x000000ff0c00720c */ /* 0x000fe20003f85270 */
[----:B------:R-:W-:-:S12]  /*5600*/  BSSY B1, `(.L_x_457) ;  /* 0x0000084000017945 */ /* 0x000fd80003800000 */
[----:B------:R-:W-:Y:S05]  /*5610*/  @!P4 BRA `(.L_x_458) ;  /* 0x000000080008c947 */ /* 0x000fea0003800000 */
[----:B------:R-:W3:Y:S04]  /*5620*/  LDL R56, [R1+0x54] ;  /* 0x0000540001387983 */ /* 0x000ee80000100800 */
[----:B--2---:R-:W2:Y:S04]  /*5630*/  LDL R46, [R1+0x58] ;  /* 0x00005800012e7983 */ /* 0x004ea80000100800 */
        /* <DEDUP_REMOVED lines=12> */
[----:B---3--:R-:W-:-:S04]  /*5700*/  LOP3.LUT R44, R56, 0x18, R60, 0xf8, !PT ;  /* 0x00000018382c7812 */ /* 0x008fc800078ef83c */
[----:B--2---:R-:W-:Y:S01]  /*5710*/  LOP3.LUT R44, R44, R46, RZ, 0x3c, !PT ;  /* 0x0000002e2c2c7212 */ /* 0x004fe200078e3cff */
        /* <DEDUP_REMOVED lines=9> */
[----:B------:R-:W-:Y:S01]  /*57b0*/  SHF.R.U64 R42, R42, 0x10, R43 ;  /* 0x000000102a2a7819 */ /* 0x000fe2000000122b */
[----:B-1----:R-:W-:Y:S01]  /*57c0*/  IMAD.U32 R65, R57, 0x10000, RZ ;  /* 0x0001000039417824 */ /* 0x002fe200078e00ff */
[--C-:B------:R-:W-:Y:S01]  /*57d0*/  SHF.R.U32.HI R61, RZ, 0x10, R53.reuse ;  /* 0x00000010ff3d7819 */ /* 0x100fe20000011635 */
[----:B--2---:R-:W-:Y:S01]  /*57e0*/  IMAD.U32 R63, R45, 0x10000, RZ ;  /* 0x000100002d3f7824 */ /* 0x004fe200078e00ff */
[----:B------:R-:W-:Y:S02]  /*57f0*/  SHF.R.U64 R52, R52, 0x10, R53 ;  /* 0x0000001034347819 */ /* 0x000fe40000001235 */
[----:B------:R-:W-:Y:S02]  /*5800*/  SHF.R.U64 R53, R54, 0x10, R55 ;  /* 0x0000001036357819 */ /* 0x000fe40000001237 */
[----:B------:R-:W-:Y:S02]  /*5810*/  SHF.R.U64 R40, R40, 0x10, R41 ;  /* 0x0000001028287819 */ /* 0x000fe40000001229 */
[----:B------:R-:W-:-:S02]  /*5820*/  PRMT R54, R129, 0x5432, R42 ;  /* 0x0000543281367816 */ /* 0x000fc4000000002a */
[----:B------:R-:W-:Y:S02]  /*5830*/  SHF.R.U32.HI R41, RZ, 0x10, R41 ;  /* 0x00000010ff297819 */ /* 0x000fe40000011629 */
[----:B------:R-:W-:Y:S02]  /*5840*/  PRMT R42, R128, 0x5410, R61 ;  /* 0x00005410802a7816 */ /* 0x000fe4000000003d */
[----:B------:R-:W-:Y:S02]  /*5850*/  PRMT R41, R130, 0x5410, R41 ;  /* 0x0000541082297816 */ /* 0x000fe40000000029 */
[----:B------:R-:W-:Y:S01]  /*5860*/  SHF.R.U32.HI R55, RZ, 0x10, R55 ;  /* 0x00000010ff377819 */ /* 0x000fe20000011637 */
[C---:B------:R-:W-:Y:S01]  /*5870*/  IMAD.U32 R64, R42.reuse, 0x10000, RZ ;  /* 0x000100002a407824 */ /* 0x040fe200078e00ff */
[----:B------:R-:W-:Y:S01]  /*5880*/  LOP3.LUT R42, R42, 0xffff0000, RZ, 0xc0, !PT ;  /* 0xffff00002a2a7812 */ /* 0x000fe200078ec0ff */
[----:B------:R-:W-:Y:S01]  /*5890*/  IMAD.U32 R61, R41, 0x10000, RZ ;  /* 0x00010000293d7824 */ /* 0x000fe200078e00ff */
[----:B------:R-:W-:Y:S01]  /*58a0*/  LOP3.LUT R57, R57, 0xffff0000, RZ, 0xc0, !PT ;  /* 0xffff000039397812 */ /* 0x000fe200078ec0ff */
[----:B------:R-:W-:Y:S01]  /*58b0*/  FMUL.FTZ R62, R65, R64 ;  /* 0x00000040413e7220 */ /* 0x000fe20000410000 */
[----:B------:R-:W-:-:S02]  /*58c0*/  SHF.R.U32.HI R43, RZ, 0x10, R43 ;  /* 0x00000010ff2b7819 */ /* 0x000fc4000001162b */
[----:B------:R-:W-:Y:S01]  /*58d0*/  PRMT R55, R127, 0x5410, R55 ;  /* 0x000054107f377816 */ /* 0x000fe20000000037 */
[-C--:B------:R-:W-:Y:S01]  /*58e0*/  FFMA.FTZ R62, R63, R61.reuse, -R62 ;  /* 0x0000003d3f3e7223 */ /* 0x080fe2000001083e */
[----:B------:R-:W-:Y:S01]  /*58f0*/  FMUL.FTZ R61, R65, R61 ;  /* 0x0000003d413d7220 */ /* 0x000fe20000410000 */
[----:B------:R-:W-:Y:S01]  /*5900*/  LOP3.LUT R45, R45, 0xffff0000, RZ, 0xc0, !PT ;  /* 0xffff00002d2d7812 */ /* 0x000fe200078ec0ff */
[----:B------:R-:W-:Y:S01]  /*5910*/  IMAD.U32 R65, R59, 0x10000, RZ ;  /* 0x000100003b417824 */ /* 0x000fe200078e00ff */
[----:B------:R-:W-:Y:S01]  /*5920*/  PRMT R43, R129, 0x5410, R43 ;  /* 0x00005410812b7816 */ /* 0x000fe2000000002b */
[----:B------:R-:W-:Y:S01]  /*5930*/  FFMA.FTZ R61, R63, R64, R61 ;  /* 0x000000403f3d7223 */ /* 0x000fe2000001003d */
[----:B------:R-:W-:Y:S01]  /*5940*/  LOP3.LUT R63, R41, 0xffff0000, RZ, 0xc0, !PT ;  /* 0xffff0000293f7812 */ /* 0x000fe200078ec0ff */
[----:B------:R-:W-:Y:S01]  /*5950*/  FMUL.FTZ R41, R57, R42 ;  /* 0x0000002a39297220 */ /* 0x000fe20000410000 */
[C---:B------:R-:W-:Y:S01]  /*5960*/  IMAD.U32 R64, R55.reuse, 0x10000, RZ ;  /* 0x0001000037407824 */ /* 0x040fe200078e00ff */
[----:B------:R-:W-:-:S02]  /*5970*/  LOP3.LUT R55, R55, 0xffff0000, RZ, 0xc0, !PT ;  /* 0xffff000037377812 */ /* 0x000fc400078ec0ff */
[-C--:B------:R-:W-:Y:S01]  /*5980*/  FMUL.FTZ R57, R57, R63.reuse ;  /* 0x0000003f39397220 */ /* 0x080fe20000410000 */
[----:B------:R-:W-:Y:S01]  /*5990*/  FFMA.FTZ R41, R45, R63, -R41 ;  /* 0x0000003f2d297223 */ /* 0x000fe20000010829 */
[----:B------:R-:W-:Y:S01]  /*59a0*/  IMAD.U32 R63, R47, 0x10000, RZ ;  /* 0x000100002f3f7824 */ /* 0x000fe200078e00ff */
[----:B------:R-:W-:Y:S01]  /*59b0*/  LOP3.LUT R59, R59, 0xffff0000, RZ, 0xc0, !PT ;  /* 0xffff00003b3b7812 */ /* 0x000fe200078ec0ff */
[----:B------:R-:W-:Y:S01]  /*59c0*/  FFMA.FTZ R42, R45, R42, R57 ;  /* 0x0000002a2d2a7223 */ /* 0x000fe20000010039 */
[----:B------:R-:W-:Y:S02]  /*59d0*/  IMAD.U32 R57, R43, 0x10000, RZ ;  /* 0x000100002b397824 */ /* 0x000fe400078e00ff */
[----:B------:R-:W-:Y:S01]  /*59e0*/  FMUL.FTZ R45, R65, R64 ;  /* 0x00000040412d7220 */ /* 0x000fe20000410000 */
[----:B------:R-:W-:Y:S02]  /*59f0*/  PRMT R52, R128, 0x5432, R52 ;  /* 0x0000543280347816 */ /* 0x000fe40000000034 */
[----:B------:R-:W-:Y:S01]  /*5a00*/  PRMT R40, R130, 0x5432, R40 ;  /* 0x0000543282287816 */ /* 0x000fe20000000028 */
[-C--:B------:R-:W-:Y:S01]  /*5a10*/  FFMA.FTZ R45, R63, R57.reuse, -R45 ;  /* 0x000000393f2d7223 */ /* 0x080fe2000001082d */
[----:B------:R-:W-:Y:S01]  /*5a20*/  FMUL.FTZ R57, R65, R57 ;  /* 0x0000003941397220 */ /* 0x000fe20000410000 */
[----:B------:R-:W-:-:S02]  /*5a30*/  F2FP.BF16.F32.PACK_AB R42, R42, R61 ;  /* 0x0000003d2a2a723e */ /* 0x000fc400000010ff */
[----:B------:R-:W-:Y:S01]  /*5a40*/  PRMT R53, R127, 0x5432, R53 ;  /* 0x000054327f357816 */ /* 0x000fe20000000035 */
[----:B------:R-:W-:Y:S01]  /*5a50*/  FFMA.FTZ R57, R63, R64, R57 ;  /* 0x000000403f397223 */ /* 0x000fe20000010039 */
[----:B------:R-:W-:Y:S02]  /*5a60*/  LOP3.LUT R63, R43, 0xffff0000, RZ, 0xc0, !PT ;  /* 0xffff00002b3f7812 */ /* 0x000fe400078ec0ff */
[----:B------:R-:W-:Y:S01]  /*5a70*/  LOP3.LUT R43, R47, 0xffff0000, RZ, 0xc0, !PT ;  /* 0xffff00002f2b7812 */ /* 0x000fe200078ec0ff */
[----:B------:R-:W-:Y:S01]  /*5a80*/  FMUL.FTZ R47, R59, R55 ;  /* 0x000000373b2f7220 */ /* 0x000fe20000410000 */
[----:B------:R-:W-:Y:S01]  /*5a90*/  F2FP.BF16.F32.PACK_AB R41, R41, R62 ;  /* 0x0000003e2929723e */ /* 0x000fe200000010ff */
[-C--:B------:R-:W-:Y:S02]  /*5aa0*/  FMUL.FTZ R59, R59, R63.reuse ;  /* 0x0000003f3b3b7220 */ /* 0x080fe40000410000 */
[C---:B------:R-:W-:Y:S02]  /*5ab0*/  FFMA.FTZ R47, R43.reuse, R63, -R47 ;  /* 0x0000003f2b2f7223 */ /* 0x040fe4000001082f */
[----:B------:R-:W-:Y:S01]  /*5ac0*/  FFMA.FTZ R59, R43, R55, R59 ;  /* 0x000000372b3b7223 */ /* 0x000fe2000001003b */
[----:B------:R-:W-:-:S02]  /*5ad0*/  IMAD.U32 R55, R56, 0x10000, RZ ;  /* 0x0001000038377824 */ /* 0x000fc400078e00ff */
[----:B------:R-:W-:Y:S01]  /*5ae0*/  F2FP.BF16.F32.PACK_AB R47, R47, R45 ;  /* 0x0000002d2f2f723e */ /* 0x000fe200000010ff */
[----:B------:R-:W-:Y:S01]  /*5af0*/  IMAD.U32 R45, R52, 0x10000, RZ ;  /* 0x00010000342d7824 */ /* 0x000fe200078e00ff */
[----:B------:R-:W-:Y:S01]  /*5b00*/  F2FP.BF16.F32.PACK_AB R59, R59, R57 ;  /* 0x000000393b3b723e */ /* 0x000fe200000010ff */
[----:B------:R-:W-:Y:S01]  /*5b10*/  IMAD.U32 R57, R40, 0x10000, RZ ;  /* 0x0001000028397824 */ /* 0x000fe200078e00ff */
[----:B------:R-:W-:Y:S01]  /*5b20*/  LOP3.LUT R52, R52, 0xffff0000, RZ, 0xc0, !PT ;  /* 0xffff000034347812 */ /* 0x000fe200078ec0ff */
[C---:B------:R-:W-:Y:S01]  /*5b30*/  FMUL.FTZ R61, R55.reuse, R45 ;  /* 0x0000002d373d7220 */ /* 0x040fe20000410000 */
[----:B------:R-:W-:Y:S02]  /*5b40*/  IMAD.U32 R43, R44, 0x10000, RZ ;  /* 0x000100002c2b7824 */ /* 0x000fe400078e00ff */
[-C--:B------:R-:W-:Y:S01]  /*5b50*/  FMUL.FTZ R55, R55, R57.reuse ;  /* 0x0000003937377220 */ /* 0x080fe20000410000 */
[----:B------:R-:W-:Y:S01]  /*5b60*/  LOP3.LUT R40, R40, 0xffff0000, RZ, 0xc0, !PT ;  /* 0xffff000028287812 */ /* 0x000fe200078ec0ff */
[----:B------:R-:W-:-:S02]  /*5b70*/  FFMA.FTZ R61, R43, R57, -R61 ;  /* 0x000000392b3d7223 */ /* 0x000fc4000001083d */
        /* <DEDUP_REMOVED lines=10> */
[----:B------:R-:W-:Y:S01]  /*5c20*/  IMAD.U32 R52, R54, 0x10000, RZ ;  /* 0x0001000036347824 */ /* 0x000fe200078e00ff */
[----:B------:R-:W-:Y:S01]  /*5c30*/  F2FP.BF16.F32.PACK_AB R40, R40, R61 ;  /* 0x0000003d2828723e */ /* 0x000fe200000010ff */
[C---:B------:R-:W-:Y:S01]  /*5c40*/  FMUL.FTZ R56, R57.reuse, R45 ;  /* 0x0000002d39387220 */ /* 0x040fe20000410000 */
[C---:B------:R-:W-:Y:S02]  /*5c50*/  IMAD.U32 R44, R46.reuse, 0x10000, RZ ;  /* 0x000100002e2c7824 */ /* 0x040fe400078e00ff */
[-C--:B------:R-:W-:Y:S01]  /*5c60*/  FMUL.FTZ R57, R57, R52.reuse ;  /* 0x0000003439397220 */ /* 0x080fe20000410000 */
[----:B------:R-:W-:Y:S01]  /*5c70*/  LOP3.LUT R46, R46, 0xffff0000, RZ, 0xc0, !PT ;  /* 0xffff00002e2e7812 */ /* 0x000fe200078ec0ff */
[----:B------:R-:W-:-:S02]  /*5c80*/  FFMA.FTZ R56, R44, R52, -R56 ;  /* 0x000000342c387223 */ /* 0x000fc40000010838 */
[----:B------:R-:W-:Y:S01]  /*5c90*/  FFMA.FTZ R57, R44, R45, R57 ;  /* 0x0000002d2c397223 */ /* 0x000fe20000010039 */
[----:B------:R-:W-:Y:S02]  /*5ca0*/  LOP3.LUT R44, R58, 0xffff0000, RZ, 0xc0, !PT ;  /* 0xffff00003a2c7812 */ /* 0x000fe400078ec0ff */
[----:B------:R-:W-:Y:S02]  /*5cb0*/  LOP3.LUT R45, R54, 0xffff0000, RZ, 0xc0, !PT ;  /* 0xffff0000362d7812 */ /* 0x000fe400078ec0ff */
[----:B------:R-:W-:Y:S01]  /*5cc0*/  F2FP.BF16.F32.PACK_AB R43, R43, R55 ;  /* 0x000000372b2b723e */ /* 0x000fe200000010ff */
[C---:B------:R-:W-:Y:S02]  /*5cd0*/  FMUL.FTZ R63, R44.reuse, R53 ;  /* 0x000000352c3f7220 */ /* 0x040fe40000410000 */
[-C--:B------:R-:W-:Y:S02]  /*5ce0*/  FMUL.FTZ R44, R44, R45.reuse ;  /* 0x0000002d2c2c7220 */ /* 0x080fe40000410000 */
[----:B------:R-:W-:Y:S01]  /*5cf0*/  FFMA.FTZ R63, R46, R45, -R63 ;  /* 0x0000002d2e3f7223 */ /* 0x000fe2000001083f */
[----:B------:R-:W-:-:S02]  /*5d00*/  IMAD.MOV.U32 R45, RZ, RZ, R41 ;  /* 0x000000ffff2d7224 */ /* 0x000fc400078e0029 */
[----:B------:R-:W-:Y:S02]  /*5d10*/  FFMA.FTZ R44, R46, R53, R44 ;  /* 0x000000352e2c7223 */ /* 0x000fe4000001002c */
[----:B------:R-:W-:Y:S01]  /*5d20*/  F2FP.BF16.F32.PACK_AB R46, R63, R56 ;  /* 0x000000383f2e723e */ /* 0x000fe200000010ff */
[----:B------:R-:W-:Y:S02]  /*5d30*/  IMAD.MOV.U32 R56, RZ, RZ, R43 ;  /* 0x000000ffff387224 */ /* 0x000fe400078e002b */
[----:B------:R-:W-:Y:S01]  /*5d40*/  F2FP.BF16.F32.PACK_AB R58, R44, R57 ;  /* 0x000000392c3a723e */ /* 0x000fe200000010ff */
[----:B------:R-:W-:Y:S02]  /*5d50*/  IMAD.MOV.U32 R44, RZ, RZ, R40 ;  /* 0x000000ffff2c7224 */ /* 0x000fe400078e0028 */
[----:B------:R-:W-:-:S07]  /*5d60*/  IMAD.MOV.U32 R57, RZ, RZ, R42 ;  /* 0x000000ffff397224 */ /* 0x000fce00078e002a */
.L_x_460:
[----:B------:R-:W-:Y:S05]  /*5d70*/  BSYNC B2 ;  /* 0x0000000000027941 */ /* 0x000fea0003800000 */
.L_x_459:
        /* <DEDUP_REMOVED lines=12> */
.L_x_458:
[----:B------:R-:W-:Y:S05]  /*5e40*/  BSYNC B1 ;  /* 0x0000000000017941 */ /* 0x000fea0003800000 */
.L_x_457:
[----:B------:R-:W-:-:S13]  /*5e50*/  ISETP.NE.AND P4, PT, R13, RZ, PT ;  /* 0x000000ff0d00720c */ /* 0x000fda0003f85270 */
[----:B------:R-:W-:Y:S05]  /*5e60*/  @!P4 BRA `(.L_x_425) ;  /* 0x0000000800acc947 */ /* 0x000fea0003800000 */
[----:B---3--:R-:W3:Y:S04]  /*5e70*/  LDL R40, [R1+0x50] ;  /* 0x0000500001287983 */ /* 0x008ee80000100800 */
[----:B------:R-:W2:Y:S04]  /*5e80*/  LDL R43, [R1+0x54] ;  /* 0x00005400012b7983 */ /* 0x000ea80000100800 */
[----:B------:R-:W4:Y:S04]  /*5e90*/  LDL R42, [R1+0x5c] ;  /* 0x00005c00012a7983 */ /* 0x000f280000100800 */
[----:B------:R-:W5:Y:S01]  /*5ea0*/  LDL R41, [R1+0x58] ;  /* 0x0000580001297983 */ /* 0x000f620000100800 */
[----:B------:R-:W-:Y:S01]  /*5eb0*/  BSSY B1, `(.L_x_461) ;  /* 0x000007c000017945 */ /* 0x000fe20003800000 */
[----:B---3--:R-:W-:-:S02]  /*5ec0*/  LOP3.LUT P6, RZ, R40, 0x1, RZ, 0xc0, !PT ;  /* 0x0000000128ff7812 */ /* 0x008fc400078cc0ff */
[----:B------:R-:W-:Y:S01]  /*5ed0*/  IADD3 R40, P4, P5, R28, R96, R10 ;  /* 0x000000601c287210 */ /* 0x000fe20007d9e00a */
[----:B--2---:R-:W-:Y:S02]  /*5ee0*/  IMAD.MOV.U32 R44, RZ, RZ, R43 ;  /* 0x000000ffff2c7224 */ /* 0x004fe400078e002b */
[----:B----4-:R-:W-:Y:S01]  /*5ef0*/  IMAD.MOV.U32 R43, RZ, RZ, R42 ;  /* 0x000000ffff2b7224 */ /* 0x010fe200078e002a */
[----:B------:R-:W-:Y:S01]  /*5f00*/  SEL R116, R108, R116, !P6 ;  /* 0x000000746c747207 */ /* 0x000fe20007000000 */
[----:B-----5:R-:W-:Y:S01]  /*5f10*/  IMAD.MOV.U32 R42, RZ, RZ, R41 ;  /* 0x000000ffff2a7224 */ /* 0x020fe200078e0029 */
[----:B------:R-:W-:Y:S02]  /*5f20*/  IADD3.X R41, R3, R114, R100, P4, P5 ;  /* 0x0000007203297210 */ /* 0x000fe400027ea464 */
[----:B------:R-:W-:-:S04]  /*5f30*/  LEA R52, P4, R40, R94, 0x1 ;  /* 0x0000005e28347211 */ /* 0x000fc800078808ff */
[----:B------:R-:W-:Y:S02]  /*5f40*/  LEA.HI.X R53, R40, R95, R41, 0x1, P4 ;  /* 0x0000005f28357211 */ /* 0x000fe400020f0c29 */
[----:B------:R-:W-:-:S04]  /*5f50*/  SHF.R.S32.HI R41, RZ, 0x1f, R116 ;  /* 0x0000001fff297819 */ /* 0x000fc80000011474 */
[----:B------:R-:W-:-:S04]  /*5f60*/  LEA.HI R41, R41, R116, RZ, 0x4 ;  /* 0x0000007429297211 */ /* 0x000fc800078f20ff */
[----:B------:R-:W-:-:S04]  /*5f70*/  SHF.R.S32.HI R40, RZ, 0x4, R41 ;  /* 0x00000004ff287819 */ /* 0x000fc80000011429 */
[----:B------:R-:W-:-:S04]  /*5f80*/  LEA.HI.SX32 R40, R9, R40, 0x1d ;  /* 0x0000002809287211 */ /* 0x000fc800078feaff */
[----:B------:R-:W-:Y:S01]  /*5f90*/  SHF.R.S32.HI R41, RZ, 0x1f, R40 ;  /* 0x0000001fff297819 */ /* 0x000fe20000011428 */
[----:B------:R-:W-:-:S03]  /*5fa0*/  IMAD.SHL.U32 R55, R40, 0x8, RZ ;  /* 0x0000000828377824 */ /* 0x000fc600078e00ff */
[----:B------:R-:W-:Y:S02]  /*5fb0*/  LEA.HI R41, R41, R40, RZ, 0x2 ;  /* 0x0000002829297211 */ /* 0x000fe400078f10ff */
[----:B------:R-:W-:Y:S02]  /*5fc0*/  LOP3.LUT R40, R44, 0x18, R55, 0xf8, !PT ;  /* 0x000000182c287812 */ /* 0x000fe400078ef837 */
[----:B------:R-:W-:Y:S02]  /*5fd0*/  SHF.R.S32.HI R41, RZ, 0x2, R41 ;  /* 0x00000002ff297819 */ /* 0x000fe40000011429 */
[----:B------:R-:W-:-:S03]  /*5fe0*/  LOP3.LUT R40, R40, R42, RZ, 0x3c, !PT ;  /* 0x0000002a28287212 */ /* 0x000fc600078e3cff */
[----:B------:R-:W-:-:S04]  /*5ff0*/  IMAD R41, R41, 0x1200, R43 ;  /* 0x0000120029297824 */ /* 0x000fc800078e022b */
[----:B------:R-:W-:Y:S02]  /*6000*/  IMAD.IADD R40, R41, 0x1, R40 ;  /* 0x0000000129287824 */ /* 0x000fe400078e0228 */
[C---:B------:R-:W-:Y:S02]  /*6010*/  IMAD R41, R17.reuse, 0x3600, R103 ;  /* 0x0000360011297824 */ /* 0x040fe400078e0267 */
[----:B------:R-:W-:Y:S02]  /*6020*/  IMAD R43, R17, 0x3600, R40 ;  /* 0x00003600112b7824 */ /* 0x000fe400078e0228 */
[--C-:B------:R-:W-:Y:S02]  /*6030*/  IMAD R41, R41, 0x2, R16.reuse ;  /* 0x0000000229297824 */ /* 0x100fe400078e0210 */
[----:B------:R-:W-:-:S04]  /*6040*/  IMAD R44, R43, 0x2, R16 ;  /* 0x000000022b2c7824 */ /* 0x000fc800078e0210 */
[----:B------:R-:W1:Y:S04]  /*6050*/  LDS.128 R40, [R41+0x16a00] ;  /* 0x016a000029287984 */ /* 0x000e680000000c00 */
[----:B------:R-:W2:Y:S01]  /*6060*/  LDS.128 R44, [R44+0x16a00] ;  /* 0x016a00002c2c7984 */ /* 0x000ea20000000c00 */
[----:B------:R-:W-:-:S13]  /*6070*/  ISETP.GE.AND P4, PT, R4, R107, PT ;  /* 0x0000006b0400720c */ /* 0x000fda0003f86270 */
[----:B------:R-:W-:Y:S05]  /*6080*/  @P4 BRA `(.L_x_462) ;  /* 0x0000000400784947 */ /* 0x000fea0003800000 */
[----:B------:R-:W-:Y:S01]  /*6090*/  SHF.R.U32.HI R57, RZ, 0x10, R49 ;  /* 0x00000010ff397819 */ /* 0x000fe20000011631 */
[----:B--2---:R-:W-:Y:S01]  /*60a0*/  IMAD.U32 R56, R45, 0x10000, RZ ;  /* 0x000100002d387824 */ /* 0x004fe200078e00ff */
[----:B------:R-:W-:Y:S01]  /*60b0*/  SHF.R.U32.HI R59, RZ, 0x10, R37 ;  /* 0x00000010ff3b7819 */ /* 0x000fe20000011625 */
[----:B-1----:R-:W-:Y:S01]  /*60c0*/  IMAD.U32 R54, R41, 0x10000, RZ ;  /* 0x0001000029367824 */ /* 0x002fe200078e00ff */
[----:B------:R-:W-:Y:S02]  /*60d0*/  PRMT R57, R126, 0x5432, R57 ;  /* 0x000054327e397816 */ /* 0x000fe40000000039 */
[----:B------:R-:W-:Y:S02]  /*60e0*/  PRMT R58, R124, 0x5432, R59 ;  /* 0x000054327c3a7816 */ /* 0x000fe4000000003b */
[----:B------:R-:W-:Y:S01]  /*60f0*/  LOP3.LUT R45, R45, 0xffff0000, RZ, 0xc0, !PT ;  /* 0xffff00002d2d7812 */ /* 0x000fe200078ec0ff */
[----:B------:R-:W-:Y:S01]  /*6100*/  IMAD.U32 R61, R57, 0x10000, RZ ;  /* 0x00010000393d7824 */ /* 0x000fe200078e00ff */
[----:B------:R-:W-:Y:S01]  /*6110*/  LOP3.LUT R41, R41, 0xffff0000, RZ, 0xc0, !PT ;  /* 0xffff000029297812 */ /* 0x000fe200078ec0ff */
[C---:B------:R-:W-:Y:S01]  /*6120*/  IMAD.U32 R59, R58.reuse, 0x10000, RZ ;  /* 0x000100003a3b7824 */ /* 0x040fe200078e00ff */
[----:B------:R-:W-:Y:S01]  /*6130*/  LOP3.LUT R58, R58, 0xffff0000, RZ, 0xc0, !PT ;  /* 0xffff00003a3a7812 */ /* 0x000fe200078ec0ff */
[----:B------:R-:W-:Y:S01]  /*6140*/  FMUL.FTZ R63, R56, R61 ;  /* 0x0000003d383f7220 */ /* 0x000fe20000410000 */
[----:B------:R-:W-:Y:S01]  /*6150*/  SHF.R.U64 R49, R48, 0x10, R49 ;  /* 0x0000001030317819 */ /* 0x000fe20000001231 */
[-C--:B------:R-:W-:Y:S01]  /*6160*/  FMUL.FTZ R60, R56, R59.reuse ;  /* 0x0000003b383c7220 */ /* 0x080fe20000410000 */
[----:B------:R-:W-:Y:S01]  /*6170*/  SHF.R.U64 R50, R50, 0x10, R51 ;  /* 0x0000001032327819 */ /* 0x000fe20000001233 */
[----:B------:R-:W-:Y:S01]  /*6180*/  FFMA.FTZ R56, R54, R59, -R63 ;  /* 0x0000003b36387223 */ /* 0x000fe2000001083f */
[----:B------:R-:W-:-:S02]  /*6190*/  IMAD.U32 R59, R43, 0x10000, RZ ;  /* 0x000100002b3b7824 */ /* 0x000fc400078e00ff */
[----:B------:R-:W-:Y:S01]  /*61a0*/  FFMA.FTZ R54, R54, R61, R60 ;  /* 0x0000003d36367223 */ /* 0x000fe2000001003c */
[----:B------:R-:W-:Y:S01]  /*61b0*/  LOP3.LUT R60, R57, 0xffff0000, RZ, 0xc0, !PT ;  /* 0xffff0000393c7812 */ /* 0x000fe200078ec0ff */
[----:B------:R-:W-:Y:S01]  /*61c0*/  FMUL.FTZ R57, R45, R58 ;  /* 0x0000003a2d397220 */ /* 0x000fe20000410000 */
[----:B------:R-:W-:Y:S01]  /*61d0*/  IMAD.U32 R61, R47, 0x10000, RZ ;  /* 0x000100002f3d7824 */ /* 0x000fe200078e00ff */
[----:B------:R-:W-:Y:S02]  /*61e0*/  PRMT R126, R126, 0x5410, R49 ;  /* 0x000054107e7e7816 */ /* 0x000fe40000000031 */
[----:B------:R-:W-:Y:S01]  /*61f0*/  FMUL.FTZ R62, R45, R60 ;  /* 0x0000003c2d3e7220 */ /* 0x000fe20000410000 */
[----:B------:R-:W-:-:S03]  /*6200*/  SHF.R.U64 R38, R38, 0x10, R39 ;  /* 0x0000001026267819 */ /* 0x000fc60000001227 */
[C---:B------:R-:W-:Y:S01]  /*6210*/  FFMA.FTZ R45, R41.reuse, R58, -R62 ;  /* 0x0000003a292d7223 */ /* 0x040fe2000001083e */
[----:B------:R-:W-:Y:S01]  /*6220*/  FFMA.FTZ R41, R41, R60, R57 ;  /* 0x0000003c29297223 */ /* 0x000fe20000010039 */
[----:B------:R-:W-:Y:S02]  /*6230*/  SHF.R.U32.HI R60, RZ, 0x10, R51 ;  /* 0x00000010ff3c7819 */ /* 0x000fe40000011633 */
[----:B------:R-:W-:Y:S01]  /*6240*/  SHF.R.U32.HI R58, RZ, 0x10, R39 ;  /* 0x00000010ff3a7819 */ /* 0x000fe20000011627 */
[----:B------:R-:W-:Y:S01]  /*6250*/  IMAD.U32 R39, R42, 0x10000, RZ ;  /* 0x000100002a277824 */ /* 0x000fe200078e00ff */
[----:B------:R-:W-:Y:S02]  /*6260*/  PRMT R60, R125, 0x5432, R60 ;  /* 0x000054327d3c7816 */ /* 0x000fe4000000003c */
[----:B------:R-:W-:Y:S02]  /*6270*/  PRMT R57, R123, 0x5432, R58 ;  /* 0x000054327b397816 */ /* 0x000fe4000000003a */
[----:B------:R-:W-:Y:S01]  /*6280*/  LOP3.LUT R51, R126, 0xffff0000, RZ, 0xc0, !PT ;  /* 0xffff00007e337812 */ /* 0x000fe200078ec0ff */
[C---:B------:R-:W-:Y:S01]  /*6290*/  IMAD.U32 R62, R60.reuse, 0x10000, RZ ;  /* 0x000100003c3e7824 */ /* 0x040fe200078e00ff */
[----:B------:R-:W-:Y:S01]  /*62a0*/  LOP3.LUT R60, R60, 0xffff0000, RZ, 0xc0, !PT ;  /* 0xffff00003c3c7812 */ /* 0x000fe200078ec0ff */
[C---:B------:R-:W-:Y:S01]  /*62b0*/  IMAD.U32 R58, R57.reuse, 0x10000, RZ ;  /* 0x00010000393a7824 */ /* 0x040fe200078e00ff */
[----:B------:R-:W-:Y:S01]  /*62c0*/  LOP3.LUT R57, R57, 0xffff0000, RZ, 0xc0, !PT ;  /* 0xffff000039397812 */ /* 0x000fe200078ec0ff */
[----:B------:R-:W-:Y:S01]  /*62d0*/  FMUL.FTZ R64, R61, R62 ;  /* 0x0000003e3d407220 */ /* 0x000fe20000410000 */
[----:B------:R-:W-:Y:S01]  /*62e0*/  PRMT R125, R125, 0x5410, R50 ;  /* 0x000054107d7d7816 */ /* 0x000fe20000000032 */
[-C--:B------:R-:W-:Y:S01]  /*62f0*/  FMUL.FTZ R61, R61, R58.reuse ;  /* 0x0000003a3d3d7220 */ /* 0x080fe20000410000 */
[----:B------:R-:W-:Y:S01]  /*6300*/  PRMT R123, R123, 0x5410, R38 ;  /* 0x000054107b7b7816 */ /* 0x000fe20000000026 */
[C---:B------:R-:W-:Y:S01]  /*6310*/  FFMA.FTZ R58, R59.reuse, R58, -R64 ;  /* 0x0000003a3b3a7223 */ /* 0x040fe20000010840 */
[----:B------:R-:W-:Y:S01]  /*6320*/  LOP3.LUT R42, R42, 0xffff0000, RZ, 0xc0, !PT ;  /* 0xffff00002a2a7812 */ /* 0x000fe200078ec0ff */
[----:B------:R-:W-:Y:S01]  /*6330*/  FFMA.FTZ R59, R59, R62, R61 ;  /* 0x0000003e3b3b7223 */ /* 0x000fe2000001003d */
[----:B------:R-:W-:-:S02]  /*6340*/  SHF.R.U64 R61, R36, 0x10, R37 ;  /* 0x00000010243d7819 */ /* 0x000fc40000001225 */
[----:B------:R-:W-:Y:S02]  /*6350*/  LOP3.LUT R37, R47, 0xffff0000, RZ, 0xc0, !PT ;  /* 0xffff00002f257812 */ /* 0x000fe400078ec0ff */
[----:B------:R-:W-:Y:S02]  /*6360*/  LOP3.LUT R36, R43, 0xffff0000, RZ, 0xc0, !PT ;  /* 0xffff00002b247812 */ /* 0x000fe400078ec0ff */
[----:B------:R-:W-:Y:S01]  /*6370*/  PRMT R124, R124, 0x5410, R61 ;  /* 0x000054107c7c7816 */ /* 0x000fe2000000003d */
[C---:B------:R-:W-:Y:S01]  /*6380*/  FMUL.FTZ R43, R37.reuse, R60 ;  /* 0x0000003c252b7220 */ /* 0x040fe20000410000 */
[-C--:B------:R-:W-:Y:S01]  /*6390*/  FMUL.FTZ R47, R37, R57.reuse ;  /* 0x00000039252f7220 */ /* 0x080fe20000410000 */
[----:B------:R-:W-:Y:S02]  /*63a0*/  F2FP.BF16.F32.PACK_AB R45, R45, R56 ;  /* 0x000000382d2d723e */ /* 0x000fe400000010ff */
[C---:B------:R-:W-:Y:S01]  /*63b0*/  FFMA.FTZ R37, R36.reuse, R57, -R43 ;  /* 0x0000003924257223 */ /* 0x040fe2000001082b */
[----:B------:R-:W-:Y:S01]  /*63c0*/  FFMA.FTZ R36, R36, R60, R47 ;  /* 0x0000003c24247223 */ /* 0x000fe2000001002f */
[----:B------:R-:W-:Y:S01]  /*63d0*/  IMAD.U32 R47, R44, 0x10000, RZ ;  /* 0x000100002c2f7824 */ /* 0x000fe200078e00ff */
[----:B------:R-:W-:Y:S01]  /*63e0*/  F2FP.BF16.F32.PACK_AB R54, R41, R54 ;  /* 0x000000362936723e */ /* 0x000fe200000010ff */
[----:B------:R-:W-:Y:S01]  /*63f0*/  IMAD.U32 R60, R126, 0x10000, RZ ;  /* 0x000100007e3c7824 */ /* 0x000fe200078e00ff */
[----:B------:R-:W-:Y:S01]  /*6400*/  F2FP.BF16.F32.PACK_AB R37, R37, R58 ;  /* 0x0000003a2525723e */ /* 0x000fe200000010ff */
[----:B------:R-:W-:Y:S01]  /*6410*/  IMAD.U32 R48, R124, 0x10000, RZ ;  /* 0x000100007c307824 */ /* 0x000fe200078e00ff */
[----:B------:R-:W-:Y:S01]  /*6420*/  F2FP.BF16.F32.PACK_AB R36, R36, R59 ;  /* 0x0000003b2424723e */ /* 0x000fe200000010ff */
[----:B------:R-:W-:-:S02]  /*6430*/  IMAD.U32 R43, R40, 0x10000, RZ ;  /* 0x00010000282b7824 */ /* 0x000fc400078e00ff */
[C---:B------:R-:W-:Y:S01]  /*6440*/  FMUL.FTZ R62, R47.reuse, R60 ;  /* 0x0000003c2f3e7220 */ /* 0x040fe20000410000 */
[-C--:B------:R-:W-:Y:S01]  /*6450*/  FMUL.FTZ R49, R47, R48.reuse ;  /* 0x000000302f317220 */ /* 0x080fe20000410000 */
[----:B------:R-:W-:Y:S01]  /*6460*/  LOP3.LUT R40, R40, 0xffff0000, RZ, 0xc0, !PT ;  /* 0xffff000028287812 */ /* 0x000fe200078ec0ff */
[----:B------:R-:W-:Y:S02]  /*6470*/  IMAD.MOV.U32 R41, RZ, RZ, R45 ;  /* 0x000000ffff297224 */ /* 0x000fe400078e002d */
[C---:B------:R-:W-:Y:S01]  /*6480*/  FFMA.FTZ R47, R43.reuse, R48, -R62 ;  /* 0x000000302b2f7223 */ /* 0x040fe2000001083e */
[----:B------:R-:W-:Y:S01]  /*6490*/  FFMA.FTZ R43, R43, R60, R49 ;  /* 0x0000003c2b2b7223 */ /* 0x000fe20000010031 */
[----:B------:R-:W-:Y:S01]  /*64a0*/  LOP3.LUT R48, R44, 0xffff0000, RZ, 0xc0, !PT ;  /* 0xffff00002c307812 */ /* 0x000fe200078ec0ff */
[----:B------:R-:W-:Y:S01]  /*64b0*/  IMAD.U32 R44, R46, 0x10000, RZ ;  /* 0x000100002e2c7824 */ /* 0x000fe200078e00ff */
[----:B------:R-:W-:Y:S01]  /*64c0*/  LOP3.LUT R49, R124, 0xffff0000, RZ, 0xc0, !PT ;  /* 0xffff00007c317812 */ /* 0x000fe200078ec0ff */
[----:B------:R-:W-:Y:S01]  /*64d0*/  IMAD.MOV.U32 R45, RZ, RZ, R54 ;  /* 0x000000ffff2d7224 */ /* 0x000fe200078e0036 */
[----:B------:R-:W-:Y:S01]  /*64e0*/  LOP3.LUT R46, R46, 0xffff0000, RZ, 0xc0, !PT ;  /* 0xffff00002e2e7812 */ /* 0x000fe200078ec0ff */
[----:B------:R-:W-:-:S02]  /*64f0*/  FMUL.FTZ R57, R48, R51 ;  /* 0x0000003330397220 */ /* 0x000fc40000410000 */
[-C--:B------:R-:W-:Y:S02]  /*6500*/  FMUL.FTZ R48, R48, R49.reuse ;  /* 0x0000003130307220 */ /* 0x080fe40000410000 */
[C---:B------:R-:W-:Y:S01]  /*6510*/  FFMA.FTZ R38, R40.reuse, R49, -R57 ;  /* 0x0000003128267223 */ /* 0x040fe20000010839 */
[----:B------:R-:W-:Y:S02]  /*6520*/  IMAD.U32 R49, R125, 0x10000, RZ ;  /* 0x000100007d317824 */ /* 0x000fe400078e00ff */
[----:B------:R-:W-:Y:S01]  /*6530*/  FFMA.FTZ R40, R40, R51, R48 ;  /* 0x0000003328287223 */ /* 0x000fe20000010030 */
[----:B------:R-:W-:Y:S01]  /*6540*/  IMAD.U32 R48, R123, 0x10000, RZ ;  /* 0x000100007b307824 */ /* 0x000fe200078e00ff */
[----:B------:R-:W-:Y:S01]  /*6550*/  LOP3.LUT R125, R125, 0xffff0000, RZ, 0xc0, !PT ;  /* 0xffff00007d7d7812 */ /* 0x000fe200078ec0ff */
[C---:B------:R-:W-:Y:S01]  /*6560*/  FMUL.FTZ R50, R44.reuse, R49 ;  /* 0x000000312c327220 */ /* 0x040fe20000410000 */
[----:B------:R-:W-:Y:S01]  /*6570*/  LOP3.LUT R123, R123, 0xffff0000, RZ, 0xc0, !PT ;  /* 0xffff00007b7b7812 */ /* 0x000fe200078ec0ff */
[-C--:B------:R-:W-:Y:S01]  /*6580*/  FMUL.FTZ R44, R44, R48.reuse ;  /* 0x000000302c2c7220 */ /* 0x080fe20000410000 */
[----:B------:R-:W-:Y:S01]  /*6590*/  F2FP.BF16.F32.PACK_AB R43, R40, R43 ;  /* 0x0000002b282b723e */ /* 0x000fe200000010ff */
[C---:B------:R-:W-:Y:S01]  /*65a0*/  FMUL.FTZ R51, R46.reuse, R125 ;  /* 0x0000007d2e337220 */ /* 0x040fe20000410000 */
[C---:B------:R-:W-:Y:S01]  /*65b0*/  FFMA.FTZ R50, R39.reuse, R48, -R50 ;  /* 0x0000003027327223 */ /* 0x040fe20000010832 */
[----:B------:R-:W-:Y:S01]  /*65c0*/  FMUL.FTZ R46, R46, R123 ;  /* 0x0000007b2e2e7220 */ /* 0x000fe20000410000 */
[----:B------:R-:W-:Y:S01]  /*65d0*/  FFMA.FTZ R44, R39, R49, R44 ;  /* 0x00000031272c7223 */ /* 0x000fe2000001002c */
[----:B------:R-:W-:Y:S01]  /*65e0*/  FFMA.FTZ R51, R42, R123, -R51 ;  /* 0x0000007b2a337223 */ /* 0x000fe20000010833 */
[----:B------:R-:W-:Y:S01]  /*65f0*/  F2FP.BF16.F32.PACK_AB R38, R38, R47 ;  /* 0x0000002f2626723e */ /* 0x000fe200000010ff */
[----:B------:R-:W-:Y:S01]  /*6600*/  FFMA.FTZ R125, R42, R125, R46 ;  /* 0x0000007d2a7d7223 */ /* 0x000fe2000001002e */
[----:B------:R-:W-:-:S02]  /*6610*/  IMAD.MOV.U32 R47, RZ, RZ, R36 ;  /* 0x000000ffff2f7224 */ /* 0x000fc400078e0024 */
[----:B------:R-:W-:Y:S01]  /*6620*/  F2FP.BF16.F32.PACK_AB R42, R51, R50 ;  /* 0x00000032332a723e */ /* 0x000fe200000010ff */
[----:B------:R-:W-:Y:S01]  /*6630*/  IMAD.MOV.U32 R40, RZ, RZ, R38 ;  /* 0x000000ffff287224 */ /* 0x000fe200078e0026 */
[----:B------:R-:W-:Y:S01]  /*6640*/  F2FP.BF16.F32.PACK_AB R46, R125, R44 ;  /* 0x0000002c7d2e723e */ /* 0x000fe200000010ff */
[----:B------:R-:W-:Y:S02]  /*6650*/  IMAD.MOV.U32 R44, RZ, RZ, R43 ;  /* 0x000000ffff2c7224 */ /* 0x000fe400078e002b */
[----:B------:R-:W-:-:S07]  /*6660*/  IMAD.MOV.U32 R43, RZ, RZ, R37 ;  /* 0x000000ffff2b7224 */ /* 0x000fce00078e0025 */
.L_x_462:
[----:B------:R-:W-:Y:S05]  /*6670*/  BSYNC B1 ;  /* 0x0000000000017941 */ /* 0x000fea0003800000 */
.L_x_461:
[----:B-1----:R4:W-:Y:S01]  /*6680*/  STG.E.128 desc[UR60][R52.64], R40 ;  /* 0x0000002834007986 */ /* 0x0029e2000c101d3c */
[----:B------:R-:W-:-:S13]  /*6690*/  ISETP.GE.AND P4, PT, R55, R110, PT ;  /* 0x0000006e3700720c */ /* 0x000fda0003f86270 */
[----:B------:R-:W-:Y:S05]  /*66a0*/  @P4 BRA `(.L_x_425) ;  /* 0x00000000009c4947 */ /* 0x000fea0003800000 */
[--C-:B------:R-:W-:Y:S02]  /*66b0*/  SHF.R.S32.HI R36, RZ, 0x1f, R55.reuse ;  /* 0x0000001fff247819 */ /* 0x100fe40000011437 */
[----:B------:R-:W-:-:S04]  /*66c0*/  IADD3 R55, P4, P5, R28, R96, R55 ;  /* 0x000000601c377210 */ /* 0x000fc80007d9e037 */
[----:B------:R-:W-:Y:S02]  /*66d0*/  IADD3.X R36, R3, R114, R36, P4, P5 ;  /* 0x0000007203247210 */ /* 0x000fe400027ea424 */
[----:B------:R-:W-:-:S04]  /*66e0*/  LEA R94, P4, R55, R94, 0x1 ;  /* 0x0000005e375e7211 */ /* 0x000fc800078808ff */
[----:B------:R-:W-:-:S05]  /*66f0*/  LEA.HI.X R95, R55, R95, R36, 0x1, P4 ;  /* 0x0000005f375f7211 */ /* 0x000fca00020f0c24 */
[----:B--2---:R1:W-:Y:S01]  /*6700*/  STG.E.128 desc[UR60][R94.64], R44 ;  /* 0x0000002c5e007986 */ /* 0x0043e2000c101d3c */
[----:B------:R-:W-:Y:S05]  /*6710*/  BRA `(.L_x_425) ;  /* 0x0000000000807947 */ /* 0x000fea0003800000 */
.L_x_418:
[----:B------:R-:W2:Y:S02]  /*6720*/  LDL R36, [R1+0x48] ;  /* 0x0000480001247983 */ /* 0x000ea40000100800 */
[----:B--2---:R-:W-:-:S13]  /*6730*/  ISETP.NE.AND P3, PT, R36, 0x3, PT ;  /* 0x000000032400780c */ /* 0x004fda0003f65270 */
[----:B------:R-:W-:Y:S05]  /*6740*/  @!P3 BRA `(.L_x_463) ;  /* 0x000000000004b947 */ /* 0x000fea0003800000 */
[----:B------:R-:W-:Y:S01]  /*6750*/  BPT.TRAP 0x1 ;  /* 0x000000040000795c */ /* 0x000fe20000300000 */
.L_x_463:
[----:B------:R-:W-:Y:S01]  /*6760*/  IMAD R21, R17, 0x8, R16 ;  /* 0x0000000811157824 */ /* 0x000fe200078e0210 */
[----:B------:R-:W-:Y:S01]  /*6770*/  SHF.L.U32 R91, R145, 0x1f, RZ ;  /* 0x0000001f915b7819 */ /* 0x000fe200000006ff */
[----:B------:R-:W-:Y:S01]  /*6780*/  IMAD R90, R24, -0x90, R2 ;  /* 0xffffff70185a7824 */ /* 0x000fe200078e0202 */
[----:B------:R-:W-:Y:S02]  /*6790*/  BSSY B1, `(.L_x_464) ;  /* 0x0000004000017945 */ /* 0x000fe40003800000 */
[----:B------:R-:W0:Y:S02]  /*67a0*/  SYNCS.PHASECHK.TRANS64.TRYWAIT P4, [R21+URZ+0x31c90], R91 ;  /* 0x031c905b150075a7 */ /* 0x000e24000808017f */
[----:B------:R-:W-:Y:S01]  /*67b0*/  VIMNMX R90, R90, 0x90, PT ;  /* 0x000000905a5a7848 */ /* 0x000fe20003fe0100 */
[----:B0-----:R-:W-:Y:S06]  /*67c0*/  @!P4 BRA `(.L_x_465) ;  /* 0x000001880020c947 */ /* 0x001fec0003800000 */
.L_x_710:
[----:B------:R-:W-:Y:S05]  /*67d0*/  BSYNC B1 ;  /* 0x0000000000017941 */ /* 0x000fea0003800000 */
.L_x_464:
[----:B------:R-:W-:-:S13]  /*67e0*/  ISETP.GE.AND P4, PT, R19, R90, PT ;  /* 0x0000005a1300720c */ /* 0x000fda0003f86270 */
[----:B------:R-:W-:Y:S05]  /*67f0*/  @P4 BRA `(.L_x_425) ;  /* 0x0000000000484947 */ /* 0x000fea0003800000 */
[----:B------:R-:W-:-:S13]  /*6800*/  ISETP.NE.AND P4, PT, R11, RZ, PT ;  /* 0x000000ff0b00720c */ /* 0x000fda0003f85270 */
[----:B------:R-:W1:Y:S04]  /*6810*/  @P4 LDS.128 R36, [R83+0x16800] ;  /* 0x0168000053244984 */ /* 0x000e680000000c00 */
[----:B-1----:R-:W-:Y:S01]  /*6820*/  @P4 STG.E.128 desc[UR60][R40.64], R36 ;  /* 0x0000002428004986 */ /* 0x002fe2000c101d3c */
        /* <DEDUP_REMOVED lines=14> */
[----:B-1----:R1:W-:Y:S02]  /*6910*/  @P4 STG.E.128 desc[UR60][R40.64+0xa0], R36 ;  /* 0x0000a02428004986 */ /* 0x0023e4000c101d3c */
.L_x_425:
[----:B------:R-:W-:Y:S05]  /*6920*/  BSYNC B0 ;  /* 0x0000000000007941 */ /* 0x000fea0003800000 */
.L_x_417:
[----:B-1234-:R-:W1:Y:S01]  /*6930*/  S2R R36, SR_TID.X ;  /* 0x0000000000247919 */ /* 0x01ee620000002100 */
[----:B------:R-:W-:Y:S01]  /*6940*/  @!PT LDS RZ, [RZ] ;  /* 0x00000000fffff984 */ /* 0x000fe20000000800 */
[----:B------:R-:W-:Y:S01]  /*6950*/  @!PT LDS RZ, [RZ] ;  /* 0x00000000fffff984 */ /* 0x000fe20000000800 */
[----:B------:R-:W-:Y:S01]  /*6960*/  @!PT LDS RZ, [RZ] ;  /* 0x00000000fffff984 */ /* 0x000fe20000000800 */
[----:B------:R-:W-:Y:S01]  /*6970*/  @!PT LDS RZ, [RZ] ;  /* 0x00000000fffff984 */ /* 0x000fe20000000800 */
[----:B------:R2:W-:Y:S06]  /*6980*/  MEMBAR.ALL.CTA ;  /* 0x0000000000007992 */ /* 0x0005ec0000008000 */
[----:B--2---:R-:W2:Y:S01]  /*6990*/  FENCE.VIEW.ASYNC.S ;  /* 0x00000000000073c6 */ /* 0x004ea20000000000 */
[----:B------:R-:W-:Y:S05]  /*69a0*/  WARPSYNC.ALL ;  /* 0x0000000000007948 */ /* 0x000fea0003800000 */
[----:B------:R-:W-:Y:S01]  /*69b0*/  BSSY B0, `(.L_x_466) ;  /* 0x0000009000007945 */ /* 0x000fe20003800000 */
[----:B-1----:R-:W-:Y:S01]  /*69c0*/  LOP3.LUT R36, R36, 0x7f, RZ, 0xc0, !PT ;  /* 0x0000007f24247812 */ /* 0x002fe200078ec0ff */
[----:B--2---:R1:W-:Y:S03]  /*69d0*/  BAR.SYNC.DEFER_BLOCKING R113, 0x80 ;  /* 0x000200710000751d */ /* 0x0043e60000010000 */
[----:B------:R-:W-:-:S13]  /*69e0*/  ISETP.NE.AND P4, PT, R36, RZ, PT ;  /* 0x000000ff2400720c */ /* 0x000fda0003f85270 */
[----:B------:R-:W-:-:S05]  /*69f0*/  @!P4 VIADD R36, R21, 0x31ca0 ;  /* 0x00031ca01524c836 */ /* 0x000fca0000000000 */
[----:B------:R-:W-:-:S04]  /*6a00*/  @!P4 PRMT R36, RZ, 0x654, R36 ;  /* 0x00000654ff24c816 */ /* 0x000fc80000000024 */
[----:B------:R1:W-:Y:S01]  /*6a10*/  @!P4 SYNCS.ARRIVE.TRANS64.RED.A1T0 RZ, [R36+URZ], RZ ;  /* 0x000000ff24ffc9a7 */ /* 0x0003e2000810043f */
[----:B------:R-:W-:Y:S05]  /*6a20*/  @!P3 BRA `(.L_x_467) ;  /* 0x000000000004b947 */ /* 0x000fea0003800000 */
[----:B------:R-:W-:Y:S01]  /*6a30*/  BPT.TRAP 0x1 ;  /* 0x000000040000795c */ /* 0x000fe20000300000 */
.L_x_467:
[----:B------:R-:W-:Y:S05]  /*6a40*/  BSYNC B0 ;  /* 0x0000000000007941 */ /* 0x000fea0003800000 */
.L_x_466:
[----:B------:R-:W2:Y:S01]  /*6a50*/  SYNCS.PHASECHK.TRANS64.TRYWAIT P3, [R21+URZ+0x31cb0], R91 ;  /* 0x031cb05b150075a7 */ /* 0x000ea2000806017f */
[----:B------:R-:W-:Y:S04]  /*6a60*/  BSSY B0, `(.L_x_468) ;  /* 0x0000002000007945 */ /* 0x000fe80003800000 */
[----:B--2---:R-:W-:Y:S05]  /*6a70*/  @!P3 BRA `(.L_x_469) ;  /* 0x000001840088b947 */ /* 0x004fea0003800000 */
.L_x_711:
[----:B------:R-:W-:Y:S05]  /*6a80*/  BSYNC B0 ;  /* 0x0000000000007941 */ /* 0x000fea0003800000 */
.L_x_468:
[----:B------:R-:W-:Y:S01]  /*6a90*/  ISETP.GE.AND P3, PT, R19, R90, PT ;  /* 0x0000005a1300720c */ /* 0x000fe20003f66270 */
[----:B------:R-:W-:-:S12]  /*6aa0*/  BSSY B0, `(.L_x_470) ;  /* 0x0000020000007945 */ /* 0x000fd80003800000 */
[----:B------:R-:W-:Y:S05]  /*6ab0*/  @P3 BRA `(.L_x_471) ;  /* 0x0000000000783947 */ /* 0x000fea0003800000 */
[----:B------:R-:W-:Y:S01]  /*6ac0*/  IMAD.WIDE R38, R24, 0x90, R78 ;  /* 0x0000009018267825 */ /* 0x000fe200078e024e */
[----:B------:R-:W-:-:S03]  /*6ad0*/  ULDC.64 UR4, c[0x0][0x328] ;  /* 0x0000ca0000047ab9 */ /* 0x000fc60000000a00 */
[----:B------:R-:W-:Y:S02]  /*6ae0*/  IMAD R39, R39, UR4, RZ ;  /* 0x0000000427277c24 */ /* 0x000fe4000f8e02ff */
[----:B-1----:R-:W-:Y:S02]  /*6af0*/  IMAD.MOV.U32 R36, RZ, RZ, R30 ;  /* 0x000000ffff247224 */ /* 0x002fe400078e001e */
[----:B------:R-:W-:Y:S02]  /*6b00*/  IMAD.MOV.U32 R37, RZ, RZ, R88 ;  /* 0x000000ffff257224 */ /* 0x000fe400078e0058 */
[C---:B------:R-:W-:Y:S02]  /*6b10*/  IMAD R39, R38.reuse, UR5, R39 ;  /* 0x0000000526277c24 */ /* 0x040fe4000f8e0227 */
[----:B------:R-:W-:Y:S01]  /*6b20*/  IMAD.WIDE.U32 R36, R38, UR4, R36 ;  /* 0x0000000426247c25 */ /* 0x000fe2000f8e0024 */
[----:B------:R-:W-:-:S03]  /*6b30*/  ULDC.64 UR4, c[0x0][0x318] ;  /* 0x0000c60000047ab9 */ /* 0x000fc60000000a00 */
[----:B------:R-:W-:Y:S01]  /*6b40*/  IMAD.IADD R37, R37, 0x1, R39 ;  /* 0x0000000125257824 */ /* 0x000fe200078e0227 */
[----:B------:R-:W-:Y:S01]  /*6b50*/  LEA R40, P3, R36, UR4, 0x1 ;  /* 0x0000000424287c11 */ /* 0x000fe2000f8608ff */
[----:B------:R-:W-:-:S03]  /*6b60*/  ULDC UR4, c[0x0][0x2f4] ;  /* 0x0000bd0000047ab9 */ /* 0x000fc60000000800 */
[----:B------:R-:W-:Y:S02]  /*6b70*/  LEA.HI.X R41, R36, UR5, R37, 0x1, P3 ;  /* 0x0000000524297c11 */ /* 0x000fe400098f0c25 */
[----:B------:R-:W-:-:S13]  /*6b80*/  ISETP.GE.AND P3, PT, R22, UR4, PT ;  /* 0x0000000416007c0c */ /* 0x000fda000bf66270 */
[----:B------:R-:W1:Y:S04]  /*6b90*/  @!P3 LDS.128 R36, [R83] ;  /* 0x000000005324b984 */ /* 0x000e680000000c00 */
[----:B-1----:R-:W-:Y:S01]  /*6ba0*/  @!P3 STG.E.128 desc[UR60][R40.64], R36 ;  /* 0x000000242800b986 */ /* 0x002fe2000c101d3c */
[----:B------:R-:W-:-:S13]  /*6bb0*/  ISETP.GE.AND P3, PT, R4, UR4, PT ;  /* 0x0000000404007c0c */ /* 0x000fda000bf66270 */
[----:B------:R-:W1:Y:S04]  /*6bc0*/  @!P3 LDS.128 R36, [R83+0x2400] ;  /* 0x002400005324b984 */ /* 0x000e680000000c00 */
[----:B-1----:R-:W-:Y:S01]  /*6bd0*/  @!P3 STG.E.128 desc[UR60][R40.64+0x40], R36 ;  /* 0x000040242800b986 */ /* 0x002fe2000c101d3c */
[----:B------:R-:W-:-:S13]  /*6be0*/  ISETP.GE.AND P3, PT, R6, UR4, PT ;  /* 0x0000000406007c0c */ /* 0x000fda000bf66270 */
[----:B------:R-:W1:Y:S04]  /*6bf0*/  @!P3 LDS.128 R36, [R83+0x4800] ;  /* 0x004800005324b984 */ /* 0x000e680000000c00 */
[----:B-1----:R-:W-:Y:S01]  /*6c00*/  @!P3 STG.E.128 desc[UR60][R40.64+0x80], R36 ;  /* 0x000080242800b986 */ /* 0x002fe2000c101d3c */
        /* <DEDUP_REMOVED lines=8> */
[----:B-1----:R3:W-:Y:S02]  /*6c90*/  @!P3 STG.E.128 desc[UR60][R40.64+0xa0], R36 ;  /* 0x0000a0242800b986 */ /* 0x0027e4000c101d3c */
.L_x_471:
[----:B------:R-:W-:Y:S05]  /*6ca0*/  BSYNC B0 ;  /* 0x0000000000007941 */ /* 0x000fea0003800000 */
.L_x_470:
[----:B------:R-:W-:Y:S01]  /*6cb0*/  @!PT LDS RZ, [RZ] ;  /* 0x00000000fffff984 */ /* 0x000fe20000000800 */
[----:B------:R-:W-:Y:S01]  /*6cc0*/  @!PT LDS RZ, [RZ] ;  /* 0x00000000fffff984 */ /* 0x000fe20000000800 */
[----:B------:R-:W-:Y:S01]  /*6cd0*/  @!PT LDS RZ, [RZ] ;  /* 0x00000000fffff984 */ /* 0x000fe20000000800 */
[----:B------:R-:W-:Y:S01]  /*6ce0*/  @!PT LDS RZ, [RZ] ;  /* 0x00000000fffff984 */ /* 0x000fe20000000800 */
[----:B------:R4:W-:Y:S06]  /*6cf0*/  MEMBAR.ALL.CTA ;  /* 0x0000000000007992 */ /* 0x0009ec0000008000 */
[----:B----4-:R-:W4:Y:S01]  /*6d00*/  FENCE.VIEW.ASYNC.S ;  /* 0x00000000000073c6 */ /* 0x010f220000000000 */
[----:B------:R-:W-:Y:S02]  /*6d10*/  VIADD R17, R17, 0x1 ;  /* 0x0000000111117836 */ /* 0x000fe40000000000 */
[----:B0-2---:R-:W-:Y:S01]  /*6d20*/  @!P4 VIADD R21, R21, 0x31cc0 ;  /* 0x00031cc01515c836 */ /* 0x005fe20000000000 */
[----:B----4-:R0:W-:Y:S02]  /*6d30*/  BAR.SYNC.DEFER_BLOCKING R113, 0x80 ;  /* 0x000200710000751d */ /* 0x0101e40000010000 */
[----:B------:R-:W-:-:S02]  /*6d40*/  ISETP.NE.AND P3, PT, R17, 0x2, PT ;  /* 0x000000021100780c */ /* 0x000fc40003f65270 */
[----:B------:R-:W-:Y:S02]  /*6d50*/  @!P4 PRMT R21, RZ, 0x654, R21 ;  /* 0x00000654ff15c816 */ /* 0x000fe40000000015 */
[----:B------:R-:W-:Y:S02]  /*6d60*/  SEL R26, RZ, 0x1, P3 ;  /* 0x00000001ff1a7807 */ /* 0x000fe40001800000 */
[----:B------:R-:W-:Y:S02]  /*6d70*/  SEL R17, R17, RZ, P3 ;  /* 0x000000ff11117207 */ /* 0x000fe40001800000 */
[----:B------:R-:W-:Y:S01]  /*6d80*/  LOP3.LUT R145, R145, R26, RZ, 0x3c, !PT ;  /* 0x0000001a91917212 */ /* 0x000fe200078e3cff */
[----:B------:R0:W-:Y:S01]  /*6d90*/  @!P4 SYNCS.ARRIVE.TRANS64.RED.A1T0 RZ, [R21+URZ], RZ ;  /* 0x000000ff15ffc9a7 */ /* 0x0001e2000810043f */
[----:B------:R-:W-:Y:S05]  /*6da0*/  @P2 BRA `(.L_x_472) ;  /* 0xffffffb800a42947 */ /* 0x000fea000383ffff */
[----:B-1-3--:R-:W1:Y:S01]  /*6db0*/  S2R R36, SR_TID.X ;  /* 0x0000000000247919 */ /* 0x00ae620000002100 */
[----:B------:R-:W-:Y:S02]  /*6dc0*/  PLOP3.LUT P0, PT, PT, PT, PT, 0x8, 0x0 ;  /* 0x000000000000781c */ /* 0x000fe40003f0e170 */
[----:B-1----:R-:W-:-:S04]  /*6dd0*/  SHF.R.U32.HI R36, RZ, 0x7, R36 ;  /* 0x00000007ff247819 */ /* 0x002fc80000011624 */
[----:B------:R-:W-:-:S13]  /*6de0*/  ISETP.NE.AND P5, PT, R36, 0x1, PT ;  /* 0x000000012400780c */ /* 0x000fda0003fa5270 */
[----:B------:R-:W-:Y:S06]  /*6df0*/  @!P5 BAR.ARV 0x9, 0x100 ;  /* 0x024400000000db1d */ /* 0x000fec0000002000 */
.L_x_412:
[----:B------:R-:W-:Y:S02]  /*6e00*/  ISETP.GE.AND P2, PT, R112, 0x1, PT ;  /* 0x000000017000780c */ /* 0x000fe40003f46270 */
[----:B------:R-:W-:Y:S02]  /*6e10*/  CS2R R2, SRZ ;  /* 0x0000000000027805 */ /* 0x000fe4000001ff00 */
[----:B------:R-:W-:Y:S01]  /*6e20*/  PLOP3.LUT P1, PT, PT, PT, PT, 0x80, 0x0 ;  /* 0x000000000000781c */ /* 0x000fe20003f2f070 */
[----:B------:R-:W-:Y:S01]  /*6e30*/  IMAD.MOV.U32 R0, RZ, RZ, RZ ;  /* 0x000000ffff007224 */ /* 0x000fe200078e00ff */
[----:B------:R-:W-:Y:S02]  /*6e40*/  CS2R R46, SRZ ;  /* 0x00000000002e7805 */ /* 0x000fe4000001ff00 */
[----:B------:R-:W-:Y:S02]  /*6e50*/  CS2R R34, SRZ ;  /* 0x0000000000227805 */ /* 0x000fe4000001ff00 */
[----:B------:R-:W-:-:S02]  /*6e60*/  CS2R R52, SRZ ;  /* 0x0000000000347805 */ /* 0x000fc4000001ff00 */
[----:B------:R-:W-:Y:S01]  /*6e70*/  CS2R R28, SRZ ;  /* 0x00000000001c7805 */ /* 0x000fe2000001ff00 */
[----:B------:R-:W-:Y:S01]  /*6e80*/  IMAD.MOV.U32 R43, RZ, RZ, RZ ;  /* 0x000000ffff2b7224 */ /* 0x000fe200078e00ff */
        /* <DEDUP_REMOVED lines=8> */
[----:B------:R-:W-:Y:S01]  /*6f10*/  CS2R R78, SRZ ;  /* 0x00000000004e7805 */ /* 0x000fe2000001ff00 */
[----:B------:R-:W-:Y:S01]  /*6f20*/  IMAD.MOV.U32 R41, RZ, RZ, RZ ;  /* 0x000000ffff297224 */ /* 0x000fe200078e00ff */
[----:B------:R-:W-:Y:S02]  /*6f30*/  CS2R R64, SRZ ;  /* 0x0000000000407805 */ /* 0x000fe4000001ff00 */
[----:B------:R-:W-:-:S02]  /*6f40*/  CS2R R26, SRZ ;  /* 0x00000000001a7805 */ /* 0x000fc4000001ff00 */
[----:B------:R-:W-:Y:S02]  /*6f50*/  CS2R R74, SRZ ;  /* 0x00000000004a7805 */ /* 0x000fe4000001ff00 */
[----:B------:R-:W-:Y:S01]  /*6f60*/  CS2R R72, SRZ ;  /* 0x0000000000487805 */ /* 0x000fe2000001ff00 */
[----:B------:R-:W-:Y:S01]  /*6f70*/  IMAD.MOV.U32 R84, RZ, RZ, RZ ;  /* 0x000000ffff547224 */ /* 0x000fe200078e00ff */
[----:B------:R-:W-:Y:S02]  /*6f80*/  CS2R R80, SRZ ;  /* 0x0000000000507805 */ /* 0x000fe4000001ff00 */
[----:B------:R-:W-:Y:S01]  /*6f90*/  CS2R R68, SRZ ;  /* 0x0000000000447805 */ /* 0x000fe2000001ff00 */
[----:B------:R-:W-:Y:S02]  /*6fa0*/  IMAD.MOV.U32 R88, RZ, RZ, RZ ;  /* 0x000000ffff587224 */ /* 0x000fe400078e00ff */
[----:B------:R-:W-:Y:S02]  /*6fb0*/  IMAD.MOV.U32 R6, RZ, RZ, RZ ;  /* 0x000000ffff067224 */ /* 0x000fe400078e00ff */
[----:B------:R-:W-:-:S02]  /*6fc0*/  IMAD.MOV.U32 R86, RZ, RZ, RZ ;  /* 0x000000ffff567224 */ /* 0x000fc400078e00ff */
[----:B------:R-:W-:Y:S01]  /*6fd0*/  IMAD.MOV.U32 R83, RZ, RZ, RZ ;  /* 0x000000ffff537224 */ /* 0x000fe200078e00ff */
[----:B------:R-:W-:Y:S06]  /*6fe0*/  @P0 BRA `(.L_x_473) ;  /* 0x00000000000c0947 */ /* 0x000fec0003800000 */
[----:B------:R-:W1:Y:S01]  /*6ff0*/  FENCE.VIEW.ASYNC.G ;  /* 0x00000000000073c6 */ /* 0x000e620000000100 */
[----:B------:R-:W-:Y:S05]  /*7000*/  WARPSYNC.ALL ;  /* 0x0000000000007948 */ /* 0x000fea0003800000 */
[----:B-1----:R-:W-:Y:S06]  /*7010*/  BAR.ARV 0xc, 0x200 ;  /* 0x0308000000007b1d */ /* 0x002fec0000002000 */
.L_x_473:
[----:B------:R-:W-:Y:S02]  /*7020*/  IMAD.MOV.U32 R82, RZ, RZ, RZ ;  /* 0x000000ffff527224 */ /* 0x000fe400078e00ff */
[----:B------:R-:W-:Y:S01]  /*7030*/  IMAD.MOV.U32 R7, RZ, RZ, RZ ;  /* 0x000000ffff077224 */ /* 0x000fe200078e00ff */
[----:B------:R-:W-:Y:S06]  /*7040*/  @!P2 BRA `(.L_x_474) ;  /* 0x000000ec0020a947 */ /* 0x000fec0003800000 */
[----:B------:R-:W-:-:S03]  /*7050*/  UMOV UR4, 0xffffffff ;  /* 0xffffffff00047882 */ /* 0x000fc60000000000 */
[----:B------:R-:W-:Y:S05]  /*7060*/  BRA.DIV UR4, `(.L_x_475) ;  /* 0x0000018204207947 */ /* 0x000fea000b800000 */
[----:B------:R-:W1:Y:S02]  /*7070*/  S2R R0, SR_TID.X ;  /* 0x0000000000007919 */ /* 0x000e640000002100 */
[----:B-1----:R-:W-:-:S05]  /*7080*/  VIADD R2, R0, 0xffffff80 ;  /* 0xffffff8000027836 */ /* 0x002fca0000000000 */
[----:B------:R-:W-:-:S04]  /*7090*/  SHF.R.S32.HI R0, RZ, 0x1f, R2 ;  /* 0x0000001fff007819 */ /* 0x000fc80000011402 */
[----:B------:R-:W-:-:S04]  /*70a0*/  LEA.HI R0, R0, R2, RZ, 0x7 ;  /* 0x0000000200007211 */ /* 0x000fc800078f38ff */
[----:B------:R-:W-:-:S06]  /*70b0*/  SHF.R.S32.HI R0, RZ, 0x7, R0 ;  /* 0x00000007ff007819 */ /* 0x000fcc0000011400 */
[----:B------:R-:W1:Y:S04]  /*70c0*/  SHFL.IDX PT, R0, R0, RZ, 0x1f ;  /* 0x00001fff00007589 */ /* 0x000e6800000e0000 */
[----:B-1----:R1:W-:Y:S02]  /*70d0*/  STL [R1+0x78], R0 ;  /* 0x0000780001007387 */ /* 0x0023e40000100800 */
.L_x_714:
[----:B------:R-:W1:Y:S01]  /*70e0*/  LDL R3, [R1+0x78] ;  /* 0x0000780001037983 */ /* 0x000e620000100800 */
[----:B------:R-:W-:Y:S01]  /*70f0*/  BSSY B6, `(.L_x_476) ;  /* 0x000001b000067945 */ /* 0x000fe20003800000 */
[----:B-1----:R-:W-:-:S05]  /*7100*/  IMAD.HI R0, R3, 0x55555556, RZ ;  /* 0x5555555603007827 */ /* 0x002fca00078e02ff */
[----:B------:R-:W-:-:S05]  /*7110*/  LEA.HI R2, R0, R0, RZ, 0x1 ;  /* 0x0000000000027211 */ /* 0x000fca00078f08ff */
[----:B------:R-:W-:Y:S02]  /*7120*/  IMAD R2, R2, -0x3, R3 ;  /* 0xfffffffd02027824 */ /* 0x000fe400078e0203 */
[----:B------:R-:W-:-:S04]  /*7130*/  VIADD R3, R16, 0x24300 ;  /* 0x0002430010037836 */ /* 0x000fc80000000000 */
[----:B------:R-:W-:Y:S01]  /*7140*/  IMAD R0, R2, 0x800, R3 ;  /* 0x0000080002007824 */ /* 0x000fe200078e0203 */
[----:B------:R-:W-:-:S04]  /*7150*/  LOP3.LUT P0, RZ, R3, 0x9f, RZ, 0xc0, !PT ;  /* 0x0000009f03ff7812 */ /* 0x000fc8000780c0ff */
[----:B------:R-:W-:-:S04]  /*7160*/  SHF.R.U32.HI R0, RZ, 0x4, R0 ;  /* 0x00000004ff007819 */ /* 0x000fc80000011600 */
[----:B------:R-:W-:-:S05]  /*7170*/  LOP3.LUT R0, R0, 0x3fff, RZ, 0xc0, !PT ;  /* 0x00003fff00007812 */ /* 0x000fca00078ec0ff */
[----:B------:R1:W-:Y:S01]  /*7180*/  STL [R1+0x80], R0 ;  /* 0x0000800001007387 */ /* 0x0003e20000100800 */
[----:B------:R-:W-:Y:S05]  /*7190*/  @!P0 BRA `(.L_x_477) ;  /* 0x0000000000408947 */ /* 0x000fea0003800000 */
[----:B-1----:R-:W-:Y:S01]  /*71a0*/  MOV R0, 0x0 ;  /* 0x0000000000007802 */ /* 0x002fe20000000f00 */
[----:B------:R-:W-:Y:S01]  /*71b0*/  ULDC.64 UR4, c[0x4][0xa8] ;  /* 0x01002a0000047ab9 */ /* 0x000fe20000000a00 */
[----:B------:R-:W-:Y:S01]  /*71c0*/  ULDC.64 UR6, c[0x4][0xb0] ;  /* 0x01002c0000067ab9 */ /* 0x000fe20000000a00 */
[----:B------:R-:W-:Y:S01]  /*71d0*/  IMAD.U32 R4, RZ, RZ, UR4 ;  /* 0x00000004ff047e24 */ /* 0x000fe2000f8e00ff */
[----:B0-----:R0:W1:Y:S01]  /*71e0*/  LDC.64 R14, c[0x4][R0] ;  /* 0x01000000000e7b82 */ /* 0x0010620000000a00 */
        /* <DEDUP_REMOVED lines=11> */
.L_x_477:
[----:B------:R-:W-:Y:S05]  /*72a0*/  BSYNC B6 ;  /* 0x0000000000067941 */ /* 0x000fea0003800000 */
.L_x_476:
[----:B------:R-:W-:Y:S02]  /*72b0*/  ULDC UR4, c[0x0][0x3f4] ;  /* 0x0000fd0000047ab9 */ /* 0x000fe40000000800 */
[----:B------:R-:W-:-:S13]  /*72c0*/  ISETP.LT.AND P0, PT, RZ, UR4, PT ;  /* 0x00000004ff007c0c */ /* 0x000fda000bf01270 */
[----:B------:R-:W-:Y:S05]  /*72d0*/  @P0 BRA `(.L_x_478) ;  /* 0x0000000000400947 */ /* 0x000fea0003800000 */
[----:B------:R-:W1:Y:S02]  /*72e0*/  LDL R20, [R1+0x98] ;  /* 0x0000980001147983 */ /* 0x000e640000100800 */
[----:B-1----:R-:W-:-:S04]  /*72f0*/  LEA.HI R0, R20, R20, RZ, 0x1 ;  /* 0x0000001414007211 */ /* 0x002fc800078f08ff */
[----:B------:R-:W-:-:S05]  /*7300*/  LOP3.LUT R0, R0, 0xfffffffe, RZ, 0xc0, !PT ;  /* 0xfffffffe00007812 */ /* 0x000fca00078ec0ff */
[----:B------:R-:W-:-:S05]  /*7310*/  IMAD.IADD R0, R20, 0x1, -R0 ;  /* 0x0000000114007824 */ /* 0x000fca00078e0a00 */
[----:B------:R-:W-:-:S04]  /*7320*/  SHF.L.U32 R3, R0, 0x1f, RZ ;  /* 0x0000001f00037819 */ /* 0x000fc800000006ff */
[----:B------:R1:W2:Y:S03]  /*7330*/  SYNCS.PHASECHK.TRANS64.TRYWAIT P0, [R16+URZ+0x31c00], R3 ;  /* 0x031c0003100075a7 */ /* 0x0002a6000800017f */
[----:B--2---:R-:W-:Y:S05]  /*7340*/  @!P0 NANOSLEEP.SYNCS 0x989680 ;  /* 0x009896800000895d */ /* 0x004fea0003900000 */
[----:B------:R-:W2:Y:S01]  /*7350*/  @!P0 SYNCS.PHASECHK.TRANS64 P0, [R16+URZ+0x31c00], R3 ;  /* 0x031c0003100085a7 */ /* 0x000ea2000800007f */
[----:B------:R-:W-:Y:S04]  /*7360*/  BSSY B0, `(.L_x_479) ;  /* 0x0000006000007945 */ /* 0x000fe80003800000 */
[----:B--2---:R-:W-:Y:S05]  /*7370*/  @P0 BRA `(.L_x_480) ;  /* 0x0000000000100947 */ /* 0x004fea0003800000 */
.L_x_481:
[----:B--2---:R2:W3:Y:S02]  /*7380*/  SYNCS.PHASECHK.TRANS64.TRYWAIT P0, [R16+URZ+0x31c00], R3 ;  /* 0x031c0003100075a7 */ /* 0x0044e4000800017f */
[----:B---3--:R-:W-:Y:S05]  /*7390*/  @!P0 NANOSLEEP.SYNCS 0x989680 ;  /* 0x009896800000895d */ /* 0x008fea0003900000 */
[----:B------:R-:W3:Y:S02]  /*73a0*/  @!P0 SYNCS.PHASECHK.TRANS64 P0, [R16+URZ+0x31c00], R3 ;  /* 0x031c0003100085a7 */ /* 0x000ee4000800007f */
[----:B---3--:R-:W-:Y:S05]  /*73b0*/  @!P0 BRA `(.L_x_481) ;  /* 0xfffffffc00f08947 */ /* 0x008fea000383ffff */
.L_x_480:
[----:B------:R-:W-:Y:S05]  /*73c0*/  BSYNC B0 ;  /* 0x0000000000007941 */ /* 0x000fea0003800000 */
.L_x_479:
[----:B------:R-:W-:Y:S05]  /*73d0*/  BRA `(.L_x_482) ;  /* 0x0000003c004c7947 */ /* 0x000fea0003800000 */
.L_x_478:
[----:B------:R-:W2:Y:S01]  /*73e0*/  LDL R6, [R1+0xb0] ;  /* 0x0000b00001067983 */ /* 0x000ea20000100800 */
[----:B-1---5:R-:W-:Y:S01]  /*73f0*/  SHF.R.S32.HI R0, RZ, 0x1f, R106 ;  /* 0x0000001fff007819 */ /* 0x022fe2000001146a */
[----:B------:R-:W-:Y:S01]  /*7400*/  ULDC.64 UR4, c[0x0][0x3f8] ;  /* 0x0000fe0000047ab9 */ /* 0x000fe20000000a00 */
[----:B------:R-:W-:Y:S01]  /*7410*/  ULDC.64 UR6, c[0x0][0x408] ;  /* 0x0001020000067ab9 */ /* 0x000fe20000000a00 */
[----:B------:R-:W-:-:S04]  /*7420*/  IMAD.WIDE.U32 R4, R106, UR4, RZ ;  /* 0x000000046a047c25 */ /* 0x000fc8000f8e00ff */
[C---:B------:R-:W-:Y:S02]  /*7430*/  IMAD R3, R0.reuse, UR4, RZ ;  /* 0x0000000400037c24 */ /* 0x040fe4000f8e02ff */
[----:B------:R-:W-:Y:S02]  /*7440*/  IMAD R7, R0, UR6, RZ ;  /* 0x0000000600077c24 */ /* 0x000fe4000f8e02ff */
[C---:B------:R-:W-:Y:S01]  /*7450*/  IMAD R3, R106.reuse, UR5, R3 ;  /* 0x000000056a037c24 */ /* 0x040fe2000f8e0203 */
[----:B------:R-:W-:Y:S01]  /*7460*/  ULDC.64 UR4, c[0x0][0x3e8] ;  /* 0x0000fa0000047ab9 */ /* 0x000fe20000000a00 */
[----:B------:R-:W-:Y:S01]  /*7470*/  IMAD R7, R106, UR7, R7 ;  /* 0x000000076a077c24 */ /* 0x000fe2000f8e0207 */
[----:B------:R-:W-:Y:S01]  /*7480*/  LEA R24, P1, R4, UR4, 0x1 ;  /* 0x0000000404187c11 */ /* 0x000fe2000f8208ff */
[----:B------:R-:W-:Y:S01]  /*7490*/  IMAD.WIDE.U32 R106, R106, UR6, RZ ;  /* 0x000000066a6a7c25 */ /* 0x000fe2000f8e00ff */
[----:B------:R-:W-:-:S03]  /*74a0*/  ULDC.64 UR6, c[0x0][0x400] ;  /* 0x0001000000067ab9 */ /* 0x000fc60000000a00 */
[----:B------:R-:W-:Y:S01]  /*74b0*/  IMAD.IADD R25, R3, 0x1, R5 ;  /* 0x0000000103197824 */ /* 0x000fe200078e0205 */
[----:B------:R-:W-:Y:S01]  /*74c0*/  LEA R26, P2, R106, UR6, 0x1 ;  /* 0x000000066a1a7c11 */ /* 0x000fe2000f8408ff */
[----:B------:R-:W-:-:S03]  /*74d0*/  IMAD.IADD R27, R7, 0x1, R107 ;  /* 0x00000001071b7824 */ /* 0x000fc600078e026b */
[----:B------:R-:W-:Y:S02]  /*74e0*/  LEA.HI.X R25, R4, UR5, R25, 0x1, P1 ;  /* 0x0000000504197c11 */ /* 0x000fe400088f0c19 */
[----:B------:R-:W-:Y:S02]  /*74f0*/  LEA.HI.X R27, R106, UR7, R27, 0x1, P2 ;  /* 0x000000076a1b7c11 */ /* 0x000fe400090f0c1b */
[----:B--2---:R-:W-:-:S13]  /*7500*/  LOP3.LUT P0, RZ, R6, 0x1bf, RZ, 0xc0, !PT ;  /* 0x000001bf06ff7812 */ /* 0x004fda000780c0ff */
[----:B------:R-:W-:Y:S05]  /*7510*/  @!P0 BRA `(.L_x_483) ;  /* 0x0000000000408947 */ /* 0x000fea0003800000 */
[----:B------:R-:W-:Y:S01]  /*7520*/  MOV R0, 0x0 ;  /* 0x0000000000007802 */ /* 0x000fe20000000f00 */
        /* <DEDUP_REMOVED lines=15> */
.L_x_483:
[----:B------:R-:W-:Y:S01]  /*7620*/  ULDC.U8 UR4, c[0x0][0x410] ;  /* 0x0001040000047ab9 */ /* 0x000fe20000000000 */
[----:B------:R-:W-:Y:S01]  /*7630*/  BSSY B0, `(.L_x_484) ;  /* 0x00003a5000007945 */ /* 0x000fe20003800000 */
[----:B------:R-:W-:Y:S01]  /*7640*/  ISETP.NE.AND P0, PT, RZ, UR4, PT ;  /* 0x00000004ff007c0c */ /* 0x000fe2000bf05270 */
[----:B------:R-:W-:-:S12]  /*7650*/  IMAD R6, R109, 0xc0, R19 ;  /* 0x000000c06d067824 */ /* 0x000fd800078e0213 */
[----:B------:R-:W-:Y:S05]  /*7660*/  @!P0 BRA `(.L_x_485) ;  /* 0x0000001c00688947 */ /* 0x000fea0003800000 */
[----:B------:R-:W-:-:S03]  /*7670*/  UMOV UR4, 0xffffffff ;  /* 0xffffffff00047882 */ /* 0x000fc60000000000 */
[----:B------:R-:W-:Y:S05]  /*7680*/  BRA.DIV UR4, `(.L_x_486) ;  /* 0x0000017a04d87947 */ /* 0x000fea000b800000 */
[----:B------:R1:W2:Y:S04]  /*7690*/  SHFL.IDX PT, R3, R25, RZ, 0x1e1f ;  /* 0x001e1fff19037589 */ /* 0x0002a800000e0000 */
[----:B------:R1:W3:Y:S04]  /*76a0*/  SHFL.IDX PT, R0, R24, RZ, 0x1e1f ;  /* 0x001e1fff18007589 */ /* 0x0002e800000e0000 */
[----:B------:R1:W4:Y:S04]  /*76b0*/  SHFL.IDX PT, R5, R27, RZ, 0x1e1f ;  /* 0x001e1fff1b057589 */ /* 0x00032800000e0000 */
[----:B0-----:R1:W0:Y:S02]  /*76c0*/  SHFL.IDX PT, R14, R26, RZ, 0x1e1f ;  /* 0x001e1fff1a0e7589 */ /* 0x00122400000e0000 */
.L_x_720:
[----:B------:R-:W5:Y:S01]  /*76d0*/  LDL R54, [R1+0x98] ;  /* 0x0000980001367983 */ /* 0x000f620000100800 */
[----:B------:R-:W-:Y:S01]  /*76e0*/  ULDC UR4, c[0x0][0x448] ;  /* 0x0001120000047ab9 */ /* 0x000fe20000000800 */
[----:B------:R-:W-:Y:S01]  /*76f0*/  BSSY B1, `(.L_x_487) ;  /* 0x0000061000017945 */ /* 0x000fe20003800000 */
[----:B------:R-:W-:Y:S01]  /*7700*/  IMAD R111, R111, UR4, RZ ;  /* 0x000000046f6f7c24 */ /* 0x000fe2000f8e02ff */
[----:B------:R-:W-:Y:S02]  /*7710*/  CS2R R38, SRZ ;  /* 0x0000000000267805 */ /* 0x000fe4000001ff00 */
[----:B------:R-:W-:Y:S02]  /*7720*/  CS2R R34, SRZ ;  /* 0x0000000000227805 */ /* 0x000fe4000001ff00 */
[----:B------:R-:W-:Y:S01]  /*7730*/  CS2R R30, SRZ ;  /* 0x00000000001e7805 */ /* 0x000fe2000001ff00 */
[----:B------:R-:W-:Y:S01]  /*7740*/  IMAD R4, R109, -0xc0, R111 ;  /* 0xffffff406d047824 */ /* 0x000fe200078e026f */
[----:B------:R-:W-:-:S02]  /*7750*/  ISETP.GE.AND P1, PT, R6, R111, PT ;  /* 0x0000006f0600720c */ /* 0x000fc40003f26270 */
[----:B-1----:R-:W-:Y:S02]  /*7760*/  CS2R R24, SRZ ;  /* 0x0000000000187805 */ /* 0x002fe4000001ff00 */
[----:B------:R-:W-:Y:S02]  /*7770*/  CS2R R12, SRZ ;  /* 0x00000000000c7805 */ /* 0x000fe4000001ff00 */
[----:B------:R-:W-:Y:S02]  /*7780*/  CS2R R8, SRZ ;  /* 0x0000000000087805 */ /* 0x000fe4000001ff00 */
[----:B------:R-:W-:Y:S02]  /*7790*/  VIMNMX R4, R4, 0xc0, PT ;  /* 0x000000c004047848 */ /* 0x000fe40003fe0100 */
[----:B------:R-:W-:Y:S02]  /*77a0*/  CS2R R36, SRZ ;  /* 0x0000000000247805 */ /* 0x000fe4000001ff00 */
[----:B------:R-:W-:-:S02]  /*77b0*/  CS2R R32, SRZ ;  /* 0x0000000000207805 */ /* 0x000fc4000001ff00 */
[----:B------:R-:W-:Y:S02]  /*77c0*/  CS2R R28, SRZ ;  /* 0x00000000001c7805 */ /* 0x000fe4000001ff00 */
[----:B------:R-:W-:Y:S02]  /*77d0*/  ISETP.GE.AND P0, PT, R19, R4, PT ;  /* 0x000000041300720c */ /* 0x000fe40003f06270 */
[----:B------:R-:W-:Y:S02]  /*77e0*/  CS2R R26, SRZ ;  /* 0x00000000001a7805 */ /* 0x000fe4000001ff00 */
[----:B------:R-:W-:Y:S02]  /*77f0*/  CS2R R20, SRZ ;  /* 0x0000000000147805 */ /* 0x000fe4000001ff00 */
[----:B------:R-:W-:Y:S02]  /*7800*/  CS2R R10, SRZ ;  /* 0x00000000000a7805 */ /* 0x000fe4000001ff00 */
[----:B-----5:R-:W-:Y:S01]  /*7810*/  LEA.HI R52, R54, R54, RZ, 0x1 ;  /* 0x0000003636347211 */ /* 0x020fe200078f08ff */
[----:B------:R-:W-:Y:S06]  /*7820*/  @P1 BRA `(.L_x_488) ;  /* 0x0000000400341947 */ /* 0x000fec0003800000 */
[----:B------:R-:W2:Y:S01]  /*7830*/  LDL R7, [R1+0x64] ;  /* 0x0000640001077983 */ /* 0x000ea20000100800 */
[----:B------:R-:W-:-:S03]  /*7840*/  ULDC UR4, c[0x0][0x3f4] ;  /* 0x0000fd0000047ab9 */ /* 0x000fc60000000800 */
[----:B------:R-:W3:Y:S04]  /*7850*/  LDL R41, [R1+0x6c] ;  /* 0x00006c0001297983 */ /* 0x000ee80000100800 */
[----:B------:R-:W4:Y:S04]  /*7860*/  LDL R40, [R1+0x70] ;  /* 0x0000700001287983 */ /* 0x000f280000100800 */
[----:B------:R-:W4:Y:S04]  /*7870*/  LDL R15, [R1+0x68] ;  /* 0x00006800010f7983 */ /* 0x000f280000100800 */
[----:B------:R-:W4:Y:S04]  /*7880*/  LDL.64 R50, [R1+0x40] ;  /* 0x0000400001327983 */ /* 0x000f280000100a00 */
[----:B------:R-:W4:Y:S01]  /*7890*/  LDL R12, [R1+0x74] ;  /* 0x00007400010c7983 */ /* 0x000f220000100800 */
        /* <DEDUP_REMOVED lines=9> */
[C---:B--2---:R-:W-:Y:S01]  /*7930*/  ISETP.GE.AND P4, PT, R7.reuse, UR4, PT ;  /* 0x0000000407007c0c */ /* 0x044fe2000bf86270 */
[----:B------:R-:W-:Y:S01]  /*7940*/  IMAD.SHL.U32 R9, R7, 0x2, RZ ;  /* 0x0000000207097824 */ /* 0x000fe200078e00ff */
[----:B------:R-:W-:Y:S02]  /*7950*/  SHF.R.S32.HI R4, RZ, 0x1f, R7 ;  /* 0x0000001fff047819 */ /* 0x000fe40000011407 */
[----:B---3--:R-:W-:Y:S02]  /*7960*/  ISETP.GE.AND P3, PT, R41, UR4, PT ;  /* 0x0000000429007c0c */ /* 0x008fe4000bf66270 */
[----:B------:R-:W-:-:S07]  /*7970*/  SHF.L.U64.HI R4, R7, 0x1, R4 ;  /* 0x0000000107047819 */ /* 0x000fce0000010204 */
[-C--:B0-----:R-:W-:Y:S02]  /*7980*/  @!P4 IADD3 R8, P2, R14, R9.reuse, RZ ;  /* 0x000000090e08c210 */ /* 0x081fe40007f5e0ff */
[----:B------:R-:W-:-:S03]  /*7990*/  @!P4 IADD3 R6, P1, R0, R9, RZ ;  /* 0x000000090006c210 */ /* 0x000fc60007f3e0ff */
[--C-:B----4-:R-:W-:Y:S01]  /*79a0*/  @!P4 IMAD.X R9, R5, 0x1, R4.reuse, P2 ;  /* 0x000000010509c824 */ /* 0x110fe200010e0604 */
[C---:B------:R-:W-:Y:S01]  /*79b0*/  ISETP.GE.AND P2, PT, R40.reuse, UR4, PT ;  /* 0x0000000428007c0c */ /* 0x040fe2000bf46270 */
[----:B------:R-:W-:Y:S01]  /*79c0*/  @!P4 IMAD.X R7, R3, 0x1, R4, P1 ;  /* 0x000000010307c824 */ /* 0x000fe200008e0604 */
[----:B------:R-:W-:Y:S01]  /*79d0*/  SHF.R.S32.HI R4, RZ, 0x1f, R41 ;  /* 0x0000001fff047819 */ /* 0x000fe20000011429 */
[----:B------:R-:W-:Y:S01]  /*79e0*/  IMAD.SHL.U32 R49, R41, 0x2, RZ ;  /* 0x0000000229317824 */ /* 0x000fe200078e00ff */
[----:B------:R-:W5:Y:S01]  /*79f0*/  @!P4 LD.E.64 R34, desc[UR60][R8.64] ;  /* 0x0000003c0822c980 */ /* 0x000f62000c101b00 */
[----:B------:R-:W-:Y:S01]  /*7a00*/  ISETP.GE.AND P1, PT, R15, UR4, PT ;  /* 0x000000040f007c0c */ /* 0x000fe2000bf26270 */
[----:B------:R-:W-:Y:S01]  /*7a10*/  IMAD.SHL.U32 R45, R40, 0x2, RZ ;  /* 0x00000002282d7824 */ /* 0x000fe200078e00ff */
[----:B------:R-:W-:Y:S01]  /*7a20*/  SHF.L.U64.HI R4, R41, 0x1, R4 ;  /* 0x0000000129047819 */ /* 0x000fe20000010204 */
[----:B------:R0:W5:Y:S01]  /*7a30*/  @!P4 LD.E.64 R32, desc[UR60][R6.64] ;  /* 0x0000003c0620c980 */ /* 0x000162000c101b00 */
[----:B------:R-:W-:-:S02]  /*7a40*/  @!P3 IADD3 R48, P4, R14, R49, RZ ;  /* 0x000000310e30b210 */ /* 0x000fc40007f9e0ff */
[----:B------:R-:W-:Y:S02]  /*7a50*/  SHF.R.S32.HI R10, RZ, 0x1f, R40 ;  /* 0x0000001fff0a7819 */ /* 0x000fe40000011428 */
[----:B------:R-:W-:Y:S01]  /*7a60*/  @!P3 IADD3 R46, P5, R0, R49, RZ ;  /* 0x00000031002eb210 */ /* 0x000fe20007fbe0ff */
[----:B------:R-:W-:Y:S01]  /*7a70*/  @!P3 IMAD.X R49, R5, 0x1, R4, P4 ;  /* 0x000000010531b824 */ /* 0x000fe200020e0604 */
[----:B------:R-:W-:Y:S02]  /*7a80*/  SHF.L.U64.HI R10, R40, 0x1, R10 ;  /* 0x00000001280a7819 */ /* 0x000fe4000001020a */
[-C--:B------:R-:W-:Y:S01]  /*7a90*/  @!P2 IADD3 R44, P4, R14, R45.reuse, RZ ;  /* 0x0000002d0e2ca210 */ /* 0x080fe20007f9e0ff */
[----:B0-----:R-:W-:Y:S01]  /*7aa0*/  IMAD.SHL.U32 R7, R15, 0x2, RZ ;  /* 0x000000020f077824 */ /* 0x001fe200078e00ff */
[----:B------:R-:W-:Y:S01]  /*7ab0*/  SHF.R.S32.HI R11, RZ, 0x1f, R15 ;  /* 0x0000001fff0b7819 */ /* 0x000fe2000001140f */
[----:B------:R-:W-:Y:S01]  /*7ac0*/  @!P3 IMAD.X R47, R3, 0x1, R4, P5 ;  /* 0x00000001032fb824 */ /* 0x000fe200028e0604 */
[C---:B------:R-:W-:Y:S01]  /*7ad0*/  @!P2 IADD3 R42, P5, R0.reuse, R45, RZ ;  /* 0x0000002d002aa210 */ /* 0x040fe20007fbe0ff */
[--C-:B------:R-:W-:Y:S01]  /*7ae0*/  @!P2 IMAD.X R45, R5, 0x1, R10.reuse, P4 ;  /* 0x00000001052da824 */ /* 0x100fe200020e060a */
[----:B------:R-:W-:Y:S01]  /*7af0*/  SHF.L.U64.HI R4, R15, 0x1, R11 ;  /* 0x000000010f047819 */ /* 0x000fe2000001020b */
[----:B------:R-:W5:Y:S01]  /*7b00*/  @!P3 LD.E.64 R30, desc[UR60][R48.64] ;  /* 0x0000003c301eb980 */ /* 0x000f62000c101b00 */
[-C--:B------:R-:W-:Y:S01]  /*7b10*/  @!P1 IADD3 R40, P4, R0, R7.reuse, RZ ;  /* 0x0000000700289210 */ /* 0x080fe20007f9e0ff */
[C---:B------:R-:W-:Y:S01]  /*7b20*/  @!P2 IMAD.X R43, R3.reuse, 0x1, R10, P5 ;  /* 0x00000001032ba824 */ /* 0x040fe200028e060a */
[----:B------:R-:W-:Y:S01]  /*7b30*/  ISETP.GE.AND P5, PT, R50, UR4, PT ;  /* 0x0000000432007c0c */ /* 0x000fe2000bfa6270 */
[----:B------:R-:W5:Y:S02]  /*7b40*/  @!P3 LD.E.64 R28, desc[UR60][R46.64] ;  /* 0x0000003c2e1cb980 */ /* 0x000f64000c101b00 */
[--C-:B------:R-:W-:Y:S01]  /*7b50*/  @!P1 IMAD.X R41, R3, 0x1, R4.reuse, P4 ;  /* 0x0000000103299824 */ /* 0x100fe200020e0604 */
[----:B------:R-:W-:Y:S01]  /*7b60*/  @!P1 IADD3 R6, P4, R14, R7, RZ ;  /* 0x000000070e069210 */ /* 0x000fe20007f9e0ff */
[C---:B------:R-:W-:Y:S01]  /*7b70*/  IMAD.SHL.U32 R15, R12.reuse, 0x2, RZ ;  /* 0x000000020c0f7824 */ /* 0x040fe200078e00ff */
[----:B------:R-:W5:Y:S03]  /*7b80*/  @!P2 LD.E.64 R26, desc[UR60][R42.64] ;  /* 0x0000003c2a1aa980 */ /* 0x000f66000c101b00 */
[----:B------:R-:W-:Y:S01]  /*7b90*/  @!P1 IMAD.X R7, R5, 0x1, R4, P4 ;  /* 0x0000000105079824 */ /* 0x000fe200020e0604 */
[----:B------:R-:W-:Y:S01]  /*7ba0*/  ISETP.GE.AND P4, PT, R12, UR4, PT ;  /* 0x000000040c007c0c */ /* 0x000fe2000bf86270 */
[----:B------:R-:W5:Y:S02]  /*7bb0*/  @!P2 LD.E.64 R24, desc[UR60][R44.64] ;  /* 0x0000003c2c18a980 */ /* 0x000f64000c101b00 */
[----:B------:R-:W-:-:S02]  /*7bc0*/  @!P5 IMAD.MOV.U32 R8, RZ, RZ, R0 ;  /* 0x000000ffff08d224 */ /* 0x000fc400078e0000 */
[----:B------:R-:W-:Y:S01]  /*7bd0*/  @!P5 IMAD.MOV.U32 R9, RZ, RZ, R3 ;  /* 0x000000ffff09d224 */ /* 0x000fe200078e0003 */
[----:B------:R-:W5:Y:S01]  /*7be0*/  @!P1 LD.E.64 R20, desc[UR60][R40.64] ;  /* 0x0000003c28149980 */ /* 0x000f62000c101b00 */
[----:B------:R-:W-:Y:S02]  /*7bf0*/  @!P5 IMAD.MOV.U32 R4, RZ, RZ, R14 ;  /* 0x000000ffff04d224 */ /* 0x000fe400078e000e */
[----:B------:R-:W-:-:S04]  /*7c00*/  @!P5 IMAD.WIDE R8, R50, 0x2, R8 ;  /* 0x000000023208d825 */ /* 0x000fc800078e0208 */
[----:B------:R-:W-:Y:S01]  /*7c10*/  @!P5 IMAD.WIDE R10, R50, 0x2, R4 ;  /* 0x00000002320ad825 */ /* 0x000fe200078e0204 */
[----:B------:R-:W-:Y:S01]  /*7c20*/  SHF.R.S32.HI R4, RZ, 0x1f, R12 ;  /* 0x0000001fff047819 */ /* 0x000fe2000001140c */
[----:B------:R0:W5:Y:S03]  /*7c30*/  @!P5 LD.E.64 R36, desc[UR60][R8.64] ;  /* 0x0000003c0824d980 */ /* 0x000166000c101b00 */
[----:B------:R-:W-:Y:S01]  /*7c40*/  SHF.L.U64.HI R4, R12, 0x1, R4 ;  /* 0x000000010c047819 */ /* 0x000fe20000010204 */
[----:B------:R1:W5:Y:S01]  /*7c50*/  @!P5 LD.E.64 R38, desc[UR60][R10.64] ;  /* 0x0000003c0a26d980 */ /* 0x000362000c101b00 */
[----:B------:R-:W-:-:S05]  /*7c60*/  @!P4 IADD3 R50, P5, R0, R15, RZ ;  /* 0x0000000f0032c210 */ /* 0x000fca0007fbe0ff */
[--C-:B------:R-:W-:Y:S01]  /*7c70*/  @!P4 IMAD.X R51, R3, 0x1, R4.reuse, P5 ;  /* 0x000000010333c824 */ /* 0x100fe200028e0604 */
[----:B------:R-:W-:Y:S02]  /*7c80*/  @!P4 IADD3 R14, P5, R14, R15, RZ ;  /* 0x0000000f0e0ec210 */ /* 0x000fe40007fbe0ff */
[----:B------:R-:W-:Y:S02]  /*7c90*/  CS2R R12, SRZ ;  /* 0x00000000000c7805 */ /* 0x000fe4000001ff00 */
[----:B0-----:R-:W-:Y:S02]  /*7ca0*/  CS2R R8, SRZ ;  /* 0x0000000000087805 */ /* 0x001fe4000001ff00 */
[----:B-1----:R-:W-:Y:S01]  /*7cb0*/  CS2R R10, SRZ ;  /* 0x00000000000a7805 */ /* 0x002fe2000001ff00 */
[----:B------:R-:W-:Y:S01]  /*7cc0*/  @!P4 IMAD.X R15, R5, 0x1, R4, P5 ;  /* 0x00000001050fc824 */ /* 0x000fe200028e0604 */
[----:B------:R1:W5:Y:S04]  /*7cd0*/  @!P1 LD.E.64 R12, desc[UR60][R6.64] ;  /* 0x0000003c060c9980 */ /* 0x000368000c101b00 */
[----:B------:R1:W5:Y:S04]  /*7ce0*/  @!P4 LD.E.64 R10, desc[UR60][R50.64] ;  /* 0x0000003c320ac980 */ /* 0x000368000c101b00 */
[----:B------:R1:W5:Y:S02]  /*7cf0*/  @!P4 LD.E.64 R8, desc[UR60][R14.64] ;  /* 0x0000003c0e08c980 */ /* 0x000364000c101b00 */
.L_x_488:
[----:B------:R-:W-:Y:S05]  /*7d00*/  BSYNC B1 ;  /* 0x0000000000017941 */ /* 0x000fea0003800000 */
.L_x_487:
[----:B--2--5:R-:W-:Y:S01]  /*7d10*/  IMAD.MOV.U32 R3, RZ, RZ, R39 ;  /* 0x000000ffff037224 */ /* 0x024fe200078e0027 */
[----:B------:R-:W-:Y:S01]  /*7d20*/  LOP3.LUT R52, R52, 0xfffffffe, RZ, 0xc0, !PT ;  /* 0xfffffffe34347812 */ /* 0x000fe200078ec0ff */
[----:B---3--:R-:W-:Y:S01]  /*7d30*/  IMAD.MOV.U32 R0, RZ, RZ, R38 ;  /* 0x000000ffff007224 */ /* 0x008fe200078e0026 */
[----:B------:R-:W-:Y:S01]  /*7d40*/  BSSY B1, `(.L_x_489) ;  /* 0x0000031000017945 */ /* 0x000fe20003800000 */
[----:B------:R-:W-:Y:S01]  /*7d50*/  IMAD.MOV.U32 R4, RZ, RZ, R34 ;  /* 0x000000ffff047224 */ /* 0x000fe200078e0022 */
[----:B01----:R-:W-:Y:S01]  /*7d60*/  PRMT R14, R14, 0x5410, R3 ;  /* 0x000054100e0e7816 */ /* 0x003fe20000000003 */
[----:B------:R-:W-:Y:S01]  /*7d70*/  IMAD.IADD R3, R54, 0x1, -R52 ;  /* 0x0000000136037824 */ /* 0x000fe200078e0a34 */
[----:B------:R-:W-:Y:S01]  /*7d80*/  PRMT R56, R0, 0x7610, R56 ;  /* 0x0000761000387816 */ /* 0x000fe20000000038 */
[----:B------:R-:W-:Y:S01]  /*7d90*/  IMAD.MOV.U32 R0, RZ, RZ, R35 ;  /* 0x000000ffff007224 */ /* 0x000fe200078e0023 */
[----:B------:R-:W-:Y:S01]  /*7da0*/  PRMT R62, R4, 0x7610, R62 ;  /* 0x00007610043e7816 */ /* 0x000fe2000000003e */
[----:B------:R-:W-:Y:S01]  /*7db0*/  IMAD.MOV.U32 R4, RZ, RZ, R30 ;  /* 0x000000ffff047224 */ /* 0x000fe200078e001e */
[----:B------:R-:W-:Y:S01]  /*7dc0*/  SHF.L.U32 R3, R3, 0x1f, RZ ;  /* 0x0000001f03037819 */ /* 0x000fe200000006ff */
[----:B----4-:R-:W-:Y:S01]  /*7dd0*/  IMAD.MOV.U32 R5, RZ, RZ, R31 ;  /* 0x000000ffff057224 */ /* 0x010fe200078e001f */
[----:B------:R-:W-:Y:S01]  /*7de0*/  PRMT R15, R15, 0x5410, R0 ;  /* 0x000054100f0f7816 */ /* 0x000fe20000000000 */
[----:B------:R-:W-:Y:S01]  /*7df0*/  IMAD.MOV.U32 R0, RZ, RZ, R24 ;  /* 0x000000ffff007224 */ /* 0x000fe200078e0018 */
[----:B------:R-:W0:Y:S01]  /*7e00*/  SYNCS.PHASECHK.TRANS64.TRYWAIT P1, [R16+URZ+0x31c00], R3 ;  /* 0x031c0003100075a7 */ /* 0x000e22000802017f */
        /* <DEDUP_REMOVED lines=35> */
[----:B0-----:R-:W-:Y:S06]  /*8040*/  @!P1 BRA `(.L_x_490) ;  /* 0x0000017000d89947 */ /* 0x001fec0003800000 */
.L_x_721:
[----:B------:R-:W-:Y:S05]  /*8050*/  BSYNC B1 ;  /* 0x0000000000017941 */ /* 0x000fea0003800000 */
.L_x_489:
[----:B------:R-:W-:Y:S02]  /*8060*/  PRMT R40, R0, 0x7610, R40 ;  /* 0x0000761000287816 */ /* 0x000fe40000000028 */
[----:B------:R-:W-:Y:S01]  /*8070*/  PRMT R41, R4, 0x7610, R41 ;  /* 0x0000761004297816 */ /* 0x000fe20000000029 */
[----:B------:R-:W-:Y:S06]  /*8080*/  @P0 BRA `(.L_x_491) ;  /* 0x0000002c00fc0947 */ /* 0x000fec0003800000 */
[----:B------:R-:W2:Y:S01]  /*8090*/  LDL.64 R60, [R1+0x40] ;  /* 0x00004000013c7983 */ /* 0x000ea20000100a00 */
[----:B------:R-:W2:Y:S03]  /*80a0*/  LDC R0, c[0x0][0x3f4] ;  /* 0x0000fd00ff007b82 */ /* 0x000ea60000000800 */
[----:B------:R-:W0:Y:S04]  /*80b0*/  LDL R58, [R1+0x84] ;  /* 0x00008400013a7983 */ /* 0x000e280000100800 */
[----:B------:R-:W3:Y:S04]  /*80c0*/  LDL R57, [R1+0x64] ;  /* 0x0000640001397983 */ /* 0x000ee80000100800 */
[----:B------:R-:W4:Y:S04]  /*80d0*/  LDL R55, [R1+0x6c] ;  /* 0x00006c0001377983 */ /* 0x000f280000100800 */
[----:B------:R-:W5:Y:S04]  /*80e0*/  LDL R54, [R1+0x70] ;  /* 0x0000700001367983 */ /* 0x000f680000100800 */
[----:B------:R-:W5:Y:S04]  /*80f0*/  LDL R7, [R1+0x68] ;  /* 0x0000680001077983 */ /* 0x000f680000100800 */
[----:B------:R-:W5:Y:S04]  /*8100*/  LDL R6, [R1+0x74] ;  /* 0x0000740001067983 */ /* 0x000f680000100800 */
[----:B------:R-:W5:Y:S01]  /*8110*/  LDL R5, [R1+0x88] ;  /* 0x0000880001057983 */ /* 0x000f620000100800 */
[----:B------:R-:W-:Y:S01]  /*8120*/  BSSY B1, `(.L_x_492) ;  /* 0x0000039000017945 */ /* 0x000fe20003800000 */
[-C--:B--2---:R-:W-:Y:S01]  /*8130*/  ISETP.GE.AND P6, PT, R60, R0.reuse, PT ;  /* 0x000000003c00720c */ /* 0x084fe20003fc6270 */
[----:B0-----:R-:W-:Y:S01]  /*8140*/  IMAD R3, R58, 0x2, R16 ;  /* 0x000000023a037824 */ /* 0x001fe200078e0210 */
[----:B---3--:R-:W-:-:S02]  /*8150*/  ISETP.GE.AND P0, PT, R57, R0, PT ;  /* 0x000000003900720c */ /* 0x008fc40003f06270 */
[-C--:B----4-:R-:W-:Y:S02]  /*8160*/  ISETP.GE.AND P1, PT, R55, R0.reuse, PT ;  /* 0x000000003700720c */ /* 0x090fe40003f26270 */
[-C--:B-----5:R-:W-:Y:S02]  /*8170*/  ISETP.GE.AND P2, PT, R54, R0.reuse, PT ;  /* 0x000000003600720c */ /* 0x0a0fe40003f46270 */
[-C--:B------:R-:W-:Y:S02]  /*8180*/  ISETP.GE.AND P3, PT, R7, R0.reuse, PT ;  /* 0x000000000700720c */ /* 0x080fe40003f66270 */
[----:B------:R-:W-:Y:S01]  /*8190*/  ISETP.GE.AND P4, PT, R6, R0, PT ;  /* 0x000000000600720c */ /* 0x000fe20003f86270 */
[----:B------:R-:W-:Y:S01]  /*81a0*/  VIADD R0, R3, 0x20 ;  /* 0x0000002003007836 */ /* 0x000fe20000000000 */
[----:B------:R-:W-:Y:S01]  /*81b0*/  LOP3.LUT P5, RZ, R5, 0x2, RZ, 0xc0, !PT ;  /* 0x0000000205ff7812 */ /* 0x000fe200078ac0ff */
[----:B------:R-:W-:-:S12]  /*81c0*/  @P6 BRA `(.L_x_493) ;  /* 0x0000000000b86947 */ /* 0x000fd80003800000 */
[----:B------:R-:W0:Y:S01]  /*81d0*/  LDS.128 R4, [R3+0xda00] ;  /* 0x00da000003047984 */ /* 0x000e220000000c00 */
[----:B------:R-:W-:Y:S02]  /*81e0*/  SHF.R.U32.HI R58, RZ, 0x10, R39 ;  /* 0x00000010ff3a7819 */ /* 0x000fe40000011627 */
[----:B------:R-:W-:Y:S02]  /*81f0*/  SHF.R.U32.HI R55, RZ, 0x10, R37 ;  /* 0x00000010ff377819 */ /* 0x000fe40000011625 */
[----:B------:R-:W-:Y:S02]  /*8200*/  PRMT R58, R14, 0x5432, R58 ;  /* 0x000054320e3a7816 */ /* 0x000fe4000000003a */
[----:B------:R-:W-:Y:S02]  /*8210*/  SHF.R.U64 R57, R38, 0x10, R39 ;  /* 0x0000001026397819 */ /* 0x000fe40000001227 */
[----:B------:R-:W-:Y:S01]  /*8220*/  PRMT R55, R59, 0x5410, R55 ;  /* 0x000054103b377816 */ /* 0x000fe20000000037 */
[----:B------:R-:W-:Y:S01]  /*8230*/  IMAD.U32 R59, R58, 0x10000, RZ ;  /* 0x000100003a3b7824 */ /* 0x000fe200078e00ff */
[----:B------:R-:W-:-:S02]  /*8240*/  SHF.R.U64 R54, R36, 0x10, R37 ;  /* 0x0000001024367819 */ /* 0x000fc40000001225 */
[----:B------:R-:W-:Y:S01]  /*8250*/  PRMT R57, R56, 0x5410, R57 ;  /* 0x0000541038397816 */ /* 0x000fe20000000039 */
[C---:B------:R-:W-:Y:S01]  /*8260*/  IMAD.U32 R56, R55.reuse, 0x10000, RZ ;  /* 0x0001000037387824 */ /* 0x040fe200078e00ff */
[----:B------:R-:W-:Y:S02]  /*8270*/  LOP3.LUT R58, R58, 0xffff0000, RZ, 0xc0, !PT ;  /* 0xffff00003a3a7812 */ /* 0x000fe400078ec0ff */
[----:B------:R-:W-:Y:S02]  /*8280*/  LOP3.LUT R55, R55, 0xffff0000, RZ, 0xc0, !PT ;  /* 0xffff000037377812 */ /* 0x000fe400078ec0ff */
[----:B------:R-:W-:Y:S02]  /*8290*/  PRMT R54, R40, 0x5432, R54 ;  /* 0x0000543228367816 */ /* 0x000fe40000000036 */
[C---:B0-----:R-:W-:Y:S01]  /*82a0*/  LOP3.LUT R37, R6.reuse, 0xffff0000, RZ, 0xc0, !PT ;  /* 0xffff000006257812 */ /* 0x041fe200078ec0ff */
[----:B------:R-:W-:Y:S01]  /*82b0*/  IMAD.U32 R36, R6, 0x10000, RZ ;  /* 0x0001000006247824 */ /* 0x000fe200078e00ff */
[C---:B------:R-:W-:Y:S01]  /*82c0*/  LOP3.LUT R39, R7.reuse, 0xffff0000, RZ, 0xc0, !PT ;  /* 0xffff000007277812 */ /* 0x040fe200078ec0ff */
[----:B------:R-:W-:-:S02]  /*82d0*/  IMAD.U32 R38, R7, 0x10000, RZ ;  /* 0x0001000007267824 */ /* 0x000fc400078e00ff */
[CC--:B------:R-:W-:Y:S01]  /*82e0*/  FMUL.FTZ R61, R37.reuse, R59.reuse ;  /* 0x0000003b253d7220 */ /* 0x0c0fe20000410000 */
[----:B------:R-:W-:Y:S01]  /*82f0*/  FMUL.FTZ R60, R37, R56 ;  /* 0x00000038253c7220 */ /* 0x000fe20000410000 */
[----:B------:R-:W-:Y:S01]  /*8300*/  FMUL.FTZ R37, R39, R58 ;  /* 0x0000003a27257220 */ /* 0x000fe20000410000 */
[----:B------:R-:W-:Y:S02]  /*8310*/  IMAD.U32 R6, R4, 0x10000, RZ ;  /* 0x0001000004067824 */ /* 0x000fe400078e00ff */
[C---:B------:R-:W-:Y:S01]  /*8320*/  FFMA.FTZ R61, R36.reuse, R56, -R61 ;  /* 0x00000038243d7223 */ /* 0x040fe2000001083d */
[----:B------:R-:W-:Y:S01]  /*8330*/  FFMA.FTZ R60, R36, R59, R60 ;  /* 0x0000003b243c7223 */ /* 0x000fe2000001003c */
[-C--:B------:R-:W-:Y:S01]  /*8340*/  FFMA.FTZ R59, R38, R55.reuse, -R37 ;  /* 0x00000037263b7223 */ /* 0x080fe20000010825 */
[C---:B------:R-:W-:Y:S01]  /*8350*/  IMAD.U32 R7, R5.reuse, 0x10000, RZ ;  /* 0x0001000005077824 */ /* 0x040fe200078e00ff */
[----:B------:R-:W-:Y:S01]  /*8360*/  LOP3.LUT R4, R4, 0xffff0000, RZ, 0xc0, !PT ;  /* 0xffff000004047812 */ /* 0x000fe200078ec0ff */
[C---:B------:R-:W-:Y:S01]  /*8370*/  IMAD.U32 R37, R54.reuse, 0x10000, RZ ;  /* 0x0001000036257824 */ /* 0x040fe200078e00ff */
[----:B------:R-:W-:Y:S01]  /*8380*/  LOP3.LUT R5, R5, 0xffff0000, RZ, 0xc0, !PT ;  /* 0xffff000005057812 */ /* 0x000fe200078ec0ff */
[----:B------:R-:W-:Y:S01]  /*8390*/  FMUL.FTZ R63, R39, R55 ;  /* 0x00000037273f7220 */ /* 0x000fe20000410000 */
[C---:B------:R-:W-:Y:S01]  /*83a0*/  LOP3.LUT R36, R57.reuse, 0xffff0000, RZ, 0xc0, !PT ;  /* 0xffff000039247812 */ /* 0x040fe200078ec0ff */
[----:B------:R-:W-:Y:S01]  /*83b0*/  IMAD.U32 R39, R57, 0x10000, RZ ;  /* 0x0001000039277824 */ /* 0x000fe200078e00ff */
[----:B------:R-:W-:Y:S01]  /*83c0*/  LOP3.LUT R54, R54, 0xffff0000, RZ, 0xc0, !PT ;  /* 0xffff000036367812 */ /* 0x000fe200078ec0ff */
[----:B------:R-:W-:Y:S01]  /*83d0*/  FFMA.FTZ R58, R38, R58, R63 ;  /* 0x0000003a263a7223 */ /* 0x000fe2000001003f */
[C---:B------:R-:W-:Y:S01]  /*83e0*/  FMUL.FTZ R38, R4.reuse, R37 ;  /* 0x0000002504267220 */ /* 0x040fe20000410000 */
[-C--:B------:R-:W-:Y:S01]  /*83f0*/  FMUL.FTZ R55, R4, R39.reuse ;  /* 0x0000002704377220 */ /* 0x080fe20000410000 */
[C---:B------:R-:W-:Y:S01]  /*8400*/  FMUL.FTZ R56, R5.reuse, R36 ;  /* 0x0000002405387220 */ /* 0x040fe20000410000 */
[-C--:B------:R-:W-:Y:S01]  /*8410*/  FMUL.FTZ R57, R5, R54.reuse ;  /* 0x0000003605397220 */ /* 0x080fe20000410000 */
[C---:B------:R-:W-:Y:S01]  /*8420*/  FFMA.FTZ R39, R6.reuse, R39, R38 ;  /* 0x0000002706277223 */ /* 0x040fe20000010026 */
[----:B------:R-:W-:Y:S01]  /*8430*/  FFMA.FTZ R4, R6, R37, -R55 ;  /* 0x0000002506047223 */ /* 0x000fe20000010837 */
[C---:B------:R-:W-:Y:S01]  /*8440*/  FFMA.FTZ R5, R7.reuse, R54, -R56 ;  /* 0x0000003607057223 */ /* 0x040fe20000010838 */
[----:B------:R-:W-:Y:S01]  /*8450*/  FFMA.FTZ R36, R7, R36, R57 ;  /* 0x0000002407247223 */ /* 0x000fe20000010039 */
[----:B------:R-:W-:-:S02]  /*8460*/  F2FP.BF16.F32.PACK_AB R6, R60, R61 ;  /* 0x0000003d3c06723e */ /* 0x000fc400000010ff */
[----:B------:R-:W-:Y:S02]  /*8470*/  F2FP.BF16.F32.PACK_AB R7, R58, R59 ;  /* 0x0000003b3a07723e */ /* 0x000fe400000010ff */
[----:B------:R-:W-:Y:S02]  /*8480*/  F2FP.BF16.F32.PACK_AB R4, R39, R4 ;  /* 0x000000042704723e */ /* 0x000fe400000010ff */
[----:B------:R-:W-:-:S05]  /*8490*/  F2FP.BF16.F32.PACK_AB R5, R36, R5 ;  /* 0x000000052405723e */ /* 0x000fca00000010ff */
[----:B------:R0:W-:Y:S02]  /*84a0*/  STS.128 [R3+0xda00], R4 ;  /* 0x00da000403007388 */ /* 0x0001e40000000c00 */
.L_x_493:
[----:B------:R-:W-:Y:S05]  /*84b0*/  BSYNC B1 ;  /* 0x0000000000017941 */ /* 0x000fea0003800000 */
.L_x_492:
[----:B------:R-:W-:Y:S01]  /*84c0*/  BSSY B1, `(.L_x_494) ;  /* 0x0000031000017945 */ /* 0x000fe20003800000 */
[----:B------:R-:W-:-:S03]  /*84d0*/  @P5 VIADD R0, R3, 0xffffffe0 ;  /* 0xffffffe003005836 */ /* 0x000fc60000000000 */
[----:B------:R-:W-:Y:S05]  /*84e0*/  @P0 BRA `(.L_x_495) ;  /* 0x0000000000b80947 */ /* 0x000fea0003800000 */
[----:B0-----:R-:W0:Y:S01]  /*84f0*/  LDS.128 R4, [R0+0xda00] ;  /* 0x00da000000047984 */ /* 0x001e220000000c00 */
[----:B------:R-:W-:Y:S02]  /*8500*/  SHF.R.U32.HI R54, RZ, 0x10, R35 ;  /* 0x00000010ff367819 */ /* 0x000fe40000011623 */
[----:B------:R-:W-:Y:S02]  /*8510*/  SHF.R.U32.HI R37, RZ, 0x10, R33 ;  /* 0x00000010ff257819 */ /* 0x000fe40000011621 */
[----:B------:R-:W-:Y:S02]  /*8520*/  PRMT R54, R15, 0x5432, R54 ;  /* 0x000054320f367816 */ /* 0x000fe40000000036 */
[----:B------:R-:W-:Y:S02]  /*8530*/  PRMT R37, R64, 0x5410, R37 ;  /* 0x0000541040257816 */ /* 0x000fe40000000025 */
[----:B------:R-:W-:Y:S01]  /*8540*/  SHF.R.U64 R36, R32, 0x10, R33 ;  /* 0x0000001020247819 */ /* 0x000fe20000001221 */
[----:B------:R-:W-:Y:S01]  /*8550*/  IMAD.U32 R55, R54, 0x10000, RZ ;  /* 0x0001000036377824 */ /* 0x000fe200078e00ff */
[----:B------:R-:W-:Y:S01]  /*8560*/  SHF.R.U64 R39, R34, 0x10, R35 ;  /* 0x0000001022277819 */ /* 0x000fe20000001223 */
[----:B------:R-:W-:Y:S01]  /*8570*/  IMAD.U32 R38, R37, 0x10000, RZ ;  /* 0x0001000025267824 */ /* 0x000fe200078e00ff */
[----:B------:R-:W-:-:S02]  /*8580*/  LOP3.LUT R54, R54, 0xffff0000, RZ, 0xc0, !PT ;  /* 0xffff000036367812 */ /* 0x000fc400078ec0ff */
[----:B------:R-:W-:Y:S02]  /*8590*/  LOP3.LUT R37, R37, 0xffff0000, RZ, 0xc0, !PT ;  /* 0xffff000025257812 */ /* 0x000fe400078ec0ff */
[----:B------:R-:W-:Y:S02]  /*85a0*/  PRMT R36, R41, 0x5432, R36 ;  /* 0x0000543229247816 */ /* 0x000fe40000000024 */
[----:B------:R-:W-:Y:S02]  /*85b0*/  PRMT R39, R62, 0x5410, R39 ;  /* 0x000054103e277816 */ /* 0x000fe40000000027 */
[C---:B0-----:R-:W-:Y:S01]  /*85c0*/  LOP3.LUT R33, R6.reuse, 0xffff0000, RZ, 0xc0, !PT ;  /* 0xffff000006217812 */ /* 0x041fe200078ec0ff */
[----:B------:R-:W-:Y:S01]  /*85d0*/  IMAD.U32 R32, R6, 0x10000, RZ ;  /* 0x0001000006207824 */ /* 0x000fe200078e00ff */
[C---:B------:R-:W-:Y:S01]  /*85e0*/  LOP3.LUT R35, R7.reuse, 0xffff0000, RZ, 0xc0, !PT ;  /* 0xffff000007237812 */ /* 0x040fe200078ec0ff */
[----:B------:R-:W-:Y:S02]  /*85f0*/  IMAD.U32 R34, R7, 0x10000, RZ ;  /* 0x0001000007227824 */ /* 0x000fe400078e00ff */
[C---:B------:R-:W-:Y:S01]  /*8600*/  FMUL.FTZ R57, R33.reuse, R55 ;  /* 0x0000003721397220 */ /* 0x040fe20000410000 */
[----:B------:R-:W-:Y:S01]  /*8610*/  FMUL.FTZ R56, R33, R38 ;  /* 0x0000002621387220 */ /* 0x000fe20000410000 */
[----:B------:R-:W-:Y:S01]  /*8620*/  FMUL.FTZ R33, R35, R54 ;  /* 0x0000003623217220 */ /* 0x000fe20000410000 */
[----:B------:R-:W-:-:S02]  /*8630*/  IMAD.U32 R6, R4, 0x10000, RZ ;  /* 0x0001000004067824 */ /* 0x000fc400078e00ff */
        /* <DEDUP_REMOVED lines=25> */
.L_x_495:
[----:B------:R-:W-:Y:S05]  /*87d0*/  BSYNC B1 ;  /* 0x0000000000017941 */ /* 0x000fea0003800000 */
.L_x_494:
[----:B------:R-:W-:Y:S04]  /*87e0*/  BSSY B1, `(.L_x_496) ;  /* 0x0000030000017945 */ /* 0x000fe80003800000 */
[----:B------:R-:W-:Y:S05]  /*87f0*/  @P1 BRA `(.L_x_497) ;  /* 0x0000000000b81947 */ /* 0x000fea0003800000 */
[----:B01----:R-:W0:Y:S01]  /*8800*/  LDS.128 R4, [R3+0x10a00] ;  /* 0x010a000003047984 */ /* 0x003e220000000c00 */
[--C-:B------:R-:W-:Y:S02]  /*8810*/  SHF.R.U64 R28, R28, 0x10, R29.reuse ;  /* 0x000000101c1c7819 */ /* 0x100fe4000000121d */
[----:B------:R-:W-:Y:S02]  /*8820*/  SHF.R.U32.HI R33, RZ, 0x10, R29 ;  /* 0x00000010ff217819 */ /* 0x000fe4000001161d */
[--C-:B------:R-:W-:Y:S02]  /*8830*/  SHF.R.U64 R29, R30, 0x10, R31.reuse ;  /* 0x000000101e1d7819 */ /* 0x100fe4000000121f */
[----:B------:R-:W-:Y:S02]  /*8840*/  SHF.R.U32.HI R30, RZ, 0x10, R31 ;  /* 0x00000010ff1e7819 */ /* 0x000fe4000001161f */
[----:B------:R-:W-:Y:S02]  /*8850*/  PRMT R52, R52, 0x5410, R33 ;  /* 0x0000541034347816 */ /* 0x000fe40000000021 */
[----:B------:R-:W-:-:S02]  /*8860*/  PRMT R51, R51, 0x5410, R30 ;  /* 0x0000541033337816 */ /* 0x000fc4000000001e */
[----:B------:R-:W-:Y:S01]  /*8870*/  PRMT R50, R50, 0x5410, R29 ;  /* 0x0000541032327816 */ /* 0x000fe2000000001d */
[C---:B------:R-:W-:Y:S01]  /*8880*/  IMAD.U32 R32, R52.reuse, 0x10000, RZ ;  /* 0x0001000034207824 */ /* 0x040fe200078e00ff */
[----:B------:R-:W-:Y:S01]  /*8890*/  PRMT R53, R53, 0x5410, R28 ;  /* 0x0000541035357816 */ /* 0x000fe2000000001c */
[C---:B------:R-:W-:Y:S01]  /*88a0*/  IMAD.U32 R33, R51.reuse, 0x10000, RZ ;  /* 0x0001000033217824 */ /* 0x040fe200078e00ff */
[----:B------:R-:W-:Y:S02]  /*88b0*/  LOP3.LUT R51, R51, 0xffff0000, RZ, 0xc0, !PT ;  /* 0xffff000033337812 */ /* 0x000fe400078ec0ff */
[----:B------:R-:W-:Y:S02]  /*88c0*/  LOP3.LUT R52, R52, 0xffff0000, RZ, 0xc0, !PT ;  /* 0xffff000034347812 */ /* 0x000fe400078ec0ff */
[C---:B0-----:R-:W-:Y:S01]  /*88d0*/  LOP3.LUT R29, R6.reuse, 0xffff0000, RZ, 0xc0, !PT ;  /* 0xffff0000061d7812 */ /* 0x041fe200078ec0ff */
[----:B------:R-:W-:Y:S01]  /*88e0*/  IMAD.U32 R28, R6, 0x10000, RZ ;  /* 0x00010000061c7824 */ /* 0x000fe200078e00ff */
[C---:B------:R-:W-:Y:S01]  /*88f0*/  LOP3.LUT R31, R7.reuse, 0xffff0000, RZ, 0xc0, !PT ;  /* 0xffff0000071f7812 */ /* 0x040fe200078ec0ff */
[----:B------:R-:W-:-:S02]  /*8900*/  IMAD.U32 R30, R7, 0x10000, RZ ;  /* 0x00010000071e7824 */ /* 0x000fc400078e00ff */
[C---:B------:R-:W-:Y:S01]  /*8910*/  FMUL.FTZ R36, R29.reuse, R32 ;  /* 0x000000201d247220 */ /* 0x040fe20000410000 */
[----:B------:R-:W-:Y:S01]  /*8920*/  FMUL.FTZ R35, R29, R33 ;  /* 0x000000211d237220 */ /* 0x000fe20000410000 */
[C---:B------:R-:W-:Y:S01]  /*8930*/  FMUL.FTZ R29, R31.reuse, R51 ;  /* 0x000000331f1d7220 */ /* 0x040fe20000410000 */
[----:B------:R-:W-:Y:S02]  /*8940*/  IMAD.U32 R6, R4, 0x10000, RZ ;  /* 0x0001000004067824 */ /* 0x000fe400078e00ff */
[C---:B------:R-:W-:Y:S01]  /*8950*/  FFMA.FTZ R37, R28.reuse, R33, R36 ;  /* 0x000000211c257223 */ /* 0x040fe20000010024 */
[----:B------:R-:W-:Y:S01]  /*8960*/  FMUL.FTZ R33, R31, R52 ;  /* 0x000000341f217220 */ /* 0x000fe20000410000 */
[C---:B------:R-:W-:Y:S02]  /*8970*/  IMAD.U32 R7, R5.reuse, 0x10000, RZ ;  /* 0x0001000005077824 */ /* 0x040fe400078e00ff */
[----:B------:R-:W-:Y:S01]  /*8980*/  FFMA.FTZ R34, R28, R32, -R35 ;  /* 0x000000201c227223 */ /* 0x000fe20000010823 */
[----:B------:R-:W-:Y:S01]  /*8990*/  IMAD.U32 R31, R50, 0x10000, RZ ;  /* 0x00010000321f7824 */ /* 0x000fe200078e00ff */
[----:B------:R-:W-:Y:S01]  /*89a0*/  LOP3.LUT R4, R4, 0xffff0000, RZ, 0xc0, !PT ;  /* 0xffff000004047812 */ /* 0x000fe200078ec0ff */
[----:B------:R-:W-:Y:S01]  /*89b0*/  FFMA.FTZ R52, R30, R52, -R29 ;  /* 0x000000341e347223 */ /* 0x000fe2000001081d */
[----:B------:R-:W-:Y:S01]  /*89c0*/  LOP3.LUT R5, R5, 0xffff0000, RZ, 0xc0, !PT ;  /* 0xffff000005057812 */ /* 0x000fe200078ec0ff */
[C---:B------:R-:W-:Y:S01]  /*89d0*/  IMAD.U32 R29, R53.reuse, 0x10000, RZ ;  /* 0x00010000351d7824 */ /* 0x040fe200078e00ff */
[----:B------:R-:W-:Y:S01]  /*89e0*/  LOP3.LUT R50, R50, 0xffff0000, RZ, 0xc0, !PT ;  /* 0xffff000032327812 */ /* 0x000fe200078ec0ff */
[----:B------:R-:W-:Y:S01]  /*89f0*/  FFMA.FTZ R51, R30, R51, R33 ;  /* 0x000000331e337223 */ /* 0x000fe20000010021 */
[----:B------:R-:W-:Y:S01]  /*8a00*/  LOP3.LUT R28, R53, 0xffff0000, RZ, 0xc0, !PT ;  /* 0xffff0000351c7812 */ /* 0x000fe200078ec0ff */
[C---:B------:R-:W-:Y:S01]  /*8a10*/  FMUL.FTZ R33, R4.reuse, R31 ;  /* 0x0000001f04217220 */ /* 0x040fe20000410000 */
[----:B------:R-:W-:Y:S01]  /*8a20*/  FMUL.FTZ R30, R4, R29 ;  /* 0x0000001d041e7220 */ /* 0x000fe20000410000 */
[----:B------:R-:W-:-:S02]  /*8a30*/  FMUL.FTZ R32, R5, R50 ;  /* 0x0000003205207220 */ /* 0x000fc40000410000 */
[-C--:B------:R-:W-:Y:S01]  /*8a40*/  FMUL.FTZ R35, R5, R28.reuse ;  /* 0x0000001c05237220 */ /* 0x080fe20000410000 */
[C---:B------:R-:W-:Y:S01]  /*8a50*/  FFMA.FTZ R4, R6.reuse, R29, -R33 ;  /* 0x0000001d06047223 */ /* 0x040fe20000010821 */
[----:B------:R-:W-:Y:S01]  /*8a60*/  FFMA.FTZ R31, R6, R31, R30 ;  /* 0x0000001f061f7223 */ /* 0x000fe2000001001e */
[C---:B------:R-:W-:Y:S01]  /*8a70*/  FFMA.FTZ R5, R7.reuse, R28, -R32 ;  /* 0x0000001c07057223 */ /* 0x040fe20000010820 */
[----:B------:R-:W-:Y:S01]  /*8a80*/  FFMA.FTZ R50, R7, R50, R35 ;  /* 0x0000003207327223 */ /* 0x000fe20000010023 */
[----:B------:R-:W-:Y:S02]  /*8a90*/  F2FP.BF16.F32.PACK_AB R6, R37, R34 ;  /* 0x000000222506723e */ /* 0x000fe400000010ff */
[----:B------:R-:W-:Y:S02]  /*8aa0*/  F2FP.BF16.F32.PACK_AB R7, R51, R52 ;  /* 0x000000343307723e */ /* 0x000fe400000010ff */
[----:B------:R-:W-:Y:S02]  /*8ab0*/  F2FP.BF16.F32.PACK_AB R4, R31, R4 ;  /* 0x000000041f04723e */ /* 0x000fe400000010ff */
[----:B------:R-:W-:-:S05]  /*8ac0*/  F2FP.BF16.F32.PACK_AB R5, R50, R5 ;  /* 0x000000053205723e */ /* 0x000fca00000010ff */
[----:B------:R2:W-:Y:S02]  /*8ad0*/  STS.128 [R3+0x10a00], R4 ;  /* 0x010a000403007388 */ /* 0x0005e40000000c00 */
.L_x_497:
[----:B------:R-:W-:Y:S05]  /*8ae0*/  BSYNC B1 ;  /* 0x0000000000017941 */ /* 0x000fea0003800000 */
.L_x_496:
[----:B------:R-:W-:Y:S04]  /*8af0*/  BSSY B1, `(.L_x_498) ;  /* 0x0000030000017945 */ /* 0x000fe80003800000 */
[----:B------:R-:W-:Y:S05]  /*8b00*/  @P2 BRA `(.L_x_499) ;  /* 0x0000000000b82947 */ /* 0x000fea0003800000 */
[----:B012---:R-:W0:Y:S01]  /*8b10*/  LDS.128 R4, [R0+0x10a00] ;  /* 0x010a000000047984 */ /* 0x007e220000000c00 */
[--C-:B------:R-:W-:Y:S02]  /*8b20*/  SHF.R.U64 R29, R26, 0x10, R27.reuse ;  /* 0x000000101a1d7819 */ /* 0x100fe4000000121b */
[----:B------:R-:W-:Y:S02]  /*8b30*/  SHF.R.U32.HI R26, RZ, 0x10, R27 ;  /* 0x00000010ff1a7819 */ /* 0x000fe4000001161b */
[--C-:B------:R-:W-:Y:S02]  /*8b40*/  SHF.R.U64 R27, R24, 0x10, R25.reuse ;  /* 0x00000010181b7819 */ /* 0x100fe40000001219 */
[----:B------:R-:W-:Y:S02]  /*8b50*/  SHF.R.U32.HI R24, RZ, 0x10, R25 ;  /* 0x00000010ff187819 */ /* 0x000fe40000011619 */
[----:B------:R-:W-:Y:S02]  /*8b60*/  PRMT R49, R49, 0x5410, R26 ;  /* 0x0000541031317816 */ /* 0x000fe4000000001a */
[----:B------:R-:W-:-:S02]  /*8b70*/  PRMT R47, R47, 0x5410, R24 ;  /* 0x000054102f2f7816 */ /* 0x000fc40000000018 */
[----:B------:R-:W-:Y:S01]  /*8b80*/  PRMT R48, R48, 0x5410, R29 ;  /* 0x0000541030307816 */ /* 0x000fe2000000001d */
[----:B------:R-:W-:Y:S01]  /*8b90*/  IMAD.U32 R28, R49, 0x10000, RZ ;  /* 0x00010000311c7824 */ /* 0x000fe200078e00ff */
        /* <DEDUP_REMOVED lines=8> */
[CC--:B------:R-:W-:Y:S01]  /*8c20*/  FMUL.FTZ R30, R25.reuse, R28.reuse ;  /* 0x0000001c191e7220 */ /* 0x0c0fe20000410000 */
[----:B------:R-:W-:Y:S01]  /*8c30*/  FMUL.FTZ R31, R25, R29 ;  /* 0x0000001d191f7220 */ /* 0x000fe20000410000 */
[C---:B------:R-:W-:Y:S01]  /*8c40*/  FMUL.FTZ R25, R27.reuse, R47 ;  /* 0x0000002f1b197220 */ /* 0x040fe20000410000 */
[----:B------:R-:W-:Y:S02]  /*8c50*/  IMAD.U32 R6, R4, 0x10000, RZ ;  /* 0x0001000004067824 */ /* 0x000fe400078e00ff */
[----:B------:R-:W-:Y:S01]  /*8c60*/  FFMA.FTZ R33, R24, R29, R30 ;  /* 0x0000001d18217223 */ /* 0x000fe2000001001e */
[-C--:B------:R-:W-:Y:S01]  /*8c70*/  FMUL.FTZ R29, R27, R49.reuse ;  /* 0x000000311b1d7220 */ /* 0x080fe20000410000 */
[----:B------:R-:W-:Y:S01]  /*8c80*/  FFMA.FTZ R49, R26, R49, -R25 ;  /* 0x000000311a317223 */ /* 0x000fe20000010819 */
[C---:B------:R-:W-:Y:S01]  /*8c90*/  IMAD.U32 R7, R5.reuse, 0x10000, RZ ;  /* 0x0001000005077824 */ /* 0x040fe200078e00ff */
[----:B------:R-:W-:Y:S01]  /*8ca0*/  LOP3.LUT R4, R4, 0xffff0000, RZ, 0xc0, !PT ;  /* 0xffff000004047812 */ /* 0x000fe200078ec0ff */
[----:B------:R-:W-:Y:S01]  /*8cb0*/  IMAD.U32 R27, R46, 0x10000, RZ ;  /* 0x000100002e1b7824 */ /* 0x000fe200078e00ff */
[----:B------:R-:W-:Y:S01]  /*8cc0*/  LOP3.LUT R5, R5, 0xffff0000, RZ, 0xc0, !PT ;  /* 0xffff000005057812 */ /* 0x000fe200078ec0ff */
[----:B------:R-:W-:Y:S01]  /*8cd0*/  IMAD.U32 R25, R48, 0x10000, RZ ;  /* 0x0001000030197824 */ /* 0x000fe200078e00ff */
[----:B------:R-:W-:Y:S01]  /*8ce0*/  LOP3.LUT R46, R46, 0xffff0000, RZ, 0xc0, !PT ;  /* 0xffff00002e2e7812 */ /* 0x000fe200078ec0ff */
[----:B------:R-:W-:Y:S01]  /*8cf0*/  FFMA.FTZ R28, R24, R28, -R31 ;  /* 0x0000001c181c7223 */ /* 0x000fe2000001081f */
[----:B------:R-:W-:Y:S01]  /*8d00*/  LOP3.LUT R48, R48, 0xffff0000, RZ, 0xc0, !PT ;  /* 0xffff000030307812 */ /* 0x000fe200078ec0ff */
[----:B------:R-:W-:Y:S01]  /*8d10*/  FFMA.FTZ R30, R26, R47, R29 ;  /* 0x0000002f1a1e7223 */ /* 0x000fe2000001001d */
        /* <DEDUP_REMOVED lines=11> */
[----:B------:R-:W-:-:S05]  /*8dd0*/  F2FP.BF16.F32.PACK_AB R5, R46, R5 ;  /* 0x000000052e05723e */ /* 0x000fca00000010ff */
[----:B------:R3:W-:Y:S02]  /*8de0*/  STS.128 [R0+0x10a00], R4 ;  /* 0x010a000400007388 */ /* 0x0007e40000000c00 */
.L_x_499:
[----:B------:R-:W-:Y:S05]  /*8df0*/  BSYNC B1 ;  /* 0x0000000000017941 */ /* 0x000fea0003800000 */
.L_x_498:
[----:B------:R-:W-:Y:S04]  /*8e00*/  BSSY B1, `(.L_x_500) ;  /* 0x0000030000017945 */ /* 0x000fe80003800000 */
[----:B------:R-:W-:Y:S05]  /*8e10*/  @P3 BRA `(.L_x_501) ;  /* 0x0000000000b83947 */ /* 0x000fea0003800000 */
[----:B0123--:R-:W0:Y:S01]  /*8e20*/  LDS.128 R4, [R3+0x13a00] ;  /* 0x013a000003047984 */ /* 0x00fe220000000c00 */
        /* <DEDUP_REMOVED lines=45> */
.L_x_501:
[----:B------:R-:W-:Y:S05]  /*9100*/  BSYNC B1 ;  /* 0x0000000000017941 */ /* 0x000fea0003800000 */
.L_x_500:
[----:B------:R-:W-:Y:S05]  /*9110*/  @P4 BRA `(.L_x_491) ;  /* 0x0000001c00d84947 */ /* 0x000fea0003800000 */
[----:B01234-:R-:W0:Y:S01]  /*9120*/  LDS.128 R4, [R0+0x13a00] ;  /* 0x013a000000047984 */ /* 0x01fe220000000c00 */
[----:B------:R-:W-:Y:S02]  /*9130*/  SHF.R.U64 R3, R8, 0x10, R9 ;  /* 0x0000001008037819 */ /* 0x000fe40000001209 */
[----:B------:R-:W-:Y:S02]  /*9140*/  SHF.R.U64 R13, R10, 0x10, R11 ;  /* 0x000000100a0d7819 */ /* 0x000fe4000000120b */
[----:B------:R-:W-:Y:S02]  /*9150*/  SHF.R.U32.HI R8, RZ, 0x10, R9 ;  /* 0x00000010ff087819 */ /* 0x000fe40000011609 */
[----:B------:R-:W-:Y:S02]  /*9160*/  SHF.R.U32.HI R10, RZ, 0x10, R11 ;  /* 0x00000010ff0a7819 */ /* 0x000fe4000001160b */
[----:B------:R-:W-:Y:S02]  /*9170*/  PRMT R15, R15, 0x5410, R8 ;  /* 0x000054100f0f7816 */ /* 0x000fe40000000008 */
[----:B------:R-:W-:-:S02]  /*9180*/  PRMT R41, R41, 0x5410, R10 ;  /* 0x0000541029297816 */ /* 0x000fc4000000000a */
[----:B------:R-:W-:Y:S01]  /*9190*/  PRMT R40, R40, 0x5410, R13 ;  /* 0x0000541028287816 */ /* 0x000fe2000000000d */
[C---:B------:R-:W-:Y:S01]  /*91a0*/  IMAD.U32 R12, R15.reuse, 0x10000, RZ ;  /* 0x000100000f0c7824 */ /* 0x040fe200078e00ff */
[----:B------:R-:W-:Y:S01]  /*91b0*/  LOP3.LUT R15, R15, 0xffff0000, RZ, 0xc0, !PT ;  /* 0xffff00000f0f7812 */ /* 0x000fe200078ec0ff */
[C---:B------:R-:W-:Y:S01]  /*91c0*/  IMAD.U32 R11, R41.reuse, 0x10000, RZ ;  /* 0x00010000290b7824 */ /* 0x040fe200078e00ff */
[----:B------:R-:W-:Y:S02]  /*91d0*/  LOP3.LUT R41, R41, 0xffff0000, RZ, 0xc0, !PT ;  /* 0xffff000029297812 */ /* 0x000fe400078ec0ff */
[----:B------:R-:W-:Y:S02]  /*91e0*/  PRMT R14, R14, 0x5410, R3 ;  /* 0x000054100e0e7816 */ /* 0x000fe40000000003 */
[C---:B0-----:R-:W-:Y:S01]  /*91f0*/  LOP3.LUT R9, R6.reuse, 0xffff0000, RZ, 0xc0, !PT ;  /* 0xffff000006097812 */ /* 0x041fe200078ec0ff */
[C---:B------:R-:W-:Y:S01]  /*9200*/  IMAD.U32 R10, R7.reuse, 0x10000, RZ ;  /* 0x00010000070a7824 */ /* 0x040fe200078e00ff */
[----:B------:R-:W-:Y:S01]  /*9210*/  LOP3.LUT R7, R7, 0xffff0000, RZ, 0xc0, !PT ;  /* 0xffff000007077812 */ /* 0x000fe200078ec0ff */
[----:B------:R-:W-:-:S02]  /*9220*/  IMAD.U32 R8, R6, 0x10000, RZ ;  /* 0x0001000006087824 */ /* 0x000fc400078e00ff */
[CC--:B------:R-:W-:Y:S01]  /*9230*/  FMUL.FTZ R13, R9.reuse, R12.reuse ;  /* 0x0000000c090d7220 */ /* 0x0c0fe20000410000 */
[----:B------:R-:W-:Y:S01]  /*9240*/  FMUL.FTZ R9, R9, R11 ;  /* 0x0000000b09097220 */ /* 0x000fe20000410000 */
[C---:B------:R-:W-:Y:S01]  /*9250*/  FMUL.FTZ R25, R7.reuse, R15 ;  /* 0x0000000f07197220 */ /* 0x040fe20000410000 */
[----:B------:R-:W-:Y:S02]  /*9260*/  IMAD.U32 R3, R4, 0x10000, RZ ;  /* 0x0001000004037824 */ /* 0x000fe400078e00ff */
[C---:B------:R-:W-:Y:S01]  /*9270*/  FFMA.FTZ R20, R8.reuse, R11, -R13 ;  /* 0x0000000b08147223 */ /* 0x040fe2000001080d */
[----:B------:R-:W-:Y:S01]  /*9280*/  FFMA.FTZ R21, R8, R12, R9 ;  /* 0x0000000c08157223 */ /* 0x000fe20000010009 */
[-C--:B------:R-:W-:Y:S01]  /*9290*/  FMUL.FTZ R9, R7, R41.reuse ;  /* 0x0000002907097220 */ /* 0x080fe20000410000 */
        /* <DEDUP_REMOVED lines=21> */
[----:B------:R0:W-:Y:S01]  /*93f0*/  STS.128 [R0+0x13a00], R4 ;  /* 0x013a000400007388 */ /* 0x0001e20000000c00 */
[----:B------:R-:W-:Y:S05]  /*9400*/  BRA `(.L_x_491) ;  /* 0x0000001c001c7947 */ /* 0x000fea0003800000 */
.L_x_485:
[----:B------:R-:W-:-:S03]  /*9410*/  UMOV UR4, 0xffffffff ;  /* 0xffffffff00047882 */ /* 0x000fc60000000000 */
[----:B------:R-:W-:Y:S05]  /*9420*/  BRA.DIV UR4, `(.L_x_502) ;  /* 0x0000015e04f47947 */ /* 0x000fea000b800000 */
[----:B------:R-:W1:Y:S04]  /*9430*/  SHFL.IDX PT, R3, R25, RZ, 0x1e1f ;  /* 0x001e1fff19037589 */ /* 0x000e6800000e0000 */
[----:B------:R-:W2:Y:S04]  /*9440*/  SHFL.IDX PT, R0, R24, RZ, 0x1e1f ;  /* 0x001e1fff18007589 */ /* 0x000ea800000e0000 */
[----:B------:R3:W4:Y:S04]  /*9450*/  SHFL.IDX PT, R5, R27, RZ, 0x1e1f ;  /* 0x001e1fff1b057589 */ /* 0x00072800000e0000 */
[----:B0-----:R3:W0:Y:S01]  /*9460*/  SHFL.IDX PT, R14, R26, RZ, 0x1e1f ;  /* 0x001e1fff1a0e7589 */ /* 0x00162200000e0000 */
[----:B-1----:R-:W-:-:S02]  /*9470*/  IMAD.MOV.U32 R21, RZ, RZ, R3 ;  /* 0x000000ffff157224 */ /* 0x002fc400078e0003 */
[----:B--23--:R-:W-:-:S07]  /*9480*/  IMAD.MOV.U32 R20, RZ, RZ, R0 ;  /* 0x000000ffff147224 */ /* 0x00cfce00078e0000 */
.L_x_727:
[----:B------:R-:W2:Y:S01]  /*9490*/  LDL R48, [R1+0x98] ;  /* 0x0000980001307983 */ /* 0x000ea20000100800 */
[----:B------:R-:W-:Y:S01]  /*94a0*/  ULDC UR4, c[0x0][0x448] ;  /* 0x0001120000047ab9 */ /* 0x000fe20000000800 */
[----:B------:R-:W-:Y:S01]  /*94b0*/  BSSY B1, `(.L_x_503) ;  /* 0x0000038000017945 */ /* 0x000fe20003800000 */
[----:B------:R-:W-:Y:S01]  /*94c0*/  IMAD R111, R111, UR4, RZ ;  /* 0x000000046f6f7c24 */ /* 0x000fe2000f8e02ff */
[----:B------:R-:W-:Y:S01]  /*94d0*/  CS2R R8, SRZ ;  /* 0x0000000000087805 */ /* 0x000fe2000001ff00 */
[----:B0-----:R-:W-:Y:S01]  /*94e0*/  IMAD.MOV.U32 R44, RZ, RZ, R14 ;  /* 0x000000ffff2c7224 */ /* 0x001fe200078e000e */
[----:B------:R-:W-:Y:S01]  /*94f0*/  CS2R R10, SRZ ;  /* 0x00000000000a7805 */ /* 0x000fe2000001ff00 */
[----:B------:R-:W-:Y:S01]  /*9500*/  IMAD R0, R109, -0xc0, R111 ;  /* 0xffffff406d007824 */ /* 0x000fe200078e026f */
[----:B------:R-:W-:Y:S01]  /*9510*/  ISETP.GE.AND P1, PT, R6, R111, PT ;  /* 0x0000006f0600720c */ /* 0x000fe20003f26270 */
[----:B----4-:R-:W-:Y:S01]  /*9520*/  IMAD.MOV.U32 R45, RZ, RZ, R5 ;  /* 0x000000ffff2d7224 */ /* 0x010fe200078e0005 */
[----:B------:R-:W-:-:S02]  /*9530*/  CS2R R4, SRZ ;  /* 0x0000000000047805 */ /* 0x000fc4000001ff00 */
[----:B------:R-:W-:Y:S02]  /*9540*/  CS2R R6, SRZ ;  /* 0x0000000000067805 */ /* 0x000fe4000001ff00 */
[----:B------:R-:W-:Y:S02]  /*9550*/  VIMNMX R0, R0, 0xc0, PT ;  /* 0x000000c000007848 */ /* 0x000fe40003fe0100 */
[----:B------:R-:W-:Y:S02]  /*9560*/  CS2R R12, SRZ ;  /* 0x00000000000c7805 */ /* 0x000fe4000001ff00 */
[----:B------:R-:W-:Y:S02]  /*9570*/  CS2R R14, SRZ ;  /* 0x00000000000e7805 */ /* 0x000fe4000001ff00 */
[----:B------:R-:W-:Y:S02]  /*9580*/  CS2R R24, SRZ ;  /* 0x0000000000187805 */ /* 0x000fe4000001ff00 */
[----:B------:R-:W-:-:S02]  /*9590*/  ISETP.GE.AND P0, PT, R19, R0, PT ;  /* 0x000000001300720c */ /* 0x000fc40003f06270 */
[----:B------:R-:W-:Y:S02]  /*95a0*/  CS2R R26, SRZ ;  /* 0x00000000001a7805 */ /* 0x000fe4000001ff00 */
[----:B------:R-:W-:Y:S02]  /*95b0*/  CS2R R28, SRZ ;  /* 0x00000000001c7805 */ /* 0x000fe4000001ff00 */
[----:B------:R-:W-:Y:S02]  /*95c0*/  CS2R R30, SRZ ;  /* 0x00000000001e7805 */ /* 0x000fe4000001ff00 */
[----:B------:R-:W-:Y:S02]  /*95d0*/  CS2R R32, SRZ ;  /* 0x0000000000207805 */ /* 0x000fe4000001ff00 */
[----:B------:R-:W-:Y:S02]  /*95e0*/  CS2R R34, SRZ ;  /* 0x0000000000227805 */ /* 0x000fe4000001ff00 */
[----:B--2---:R-:W-:Y:S01]  /*95f0*/  LEA.HI R0, R48, R48, RZ, 0x1 ;  /* 0x0000003030007211 */ /* 0x004fe200078f08ff */
[----:B------:R-:W-:Y:S06]  /*9600*/  @P1 BRA `(.L_x_504) ;  /* 0x0000000000881947 */ /* 0x000fec0003800000 */
[----:B------:R-:W2:Y:S04]  /*9610*/  LDL R37, [R1+0x9c] ;  /* 0x00009c0001257983 */ /* 0x000ea80000100800 */
[----:B------:R-:W3:Y:S01]  /*9620*/  LDL R36, [R1+0xa0] ;  /* 0x0000a00001247983 */ /* 0x000ee20000100800 */
[C---:B------:R-:W-:Y:S01]  /*9630*/  VIADD R3, R22.reuse, 0x10 ;  /* 0x0000001016037836 */ /* 0x040fe20000000000 */
[----:B------:R-:W-:Y:S01]  /*9640*/  ULDC UR4, c[0x0][0x3f4] ;  /* 0x0000fd0000047ab9 */ /* 0x000fe20000000800 */
[C---:B------:R-:W-:Y:S01]  /*9650*/  VIADD R4, R22.reuse, 0x20 ;  /* 0x0000002016047836 */ /* 0x040fe20000000000 */
[----:B------:R-:W-:Y:S02]  /*9660*/  ISETP.GE.AND P1, PT, R22, UR4, PT ;  /* 0x0000000416007c0c */ /* 0x000fe4000bf26270 */
[----:B------:R-:W-:-:S02]  /*9670*/  CS2R R24, SRZ ;  /* 0x0000000000187805 */ /* 0x000fc4000001ff00 */
[----:B------:R-:W-:Y:S02]  /*9680*/  ISETP.GE.AND P2, PT, R3, UR4, PT ;  /* 0x0000000403007c0c */ /* 0x000fe4000bf46270 */
[----:B------:R-:W-:Y:S02]  /*9690*/  CS2R R26, SRZ ;  /* 0x00000000001a7805 */ /* 0x000fe4000001ff00 */
[----:B------:R-:W-:Y:S02]  /*96a0*/  ISETP.GE.AND P3, PT, R4, UR4, PT ;  /* 0x0000000404007c0c */ /* 0x000fe4000bf66270 */
[----:B------:R-:W-:Y:S02]  /*96b0*/  CS2R R4, SRZ ;  /* 0x0000000000047805 */ /* 0x000fe4000001ff00 */
[----:B------:R-:W-:Y:S02]  /*96c0*/  CS2R R6, SRZ ;  /* 0x0000000000067805 */ /* 0x000fe4000001ff00 */
[----:B------:R-:W-:Y:S01]  /*96d0*/  CS2R R28, SRZ ;  /* 0x00000000001c7805 */ /* 0x000fe2000001ff00 */
[----:B------:R-:W-:Y:S01]  /*96e0*/  @!P1 IMAD.WIDE R12, R22, 0x2, R20 ;  /* 0x00000002160c9825 */ /* 0x000fe200078e0214 */
[----:B------:R-:W-:-:S02]  /*96f0*/  CS2R R30, SRZ ;  /* 0x00000000001e7805 */ /* 0x000fc4000001ff00 */
[----:B------:R-:W-:Y:S02]  /*9700*/  CS2R R8, SRZ ;  /* 0x0000000000087805 */ /* 0x000fe4000001ff00 */
[----:B------:R-:W-:Y:S02]  /*9710*/  CS2R R10, SRZ ;  /* 0x00000000000a7805 */ /* 0x000fe4000001ff00 */
[----:B------:R-:W-:Y:S01]  /*9720*/  CS2R R32, SRZ ;  /* 0x0000000000207805 */ /* 0x000fe2000001ff00 */
[----:B------:R0:W5:Y:S01]  /*9730*/  @!P1 LD.E.128 R24, desc[UR60][R12.64] ;  /* 0x0000003c0c189980 */ /* 0x000162000c101d00 */
[----:B------:R-:W-:Y:S02]  /*9740*/  CS2R R34, SRZ ;  /* 0x0000000000227805 */ /* 0x000fe4000001ff00 */
[----:B------:R-:W-:Y:S02]  /*9750*/  CS2R R14, SRZ ;  /* 0x00000000000e7805 */ /* 0x000fe4000001ff00 */
[----:B0-----:R-:W-:Y:S01]  /*9760*/  CS2R R12, SRZ ;  /* 0x00000000000c7805 */ /* 0x001fe2000001ff00 */
[----:B--2---:R-:W-:-:S02]  /*9770*/  @!P2 IMAD.SHL.U32 R39, R37, 0x8, RZ ;  /* 0x000000082527a824 */ /* 0x004fc400078e00ff */
[----:B---3--:R-:W-:Y:S02]  /*9780*/  @!P3 IMAD.SHL.U32 R43, R36, 0x8, RZ ;  /* 0x00000008242bb824 */ /* 0x008fe400078e00ff */
[----:B------:R-:W-:-:S04]  /*9790*/  @!P2 IMAD.WIDE R36, R39, 0x2, R20 ;  /* 0x000000022724a825 */ /* 0x000fc800078e0214 */
[----:B------:R-:W-:Y:S01]  /*97a0*/  @!P3 IMAD.WIDE R40, R43, 0x2, R20 ;  /* 0x000000022b28b825 */ /* 0x000fe200078e0214 */
[----:B------:R0:W5:Y:S03]  /*97b0*/  @!P2 LD.E.128 R28, desc[UR60][R36.64] ;  /* 0x0000003c241ca980 */ /* 0x000166000c101d00 */
[--C-:B------:R-:W-:Y:S01]  /*97c0*/  @!P2 IMAD.WIDE R38, R39, 0x2, R44.reuse ;  /* 0x000000022726a825 */ /* 0x100fe200078e022c */
[----:B------:R0:W5:Y:S03]  /*97d0*/  @!P3 LD.E.128 R32, desc[UR60][R40.64] ;  /* 0x0000003c2820b980 */ /* 0x000166000c101d00 */
[--C-:B------:R-:W-:Y:S01]  /*97e0*/  @!P3 IMAD.WIDE R42, R43, 0x2, R44.reuse ;  /* 0x000000022b2ab825 */ /* 0x100fe200078e022c */
[----:B------:R0:W5:Y:S03]  /*97f0*/  @!P2 LD.E.128 R8, desc[UR60][R38.64] ;  /* 0x0000003c2608a980 */ /* 0x000166000c101d00 */
[----:B------:R-:W-:Y:S01]  /*9800*/  @!P1 IMAD.WIDE R20, R22, 0x2, R44 ;  /* 0x0000000216149825 */ /* 0x000fe200078e022c */
[----:B------:R0:W5:Y:S04]  /*9810*/  @!P3 LD.E.128 R12, desc[UR60][R42.64] ;  /* 0x0000003c2a0cb980 */ /* 0x000168000c101d00 */
[----:B------:R0:W5:Y:S02]  /*9820*/  @!P1 LD.E.128 R4, desc[UR60][R20.64] ;  /* 0x0000003c14049980 */ /* 0x000164000c101d00 */
.L_x_504:
[----:B------:R-:W-:Y:S05]  /*9830*/  BSYNC B1 ;  /* 0x0000000000017941 */ /* 0x000fea0003800000 */
.L_x_503:
[----:B------:R-:W-:Y:S01]  /*9840*/  LOP3.LUT R0, R0, 0xfffffffe, RZ, 0xc0, !PT ;  /* 0xfffffffe00007812 */ /* 0x000fe200078ec0ff */
[----:B-----5:R-:W-:Y:S01]  /*9850*/  IMAD.MOV.U32 R3, RZ, RZ, R4 ;  /* 0x000000ffff037224 */ /* 0x020fe200078e0004 */
[----:B------:R-:W-:Y:S01]  /*9860*/  BSSY B1, `(.L_x_505) ;  /* 0x0000032000017945 */ /* 0x000fe20003800000 */
[----:B0-----:R-:W-:Y:S02]  /*9870*/  IMAD.MOV.U32 R21, RZ, RZ, R6 ;  /* 0x000000ffff157224 */ /* 0x001fe400078e0006 */
[----:B------:R-:W-:Y:S01]  /*9880*/  IMAD.IADD R0, R48, 0x1, -R0 ;  /* 0x0000000130007824 */ /* 0x000fe200078e0a00 */
[----:B------:R-:W-:Y:S01]  /*9890*/  PRMT R58, R3, 0x7610, R58 ;  /* 0x00007610033a7816 */ /* 0x000fe2000000003a */
[----:B------:R-:W-:Y:S01]  /*98a0*/  IMAD.MOV.U32 R20, RZ, RZ, R5 ;  /* 0x000000ffff147224 */ /* 0x000fe200078e0005 */
[----:B------:R-:W-:Y:S01]  /*98b0*/  PRMT R62, R21, 0x7610, R62 ;  /* 0x00007610153e7816 */ /* 0x000fe2000000003e */
[----:B------:R-:W-:Y:S01]  /*98c0*/  IMAD.MOV.U32 R21, RZ, RZ, R8 ;  /* 0x000000ffff157224 */ /* 0x000fe200078e0008 */
[----:B------:R-:W-:Y:S01]  /*98d0*/  SHF.L.U32 R3, R0, 0x1f, RZ ;  /* 0x0000001f00037819 */ /* 0x000fe200000006ff */
[----:B------:R-:W-:Y:S01]  /*98e0*/  IMAD.MOV.U32 R36, RZ, RZ, R9 ;  /* 0x000000ffff247224 */ /* 0x000fe200078e0009 */
        /* <DEDUP_REMOVED lines=41> */
.L_x_728:
[----:B------:R-:W-:Y:S05]  /*9b80*/  BSYNC B1 ;  /* 0x0000000000017941 */ /* 0x000fea0003800000 */
.L_x_505:
[----:B------:R-:W-:Y:S02]  /*9b90*/  PRMT R48, R0, 0x7610, R48 ;  /* 0x0000761000307816 */ /* 0x000fe40000000030 */
[----:B------:R-:W-:Y:S01]  /*9ba0*/  PRMT R49, R36, 0x7610, R49 ;  /* 0x0000761024317816 */ /* 0x000fe20000000031 */
[----:B------:R-:W-:Y:S06]  /*9bb0*/  @P0 BRA `(.L_x_491) ;  /* 0x0000001400300947 */ /* 0x000fec0003800000 */
[----:B------:R1:W5:Y:S01]  /*9bc0*/  LDL R75, [R1+0x54] ;  /* 0x00005400014b7983 */ /* 0x0003620000100800 */
[----:B0-----:R-:W0:Y:S03]  /*9bd0*/  LDC R3, c[0x0][0x3f4] ;  /* 0x0000fd00ff037b82 */ /* 0x001e260000000800 */
[----:B------:R1:W5:Y:S04]  /*9be0*/  LDL R73, [R1+0x5c] ;  /* 0x00005c0001497983 */ /* 0x0003680000100800 */
[----:B------:R1:W5:Y:S01]  /*9bf0*/  LDL R71, [R1+0x58] ;  /* 0x0000580001477983 */ /* 0x0003620000100800 */
[C---:B------:R-:W-:Y:S01]  /*9c00*/  VIADD R0, R22.reuse, 0x10 ;  /* 0x0000001016007836 */ /* 0x040fe20000000000 */
[----:B------:R-:W-:Y:S01]  /*9c10*/  BSSY B1, `(.L_x_507) ;  /* 0x0000072000017945 */ /* 0x000fe20003800000 */
[C---:B------:R-:W-:Y:S01]  /*9c20*/  VIADD R36, R22.reuse, 0x20 ;  /* 0x0000002016247836 */ /* 0x040fe20000000000 */
[----:B0-----:R-:W-:-:S02]  /*9c30*/  ISETP.GE.AND P0, PT, R22, R3, PT ;  /* 0x000000031600720c */ /* 0x001fc40003f06270 */
[-C--:B------:R-:W-:Y:S02]  /*9c40*/  ISETP.GE.AND P1, PT, R0, R3.reuse, PT ;  /* 0x000000030000720c */ /* 0x080fe40003f26270 */
[----:B------:R-:W-:-:S09]  /*9c50*/  ISETP.GE.AND P2, PT, R36, R3, PT ;  /* 0x000000032400720c */ /* 0x000fd20003f46270 */
[----:B-1----:R-:W-:Y:S05]  /*9c60*/  @P0 BRA `(.L_x_508) ;  /* 0x0000000400b00947 */ /* 0x002fea0003800000 */
[----:B------:R-:W2:Y:S01]  /*9c70*/  LDL R76, [R1+0xac] ;  /* 0x0000ac00014c7983 */ /* 0x000ea20000100800 */
[----:B------:R-:W0:Y:S02]  /*9c80*/  S2R R37, SR_TID.X ;  /* 0x0000000000257919 */ /* 0x000e240000002100 */
[----:B0-----:R-:W-:-:S05]  /*9c90*/  VIADD R38, R37, 0xffffff80 ;  /* 0xffffff8025267836 */ /* 0x001fca0000000000 */
[----:B------:R-:W-:-:S04]  /*9ca0*/  LEA.HI R37, R38, R38, RZ, 0x1 ;  /* 0x0000002626257211 */ /* 0x000fc800078f08ff */
[----:B------:R-:W-:-:S05]  /*9cb0*/  LOP3.LUT R37, R37, 0xfffffffe, RZ, 0xc0, !PT ;  /* 0xfffffffe25257812 */ /* 0x000fca00078ec0ff */
[----:B------:R-:W-:-:S05]  /*9cc0*/  IMAD.IADD R37, R38, 0x1, -R37 ;  /* 0x0000000126257824 */ /* 0x000fca00078e0a25 */
[----:B------:R-:W-:-:S04]  /*9cd0*/  LEA.HI R0, R3, R37, RZ, 0x1d ;  /* 0x0000002503007211 */ /* 0x000fc800078fe8ff */
[----:B------:R-:W-:-:S04]  /*9ce0*/  SHF.R.S32.HI R37, RZ, 0x1f, R0 ;  /* 0x0000001fff257819 */ /* 0x000fc80000011400 */
[----:B------:R-:W-:Y:S01]  /*9cf0*/  LEA.HI R37, R37, R0, RZ, 0x2 ;  /* 0x0000000025257211 */ /* 0x000fe200078f10ff */
[----:B------:R-:W-:-:S03]  /*9d00*/  IMAD.SHL.U32 R0, R0, 0x8, RZ ;  /* 0x0000000800007824 */ /* 0x000fc600078e00ff */
[----:B------:R-:W-:Y:S02]  /*9d10*/  SHF.R.S32.HI R37, RZ, 0x2, R37 ;  /* 0x00000002ff257819 */ /* 0x000fe40000011425 */
[----:B-----5:R-:W-:-:S03]  /*9d20*/  LOP3.LUT R0, R75, 0x18, R0, 0xf8, !PT ;  /* 0x000000184b007812 */ /* 0x020fc600078ef800 */
[----:B------:R-:W-:Y:S01]  /*9d30*/  IMAD R37, R37, 0x1800, R73 ;  /* 0x0000180025257824 */ /* 0x000fe200078e0249 */
[----:B------:R-:W-:-:S05]  /*9d40*/  LOP3.LUT R0, R0, R71, RZ, 0x3c, !PT ;  /* 0x0000004700007212 */ /* 0x000fca00078e3cff */
[----:B------:R-:W-:-:S04]  /*9d50*/  IMAD.IADD R41, R37, 0x1, R0 ;  /* 0x0000000125297824 */ /* 0x000fc800078e0200 */
[----:B------:R-:W-:-:S05]  /*9d60*/  IMAD R0, R41, 0x2, R16 ;  /* 0x0000000229007824 */ /* 0x000fca00078e0210 */
[----:B------:R-:W0:Y:S01]  /*9d70*/  LDS.128 R40, [R0+0xda00] ;  /* 0x00da000000287984 */ /* 0x000e220000000c00 */
[----:B------:R-:W-:Y:S02]  /*9d80*/  SHF.R.U64 R60, R24, 0x10, R25 ;  /* 0x00000010183c7819 */ /* 0x000fe40000001219 */
[----:B------:R-:W-:Y:S02]  /*9d90*/  SHF.R.U64 R63, R4, 0x10, R5 ;  /* 0x00000010043f7819 */ /* 0x000fe40000001205 */
[----:B------:R-:W-:Y:S02]  /*9da0*/  SHF.R.U64 R24, R26, 0x10, R27 ;  /* 0x000000101a187819 */ /* 0x000fe4000000121b */
[----:B------:R-:W-:Y:S02]  /*9db0*/  SHF.R.U32.HI R61, RZ, 0x10, R25 ;  /* 0x00000010ff3d7819 */ /* 0x000fe40000011619 */
[----:B------:R-:W-:Y:S02]  /*9dc0*/  SHF.R.U32.HI R65, RZ, 0x10, R5 ;  /* 0x00000010ff417819 */ /* 0x000fe40000011605 */
[----:B------:R-:W-:-:S02]  /*9dd0*/  SHF.R.U64 R67, R6, 0x10, R7 ;  /* 0x0000001006437819 */ /* 0x000fc40000001207 */
[----:B------:R-:W-:Y:S02]  /*9de0*/  PRMT R60, R21, 0x5432, R60 ;  /* 0x00005432153c7816 */ /* 0x000fe4000000003c */
[----:B------:R-:W-:Y:S02]  /*9df0*/  PRMT R63, R58, 0x5410, R63 ;  /* 0x000054103a3f7816 */ /* 0x000fe4000000003f */
[----:B------:R-:W-:Y:S02]  /*9e00*/  SHF.R.U32.HI R68, RZ, 0x10, R7 ;  /* 0x00000010ff447819 */ /* 0x000fe40000011607 */
[----:B------:R-:W-:Y:S02]  /*9e10*/  PRMT R6, R44, 0x5432, R24 ;  /* 0x000054322c067816 */ /* 0x000fe40000000018 */
[----:B------:R-:W-:Y:S01]  /*9e20*/  PRMT R61, R64, 0x5410, R61 ;  /* 0x00005410403d7816 */ /* 0x000fe2000000003d */
[----:B------:R-:W-:Y:S01]  /*9e30*/  IMAD.U32 R64, R63, 0x10000, RZ ;  /* 0x000100003f407824 */ /* 0x000fe200078e00ff */
[----:B------:R-:W-:-:S02]  /*9e40*/  PRMT R65, R59, 0x5410, R65 ;  /* 0x000054103b417816 */ /* 0x000fc40000000041 */
[----:B------:R-:W-:Y:S01]  /*9e50*/  PRMT R67, R62, 0x5410, R67 ;  /* 0x000054103e437816 */ /* 0x000fe20000000043 */
[----:B------:R-:W-:Y:S01]  /*9e60*/  IMAD.U32 R62, R60, 0x10000, RZ ;  /* 0x000100003c3e7824 */ /* 0x000fe200078e00ff */
[----:B------:R-:W-:Y:S01]  /*9e70*/  SHF.R.U32.HI R26, RZ, 0x10, R27 ;  /* 0x00000010ff1a7819 */ /* 0x000fe2000001161b */
[----:B------:R-:W-:-:S03]  /*9e80*/  IMAD.U32 R66, R65, 0x10000, RZ ;  /* 0x0001000041427824 */ /* 0x000fc600078e00ff */
[----:B------:R-:W-:Y:S02]  /*9e90*/  PRMT R5, R45, 0x5432, R26 ;  /* 0x000054322d057816 */ /* 0x000fe4000000001a */
[----:B------:R-:W-:Y:S01]  /*9ea0*/  LOP3.LUT R63, R63, 0xffff0000, RZ, 0xc0, !PT ;  /* 0xffff00003f3f7812 */ /* 0x000fe200078ec0ff */
[----:B0-----:R-:W-:Y:S01]  /*9eb0*/  IMAD.U32 R58, R41, 0x10000, RZ ;  /* 0x00010000293a7824 */ /* 0x001fe200078e00ff */
[----:B------:R-:W-:-:S03]  /*9ec0*/  LOP3.LUT R60, R60, 0xffff0000, RZ, 0xc0, !PT ;  /* 0xffff00003c3c7812 */ /* 0x000fc600078ec0ff */
[----:B------:R-:W-:Y:S01]  /*9ed0*/  FMUL.FTZ R74, R58, R66 ;  /* 0x000000423a4a7220 */ /* 0x000fe20000410000 */
[----:B------:R-:W-:Y:S01]  /*9ee0*/  PRMT R68, R20, 0x5432, R68 ;  /* 0x0000543214447816 */ /* 0x000fe20000000044 */
[C---:B------:R-:W-:Y:S01]  /*9ef0*/  IMAD.U32 R59, R43.reuse, 0x10000, RZ ;  /* 0x000100002b3b7824 */ /* 0x040fe200078e00ff */
[----:B------:R-:W-:Y:S02]  /*9f00*/  LOP3.LUT R43, R43, 0xffff0000, RZ, 0xc0, !PT ;  /* 0xffff00002b2b7812 */ /* 0x000fe400078ec0ff */
[----:B------:R-:W-:Y:S01]  /*9f10*/  LOP3.LUT R65, R65, 0xffff0000, RZ, 0xc0, !PT ;  /* 0xffff000041417812 */ /* 0x000fe200078ec0ff */
[----:B--2---:R-:W0:Y:S02]  /*9f20*/  LDS.128 R36, [R76] ;  /* 0x000000004c247984 */ /* 0x004e240000000c00 */
[C---:B0-----:R-:W-:Y:S01]  /*9f30*/  IMAD.U32 R7, R36.reuse, 0x10000, RZ ;  /* 0x0001000024077824 */ /* 0x041fe200078e00ff */
[----:B------:R-:W-:Y:S01]  /*9f40*/  LOP3.LUT R24, R36, 0xffff0000, RZ, 0xc0, !PT ;  /* 0xffff000024187812 */ /* 0x000fe200078ec0ff */
[C---:B------:R-:W-:Y:S01]  /*9f50*/  IMAD.U32 R25, R37.reuse, 0x10000, RZ ;  /* 0x0001000025197824 */ /* 0x040fe200078e00ff */
[----:B------:R-:W-:Y:S01]  /*9f60*/  LOP3.LUT R36, R37, 0xffff0000, RZ, 0xc0, !PT ;  /* 0xffff000025247812 */ /* 0x000fe200078ec0ff */
[----:B------:R-:W-:Y:S01]  /*9f70*/  IMAD.U32 R37, R40, 0x10000, RZ ;  /* 0x0001000028257824 */ /* 0x000fe200078e00ff */
[C---:B------:R-:W-:Y:S01]  /*9f80*/  LOP3.LUT R4, R38.reuse, 0xffff0000, RZ, 0xc0, !PT ;  /* 0xffff000026047812 */ /* 0x040fe200078ec0ff */
[----:B------:R-:W-:-:S02]  /*9f90*/  IMAD.U32 R26, R38, 0x10000, RZ ;  /* 0x00010000261a7824 */ /* 0x000fc400078e00ff */
[C---:B------:R-:W-:Y:S01]  /*9fa0*/  FMUL.FTZ R70, R37.reuse, R64 ;  /* 0x0000004025467220 */ /* 0x040fe20000410000 */
[-C--:B------:R-:W-:Y:S01]  /*9fb0*/  FMUL.FTZ R72, R37, R62.reuse ;  /* 0x0000003e25487220 */ /* 0x080fe20000410000 */
[----:B------:R-:W-:Y:S01]  /*9fc0*/  IMAD.U32 R37, R61, 0x10000, RZ ;  /* 0x000100003d257824 */ /* 0x000fe200078e00ff */
[C---:B------:R-:W-:Y:S01]  /*9fd0*/  LOP3.LUT R38, R39.reuse, 0xffff0000, RZ, 0xc0, !PT ;  /* 0xffff000027267812 */ /* 0x040fe200078ec0ff */
[----:B------:R-:W-:Y:S01]  /*9fe0*/  IMAD.U32 R27, R39, 0x10000, RZ ;  /* 0x00010000271b7824 */ /* 0x000fe200078e00ff */
[----:B------:R-:W-:Y:S01]  /*9ff0*/  LOP3.LUT R39, R40, 0xffff0000, RZ, 0xc0, !PT ;  /* 0xffff000028277812 */ /* 0x000fe200078ec0ff */
[----:B------:R-:W-:Y:S01]  /*a000*/  FMUL.FTZ R58, R58, R37 ;  /* 0x000000253a3a7220 */ /* 0x000fe20000410000 */
[C---:B------:R-:W-:Y:S01]  /*a010*/  FFMA.FTZ R69, R7.reuse, R62, -R70 ;  /* 0x0000003e07457223 */ /* 0x040fe20000010846 */
[----:B------:R-:W-:Y:S01]  /*a020*/  FFMA.FTZ R72, R7, R64, R72 ;  /* 0x0000004007487223 */ /* 0x000fe20000010048 */
[----:B------:R-:W-:Y:S01]  /*a030*/  LOP3.LUT R40, R41, 0xffff0000, RZ, 0xc0, !PT ;  /* 0xffff000029287812 */ /* 0x000fe200078ec0ff */
[----:B------:R-:W-:Y:S01]  /*a040*/  FMUL.FTZ R7, R39, R63 ;  /* 0x0000003f27077220 */ /* 0x000fe20000410000 */
[C---:B------:R-:W-:Y:S01]  /*a050*/  FFMA.FTZ R74, R25.reuse, R37, -R74 ;  /* 0x00000025194a7223 */ /* 0x040fe2000001084a */
[----:B------:R-:W-:Y:S01]  /*a060*/  FFMA.FTZ R58, R25, R66, R58 ;  /* 0x00000042193a7223 */ /* 0x000fe2000001003a */
[----:B------:R-:W-:-:S02]  /*a070*/  IMAD.U32 R41, R42, 0x10000, RZ ;  /* 0x000100002a297824 */ /* 0x000fc400078e00ff */
[-C--:B------:R-:W-:Y:S01]  /*a080*/  FMUL.FTZ R39, R39, R60.reuse ;  /* 0x0000003c27277220 */ /* 0x080fe20000410000 */
[----:B------:R-:W-:Y:S02]  /*a090*/  IMAD.U32 R25, R67, 0x10000, RZ ;  /* 0x0001000043197824 */ /* 0x000fe400078e00ff */
[----:B------:R-:W-:Y:S01]  /*a0a0*/  FFMA.FTZ R60, R24, R60, -R7 ;  /* 0x0000003c183c7223 */ /* 0x000fe20000010807 */
[----:B------:R-:W-:Y:S02]  /*a0b0*/  IMAD.U32 R70, R68, 0x10000, RZ ;  /* 0x0001000044467824 */ /* 0x000fe400078e00ff */
[----:B------:R-:W-:Y:S02]  /*a0c0*/  IMAD.U32 R7, R6, 0x10000, RZ ;  /* 0x0001000006077824 */ /* 0x000fe400078e00ff */
[----:B------:R-:W-:Y:S01]  /*a0d0*/  FMUL.FTZ R37, R41, R25 ;  /* 0x0000001929257220 */ /* 0x000fe20000410000 */
[----:B------:R-:W-:Y:S01]  /*a0e0*/  IMAD.U32 R62, R5, 0x10000, RZ ;  /* 0x00010000053e7824 */ /* 0x000fe200078e00ff */
[----:B------:R-:W-:Y:S01]  /*a0f0*/  LOP3.LUT R42, R42, 0xffff0000, RZ, 0xc0, !PT ;  /* 0xffff00002a2a7812 */ /* 0x000fe200078ec0ff */
[----:B------:R-:W-:Y:S01]  /*a100*/  FMUL.FTZ R64, R59, R70 ;  /* 0x000000463b407220 */ /* 0x000fe20000410000 */
[-C--:B------:R-:W-:Y:S01]  /*a110*/  FMUL.FTZ R41, R41, R7.reuse ;  /* 0x0000000729297220 */ /* 0x080fe20000410000 */
[----:B------:R-:W-:Y:S01]  /*a120*/  LOP3.LUT R67, R67, 0xffff0000, RZ, 0xc0, !PT ;  /* 0xffff000043437812 */ /* 0x000fe200078ec0ff */
[----:B------:R-:W-:Y:S01]  /*a130*/  FMUL.FTZ R59, R59, R62 ;  /* 0x0000003e3b3b7220 */ /* 0x000fe20000410000 */
[----:B------:R-:W-:Y:S01]  /*a140*/  FFMA.FTZ R37, R26, R7, -R37 ;  /* 0x000000071a257223 */ /* 0x000fe20000010825 */
[----:B------:R-:W-:-:S02]  /*a150*/  LOP3.LUT R68, R68, 0xffff0000, RZ, 0xc0, !PT ;  /* 0xffff000044447812 */ /* 0x000fc400078ec0ff */
[----:B------:R-:W-:Y:S02]  /*a160*/  LOP3.LUT R61, R61, 0xffff0000, RZ, 0xc0, !PT ;  /* 0xffff00003d3d7812 */ /* 0x000fe400078ec0ff */
[----:B------:R-:W-:Y:S02]  /*a170*/  LOP3.LUT R7, R6, 0xffff0000, RZ, 0xc0, !PT ;  /* 0xffff000006077812 */ /* 0x000fe400078ec0ff */
[----:B------:R-:W-:Y:S01]  /*a180*/  LOP3.LUT R5, R5, 0xffff0000, RZ, 0xc0, !PT ;  /* 0xffff000005057812 */ /* 0x000fe200078ec0ff */
[----:B------:R-:W-:Y:S01]  /*a190*/  FFMA.FTZ R26, R26, R25, R41 ;  /* 0x000000191a1a7223 */ /* 0x000fe20000010029 */
[C---:B------:R-:W-:Y:S01]  /*a1a0*/  FFMA.FTZ R64, R27.reuse, R62, -R64 ;  /* 0x0000003e1b407223 */ /* 0x040fe20000010840 */
[----:B------:R-:W-:Y:S01]  /*a1b0*/  FFMA.FTZ R59, R27, R70, R59 ;  /* 0x000000461b3b7223 */ /* 0x000fe2000001003b */
[----:B------:R-:W-:Y:S01]  /*a1c0*/  FMUL.FTZ R25, R42, R67 ;  /* 0x000000432a197220 */ /* 0x000fe20000410000 */
[C---:B------:R-:W-:Y:S01]  /*a1d0*/  FMUL.FTZ R27, R40.reuse, R65 ;  /* 0x00000041281b7220 */ /* 0x040fe20000410000 */
[CC--:B------:R-:W-:Y:S01]  /*a1e0*/  FMUL.FTZ R41, R43.reuse, R68.reuse ;  /* 0x000000442b297220 */ /* 0x0c0fe20000410000 */
[----:B------:R-:W-:Y:S01]  /*a1f0*/  FMUL.FTZ R40, R40, R61 ;  /* 0x0000003d28287220 */ /* 0x000fe20000410000 */
[----:B------:R-:W-:Y:S01]  /*a200*/  FMUL.FTZ R42, R42, R7 ;  /* 0x000000072a2a7220 */ /* 0x000fe20000410000 */
[----:B------:R-:W-:Y:S01]  /*a210*/  FMUL.FTZ R43, R43, R5 ;  /* 0x000000052b2b7220 */ /* 0x000fe20000410000 */
[----:B------:R-:W-:Y:S01]  /*a220*/  FFMA.FTZ R6, R4, R7, -R25 ;  /* 0x0000000704067223 */ /* 0x000fe20000010819 */
[----:B------:R-:W-:Y:S01]  /*a230*/  FFMA.FTZ R27, R36, R61, -R27 ;  /* 0x0000003d241b7223 */ /* 0x000fe2000001081b */
[----:B------:R-:W-:Y:S01]  /*a240*/  FFMA.FTZ R7, R38, R5, -R41 ;  /* 0x0000000526077223 */ /* 0x000fe20000010829 */
[----:B------:R-:W-:Y:S01]  /*a250*/  FFMA.FTZ R39, R24, R63, R39 ;  /* 0x0000003f18277223 */ /* 0x000fe20000010027 */
[----:B------:R-:W-:Y:S01]  /*a260*/  FFMA.FTZ R65, R36, R65, R40 ;  /* 0x0000004124417223 */ /* 0x000fe20000010028 */
[----:B------:R-:W-:Y:S01]  /*a270*/  FFMA.FTZ R67, R4, R67, R42 ;  /* 0x0000004304437223 */ /* 0x000fe2000001002a */
[----:B------:R-:W-:Y:S01]  /*a280*/  FFMA.FTZ R38, R38, R68, R43 ;  /* 0x0000004426267223 */ /* 0x000fe2000001002b */
[----:B------:R-:W-:-:S02]  /*a290*/  F2FP.BF16.F32.PACK_AB R4, R60, R69 ;  /* 0x000000453c04723e */ /* 0x000fc400000010ff */
[----:B------:R-:W-:Y:S02]  /*a2a0*/  F2FP.BF16.F32.PACK_AB R5, R27, R74 ;  /* 0x0000004a1b05723e */ /* 0x000fe400000010ff */
[----:B------:R-:W-:Y:S02]  /*a2b0*/  F2FP.BF16.F32.PACK_AB R6, R6, R37 ;  /* 0x000000250606723e */ /* 0x000fe400000010ff */
[----:B------:R-:W-:Y:S02]  /*a2c0*/  F2FP.BF16.F32.PACK_AB R7, R7, R64 ;  /* 0x000000400707723e */ /* 0x000fe400000010ff */
[----:B------:R-:W-:Y:S02]  /*a2d0*/  F2FP.BF16.F32.PACK_AB R24, R39, R72 ;  /* 0x000000482718723e */ /* 0x000fe400000010ff */
[----:B------:R-:W-:Y:S02]  /*a2e0*/  F2FP.BF16.F32.PACK_AB R25, R65, R58 ;  /* 0x0000003a4119723e */ /* 0x000fe400000010ff */
[----:B------:R-:W-:-:S02]  /*a2f0*/  F2FP.BF16.F32.PACK_AB R26, R67, R26 ;  /* 0x0000001a431a723e */ /* 0x000fc400000010ff */
[----:B------:R-:W-:Y:S01]  /*a300*/  F2FP.BF16.F32.PACK_AB R27, R38, R59 ;  /* 0x0000003b261b723e */ /* 0x000fe200000010ff */
[----:B------:R0:W-:Y:S04]  /*a310*/  STS.128 [R76], R4 ;  /* 0x000000044c007388 */ /* 0x0001e80000000c00 */
[----:B------:R0:W-:Y:S02]  /*a320*/  STS.128 [R0+0xda00], R24 ;  /* 0x00da001800007388 */ /* 0x0001e40000000c00 */
.L_x_508:
[----:B------:R-:W-:Y:S05]  /*a330*/  BSYNC B1 ;  /* 0x0000000000017941 */ /* 0x000fea0003800000 */
.L_x_507:
[----:B------:R-:W-:Y:S04]  /*a340*/  BSSY B1, `(.L_x_509) ;  /* 0x000006a000017945 */ /* 0x000fe80003800000 */
[----:B------:R-:W-:Y:S05]  /*a350*/  @P1 BRA `(.L_x_510) ;  /* 0x0000000400a01947 */ /* 0x000fea0003800000 */
[----:B0-----:R-:W2:Y:S04]  /*a360*/  LDL R0, [R1+0x9c] ;  /* 0x00009c0001007983 */ /* 0x001ea80000100800 */
[----:B------:R-:W3:Y:S01]  /*a370*/  LDL R58, [R1+0xa8] ;  /* 0x0000a800013a7983 */ /* 0x000ee20000100800 */
[----:B------:R-:W-:Y:S02]  /*a380*/  SHF.R.U64 R36, R28, 0x10, R29 ;  /* 0x000000101c247819 */ /* 0x000fe4000000121d */
[--C-:B------:R-:W-:Y:S02]  /*a390*/  SHF.R.U64 R28, R8, 0x10, R9.reuse ;  /* 0x00000010081c7819 */ /* 0x100fe40000001209 */
[----:B------:R-:W-:Y:S02]  /*a3a0*/  SHF.R.U32.HI R9, RZ, 0x10, R9 ;  /* 0x00000010ff097819 */ /* 0x000fe40000011609 */
[----:B------:R-:W-:-:S02]  /*a3b0*/  PRMT R57, R57, 0x5410, R36 ;  /* 0x0000541039397816 */ /* 0x000fc40000000024 */
[----:B------:R-:W-:Y:S02]  /*a3c0*/  PRMT R53, R53, 0x5410, R28 ;  /* 0x0000541035357816 */ /* 0x000fe4000000001c */
[----:B------:R-:W-:Y:S01]  /*a3d0*/  SHF.R.U32.HI R29, RZ, 0x10, R29 ;  /* 0x00000010ff1d7819 */ /* 0x000fe2000001161d */
[----:B------:R-:W-:Y:S01]  /*a3e0*/  IMAD.U32 R37, R57, 0x10000, RZ ;  /* 0x0001000039257824 */ /* 0x000fe200078e00ff */
[----:B------:R-:W-:Y:S01]  /*a3f0*/  SHF.R.U64 R8, R10, 0x10, R11 ;  /* 0x000000100a087819 */ /* 0x000fe2000000120b */
[----:B------:R-:W-:Y:S01]  /*a400*/  IMAD.U32 R39, R53, 0x10000, RZ ;  /* 0x0001000035277824 */ /* 0x000fe200078e00ff */
[----:B------:R-:W-:Y:S02]  /*a410*/  PRMT R52, R52, 0x5410, R9 ;  /* 0x0000541034347816 */ /* 0x000fe40000000009 */
[----:B------:R-:W-:Y:S02]  /*a420*/  SHF.R.U64 R30, R30, 0x10, R31 ;  /* 0x000000101e1e7819 */ /* 0x000fe4000000121f */
[----:B------:R-:W-:Y:S01]  /*a430*/  SHF.R.U32.HI R11, RZ, 0x10, R11 ;  /* 0x00000010ff0b7819 */ /* 0x000fe2000001160b */
[----:B------:R-:W-:Y:S01]  /*a440*/  IMAD.U32 R36, R52, 0x10000, RZ ;  /* 0x0001000034247824 */ /* 0x000fe200078e00ff */
[----:B------:R-:W-:-:S02]  /*a450*/  SHF.R.U32.HI R31, RZ, 0x10, R31 ;  /* 0x00000010ff1f7819 */ /* 0x000fc4000001161f */
[----:B------:R-:W-:Y:S02]  /*a460*/  PRMT R56, R56, 0x5410, R29 ;  /* 0x0000541038387816 */ /* 0x000fe4000000001d */
[----:B------:R-:W-:Y:S02]  /*a470*/  PRMT R51, R51, 0x5410, R8 ;  /* 0x0000541033337816 */ /* 0x000fe40000000008 */
[----:B------:R-:W-:Y:S02]  /*a480*/  PRMT R50, R50, 0x5410, R11 ;  /* 0x0000541032327816 */ /* 0x000fe4000000000b */
[----:B------:R-:W-:Y:S02]  /*a490*/  PRMT R54, R54, 0x5410, R31 ;  /* 0x0000541036367816 */ /* 0x000fe4000000001f */
[----:B------:R-:W-:Y:S01]  /*a4a0*/  LOP3.LUT R53, R53, 0xffff0000, RZ, 0xc0, !PT ;  /* 0xffff000035357812 */ /* 0x000fe200078ec0ff */
[----:B------:R-:W-:Y:S01]  /*a4b0*/  IMAD.U32 R38, R50, 0x10000, RZ ;  /* 0x0001000032267824 */ /* 0x000fe200078e00ff */
[----:B------:R-:W-:-:S02]  /*a4c0*/  LOP3.LUT R57, R57, 0xffff0000, RZ, 0xc0, !PT ;  /* 0xffff000039397812 */ /* 0x000fc400078ec0ff */
[----:B------:R-:W-:Y:S02]  /*a4d0*/  LOP3.LUT R52, R52, 0xffff0000, RZ, 0xc0, !PT ;  /* 0xffff000034347812 */ /* 0x000fe400078ec0ff */
[----:B------:R-:W-:Y:S02]  /*a4e0*/  PRMT R55, R55, 0x5410, R30 ;  /* 0x0000541037377816 */ /* 0x000fe4000000001e */
[----:B------:R-:W-:Y:S02]  /*a4f0*/  LOP3.LUT R50, R50, 0xffff0000, RZ, 0xc0, !PT ;  /* 0xffff000032327812 */ /* 0x000fe400078ec0ff */
[----:B--2---:R-:W-:-:S04]  /*a500*/  LEA.HI R0, R3, R0, RZ, 0x1d ;  /* 0x0000000003007211 */ /* 0x004fc800078fe8ff */
[----:B------:R-:W-:-:S04]  /*a510*/  SHF.R.S32.HI R5, RZ, 0x1f, R0 ;  /* 0x0000001fff057819 */ /* 0x000fc80000011400 */
[----:B------:R-:W-:Y:S01]  /*a520*/  LEA.HI R5, R5, R0, RZ, 0x2 ;  /* 0x0000000005057211 */ /* 0x000fe200078f10ff */
[----:B------:R-:W-:-:S03]  /*a530*/  IMAD.SHL.U32 R0, R0, 0x8, RZ ;  /* 0x0000000800007824 */ /* 0x000fc600078e00ff */
[----:B------:R-:W-:Y:S02]  /*a540*/  SHF.R.S32.HI R5, RZ, 0x2, R5 ;  /* 0x00000002ff057819 */ /* 0x000fe40000011405 */
[----:B-----5:R-:W-:-:S03]  /*a550*/  LOP3.LUT R0, R75, 0x18, R0, 0xf8, !PT ;  /* 0x000000184b007812 */ /* 0x020fc600078ef800 */
[----:B------:R-:W-:Y:S01]  /*a560*/  IMAD R5, R5, 0x1800, R73 ;  /* 0x0000180005057824 */ /* 0x000fe200078e0249 */
[----:B------:R-:W-:-:S05]  /*a570*/  LOP3.LUT R0, R0, R71, RZ, 0x3c, !PT ;  /* 0x0000004700007212 */ /* 0x000fca00078e3cff */
[----:B------:R-:W-:Y:S02]  /*a580*/  IMAD.IADD R25, R5, 0x1, R0 ;  /* 0x0000000105197824 */ /* 0x000fe400078e0200 */
[----:B---3--:R-:W0:Y:S02]  /*a590*/  LDS.128 R4, [R58] ;  /* 0x000000003a047984 */ /* 0x008e240000000c00 */
[----:B------:R-:W-:-:S05]  /*a5a0*/  IMAD R0, R25, 0x2, R16 ;  /* 0x0000000219007824 */ /* 0x000fca00078e0210 */
[----:B------:R-:W1:Y:S01]  /*a5b0*/  LDS.128 R24, [R0+0xda00] ;  /* 0x00da000000187984 */ /* 0x000e620000000c00 */
[C---:B0-----:R-:W-:Y:S01]  /*a5c0*/  IMAD.U32 R8, R4.reuse, 0x10000, RZ ;  /* 0x0001000004087824 */ /* 0x041fe200078e00ff */
[----:B------:R-:W-:Y:S01]  /*a5d0*/  LOP3.LUT R4, R4, 0xffff0000, RZ, 0xc0, !PT ;  /* 0xffff000004047812 */ /* 0x000fe200078ec0ff */
[C---:B------:R-:W-:Y:S01]  /*a5e0*/  IMAD.U32 R9, R5.reuse, 0x10000, RZ ;  /* 0x0001000005097824 */ /* 0x040fe200078e00ff */
[----:B------:R-:W-:Y:S01]  /*a5f0*/  LOP3.LUT R5, R5, 0xffff0000, RZ, 0xc0, !PT ;  /* 0xffff000005057812 */ /* 0x000fe200078ec0ff */
[C---:B------:R-:W-:Y:S01]  /*a600*/  IMAD.U32 R11, R7.reuse, 0x10000, RZ ;  /* 0x00010000070b7824 */ /* 0x040fe200078e00ff */
[----:B------:R-:W-:Y:S01]  /*a610*/  LOP3.LUT R7, R7, 0xffff0000, RZ, 0xc0, !PT ;  /* 0xffff000007077812 */ /* 0x000fe200078ec0ff */
[C---:B------:R-:W-:Y:S01]  /*a620*/  IMAD.U32 R10, R6.reuse, 0x10000, RZ ;  /* 0x00010000060a7824 */ /* 0x040fe200078e00ff */
[----:B------:R-:W-:Y:S01]  /*a630*/  LOP3.LUT R6, R6, 0xffff0000, RZ, 0xc0, !PT ;  /* 0xffff000006067812 */ /* 0x000fe200078ec0ff */
[C---:B-1----:R-:W-:Y:S01]  /*a640*/  IMAD.U32 R28, R24.reuse, 0x10000, RZ ;  /* 0x00010000181c7824 */ /* 0x042fe200078e00ff */
[----:B------:R-:W-:Y:S01]  /*a650*/  LOP3.LUT R24, R24, 0xffff0000, RZ, 0xc0, !PT ;  /* 0xffff000018187812 */ /* 0x000fe200078ec0ff */
[C---:B------:R-:W-:Y:S01]  /*a660*/  IMAD.U32 R29, R25.reuse, 0x10000, RZ ;  /* 0x00010000191d7824 */ /* 0x040fe200078e00ff */
[----:B------:R-:W-:Y:S01]  /*a670*/  LOP3.LUT R25, R25, 0xffff0000, RZ, 0xc0, !PT ;  /* 0xffff000019197812 */ /* 0x000fe200078ec0ff */
[C---:B------:R-:W-:Y:S01]  /*a680*/  FMUL.FTZ R41, R28.reuse, R39 ;  /* 0x000000271c297220 */ /* 0x040fe20000410000 */
[----:B------:R-:W-:Y:S01]  /*a690*/  FMUL.FTZ R43, R28, R37 ;  /* 0x000000251c2b7220 */ /* 0x000fe20000410000 */
[----:B------:R-:W-:-:S02]  /*a6a0*/  IMAD.U32 R28, R56, 0x10000, RZ ;  /* 0x00010000381c7824 */ /* 0x000fc400078e00ff */
[----:B------:R-:W-:Y:S01]  /*a6b0*/  FMUL.FTZ R40, R29, R36 ;  /* 0x000000241d287220 */ /* 0x000fe20000410000 */
[----:B------:R-:W-:Y:S02]  /*a6c0*/  IMAD.U32 R31, R27, 0x10000, RZ ;  /* 0x000100001b1f7824 */ /* 0x000fe400078e00ff */
[C---:B------:R-:W-:Y:S01]  /*a6d0*/  FFMA.FTZ R41, R8.reuse, R37, -R41 ;  /* 0x0000002508297223 */ /* 0x040fe20000010829 */
[----:B------:R-:W-:Y:S01]  /*a6e0*/  FFMA.FTZ R43, R8, R39, R43 ;  /* 0x00000027082b7223 */ /* 0x000fe2000001002b */
[----:B------:R-:W-:Y:S02]  /*a6f0*/  IMAD.U32 R8, R54, 0x10000, RZ ;  /* 0x0001000036087824 */ /* 0x000fe400078e00ff */
[-C--:B------:R-:W-:Y:S01]  /*a700*/  FMUL.FTZ R42, R29, R28.reuse ;  /* 0x0000001c1d2a7220 */ /* 0x080fe20000410000 */
[----:B------:R-:W-:Y:S01]  /*a710*/  FFMA.FTZ R40, R9, R28, -R40 ;  /* 0x0000001c09287223 */ /* 0x000fe20000010828 */
[C---:B------:R-:W-:Y:S01]  /*a720*/  FMUL.FTZ R28, R31.reuse, R38 ;  /* 0x000000261f1c7220 */ /* 0x040fe20000410000 */
[----:B------:R-:W-:Y:S01]  /*a730*/  FMUL.FTZ R31, R31, R8 ;  /* 0x000000081f1f7220 */ /* 0x000fe20000410000 */
[----:B------:R-:W-:Y:S01]  /*a740*/  FFMA.FTZ R42, R9, R36, R42 ;  /* 0x00000024092a7223 */ /* 0x000fe2000001002a */
[----:B------:R-:W-:Y:S01]  /*a750*/  LOP3.LUT R56, R56, 0xffff0000, RZ, 0xc0, !PT ;  /* 0xffff000038387812 */ /* 0x000fe200078ec0ff */
[C---:B------:R-:W-:Y:S01]  /*a760*/  FMUL.FTZ R9, R24.reuse, R53 ;  /* 0x0000003518097220 */ /* 0x040fe20000410000 */
[C---:B------:R-:W-:Y:S01]  /*a770*/  FFMA.FTZ R36, R11.reuse, R8, -R28 ;  /* 0x000000080b247223 */ /* 0x040fe2000001081c */
[----:B------:R-:W-:Y:S01]  /*a780*/  FFMA.FTZ R38, R11, R38, R31 ;  /* 0x000000260b267223 */ /* 0x000fe2000001001f */
[----:B------:R-:W-:Y:S01]  /*a790*/  FMUL.FTZ R29, R24, R57 ;  /* 0x00000039181d7220 */ /* 0x000fe20000410000 */
[----:B------:R-:W-:-:S02]  /*a7a0*/  IMAD.U32 R30, R26, 0x10000, RZ ;  /* 0x000100001a1e7824 */ /* 0x000fc400078e00ff */
[C---:B------:R-:W-:Y:S01]  /*a7b0*/  FFMA.FTZ R8, R4.reuse, R57, -R9 ;  /* 0x0000003904087223 */ /* 0x040fe20000010809 */
[----:B------:R-:W-:Y:S02]  /*a7c0*/  IMAD.U32 R11, R51, 0x10000, RZ ;  /* 0x00010000330b7824 */ /* 0x000fe400078e00ff */
[C---:B------:R-:W-:Y:S01]  /*a7d0*/  FMUL.FTZ R28, R25.reuse, R52 ;  /* 0x00000034191c7220 */ /* 0x040fe20000410000 */
[-C--:B------:R-:W-:Y:S01]  /*a7e0*/  FMUL.FTZ R31, R25, R56.reuse ;  /* 0x00000038191f7220 */ /* 0x080fe20000410000 */
[----:B------:R-:W-:Y:S02]  /*a7f0*/  IMAD.U32 R9, R55, 0x10000, RZ ;  /* 0x0001000037097824 */ /* 0x000fe400078e00ff */
[----:B------:R-:W-:Y:S01]  /*a800*/  FFMA.FTZ R24, R4, R53, R29 ;  /* 0x0000003504187223 */ /* 0x000fe2000001001d */
[----:B------:R-:W-:Y:S01]  /*a810*/  FMUL.FTZ R29, R30, R11 ;  /* 0x0000000b1e1d7220 */ /* 0x000fe20000410000 */
[C---:B------:R-:W-:Y:S01]  /*a820*/  FFMA.FTZ R25, R5.reuse, R56, -R28 ;  /* 0x0000003805197223 */ /* 0x040fe2000001081c */
[----:B------:R-:W-:Y:S01]  /*a830*/  FFMA.FTZ R31, R5, R52, R31 ;  /* 0x00000034051f7223 */ /* 0x000fe2000001001f */
[----:B------:R-:W-:Y:S01]  /*a840*/  LOP3.LUT R26, R26, 0xffff0000, RZ, 0xc0, !PT ;  /* 0xffff00001a1a7812 */ /* 0x000fe200078ec0ff */
[-C--:B------:R-:W-:Y:S01]  /*a850*/  FMUL.FTZ R5, R30, R9.reuse ;  /* 0x000000091e057220 */ /* 0x080fe20000410000 */
[----:B------:R-:W-:Y:S01]  /*a860*/  LOP3.LUT R27, R27, 0xffff0000, RZ, 0xc0, !PT ;  /* 0xffff00001b1b7812 */ /* 0x000fe200078ec0ff */
[C---:B------:R-:W-:Y:S01]  /*a870*/  FFMA.FTZ R29, R10.reuse, R9, -R29 ;  /* 0x000000090a1d7223 */ /* 0x040fe2000001081d */
[----:B------:R-:W-:Y:S01]  /*a880*/  LOP3.LUT R51, R51, 0xffff0000, RZ, 0xc0, !PT ;  /* 0xffff000033337812 */ /* 0x000fe200078ec0ff */
[----:B------:R-:W-:Y:S01]  /*a890*/  FFMA.FTZ R10, R10, R11, R5 ;  /* 0x0000000b0a0a7223 */ /* 0x000fe20000010005 */
[----:B------:R-:W-:Y:S01]  /*a8a0*/  LOP3.LUT R55, R55, 0xffff0000, RZ, 0xc0, !PT ;  /* 0xffff000037377812 */ /* 0x000fe200078ec0ff */
[----:B------:R-:W-:Y:S01]  /*a8b0*/  FMUL.FTZ R28, R27, R50 ;  /* 0x000000321b1c7220 */ /* 0x000fe20000410000 */
[----:B------:R-:W-:Y:S01]  /*a8c0*/  LOP3.LUT R54, R54, 0xffff0000, RZ, 0xc0, !PT ;  /* 0xffff000036367812 */ /* 0x000fe200078ec0ff */
[C---:B------:R-:W-:Y:S01]  /*a8d0*/  FMUL.FTZ R5, R26.reuse, R51 ;  /* 0x000000331a057220 */ /* 0x040fe20000410000 */
[----:B------:R-:W-:Y:S01]  /*a8e0*/  F2FP.BF16.F32.PACK_AB R9, R31, R42 ;  /* 0x0000002a1f09723e */ /* 0x000fe200000010ff */
[----:B------:R-:W-:-:S02]  /*a8f0*/  FMUL.FTZ R4, R26, R55 ;  /* 0x000000371a047220 */ /* 0x000fc40000410000 */
[-C--:B------:R-:W-:Y:S01]  /*a900*/  FMUL.FTZ R27, R27, R54.reuse ;  /* 0x000000361b1b7220 */ /* 0x080fe20000410000 */
[C---:B------:R-:W-:Y:S01]  /*a910*/  FFMA.FTZ R26, R6.reuse, R55, -R5 ;  /* 0x00000037061a7223 */ /* 0x040fe20000010805 */
[C---:B------:R-:W-:Y:S01]  /*a920*/  FFMA.FTZ R11, R7.reuse, R54, -R28 ;  /* 0x00000036070b7223 */ /* 0x040fe2000001081c */
[----:B------:R-:W-:Y:S01]  /*a930*/  FFMA.FTZ R51, R6, R51, R4 ;  /* 0x0000003306337223 */ /* 0x000fe20000010004 */
[----:B------:R-:W-:Y:S01]  /*a940*/  FFMA.FTZ R27, R7, R50, R27 ;  /* 0x00000032071b7223 */ /* 0x000fe2000001001b */
[----:B------:R-:W-:Y:S02]  /*a950*/  F2FP.BF16.F32.PACK_AB R4, R8, R41 ;  /* 0x000000290804723e */ /* 0x000fe400000010ff */
[----:B------:R-:W-:Y:S02]  /*a960*/  F2FP.BF16.F32.PACK_AB R5, R25, R40 ;  /* 0x000000281905723e */ /* 0x000fe400000010ff */
[----:B------:R-:W-:Y:S02]  /*a970*/  F2FP.BF16.F32.PACK_AB R6, R26, R29 ;  /* 0x0000001d1a06723e */ /* 0x000fe400000010ff */
[----:B------:R-:W-:-:S02]  /*a980*/  F2FP.BF16.F32.PACK_AB R7, R11, R36 ;  /* 0x000000240b07723e */ /* 0x000fc400000010ff */
[----:B------:R-:W-:Y:S02]  /*a990*/  F2FP.BF16.F32.PACK_AB R8, R24, R43 ;  /* 0x0000002b1808723e */ /* 0x000fe400000010ff */
[----:B------:R-:W-:Y:S01]  /*a9a0*/  F2FP.BF16.F32.PACK_AB R10, R51, R10 ;  /* 0x0000000a330a723e */ /* 0x000fe200000010ff */
[----:B------:R1:W-:Y:S01]  /*a9b0*/  STS.128 [R58], R4 ;  /* 0x000000043a007388 */ /* 0x0003e20000000c00 */
[----:B------:R-:W-:-:S05]  /*a9c0*/  F2FP.BF16.F32.PACK_AB R11, R27, R38 ;  /* 0x000000261b0b723e */ /* 0x000fca00000010ff */
[----:B------:R1:W-:Y:S02]  /*a9d0*/  STS.128 [R0+0xda00], R8 ;  /* 0x00da000800007388 */ /* 0x0003e40000000c00 */
.L_x_510:
[----:B------:R-:W-:Y:S05]  /*a9e0*/  BSYNC B1 ;  /* 0x0000000000017941 */ /* 0x000fea0003800000 */
.L_x_509:
[----:B------:R-:W-:Y:S05]  /*a9f0*/  @P2 BRA `(.L_x_491) ;  /* 0x0000000400a02947 */ /* 0x000fea0003800000 */
[----:B01----:R-:W2:Y:S04]  /*aa00*/  LDL R0, [R1+0xa0] ;  /* 0x0000a00001007983 */ /* 0x003ea80000100800 */
[----:B------:R-:W3:Y:S01]  /*aa10*/  LDL R36, [R1+0xa4] ;  /* 0x0000a40001247983 */ /* 0x000ee20000100800 */
[----:B------:R-:W-:Y:S02]  /*aa20*/  SHF.R.U64 R29, R32, 0x10, R33 ;  /* 0x00000010201d7819 */ /* 0x000fe40000001221 */
[----:B------:R-:W-:Y:S02]  /*aa30*/  SHF.R.U64 R27, R34, 0x10, R35 ;  /* 0x00000010221b7819 */ /* 0x000fe40000001223 */
[--C-:B------:R-:W-:Y:S02]  /*aa40*/  SHF.R.U64 R25, R12, 0x10, R13.reuse ;  /* 0x000000100c197819 */ /* 0x100fe4000000120d */
[----:B------:R-:W-:-:S02]  /*aa50*/  SHF.R.U32.HI R12, RZ, 0x10, R13 ;  /* 0x00000010ff0c7819 */ /* 0x000fc4000001160d */
[----:B------:R-:W-:Y:S02]  /*aa60*/  PRMT R46, R46, 0x5410, R29 ;  /* 0x000054102e2e7816 */ /* 0x000fe4000000001d */
[----:B------:R-:W-:Y:S02]  /*aa70*/  PRMT R48, R48, 0x5410, R27 ;  /* 0x0000541030307816 */ /* 0x000fe4000000001b */
[----:B------:R-:W-:Y:S01]  /*aa80*/  PRMT R25, R20, 0x5410, R25 ;  /* 0x0000541014197816 */ /* 0x000fe20000000019 */
[----:B------:R-:W-:Y:S01]  /*aa90*/  IMAD.U32 R26, R46, 0x10000, RZ ;  /* 0x000100002e1a7824 */ /* 0x000fe200078e00ff */
[----:B------:R-:W-:Y:S02]  /*aaa0*/  SHF.R.U32.HI R32, RZ, 0x10, R33 ;  /* 0x00000010ff207819 */ /* 0x000fe40000011621 */
[----:B------:R-:W-:Y:S01]  /*aab0*/  PRMT R27, R21, 0x5410, R12 ;  /* 0x00005410151b7816 */ /* 0x000fe2000000000c */
[----:B------:R-:W-:Y:S01]  /*aac0*/  IMAD.U32 R28, R25, 0x10000, RZ ;  /* 0x00010000191c7824 */ /* 0x000fe200078e00ff */
[----:B------:R-:W-:-:S02]  /*aad0*/  SHF.R.U32.HI R34, RZ, 0x10, R35 ;  /* 0x00000010ff227819 */ /* 0x000fc40000011623 */
[----:B------:R-:W-:Y:S01]  /*aae0*/  PRMT R47, R47, 0x5410, R32 ;  /* 0x000054102f2f7816 */ /* 0x000fe20000000020 */
[----:B------:R-:W-:Y:S01]  /*aaf0*/  IMAD.U32 R29, R27, 0x10000, RZ ;  /* 0x000100001b1d7824 */ /* 0x000fe200078e00ff */
[----:B------:R-:W-:Y:S02]  /*ab00*/  PRMT R49, R49, 0x5410, R34 ;  /* 0x0000541031317816 */ /* 0x000fe40000000022 */
[----:B------:R-:W-:Y:S02]  /*ab10*/  LOP3.LUT R25, R25, 0xffff0000, RZ, 0xc0, !PT ;  /* 0xffff000019197812 */ /* 0x000fe400078ec0ff */
[----:B--2---:R-:W-:-:S04]  /*ab20*/  LEA.HI R3, R3, R0, RZ, 0x1d ;  /* 0x0000000003037211 */ /* 0x004fc800078fe8ff */
[----:B------:R-:W-:Y:S01]  /*ab30*/  SHF.R.S32.HI R0, RZ, 0x1f, R3 ;  /* 0x0000001fff007819 */ /* 0x000fe20000011403 */
[----:B---3--:R-:W0:Y:S03]  /*ab40*/  LDS.128 R4, [R36] ;  /* 0x0000000024047984 */ /* 0x008e260000000c00 */
[----:B------:R-:W-:Y:S01]  /*ab50*/  LEA.HI R0, R0, R3, RZ, 0x2 ;  /* 0x0000000300007211 */ /* 0x000fe200078f10ff */
[----:B------:R-:W-:-:S03]  /*ab60*/  IMAD.SHL.U32 R3, R3, 0x8, RZ ;  /* 0x0000000803037824 */ /* 0x000fc600078e00ff */
[----:B------:R-:W-:Y:S02]  /*ab70*/  SHF.R.S32.HI R0, RZ, 0x2, R0 ;  /* 0x00000002ff007819 */ /* 0x000fe40000011400 */
[----:B-----5:R-:W-:-:S03]  /*ab80*/  LOP3.LUT R3, R75, 0x18, R3, 0xf8, !PT ;  /* 0x000000184b037812 */ /* 0x020fc600078ef803 */
[----:B------:R-:W-:Y:S01]  /*ab90*/  IMAD R0, R0, 0x1800, R73 ;  /* 0x0000180000007824 */ /* 0x000fe200078e0249 */
[----:B------:R-:W-:-:S05]  /*aba0*/  LOP3.LUT R3, R3, R71, RZ, 0x3c, !PT ;  /* 0x0000004703037212 */ /* 0x000fca00078e3cff */
[----:B------:R-:W-:-:S04]  /*abb0*/  IMAD.IADD R3, R0, 0x1, R3 ;  /* 0x0000000100037824 */ /* 0x000fc800078e0203 */
[----:B------:R-:W-:Y:S01]  /*abc0*/  IMAD R0, R3, 0x2, R16 ;  /* 0x0000000203007824 */ /* 0x000fe200078e0210 */
[--C-:B------:R-:W-:Y:S02]  /*abd0*/  SHF.R.U64 R3, R14, 0x10, R15.reuse ;  /* 0x000000100e037819 */ /* 0x100fe4000000120f */
[----:B------:R-:W-:Y:S02]  /*abe0*/  SHF.R.U32.HI R14, RZ, 0x10, R15 ;  /* 0x00000010ff0e7819 */ /* 0x000fe4000001160f */
[----:B------:R-:W1:Y:S01]  /*abf0*/  LDS.128 R8, [R0+0xda00] ;  /* 0x00da000000087984 */ /* 0x000e620000000c00 */
[----:B------:R-:W-:Y:S02]  /*ac00*/  PRMT R44, R44, 0x5410, R3 ;  /* 0x000054102c2c7816 */ /* 0x000fe40000000003 */
[----:B------:R-:W-:-:S05]  /*ac10*/  PRMT R45, R45, 0x5410, R14 ;  /* 0x000054102d2d7816 */ /* 0x000fca000000000e */
[----:B------:R-:W-:Y:S02]  /*ac20*/  IMAD.U32 R31, R45, 0x10000, RZ ;  /* 0x000100002d1f7824 */ /* 0x000fe400078e00ff */
        /* <DEDUP_REMOVED lines=15> */
[C---:B------:R-:W-:Y:S01]  /*ad20*/  FMUL.FTZ R33, R20.reuse, R29 ;  /* 0x0000001d14217220 */ /* 0x040fe20000410000 */
        /* <DEDUP_REMOVED lines=10> */
[----:B------:R-:W-:Y:S01]  /*add0*/  FFMA.FTZ R28, R14, R3, -R15 ;  /* 0x000000030e1c7223 */ /* 0x000fe2000001080f */
[----:B------:R-:W-:Y:S01]  /*ade0*/  LOP3.LUT R3, R46, 0xffff0000, RZ, 0xc0, !PT ;  /* 0xffff00002e037812 */ /* 0x000fe200078ec0ff */
[----:B------:R-:W-:Y:S01]  /*adf0*/  FFMA.FTZ R31, R14, R31, R24 ;  /* 0x0000001f0e1f7223 */ /* 0x000fe20000010018 */
[----:B------:R-:W-:Y:S01]  /*ae00*/  LOP3.LUT R14, R27, 0xffff0000, RZ, 0xc0, !PT ;  /* 0xffff00001b0e7812 */ /* 0x000fe200078ec0ff */
[----:B------:R-:W-:Y:S01]  /*ae10*/  FMUL.FTZ R15, R8, R25 ;  /* 0x00000019080f7220 */ /* 0x000fe20000410000 */
[----:B------:R-:W-:-:S02]  /*ae20*/  IMAD.U32 R21, R10, 0x10000, RZ ;  /* 0x000100000a157824 */ /* 0x000fc400078e00ff */
[-C--:B------:R-:W-:Y:S01]  /*ae30*/  FMUL.FTZ R27, R8, R3.reuse ;  /* 0x00000003081b7220 */ /* 0x080fe20000410000 */
[----:B------:R-:W-:Y:S02]  /*ae40*/  IMAD.U32 R20, R44, 0x10000, RZ ;  /* 0x000100002c147824 */ /* 0x000fe400078e00ff */
[C---:B------:R-:W-:Y:S01]  /*ae50*/  FMUL.FTZ R24, R9.reuse, R14 ;  /* 0x0000000e09187220 */ /* 0x040fe20000410000 */
[C---:B------:R-:W-:Y:S01]  /*ae60*/  FFMA.FTZ R15, R4.reuse, R3, -R15 ;  /* 0x00000003040f7223 */ /* 0x040fe2000001080f */
[----:B------:R-:W-:Y:S01]  /*ae70*/  FMUL.FTZ R9, R9, R12 ;  /* 0x0000000c09097220 */ /* 0x000fe20000410000 */
[----:B------:R-:W-:Y:S01]  /*ae80*/  FFMA.FTZ R27, R4, R25, R27 ;  /* 0x00000019041b7223 */ /* 0x000fe2000001001b */
[----:B------:R-:W-:Y:S02]  /*ae90*/  IMAD.U32 R8, R48, 0x10000, RZ ;  /* 0x0001000030087824 */ /* 0x000fe400078e00ff */
[----:B------:R-:W-:Y:S01]  /*aea0*/  FMUL.FTZ R4, R21, R20 ;  /* 0x0000001415047220 */ /* 0x000fe20000410000 */
[C---:B------:R-:W-:Y:S01]  /*aeb0*/  FFMA.FTZ R24, R5.reuse, R12, -R24 ;  /* 0x0000000c05187223 */ /* 0x040fe20000010818 */
[----:B------:R-:W-:Y:S01]  /*aec0*/  FFMA.FTZ R14, R5, R14, R9 ;  /* 0x0000000e050e7223 */ /* 0x000fe20000010009 */
[----:B------:R-:W-:Y:S01]  /*aed0*/  LOP3.LUT R10, R10, 0xffff0000, RZ, 0xc0, !PT ;  /* 0xffff00000a0a7812 */ /* 0x000fe200078ec0ff */
[-C--:B------:R-:W-:Y:S01]  /*aee0*/  FMUL.FTZ R26, R21, R8.reuse ;  /* 0x00000008151a7220 */ /* 0x080fe20000410000 */
[----:B------:R-:W-:Y:S01]  /*aef0*/  FFMA.FTZ R12, R13, R8, -R4 ;  /* 0x000000080d0c7223 */ /* 0x000fe20000010804 */
[----:B------:R-:W-:-:S02]  /*af00*/  LOP3.LUT R5, R44, 0xffff0000, RZ, 0xc0, !PT ;  /* 0xffff00002c057812 */ /* 0x000fc400078ec0ff */
[----:B------:R-:W-:Y:S01]  /*af10*/  LOP3.LUT R11, R11, 0xffff0000, RZ, 0xc0, !PT ;  /* 0xffff00000b0b7812 */ /* 0x000fe200078ec0ff */
[----:B------:R-:W-:Y:S01]  /*af20*/  FFMA.FTZ R26, R13, R20, R26 ;  /* 0x000000140d1a7223 */ /* 0x000fe2000001001a */
[----:B------:R-:W-:Y:S01]  /*af30*/  LOP3.LUT R3, R48, 0xffff0000, RZ, 0xc0, !PT ;  /* 0xffff000030037812 */ /* 0x000fe200078ec0ff */
[C---:B------:R-:W-:Y:S01]  /*af40*/  FMUL.FTZ R9, R10.reuse, R5 ;  /* 0x000000050a097220 */ /* 0x040fe20000410000 */
[----:B------:R-:W-:Y:S02]  /*af50*/  LOP3.LUT R8, R45, 0xffff0000, RZ, 0xc0, !PT ;  /* 0xffff00002d087812 */ /* 0x000fe400078ec0ff */
[----:B------:R-:W-:Y:S01]  /*af60*/  LOP3.LUT R4, R49, 0xffff0000, RZ, 0xc0, !PT ;  /* 0xffff000031047812 */ /* 0x000fe200078ec0ff */
[-C--:B------:R-:W-:Y:S01]  /*af70*/  FMUL.FTZ R10, R10, R3.reuse ;  /* 0x000000030a0a7220 */ /* 0x080fe20000410000 */
[----:B------:R-:W-:Y:S01]  /*af80*/  FFMA.FTZ R3, R6, R3, -R9 ;  /* 0x0000000306037223 */ /* 0x000fe20000010809 */
[C---:B------:R-:W-:Y:S01]  /*af90*/  FMUL.FTZ R20, R11.reuse, R8 ;  /* 0x000000080b147220 */ /* 0x040fe20000410000 */
[----:B------:R-:W-:Y:S01]  /*afa0*/  F2FP.BF16.F32.PACK_AB R9, R14, R35 ;  /* 0x000000230e09723e */ /* 0x000fe200000010ff */
[-C--:B------:R-:W-:Y:S01]  /*afb0*/  FMUL.FTZ R21, R11, R4.reuse ;  /* 0x000000040b157220 */ /* 0x080fe20000410000 */
[----:B------:R-:W-:Y:S01]  /*afc0*/  FFMA.FTZ R11, R6, R5, R10 ;  /* 0x00000005060b7223 */ /* 0x000fe2000001000a */
[----:B------:R-:W-:Y:S01]  /*afd0*/  FFMA.FTZ R13, R7, R4, -R20 ;  /* 0x00000004070d7223 */ /* 0x000fe20000010814 */
[----:B------:R-:W-:Y:S01]  /*afe0*/  F2FP.BF16.F32.PACK_AB R4, R15, R30 ;  /* 0x0000001e0f04723e */ /* 0x000fe200000010ff */
[----:B------:R-:W-:Y:S01]  /*aff0*/  FFMA.FTZ R20, R7, R8, R21 ;  /* 0x0000000807147223 */ /* 0x000fe20000010015 */
[----:B------:R-:W-:-:S02]  /*b000*/  F2FP.BF16.F32.PACK_AB R5, R24, R33 ;  /* 0x000000211805723e */ /* 0x000fc400000010ff */
[----:B------:R-:W-:Y:S02]  /*b010*/  F2FP.BF16.F32.PACK_AB R6, R3, R12 ;  /* 0x0000000c0306723e */ /* 0x000fe400000010ff */
[----:B------:R-:W-:Y:S02]  /*b020*/  F2FP.BF16.F32.PACK_AB R10, R11, R26 ;  /* 0x0000001a0b0a723e */ /* 0x000fe400000010ff */
[----:B------:R-:W-:Y:S02]  /*b030*/  F2FP.BF16.F32.PACK_AB R7, R13, R28 ;  /* 0x0000001c0d07723e */ /* 0x000fe400000010ff */
[----:B------:R-:W-:Y:S02]  /*b040*/  F2FP.BF16.F32.PACK_AB R8, R27, R32 ;  /* 0x000000201b08723e */ /* 0x000fe400000010ff */
[----:B------:R-:W-:Y:S01]  /*b050*/  F2FP.BF16.F32.PACK_AB R11, R20, R31 ;  /* 0x0000001f140b723e */ /* 0x000fe200000010ff */
[----:B------:R0:W-:Y:S04]  /*b060*/  STS.128 [R36], R4 ;  /* 0x0000000424007388 */ /* 0x0001e80000000c00 */
[----:B------:R0:W-:Y:S02]  /*b070*/  STS.128 [R0+0xda00], R8 ;  /* 0x00da000800007388 */ /* 0x0001e40000000c00 */
.L_x_491:
[----:B------:R-:W-:Y:S05]  /*b080*/  BSYNC B0 ;  /* 0x0000000000007941 */ /* 0x000fea0003800000 */
.L_x_484:
[----:B------:R-:W-:Y:S01]  /*b090*/  @!PT LDS RZ, [RZ] ;  /* 0x00000000fffff984 */ /* 0x000fe20000000800 */
[----:B------:R-:W-:Y:S01]  /*b0a0*/  @!PT LDS RZ, [RZ] ;  /* 0x00000000fffff984 */ /* 0x000fe20000000800 */
[----:B------:R-:W-:Y:S01]  /*b0b0*/  @!PT LDS RZ, [RZ] ;  /* 0x00000000fffff984 */ /* 0x000fe20000000800 */
[----:B------:R-:W-:Y:S01]  /*b0c0*/  @!PT LDS RZ, [RZ] ;  /* 0x00000000fffff984 */ /* 0x000fe20000000800 */
[----:B------:R1:W-:Y:S06]  /*b0d0*/  MEMBAR.ALL.CTA ;  /* 0x0000000000007992 */ /* 0x0003ec0000008000 */
[----:B-1----:R-:W1:Y:S01]  /*b0e0*/  FENCE.VIEW.ASYNC.S ;  /* 0x00000000000073c6 */ /* 0x002e620000000000 */
[----:B------:R-:W-:Y:S05]  /*b0f0*/  WARPSYNC.ALL ;  /* 0x0000000000007948 */ /* 0x000fea0003800000 */
[----:B-1----:R-:W-:Y:S06]  /*b100*/  BAR.SYNC.DEFER_BLOCKING 0xd, 0x180 ;  /* 0x0346000000007b1d */ /* 0x002fec0000010000 */
.L_x_482:
[----:B0--3--:R-:W3:Y:S02]  /*b110*/  LDL R0, [R1+0x48] ;  /* 0x0000480001007983 */ /* 0x009ee40000100800 */
[----:B---3--:R-:W-:-:S13]  /*b120*/  ISETP.NE.AND P0, PT, R0, 0x3, PT ;  /* 0x000000030000780c */ /* 0x008fda0003f05270 */
[----:B------:R-:W-:Y:S05]  /*b130*/  @!P0 BRA `(.L_x_511) ;  /* 0x0000000000048947 */ /* 0x000fea0003800000 */
[----:B------:R-:W-:Y:S01]  /*b140*/  BPT.TRAP 0x1 ;  /* 0x000000040000795c */ /* 0x000fe20000300000 */
.L_x_511:
[----:B-12-4-:R-:W2:Y:S01]  /*b150*/  LDL R3, [R1+0x60] ;  /* 0x0000600001037983 */ /* 0x016ea20000100800 */
[----:B------:R-:W-:Y:S01]  /*b160*/  IMAD R0, R144, 0x8, R16 ;  /* 0x0000000890007824 */ /* 0x000fe200078e0210 */
[----:B--2---:R-:W-:-:S04]  /*b170*/  SHF.L.U32 R5, R3, 0x1f, RZ ;  /* 0x0000001f03057819 */ /* 0x004fc800000006ff */
[----:B------:R0:W1:Y:S01]  /*b180*/  SYNCS.PHASECHK.TRANS64.TRYWAIT P1, [R0+URZ+0x31c30], R5 ;  /* 0x031c3005000075a7 */ /* 0x000062000802017f */
[----:B------:R-:W-:Y:S05]  /*b190*/  @!P0 BRA `(.L_x_512) ;  /* 0x0000000000048947 */ /* 0x000fea0003800000 */
[----:B------:R-:W-:Y:S01]  /*b1a0*/  BPT.TRAP 0x1 ;  /* 0x000000040000795c */ /* 0x000fe20000300000 */
.L_x_512:
[----:B------:R-:W-:Y:S02]  /*b1b0*/  IMAD R2, R2, 0x1000, R16 ;  /* 0x0000100002027824 */ /* 0x000fe400078e0210 */
[----:B------:R-:W-:Y:S02]  /*b1c0*/  VIADD R4, R16, 0x16a00 ;  /* 0x00016a0010047836 */ /* 0x000fe40000000000 */
[----:B------:R-:W-:-:S03]  /*b1d0*/  VIADD R3, R2, 0xda00 ;  /* 0x0000da0002037836 */ /* 0x000fc60000000000 */
[----:B------:R-:W-:Y:S02]  /*b1e0*/  SHF.R.U32.HI R2, RZ, 0x4, R4 ;  /* 0x00000004ff027819 */ /* 0x000fe40000011604 */
[----:B------:R-:W-:Y:S02]  /*b1f0*/  SHF.R.U32.HI R3, RZ, 0x4, R3 ;  /* 0x00000004ff037819 */ /* 0x000fe40000011603 */
[----:B------:R-:W-:Y:S02]  /*b200*/  LOP3.LUT R2, R2, 0x3fff, RZ, 0xc0, !PT ;  /* 0x00003fff02027812 */ /* 0x000fe400078ec0ff */
[----:B------:R-:W-:Y:S02]  /*b210*/  LOP3.LUT R3, R3, 0x3fff, RZ, 0xc0, !PT ;  /* 0x00003fff03037812 */ /* 0x000fe400078ec0ff */
[----:B------:R-:W-:-:S05]  /*b220*/  LOP3.LUT R2, R2, 0x10000, RZ, 0xfc, !PT ;  /* 0x0001000002027812 */ /* 0x000fca00078efcff */
[----:B------:R2:W-:Y:S01]  /*b230*/  STL [R1+0x7c], R2 ;  /* 0x00007c0201007387 */ /* 0x0005e20000100800 */
[----:B-1----:R-:W-:Y:S05]  /*b240*/  @P1 BRA `(.L_x_513) ;  /* 0x0000000000081947 */ /* 0x002fea0003800000 */
[----:B------:R-:W1:Y:S02]  /*b250*/  SYNCS.PHASECHK.TRANS64.TRYWAIT P1, [R0+URZ+0x31c30], R5 ;  /* 0x031c3005000075a7 */ /* 0x000e64000802017f */
[----:B-1----:R-:W-:Y:S05]  /*b260*/  @!P1 BRA `(.L_x_514) ;  /* 0x0000014000f09947 */ /* 0x002fea0003800000 */
.L_x_513:
[----:B------:R-:W3:Y:S01]  /*b270*/  LDL R4, [R1+0x7c] ;  /* 0x00007c0001047983 */ /* 0x000ee20000100800 */
[----:B--2---:R-:W-:Y:S01]  /*b280*/  LOP3.LUT R2, R3, 0x10000, RZ, 0xfc, !PT ;  /* 0x0001000003027812 */ /* 0x004fe200078efcff */
[----:B------:R-:W-:Y:S02]  /*b290*/  IMAD.MOV.U32 R15, RZ, RZ, -0x7fffffe0 ;  /* 0x80000020ff0f7424 */ /* 0x000fe400078e00ff */
[----:B------:R-:W-:Y:S01]  /*b2a0*/  IMAD.MOV.U32 R3, RZ, RZ, -0x7fffffe0 ;  /* 0x80000020ff037424 */ /* 0x000fe200078e00ff */
[----:B------:R-:W-:Y:S05]  /*b2b0*/  WARPSYNC.ALL ;  /* 0x0000000000007948 */ /* 0x000fea0003800000 */
[----:B------:R-:W-:Y:S01]  /*b2c0*/  R2UR UR7, R15 ;  /* 0x000000000f0772ca */ /* 0x000fe200000e0000 */
[----:B------:R-:W2:Y:S01]  /*b2d0*/  LDL R99, [R1+0xb8] ;  /* 0x0000b80001637983 */ /* 0x000ea20000100800 */
[----:B------:R-:W-:-:S02]  /*b2e0*/  R2UR UR4, R2 ;  /* 0x00000000020472ca */ /* 0x000fc400000e0000 */
[C---:B------:R-:W-:Y:S01]  /*b2f0*/  R2UR UR5, R3.reuse ;  /* 0x00000000030572ca */ /* 0x040fe200000e0000 */
[----:B------:R-:W-:Y:S01]  /*b300*/  WARPGROUP.ARRIVE ;  /* 0x00000000000079c5 */ /* 0x000fe20000000000 */
[----:B01----:R-:W-:Y:S02]  /*b310*/  IMAD.MOV.U32 R5, RZ, RZ, -0x7fffffe0 ;  /* 0x80000020ff057424 */ /* 0x003fe400078e00ff */
[----:B------:R-:W-:Y:S01]  /*b320*/  IMAD.MOV.U32 R7, RZ, RZ, -0x7fffffe0 ;  /* 0x80000020ff077424 */ /* 0x000fe200078e00ff */
[C---:B------:R-:W-:Y:S02]  /*b330*/  R2UR UR8, R2.reuse ;  /* 0x00000000020872ca */ /* 0x040fe400000e0000 */
[----:B------:R-:W-:Y:S02]  /*b340*/  R2UR UR9, R3 ;  /* 0x00000000030972ca */ /* 0x000fe400000e0000 */
[----:B------:R-:W-:Y:S02]  /*b350*/  R2UR UR11, R7 ;  /* 0x00000000070b72ca */ /* 0x000fe400000e0000 */
[----:B------:R-:W-:-:S02]  /*b360*/  R2UR UR12, R2 ;  /* 0x00000000020c72ca */ /* 0x000fc400000e0000 */
[C---:B------:R-:W-:Y:S01]  /*b370*/  R2UR UR13, R3.reuse ;  /* 0x00000000030d72ca */ /* 0x040fe200000e0000 */
[----:B------:R-:W-:Y:S01]  /*b380*/  IMAD.MOV.U32 R9, RZ, RZ, -0x7fffffe0 ;  /* 0x80000020ff097424 */ /* 0x000fe200078e00ff */
[----:B------:R-:W-:Y:S02]  /*b390*/  R2UR UR16, R2 ;  /* 0x00000000021072ca */ /* 0x000fe400000e0000 */
[----:B------:R-:W-:Y:S02]  /*b3a0*/  R2UR UR17, R3 ;  /* 0x00000000031172ca */ /* 0x000fe400000e0000 */
[----:B------:R-:W-:Y:S01]  /*b3b0*/  R2UR UR19, R9 ;  /* 0x00000000091372ca */ /* 0x000fe200000e0000 */
[----:B---3--:R-:W-:-:S05]  /*b3c0*/  IMAD R14, R144, 0x6c0, R4 ;  /* 0x000006c0900e7824 */ /* 0x008fca00078e0204 */
[----:B------:R-:W-:-:S13]  /*b3d0*/  R2UR UR6, R14 ;  /* 0x000000000e0672ca */ /* 0x000fda00000e0000 */
[----:B------:R-:W-:Y:S01]  /*b3e0*/  HGMMA.64x16x16.F32.BF16 R88, gdesc[UR4], RZ, !UPT, gsb0 ;  /* 0x00200000045879f0 */ /* 0x000fe2000c0018ff */
[----:B------:R-:W-:Y:S01]  /*b3f0*/  VIADD R4, R14, 0x40 ;  /* 0x000000400e047836 */ /* 0x000fe20000000000 */
[----:B------:R-:W-:Y:S02]  /*b400*/  R2UR UR7, R5 ;  /* 0x00000000050772ca */ /* 0x000fe400000e0000 */
[----:B------:R-:W-:Y:S02]  /*b410*/  R2UR UR4, R2 ;  /* 0x00000000020472ca */ /* 0x000fe400000e0000 */
[----:B------:R-:W-:Y:S02]  /*b420*/  R2UR UR6, R4 ;  /* 0x00000000040672ca */ /* 0x000fe400000e0000 */
[----:B------:R-:W-:Y:S01]  /*b430*/  R2UR UR5, R3 ;  /* 0x00000000030572ca */ /* 0x000fe200000e0000 */
[----:B------:R-:W-:Y:S02]  /*b440*/  WARPGROUP.DEPBAR.LE gsb0, 0x0 ;  /* 0x00008000000079c5 */ /* 0x000fe40000010000 */
[----:B------:R-:W-:-:S10]  /*b450*/  WARPGROUP.ARRIVE ;  /* 0x00000000000079c5 */ /* 0x000fd40000000000 */
[----:B------:R-:W-:Y:S01]  /*b460*/  HGMMA.64x16x16.F32.BF16 R80, gdesc[UR4], RZ, !UPT, gsb0 ;  /* 0x00200000045079f0 */ /* 0x000fe2000c0018ff */
[----:B------:R-:W-:-:S05]  /*b470*/  VIADD R6, R14, 0x80 ;  /* 0x000000800e067836 */ /* 0x000fca0000000000 */
[----:B------:R-:W-:Y:S01]  /*b480*/  R2UR UR10, R6 ;  /* 0x00000000060a72ca */ /* 0x000fe200000e0000 */
[----:B------:R-:W-:Y:S02]  /*b490*/  WARPGROUP.DEPBAR.LE gsb0, 0x0 ;  /* 0x00008000000079c5 */ /* 0x000fe40000010000 */
[----:B-----5:R-:W-:-:S10]  /*b4a0*/  WARPGROUP.ARRIVE ;  /* 0x00000000000079c5 */ /* 0x020fd40000000000 */
[----:B------:R-:W-:Y:S01]  /*b4b0*/  HGMMA.64x16x16.F32.BF16 R72, gdesc[UR8], RZ, !UPT, gsb0 ;  /* 0x00200000084879f0 */ /* 0x000fe2000c0018ff */
[----:B------:R-:W-:Y:S02]  /*b4c0*/  VIADD R4, R14, 0xc0 ;  /* 0x000000c00e047836 */ /* 0x000fe40000000000 */
[----:B------:R-:W-:-:S03]  /*b4d0*/  IMAD.MOV.U32 R5, RZ, RZ, -0x7fffffe0 ;  /* 0x80000020ff057424 */ /* 0x000fc600078e00ff */
        /* <DEDUP_REMOVED lines=8> */
[----:B------:R-:W-:-:S10]  /*b560*/  WARPGROUP.ARRIVE ;  /* 0x00000000000079c5 */ /* 0x000fd40000000000 */
[----:B------:R-:W-:Y:S01]  /*b570*/  HGMMA.64x16x16.F32.BF16 R56, gdesc[UR16], RZ, !UPT, gsb0 ;  /* 0x00200000103879f0 */ /* 0x000fe2000c0018ff */
[----:B------:R-:W-:Y:S02]  /*b580*/  VIADD R6, R14, 0x140 ;  /* 0x000001400e067836 */ /* 0x000fe40000000000 */
[----:B------:R-:W-:Y:S01]  /*b590*/  IMAD.MOV.U32 R7, RZ, RZ, -0x7fffffe0 ;  /* 0x80000020ff077424 */ /* 0x000fe200078e00ff */
[----:B------:R-:W-:Y:S02]  /*b5a0*/  R2UR UR20, R2 ;  /* 0x00000000021472ca */ /* 0x000fe400000e0000 */
[----:B------:R-:W-:Y:S02]  /*b5b0*/  R2UR UR22, R6 ;  /* 0x00000000061672ca */ /* 0x000fe400000e0000 */
[----:B------:R-:W-:Y:S02]  /*b5c0*/  R2UR UR23, R7 ;  /* 0x00000000071772ca */ /* 0x000fe400000e0000 */
[----:B------:R-:W-:Y:S01]  /*b5d0*/  R2UR UR21, R3 ;  /* 0x00000000031572ca */ /* 0x000fe200000e0000 */
[----:B------:R-:W-:-:S02]  /*b5e0*/  WARPGROUP.DEPBAR.LE gsb0, 0x0 ;  /* 0x00008000000079c5 */ /* 0x000fc40000010000 */
        /* <DEDUP_REMOVED lines=30> */
[----:B------:R-:W-:Y:S02]  /*b7d0*/  IMAD.MOV.U32 R5, RZ, RZ, -0x7fffffe0 ;  /* 0x80000020ff057424 */ /* 0x000fe400078e00ff */
[----:B------:R-:W-:Y:S02]  /*b7e0*/  VIADD R8, R2, 0x2 ;  /* 0x0000000202087836 */ /* 0x000fe40000000000 */
[----:B------:R-:W-:Y:S01]  /*b7f0*/  IMAD.MOV.U32 R9, RZ, RZ, -0x7fffffe0 ;  /* 0x80000020ff097424 */ /* 0x000fe200078e00ff */
[----:B------:R-:W-:Y:S02]  /*b800*/  R2UR UR38, R4 ;  /* 0x00000000042672ca */ /* 0x000fe400000e0000 */
[----:B------:R-:W-:-:S02]  /*b810*/  R2UR UR39, R5 ;  /* 0x00000000052772ca */ /* 0x000fc400000e0000 */
[----:B------:R-:W-:Y:S02]  /*b820*/  R2UR UR36, R8 ;  /* 0x00000000082472ca */ /* 0x000fe400000e0000 */
[----:B------:R-:W-:Y:S01]  /*b830*/  R2UR UR37, R9 ;  /* 0x00000000092572ca */ /* 0x000fe200000e0000 */
[----:B------:R-:W-:Y:S02]  /*b840*/  WARPGROUP.DEPBAR.LE gsb0, 0x0 ;  /* 0x00008000000079c5 */ /* 0x000fe40000010000 */
[----:B------:R-:W-:-:S10]  /*b850*/  WARPGROUP.ARRIVE ;  /* 0x00000000000079c5 */ /* 0x000fd40000000000 */
[----:B------:R-:W-:Y:S01]  /*b860*/  HGMMA.64x16x16.F32.BF16 R88, gdesc[UR36], R88, gsb0 ;  /* 0x00200000245879f0 */ /* 0x000fe20008001858 */
        /* <DEDUP_REMOVED lines=239> */
[----:B------:R-:W-:-:S03]  /*c760*/  IMAD.MOV.U32 R7, RZ, RZ, -0x7fffffe0 ;  /* 0x80000020ff077424 */ /* 0x000fc600078e00ff */
[----:B------:R-:W-:Y:S01]  /*c770*/  R2UR UR38, R6 ;  /* 0x00000000062672ca */ /* 0x000fe200000e0000 */
[----:B------:R-:W-:Y:S01]  /*c780*/  VIADD R6, R2, 0x600 ;  /* 0x0000060002067836 */ /* 0x000fe20000000000 */
[----:B------:R-:W-:Y:S01]  /*c790*/  R2UR UR39, R7 ;  /* 0x00000000072772ca */ /* 0x000fe200000e0000 */
[----:B------:R-:W-:-:S03]  /*c7a0*/  IMAD.MOV.U32 R7, RZ, RZ, -0x7fffffe0 ;  /* 0x80000020ff077424 */ /* 0x000fc600078e00ff */
        /* <DEDUP_REMOVED lines=78> */
[----:B------:R-:W-:Y:S02]  /*cc90*/  VIADD R4, R2, 0x602 ;  /* 0x0000060202047836 */ /* 0x000fe40000000000 */
[----:B------:R-:W-:Y:S02]  /*cca0*/  IMAD.MOV.U32 R97, RZ, RZ, -0x7fffffe0 ;  /* 0x80000020ff617424 */ /* 0x000fe400078e00ff */
        /* <DEDUP_REMOVED lines=17> */
[----:B------:R-:W-:Y:S01]  /*cdc0*/  VIADD R20, R14, 0x502 ;  /* 0x000005020e147836 */ /* 0x000fe20000000000 */
[----:B------:R-:W-:Y:S01]  /*cdd0*/  R2UR UR8, R4 ;  /* 0x00000000040872ca */ /* 0x000fe200000e0000 */
[----:B------:R-:W-:Y:S01]  /*cde0*/  IMAD.MOV.U32 R21, RZ, RZ, -0x7fffffe0 ;  /* 0x80000020ff157424 */ /* 0x000fe200078e00ff */
[----:B------:R-:W-:Y:S01]  /*cdf0*/  R2UR UR9, R5 ;  /* 0x00000000050972ca */ /* 0x000fe200000e0000 */
[----:B------:R-:W-:Y:S01]  /*ce00*/  ULDC UR4, c[0x0][0x9d8] ;  /* 0x0002760000047ab9 */ /* 0x000fe20000000800 */
[----:B------:R-:W-:Y:S01]  /*ce10*/  R2UR UR10, R20 ;  /* 0x00000000140a72ca */ /* 0x000fe200000e0000 */
[----:B--2---:R-:W-:Y:S01]  /*ce20*/  IMAD.IADD R100, R99, 0x1, R112 ;  /* 0x0000000163647824 */ /* 0x004fe200078e0270 */
[----:B------:R-:W-:Y:S01]  /*ce30*/  R2UR UR11, R21 ;  /* 0x00000000150b72ca */ /* 0x000fe200000e0000 */
[----:B------:R-:W-:Y:S01]  /*ce40*/  ULDC UR5, c[0x0][0x988] ;  /* 0x0002620000057ab9 */ /* 0x000fe20000000800 */
[----:B------:R-:W-:-:S02]  /*ce50*/  WARPGROUP.DEPBAR.LE gsb0, 0x0 ;  /* 0x00008000000079c5 */ /* 0x000fc40000010000 */
[----:B------:R-:W-:-:S09]  /*ce60*/  WARPGROUP.ARRIVE ;  /* 0x00000000000079c5 */ /* 0x000fd20000000000 */
        /* <DEDUP_REMOVED lines=39> */
[----:B------:R-:W-:Y:S01]  /*d0e0*/  R2UR UR8, R4 ;  /* 0x00000000040872ca */ /* 0x000fe200000e0000 */
[----:B------:R-:W-:Y:S01]  /*d0f0*/  FMUL.FTZ R15, R88, UR4 ;  /* 0x00000004580f7c20 */ /* 0x000fe20008410000 */
[----:B------:R-:W-:Y:S02]  /*d100*/  R2UR UR10, R20 ;  /* 0x00000000140a72ca */ /* 0x000fe400000e0000 */
[----:B------:R-:W-:Y:S02]  /*d110*/  R2UR UR11, R21 ;  /* 0x00000000150b72ca */ /* 0x000fe400000e0000 */
[----:B------:R-:W-:Y:S01]  /*d120*/  R2UR UR9, R5 ;  /* 0x00000000050972ca */ /* 0x000fe200000e0000 */
[----:B------:R-:W-:Y:S01]  /*d130*/  FMUL.FTZ R88, R89, UR4 ;  /* 0x0000000459587c20 */ /* 0x000fe20008410000 */
[----:B------:R-:W-:Y:S01]  /*d140*/  FMUL.FTZ R89, R90, UR4 ;  /* 0x000000045a597c20 */ /* 0x000fe20008410000 */
[----:B------:R-:W-:Y:S01]  /*d150*/  FMUL.FTZ R90, R91, UR4 ;  /* 0x000000045b5a7c20 */ /* 0x000fe20008410000 */
[----:B------:R-:W-:Y:S01]  /*d160*/  FMUL.FTZ R91, R92, UR4 ;  /* 0x000000045c5b7c20 */ /* 0x000fe20008410000 */
[----:B------:R-:W-:Y:S01]  /*d170*/  FMUL.FTZ R92, R93, UR4 ;  /* 0x000000045d5c7c20 */ /* 0x000fe20008410000 */
[----:B------:R-:W-:Y:S01]  /*d180*/  FMUL.FTZ R93, R94, UR4 ;  /* 0x000000045e5d7c20 */ /* 0x000fe20008410000 */
[----:B------:R-:W-:Y:S01]  /*d190*/  FMUL.FTZ R94, R95, UR4 ;  /* 0x000000045f5e7c20 */ /* 0x000fe20008410000 */
[----:B------:R-:W-:Y:S01]  /*d1a0*/  FMUL.FTZ R74, R74, UR4 ;  /* 0x000000044a4a7c20 */ /* 0x000fe20008410000 */
[----:B------:R-:W-:Y:S08]  /*d1b0*/  MUFU.TANH R15, R15 ;  /* 0x0000000f000f7308 */ /* 0x000ff00000002400 */
[----:B------:R-:W-:Y:S08]  /*d1c0*/  MUFU.TANH R92, R92 ;  /* 0x0000005c005c7308 */ /* 0x000ff00000002400 */
[----:B------:R-:W0:Y:S01]  /*d1d0*/  MUFU.TANH R94, R94 ;  /* 0x0000005e005e7308 */ /* 0x000e220000002400 */
[----:B------:R-:W-:Y:S01]  /*d1e0*/  FMUL.FTZ R80, R80, UR4 ;  /* 0x0000000450507c20 */ /* 0x000fe20008410000 */
[----:B------:R-:W-:-:S02]  /*d1f0*/  WARPGROUP.DEPBAR.LE gsb0, 0x0 ;  /* 0x00008000000079c5 */ /* 0x000fc40000010000 */
[----:B------:R-:W-:-:S04]  /*d200*/  WARPGROUP.ARRIVE ;  /* 0x00000000000079c5 */ /* 0x000fc80000000000 */
[----:B------:R-:W1:Y:S02]  /*d210*/  MUFU.TANH R88, R88 ;  /* 0x0000005800587308 */ /* 0x000e640000002400 */
[----:B------:R-:W-:Y:S01]  /*d220*/  HGMMA.64x16x16.F32.BF16 R32, gdesc[UR8], R32, gsb0 ;  /* 0x00200000082079f0 */ /* 0x000fe20008001820 */
[----:B------:R-:W-:-:S05]  /*d230*/  FMUL.FTZ R95, R40, UR4 ;  /* 0x00000004285f7c20 */ /* 0x000fca0008410000 */
[----:B------:R-:W-:Y:S01]  /*d240*/  MUFU.TANH R74, R74 ;  /* 0x0000004a004a7308 */ /* 0x000fe20000002400 */
[----:B------:R-:W-:Y:S02]  /*d250*/  VIADD R40, R14, 0x682 ;  /* 0x000006820e287836 */ /* 0x000fe40000000000 */
[----:B------:R-:W-:-:S05]  /*d260*/  IMAD R14, R115, -0x90, R100 ;  /* 0xffffff70730e7824 */ /* 0x000fca00078e0264 */
[----:B------:R-:W2:Y:S01]  /*d270*/  MUFU.TANH R91, R91 ;  /* 0x0000005b005b7308 */ /* 0x000ea20000002400 */
[----:B------:R-:W-:Y:S01]  /*d280*/  FMUL.FTZ R81, R81, UR4 ;  /* 0x0000000451517c20 */ /* 0x000fe20008410000 */
[----:B------:R-:W-:Y:S01]  /*d290*/  FMUL.FTZ R98, R55, UR4 ;  /* 0x0000000437627c20 */ /* 0x000fe20008410000 */
[C---:B------:R-:W-:Y:S01]  /*d2a0*/  ISETP.GT.AND P3, PT, R14.reuse, 0x9, PT ;  /* 0x000000090e00780c */ /* 0x040fe20003f64270 */
[----:B------:R-:W-:Y:S01]  /*d2b0*/  FMUL.FTZ R55, R41, UR4 ;  /* 0x0000000429377c20 */ /* 0x000fe20008410000 */
[----:B------:R-:W-:Y:S01]  /*d2c0*/  IMAD.MOV.U32 R41, RZ, RZ, -0x7fffffe0 ;  /* 0x80000020ff297424 */ /* 0x000fe200078e00ff */
[C---:B------:R-:W-:Y:S02]  /*d2d0*/  ISETP.GT.AND P5, PT, R14.reuse, RZ, PT ;  /* 0x000000ff0e00720c */ /* 0x040fe40003fa4270 */
[----:B------:R-:W3:Y:S01]  /*d2e0*/  MUFU.TANH R89, R89 ;  /* 0x0000005900597308 */ /* 0x000ee20000002400 */
[----:B------:R-:W-:Y:S01]  /*d2f0*/  ISETP.GT.AND P1, PT, R14, 0x1, PT ;  /* 0x000000010e00780c */ /* 0x000fe20003f24270 */
[----:B------:R-:W-:Y:S01]  /*d300*/  FMUL.FTZ R84, R84, UR4 ;  /* 0x0000000454547c20 */ /* 0x000fe20008410000 */
[----:B------:R-:W-:Y:S01]  /*d310*/  FMUL.FTZ R96, R53, UR4 ;  /* 0x0000000435607c20 */ /* 0x000fe20008410000 */
[----:B------:R-:W-:Y:S01]  /*d320*/  FMUL.FTZ R53, R42, UR4 ;  /* 0x000000042a357c20 */ /* 0x000fe20008410000 */
[----:B0-----:R-:W-:-:S03]  /*d330*/  FSEL R94, R94, -INF , P3 ;  /* 0xff8000005e5e7808 */ /* 0x001fc60001800000 */
[----:B------:R-:W0:Y:S01]  /*d340*/  MUFU.TANH R80, R80 ;  /* 0x0000005000507308 */ /* 0x000e220000002400 */
[----:B------:R-:W-:Y:S02]  /*d350*/  FSEL R92, R92, -INF , P3 ;  /* 0xff8000005c5c7808 */ /* 0x000fe40001800000 */
[C---:B------:R-:W-:Y:S01]  /*d360*/  ISETP.GT.AND P3, PT, R14.reuse, 0x20, PT ;  /* 0x000000200e00780c */ /* 0x040fe20003f64270 */
[----:B------:R-:W-:Y:S01]  /*d370*/  FMUL.FTZ R85, R85, UR4 ;  /* 0x0000000455557c20 */ /* 0x000fe20008410000 */
[----:B------:R-:W-:-:S03]  /*d380*/  ISETP.GT.AND P2, PT, R14, 0x8, PT ;  /* 0x000000080e00780c */ /* 0x000fc60003f44270 */
[----:B------:R-:W4:Y:S01]  /*d390*/  MUFU.TANH R90, R90 ;  /* 0x0000005a005a7308 */ /* 0x000f220000002400 */
[----:B------:R-:W-:Y:S02]  /*d3a0*/  FSEL R21, R15, -INF , P5 ;  /* 0xff8000000f157808 */ /* 0x000fe40002800000 */
[----:B-1----:R-:W-:Y:S02]  /*d3b0*/  FSEL R88, R88, -INF , P1 ;  /* 0xff80000058587808 */ /* 0x002fe40000800000 */
[----:B------:R-:W-:-:S03]  /*d3c0*/  R2UR UR15, R41 ;  /* 0x00000000290f72ca */ /* 0x000fc600000e0000 */
[----:B------:R-:W1:Y:S01]  /*d3d0*/  MUFU.TANH R81, R81 ;  /* 0x0000005100517308 */ /* 0x000e620000002400 */
[----:B------:R-:W-:Y:S01]  /*d3e0*/  FMUL.FTZ R82, R82, UR4 ;  /* 0x0000000452527c20 */ /* 0x000fe20008410000 */
[----:B--2---:R-:W-:Y:S01]  /*d3f0*/  FSEL R91, R91, -INF , P2 ;  /* 0xff8000005b5b7808 */ /* 0x004fe20001000000 */
[----:B------:R-:W-:Y:S01]  /*d400*/  FMUL.FTZ R72, R72, UR4 ;  /* 0x0000000448487c20 */ /* 0x000fe20008410000 */
[----:B------:R-:W-:-:S04]  /*d410*/  R2UR UR14, R40 ;  /* 0x00000000280e72ca */ /* 0x000fc800000e0000 */
[----:B------:R-:W2:Y:S01]  /*d420*/  MUFU.TANH R93, R93 ;  /* 0x0000005d005d7308 */ /* 0x000ea20000002400 */
[----:B------:R-:W-:Y:S01]  /*d430*/  FMUL.FTZ R83, R83, UR4 ;  /* 0x0000000453537c20 */ /* 0x000fe20008410000 */
[----:B------:R-:W-:-:S06]  /*d440*/  ISETP.GT.AND P4, PT, R14, 0x10, PT ;  /* 0x000000100e00780c */ /* 0x000fcc0003f84270 */
[----:B------:R3:W-:Y:S01]  /*d450*/  MUFU.TANH R41, R53 ;  /* 0x0000003500297308 */ /* 0x0007e20000002400 */
[----:B------:R-:W-:-:S07]  /*d460*/  FMUL.FTZ R73, R73, UR4 ;  /* 0x0000000449497c20 */ /* 0x000fce0008410000 */
[----:B------:R-:W2:Y:S01]  /*d470*/  MUFU.TANH R84, R84 ;  /* 0x0000005400547308 */ /* 0x000ea20000002400 */
[----:B---3--:R-:W-:Y:S02]  /*d480*/  FSEL R53, R74, -INF , P3 ;  /* 0xff8000004a357808 */ /* 0x008fe40001800000 */
[----:B------:R-:W-:-:S05]  /*d490*/  FMNMX.FTZ R74, R21, R88, !PT ;  /* 0x00000058154a7209 */ /* 0x000fca0007810000 */
[----:B------:R-:W3:Y:S01]  /*d4a0*/  MUFU.TANH R85, R85 ;  /* 0x0000005500557308 */ /* 0x000ee20000002400 */
[----:B------:R-:W-:Y:S01]  /*d4b0*/  FSEL R89, R89, -INF , P5 ;  /* 0xff80000059597808 */ /* 0x000fe20002800000 */
[----:B------:R-:W-:Y:S01]  /*d4c0*/  FMUL.FTZ R86, R86, UR4 ;  /* 0x0000000456567c20 */ /* 0x000fe20008410000 */
[----:B------:R-:W-:-:S05]  /*d4d0*/  ISETP.GT.AND P5, PT, R14, 0x11, PT ;  /* 0x000000110e00780c */ /* 0x000fca0003fa4270 */
[----:B------:R4:W-:Y:S01]  /*d4e0*/  MUFU.TANH R40, R55 ;  /* 0x0000003700287308 */ /* 0x0009e20000002400 */
[----:B0-----:R-:W-:Y:S01]  /*d4f0*/  FSEL R80, R80, -INF , P4 ;  /* 0xff80000050507808 */ /* 0x001fe20002000000 */
[----:B------:R-:W-:Y:S01]  /*d500*/  FMUL.FTZ R76, R76, UR4 ;  /* 0x000000044c4c7c20 */ /* 0x000fe20008410000 */
[----:B----4-:R-:W-:-:S05]  /*d510*/  FMNMX.FTZ R55, R91, R74, !PT ;  /* 0x0000004a5b377209 */ /* 0x010fca0007810000 */
[----:B------:R-:W0:Y:S01]  /*d520*/  MUFU.TANH R82, R82 ;  /* 0x0000005200527308 */ /* 0x000e220000002400 */
[----:B------:R-:W-:-:S07]  /*d530*/  FMNMX.FTZ R55, R92, R55, !PT ;  /* 0x000000375c377209 */ /* 0x000fce0007810000 */
[----:B------:R-:W4:Y:S01]  /*d540*/  MUFU.TANH R72, R72 ;  /* 0x0000004800487308 */ /* 0x000f220000002400 */
[----:B------:R-:W-:Y:S01]  /*d550*/  FSEL R90, R90, -INF , P1 ;  /* 0xff8000005a5a7808 */ /* 0x000fe20000800000 */
[----:B------:R-:W-:Y:S01]  /*d560*/  FMUL.FTZ R87, R87, UR4 ;  /* 0x0000000457577c20 */ /* 0x000fe20008410000 */
[----:B------:R-:W-:Y:S01]  /*d570*/  ISETP.GT.AND P1, PT, R14, 0x18, PT ;  /* 0x000000180e00780c */ /* 0x000fe20003f24270 */
[----:B------:R-:W-:Y:S01]  /*d580*/  FMUL.FTZ R77, R77, UR4 ;  /* 0x000000044d4d7c20 */ /* 0x000fe20008410000 */
[----:B-1----:R-:W-:-:S03]  /*d590*/  FSEL R81, R81, -INF , P5 ;  /* 0xff80000051517808 */ /* 0x002fc60002800000 */
[----:B------:R-:W1:Y:S01]  /*d5a0*/  MUFU.TANH R83, R83 ;  /* 0x0000005300537308 */ /* 0x000e620000002400 */
[----:B------:R-:W-:Y:S02]  /*d5b0*/  FMNMX.FTZ R74, R80, R55, !PT ;  /* 0x00000037504a7209 */ /* 0x000fe40007810000 */
[----:B--2---:R-:W-:-:S05]  /*d5c0*/  FSEL R93, R93, -INF , P2 ;  /* 0xff8000005d5d7808 */ /* 0x004fca0001000000 */
[----:B------:R-:W2:Y:S01]  /*d5d0*/  MUFU.TANH R73, R73 ;  /* 0x0000004900497308 */ /* 0x000ea20000002400 */
[----:B------:R-:W-:Y:S01]  /*d5e0*/  ISETP.GT.AND P2, PT, R14, 0x19, PT ;  /* 0x000000190e00780c */ /* 0x000fe20003f44270 */
[----:B------:R-:W-:Y:S01]  /*d5f0*/  FMUL.FTZ R64, R64, UR4 ;  /* 0x0000000440407c20 */ /* 0x000fe20008410000 */
[----:B------:R-:W-:Y:S02]  /*d600*/  FSEL R84, R84, -INF , P1 ;  /* 0xff80000054547808 */ /* 0x000fe40000800000 */
[----:B------:R-:W-:-:S03]  /*d610*/  FMNMX.FTZ R55, R81, R74, !PT ;  /* 0x0000004a51377209 */ /* 0x000fc60007810000 */
[----:B------:R-:W2:Y:S01]  /*d620*/  MUFU.TANH R86, R86 ;  /* 0x0000005600567308 */ /* 0x000ea20000002400 */
[----:B------:R-:W-:Y:S01]  /*d630*/  FMUL.FTZ R75, R75, UR4 ;  /* 0x000000044b4b7c20 */ /* 0x000fe20008410000 */
[----:B---3--:R-:W-:-:S06]  /*d640*/  FSEL R85, R85, -INF , P2 ;  /* 0xff80000055557808 */ /* 0x008fcc0001000000 */
[----:B------:R-:W3:Y:S01]  /*d650*/  MUFU.TANH R76, R76 ;  /* 0x0000004c004c7308 */ /* 0x000ee20000002400 */
[----:B------:R-:W-:Y:S01]  /*d660*/  FMNMX.FTZ R74, R84, R55, !PT ;  /* 0x00000037544a7209 */ /* 0x000fe20007810000 */
[----:B------:R-:W-:Y:S01]  /*d670*/  FMUL.FTZ R65, R65, UR4 ;  /* 0x0000000441417c20 */ /* 0x000fe20008410000 */
[----:B------:R-:W-:-:S05]  /*d680*/  R2UR UR12, R4 ;  /* 0x00000000040c72ca */ /* 0x000fca00000e0000 */
[----:B------:R-:W3:Y:S01]  /*d690*/  MUFU.TANH R87, R87 ;  /* 0x0000005700577308 */ /* 0x000ee20000002400 */
[----:B------:R-:W-:Y:S01]  /*d6a0*/  R2UR UR13, R5 ;  /* 0x00000000050d72ca */ /* 0x000fe200000e0000 */
[----:B------:R-:W-:Y:S01]  /*d6b0*/  FMUL.FTZ R78, R78, UR4 ;  /* 0x000000044e4e7c20 */ /* 0x000fe20008410000 */
[----:B0-----:R-:W-:-:S05]  /*d6c0*/  FSEL R82, R82, -INF , P4 ;  /* 0xff80000052527808 */ /* 0x001fca0002000000 */
[----:B------:R-:W0:Y:S01]  /*d6d0*/  MUFU.TANH R77, R77 ;  /* 0x0000004d004d7308 */ /* 0x000e220000002400 */
[----:B------:R-:W-:Y:S01]  /*d6e0*/  ISETP.GT.AND P4, PT, R14, 0x21, PT ;  /* 0x000000210e00780c */ /* 0x000fe20003f84270 */
[----:B------:R-:W-:Y:S01]  /*d6f0*/  FMUL.FTZ R68, R68, UR4 ;  /* 0x0000000444447c20 */ /* 0x000fe20008410000 */
[----:B----4-:R-:W-:Y:S02]  /*d700*/  FSEL R72, R72, -INF , P3 ;  /* 0xff80000048487808 */ /* 0x010fe40001800000 */
[----:B------:R-:W-:-:S03]  /*d710*/  FMNMX.FTZ R55, R85, R74, !PT ;  /* 0x0000004a55377209 */ /* 0x000fc60007810000 */
[----:B------:R-:W4:Y:S01]  /*d720*/  MUFU.TANH R64, R64 ;  /* 0x0000004000407308 */ /* 0x000f220000002400 */
[----:B-1----:R-:W-:Y:S01]  /*d730*/  FSEL R83, R83, -INF , P5 ;  /* 0xff80000053537808 */ /* 0x002fe20002800000 */
[----:B------:R-:W-:Y:S01]  /*d740*/  FMUL.FTZ R79, R79, UR4 ;  /* 0x000000044f4f7c20 */ /* 0x000fe20008410000 */
[----:B------:R-:W-:Y:S02]  /*d750*/  WARPGROUP.DEPBAR.LE gsb0, 0x0 ;  /* 0x00008000000079c5 */ /* 0x000fe40000010000 */
[----:B------:R-:W-:-:S03]  /*d760*/  ISETP.GT.AND P5, PT, R14, 0x28, PT ;  /* 0x000000280e00780c */ /* 0x000fc60003fa4270 */
[----:B------:R-:W1:Y:S01]  /*d770*/  MUFU.TANH R75, R75 ;  /* 0x0000004b004b7308 */ /* 0x000e620000002400 */
[----:B--2---:R-:W-:Y:S01]  /*d780*/  FSEL R73, R73, -INF , P4 ;  /* 0xff80000049497808 */ /* 0x004fe20002000000 */
[----:B------:R-:W-:Y:S01]  /*d790*/  FMUL.FTZ R69, R69, UR4 ;  /* 0x0000000445457c20 */ /* 0x000fe20008410000 */
[----:B------:R-:W-:Y:S01]  /*d7a0*/  FMNMX.FTZ R74, R72, R55, !PT ;  /* 0x00000037484a7209 */ /* 0x000fe20007810000 */
[----:B------:R-:W-:-:S04]  /*d7b0*/  WARPGROUP.ARRIVE ;  /* 0x00000000000079c5 */ /* 0x000fc80000000000 */
[----:B------:R-:W2:Y:S01]  /*d7c0*/  MUFU.TANH R65, R65 ;  /* 0x0000004100417308 */ /* 0x000ea20000002400 */
[----:B------:R-:W-:Y:S01]  /*d7d0*/  FSEL R86, R86, -INF , P1 ;  /* 0xff80000056567808 */ /* 0x000fe20000800000 */
[----:B------:R-:W-:Y:S01]  /*d7e0*/  FMUL.FTZ R66, R66, UR4 ;  /* 0x0000000442427c20 */ /* 0x000fe20008410000 */
[----:B------:R-:W-:Y:S01]  /*d7f0*/  ISETP.GT.AND P1, PT, R14, 0x29, PT ;  /* 0x000000290e00780c */ /* 0x000fe20003f24270 */
[----:B------:R-:W-:Y:S01]  /*d800*/  FMUL.FTZ R56, R56, UR4 ;  /* 0x0000000438387c20 */ /* 0x000fe20008410000 */
[----:B---3--:R-:W-:Y:S01]  /*d810*/  FSEL R76, R76, -INF , P5 ;  /* 0xff8000004c4c7808 */ /* 0x008fe20002800000 */
[----:B------:R-:W-:Y:S02]  /*d820*/  HGMMA.64x16x16.F32.BF16 R24, gdesc[UR12], R24, gsb0 ;  /* 0x002000000c1879f0 */ /* 0x000fe40008001818 */
[----:B------:R-:W3:Y:S01]  /*d830*/  MUFU.TANH R78, R78 ;  /* 0x0000004e004e7308 */ /* 0x000ee20000002400 */
[----:B------:R-:W-:Y:S01]  /*d840*/  FMNMX.FTZ R55, R73, R74, !PT ;  /* 0x0000004a49377209 */ /* 0x000fe20007810000 */
[----:B------:R-:W-:Y:S01]  /*d850*/  FMUL.FTZ R67, R67, UR4 ;  /* 0x0000000443437c20 */ /* 0x000fe20008410000 */
[----:B------:R-:W-:-:S05]  /*d860*/  FSEL R87, R87, -INF , P2 ;  /* 0xff80000057577808 */ /* 0x000fca0001000000 */
[----:B------:R-:W3:Y:S01]  /*d870*/  MUFU.TANH R68, R68 ;  /* 0x0000004400447308 */ /* 0x000ee20000002400 */
[----:B------:R-:W-:Y:S01]  /*d880*/  ISETP.GT.AND P2, PT, R14, 0x30, PT ;  /* 0x000000300e00780c */ /* 0x000fe20003f44270 */
[----:B------:R-:W-:Y:S01]  /*d890*/  FMUL.FTZ R57, R57, UR4 ;  /* 0x0000000439397c20 */ /* 0x000fe20008410000 */
[----:B0-----:R-:W-:Y:S02]  /*d8a0*/  FSEL R77, R77, -INF , P1 ;  /* 0xff8000004d4d7808 */ /* 0x001fe40000800000 */
[----:B------:R-:W-:-:S03]  /*d8b0*/  FMNMX.FTZ R74, R76, R55, !PT ;  /* 0x000000374c4a7209 */ /* 0x000fc60007810000 */
[----:B------:R-:W0:Y:S01]  /*d8c0*/  MUFU.TANH R79, R79 ;  /* 0x0000004f004f7308 */ /* 0x000e220000002400 */
[----:B------:R-:W-:Y:S01]  /*d8d0*/  FMUL.FTZ R70, R70, UR4 ;  /* 0x0000000446467c20 */ /* 0x000fe20008410000 */
[----:B------:R-:W-:-:S06]  /*d8e0*/  ISETP.GT.AND P3, PT, R14, 0x31, PT ;  /* 0x000000310e00780c */ /* 0x000fcc0003f64270 */
[----:B------:R-:W0:Y:S01]  /*d8f0*/  MUFU.TANH R69, R69 ;  /* 0x0000004500457308 */ /* 0x000e220000002400 */
[----:B----4-:R-:W-:Y:S01]  /*d900*/  FSEL R64, R64, -INF , P2 ;  /* 0xff80000040407808 */ /* 0x010fe20001000000 */
[----:B------:R-:W-:Y:S01]  /*d910*/  FMUL.FTZ R60, R60, UR4 ;  /* 0x000000043c3c7c20 */ /* 0x000fe20008410000 */
[----:B------:R-:W-:-:S05]  /*d920*/  FMNMX.FTZ R55, R77, R74, !PT ;  /* 0x0000004a4d377209 */ /* 0x000fca0007810000 */
[----:B------:R-:W4:Y:S01]  /*d930*/  MUFU.TANH R66, R66 ;  /* 0x0000004200427308 */ /* 0x000f220000002400 */
[----:B-1----:R-:W-:Y:S01]  /*d940*/  FSEL R75, R75, -INF , P4 ;  /* 0xff8000004b4b7808 */ /* 0x002fe20002000000 */
[----:B------:R-:W-:Y:S01]  /*d950*/  FMUL.FTZ R71, R71, UR4 ;  /* 0x0000000447477c20 */ /* 0x000fe20008410000 */
[----:B------:R-:W-:-:S05]  /*d960*/  ISETP.GT.AND P4, PT, R14, 0x38, PT ;  /* 0x000000380e00780c */ /* 0x000fca0003f84270 */
[----:B------:R-:W1:Y:S01]  /*d970*/  MUFU.TANH R56, R56 ;  /* 0x0000003800387308 */ /* 0x000e620000002400 */
[----:B--2---:R-:W-:Y:S01]  /*d980*/  FSEL R65, R65, -INF , P3 ;  /* 0xff80000041417808 */ /* 0x004fe20001800000 */
[----:B------:R-:W-:Y:S01]  /*d990*/  FMUL.FTZ R61, R61, UR4 ;  /* 0x000000043d3d7c20 */ /* 0x000fe20008410000 */
[----:B------:R-:W-:-:S05]  /*d9a0*/  FMNMX.FTZ R74, R64, R55, !PT ;  /* 0x00000037404a7209 */ /* 0x000fca0007810000 */
[----:B------:R-:W2:Y:S01]  /*d9b0*/  MUFU.TANH R67, R67 ;  /* 0x0000004300437308 */ /* 0x000ea20000002400 */
[----:B---3--:R-:W-:Y:S01]  /*d9c0*/  FSEL R78, R78, -INF , P5 ;  /* 0xff8000004e4e7808 */ /* 0x008fe20002800000 */
[----:B------:R-:W-:Y:S01]  /*d9d0*/  FMUL.FTZ R58, R58, UR4 ;  /* 0x000000043a3a7c20 */ /* 0x000fe20008410000 */
[----:B------:R-:W-:-:S05]  /*d9e0*/  ISETP.GT.AND P5, PT, R14, 0x39, PT ;  /* 0x000000390e00780c */ /* 0x000fca0003fa4270 */
[----:B------:R-:W3:Y:S01]  /*d9f0*/  MUFU.TANH R57, R57 ;  /* 0x0000003900397308 */ /* 0x000ee20000002400 */
[----:B------:R-:W-:Y:S01]  /*da00*/  FSEL R68, R68, -INF , P4 ;  /* 0xff80000044447808 */ /* 0x000fe20002000000 */
[----:B------:R-:W-:Y:S01]  /*da10*/  FMUL.FTZ R48, R48, UR4 ;  /* 0x0000000430307c20 */ /* 0x000fe20008410000 */
[----:B------:R-:W-:-:S05]  /*da20*/  FMNMX.FTZ R55, R65, R74, !PT ;  /* 0x0000004a41377209 */ /* 0x000fca0007810000 */
[----:B------:R-:W3:Y:S01]  /*da30*/  MUFU.TANH R70, R70 ;  /* 0x0000004600467308 */ /* 0x000ee20000002400 */
[----:B0-----:R-:W-:Y:S01]  /*da40*/  FSEL R79, R79, -INF , P1 ;  /* 0xff8000004f4f7808 */ /* 0x001fe20000800000 */
[----:B------:R-:W-:Y:S01]  /*da50*/  FMUL.FTZ R59, R59, UR4 ;  /* 0x000000043b3b7c20 */ /* 0x000fe20008410000 */
[----:B------:R-:W-:-:S05]  /*da60*/  ISETP.GT.AND P1, PT, R14, 0x40, PT ;  /* 0x000000400e00780c */ /* 0x000fca0003f24270 */
[----:B------:R-:W0:Y:S01]  /*da70*/  MUFU.TANH R60, R60 ;  /* 0x0000003c003c7308 */ /* 0x000e220000002400 */
[----:B------:R-:W-:Y:S01]  /*da80*/  FSEL R69, R69, -INF , P5 ;  /* 0xff80000045457808 */ /* 0x000fe20002800000 */
[----:B------:R-:W-:Y:S01]  /*da90*/  FMUL.FTZ R49, R49, UR4 ;  /* 0x0000000431317c20 */ /* 0x000fe20008410000 */
[----:B----4-:R-:W-:-:S05]  /*daa0*/  FSEL R66, R66, -INF , P2 ;  /* 0xff80000042427808 */ /* 0x010fca0001000000 */
[----:B------:R-:W4:Y:S01]  /*dab0*/  MUFU.TANH R71, R71 ;  /* 0x0000004700477308 */ /* 0x000f220000002400 */
[----:B------:R-:W-:Y:S01]  /*dac0*/  FMUL.FTZ R62, R62, UR4 ;  /* 0x000000043e3e7c20 */ /* 0x000fe20008410000 */
[----:B------:R-:W-:-:S06]  /*dad0*/  ISETP.GT.AND P2, PT, R14, 0x41, PT ;  /* 0x000000410e00780c */ /* 0x000fcc0003f44270 */
[----:B------:R2:W-:Y:S01]  /*dae0*/  MUFU.TANH R15, R95 ;  /* 0x0000005f000f7308 */ /* 0x0005e20000002400 */
[----:B-1----:R-:W-:Y:S01]  /*daf0*/  FSEL R56, R56, -INF , P1 ;  /* 0xff80000038387808 */ /* 0x002fe20000800000 */
[----:B------:R-:W-:-:S06]  /*db00*/  FMUL.FTZ R52, R52, UR4 ;  /* 0x0000000434347c20 */ /* 0x000fcc0008410000 */
[----:B------:R-:W1:Y:S01]  /*db10*/  MUFU.TANH R61, R61 ;  /* 0x0000003d003d7308 */ /* 0x000e620000002400 */
[----:B--2---:R-:W-:Y:S01]  /*db20*/  FMUL.FTZ R95, R34, UR4 ;  /* 0x00000004225f7c20 */ /* 0x004fe20008410000 */
[----:B------:R-:W-:Y:S01]  /*db30*/  FMNMX.FTZ R34, R68, R55, !PT ;  /* 0x0000003744227209 */ /* 0x000fe20007810000 */
[----:B------:R-:W-:-:S03]  /*db40*/  FMUL.FTZ R97, R54, UR4 ;  /* 0x0000000436617c20 */ /* 0x000fc60008410000 */
[----:B------:R-:W-:Y:S02]  /*db50*/  FMNMX.FTZ R55, R69, R34, !PT ;  /* 0x0000002245377209 */ /* 0x000fe40007810000 */
[----:B------:R-:W2:Y:S01]  /*db60*/  MUFU.TANH R58, R58 ;  /* 0x0000003a003a7308 */ /* 0x000ea20000002400 */
[----:B------:R-:W-:Y:S01]  /*db70*/  FSEL R67, R67, -INF , P3 ;  /* 0xff80000043437808 */ /* 0x000fe20001800000 */
[----:B------:R-:W-:Y:S01]  /*db80*/  FMUL.FTZ R63, R63, UR4 ;  /* 0x000000043f3f7c20 */ /* 0x000fe20008410000 */
[----:B------:R-:W-:-:S05]  /*db90*/  ISETP.GT.AND P3, PT, R14, 0x48, PT ;  /* 0x000000480e00780c */ /* 0x000fca0003f64270 */
[----:B------:R-:W2:Y:S01]  /*dba0*/  MUFU.TANH R48, R48 ;  /* 0x0000003000307308 */ /* 0x000ea20000002400 */
[----:B---3--:R-:W-:Y:S02]  /*dbb0*/  FSEL R57, R57, -INF , P2 ;  /* 0xff80000039397808 */ /* 0x008fe40001000000 */
[----:B------:R-:W-:Y:S01]  /*dbc0*/  FMNMX.FTZ R34, R56, R55, !PT ;  /* 0x0000003738227209 */ /* 0x000fe20007810000 */
[----:B------:R-:W-:-:S04]  /*dbd0*/  FMUL.FTZ R54, R43, UR4 ;  /* 0x000000042b367c20 */ /* 0x000fc80008410000 */
[----:B------:R-:W3:Y:S01]  /*dbe0*/  MUFU.TANH R59, R59 ;  /* 0x0000003b003b7308 */ /* 0x000ee20000002400 */
[----:B------:R-:W-:Y:S01]  /*dbf0*/  FSEL R70, R70, -INF , P4 ;  /* 0xff80000046467808 */ /* 0x000fe20002000000 */
[----:B------:R-:W-:Y:S01]  /*dc00*/  FMUL.FTZ R50, R50, UR4 ;  /* 0x0000000432327c20 */ /* 0x000fe20008410000 */
[----:B------:R-:W-:-:S05]  /*dc10*/  ISETP.GT.AND P4, PT, R14, 0x49, PT ;  /* 0x000000490e00780c */ /* 0x000fca0003f84270 */
[----:B------:R-:W3:Y:S01]  /*dc20*/  MUFU.TANH R49, R49 ;  /* 0x0000003100317308 */ /* 0x000ee20000002400 */
[----:B0-----:R-:W-:Y:S01]  /*dc30*/  FSEL R60, R60, -INF , P3 ;  /* 0xff8000003c3c7808 */ /* 0x001fe20001800000 */
[----:B------:R-:W-:Y:S01]  /*dc40*/  FMUL.FTZ R51, R51, UR4 ;  /* 0x0000000433337c20 */ /* 0x000fe20008410000 */
[----:B----4-:R-:W-:-:S05]  /*dc50*/  FSEL R71, R71, -INF , P5 ;  /* 0xff80000047477808 */ /* 0x010fca0002800000 */
[----:B------:R-:W0:Y:S01]  /*dc60*/  MUFU.TANH R62, R62 ;  /* 0x0000003e003e7308 */ /* 0x000e220000002400 */
[----:B------:R-:W-:Y:S02]  /*dc70*/  ISETP.GT.AND P5, PT, R14, 0x50, PT ;  /* 0x000000500e00780c */ /* 0x000fe40003fa4270 */
[----:B-1----:R-:W-:-:S05]  /*dc80*/  FSEL R61, R61, -INF , P4 ;  /* 0xff8000003d3d7808 */ /* 0x002fca0002000000 */
[----:B------:R-:W1:Y:S08]  /*dc90*/  MUFU.TANH R52, R52 ;  /* 0x0000003400347308 */ /* 0x000e700000002400 */
[----:B------:R4:W-:Y:S01]  /*dca0*/  MUFU.TANH R43, R97 ;  /* 0x00000061002b7308 */ /* 0x0009e20000002400 */
[----:B--2---:R-:W-:Y:S01]  /*dcb0*/  FSEL R58, R58, -INF , P1 ;  /* 0xff8000003a3a7808 */ /* 0x004fe20000800000 */
[----:B------:R-:W-:Y:S01]  /*dcc0*/  FMUL.FTZ R55, R37, UR4 ;  /* 0x0000000425377c20 */ /* 0x000fe20008410000 */
[----:B----4-:R-:W-:-:S05]  /*dcd0*/  FMNMX.FTZ R97, R57, R34, !PT ;  /* 0x0000002239617209 */ /* 0x010fca0007810000 */
[----:B------:R-:W2:Y:S01]  /*dce0*/  MUFU.TANH R63, R63 ;  /* 0x0000003f003f7308 */ /* 0x000ea20000002400 */
[----:B------:R-:W-:-:S07]  /*dcf0*/  FMNMX.FTZ R34, R60, R97, !PT ;  /* 0x000000613c227209 */ /* 0x000fce0007810000 */
[----:B------:R-:W4:Y:S01]  /*dd00*/  MUFU.TANH R42, R96 ;  /* 0x00000060002a7308 */ /* 0x000f220000002400 */
[----:B------:R-:W-:Y:S01]  /*dd10*/  ISETP.GT.AND P1, PT, R14, 0x51, PT ;  /* 0x000000510e00780c */ /* 0x000fe20003f24270 */
[----:B------:R-:W-:Y:S01]  /*dd20*/  FMUL.FTZ R44, R44, UR4 ;  /* 0x000000042c2c7c20 */ /* 0x000fe20008410000 */
[----:B------:R-:W-:Y:S02]  /*dd30*/  FSEL R48, R48, -INF , P5 ;  /* 0xff80000030307808 */ /* 0x000fe40002800000 */
[----:B------:R-:W-:-:S03]  /*dd40*/  FMNMX.FTZ R37, R61, R34, !PT ;  /* 0x000000223d257209 */ /* 0x000fc60007810000 */
[----:B------:R-:W4:Y:S01]  /*dd50*/  MUFU.TANH R50, R50 ;  /* 0x0000003200327308 */ /* 0x000f220000002400 */
[----:B---3--:R-:W-:Y:S01]  /*dd60*/  FSEL R59, R59, -INF , P2 ;  /* 0xff8000003b3b7808 */ /* 0x008fe20001000000 */
[----:B------:R-:W-:Y:S01]  /*dd70*/  FMUL.FTZ R45, R45, UR4 ;  /* 0x000000042d2d7c20 */ /* 0x000fe20008410000 */
[----:B------:R-:W-:Y:S02]  /*dd80*/  ISETP.GT.AND P2, PT, R14, 0x58, PT ;  /* 0x000000580e00780c */ /* 0x000fe40003f44270 */
[----:B------:R-:W-:-:S03]  /*dd90*/  FSEL R49, R49, -INF , P1 ;  /* 0xff80000031317808 */ /* 0x000fc60000800000 */
[----:B------:R-:W3:Y:S01]  /*dda0*/  MUFU.TANH R51, R51 ;  /* 0x0000003300337308 */ /* 0x000ee20000002400 */
[----:B------:R-:W-:Y:S02]  /*ddb0*/  FMNMX.FTZ R34, R48, R37, !PT ;  /* 0x0000002530227209 */ /* 0x000fe40007810000 */
[----:B0-----:R-:W-:Y:S01]  /*ddc0*/  FSEL R62, R62, -INF , P3 ;  /* 0xff8000003e3e7808 */ /* 0x001fe20001800000 */
[----:B------:R-:W-:Y:S01]  /*ddd0*/  FMUL.FTZ R32, R32, UR4 ;  /* 0x0000000420207c20 */ /* 0x000fe20008410000 */
[----:B------:R-:W-:Y:S02]  /*dde0*/  ISETP.GT.AND P3, PT, R14, 0x59, PT ;  /* 0x000000590e00780c */ /* 0x000fe40003f64270 */
[----:B-1----:R-:W-:Y:S01]  /*ddf0*/  FSEL R52, R52, -INF , P2 ;  /* 0xff80000034347808 */ /* 0x002fe20001000000 */
[----:B------:R-:W0:Y:S01]  /*de00*/  MUFU.TANH R44, R44 ;  /* 0x0000002c002c7308 */ /* 0x000e220000002400 */
[----:B------:R-:W-:Y:S02]  /*de10*/  FMNMX.FTZ R37, R49, R34, !PT ;  /* 0x0000002231257209 */ /* 0x000fe40007810000 */
[----:B--2---:R-:W-:Y:S01]  /*de20*/  FSEL R63, R63, -INF , P4 ;  /* 0xff8000003f3f7808 */ /* 0x004fe20002000000 */
[----:B------:R-:W-:Y:S01]  /*de30*/  FMUL.FTZ R33, R33, UR4 ;  /* 0x0000000421217c20 */ /* 0x000fe20008410000 */
[----:B------:R-:W-:-:S03]  /*de40*/  ISETP.GT.AND P4, PT, R14, 0x60, PT ;  /* 0x000000600e00780c */ /* 0x000fc60003f84270 */
[----:B------:R-:W1:Y:S01]  /*de50*/  MUFU.TANH R20, R98 ;  /* 0x0000006200147308 */ /* 0x000e620000002400 */
[----:B----4-:R-:W-:Y:S02]  /*de60*/  FSEL R42, R42, -INF , P3 ;  /* 0xff8000002a2a7808 */ /* 0x010fe40001800000 */
[----:B------:R-:W-:Y:S01]  /*de70*/  FMNMX.FTZ R37, R52, R37, !PT ;  /* 0x0000002534257209 */ /* 0x000fe20007810000 */
[----:B------:R-:W-:-:S04]  /*de80*/  WARPGROUP.DEPBAR.LE gsb0, 0x0 ;  /* 0x00008000000079c5 */ /* 0x000fc80000010000 */
[----:B------:R-:W2:Y:S01]  /*de90*/  MUFU.TANH R45, R45 ;  /* 0x0000002d002d7308 */ /* 0x000ea20000002400 */
[----:B------:R-:W-:Y:S01]  /*dea0*/  FSEL R50, R50, -INF , P5 ;  /* 0xff80000032327808 */ /* 0x000fe20002800000 */
[----:B------:R-:W-:Y:S01]  /*deb0*/  FMUL.FTZ R34, R24, UR4 ;  /* 0x0000000418227c20 */ /* 0x000fe20008410000 */
[----:B------:R-:W-:Y:S01]  /*dec0*/  FMUL.FTZ R46, R46, UR4 ;  /* 0x000000042e2e7c20 */ /* 0x000fe20008410000 */
[----:B------:R-:W-:Y:S01]  /*ded0*/  FMUL.FTZ R47, R47, UR4 ;  /* 0x000000042f2f7c20 */ /* 0x000fe20008410000 */
[----:B------:R-:W-:Y:S01]  /*dee0*/  ISETP.GT.AND P5, PT, R14, 0x61, PT ;  /* 0x000000610e00780c */ /* 0x000fe20003fa4270 */
[----:B------:R-:W-:Y:S01]  /*def0*/  FMUL.FTZ R74, R36, UR4 ;  /* 0x00000004244a7c20 */ /* 0x000fe20008410000 */
[----:B------:R-:W-:Y:S01]  /*df00*/  FSEL R24, R15, -INF , P4 ;  /* 0xff8000000f187808 */ /* 0x000fe20002000000 */
[----:B------:R-:W-:Y:S01]  /*df10*/  MUFU.TANH R32, R32 ;  /* 0x0000002000207308 */ /* 0x000fe20000002400 */
[----:B------:R-:W-:Y:S02]  /*df20*/  FMNMX.FTZ R37, R42, R37, !PT ;  /* 0x000000252a257209 */ /* 0x000fe40007810000 */
[----:B---3--:R-:W-:-:S02]  /*df30*/  FSEL R51, R51, -INF , P1 ;  /* 0xff80000033337808 */ /* 0x008fc40000800000 */
[----:B------:R-:W-:-:S03]  /*df40*/  ISETP.GT.AND P1, PT, R14, 0x68, PT ;  /* 0x000000680e00780c */ /* 0x000fc60003f24270 */
[----:B------:R-:W3:Y:S01]  /*df50*/  MUFU.TANH R54, R54 ;  /* 0x0000003600367308 */ /* 0x000ee20000002400 */
[----:B------:R-:W-:Y:S02]  /*df60*/  FSEL R40, R40, -INF , P5 ;  /* 0xff80000028287808 */ /* 0x000fe40002800000 */
[----:B------:R-:W-:-:S05]  /*df70*/  FMNMX.FTZ R37, R24, R37, !PT ;  /* 0x0000002518257209 */ /* 0x000fca0007810000 */
[----:B------:R-:W4:Y:S01]  /*df80*/  MUFU.TANH R33, R33 ;  /* 0x0000002100217308 */ /* 0x000f220000002400 */
[----:B------:R-:W-:Y:S02]  /*df90*/  FSEL R43, R43, -INF , P2 ;  /* 0xff8000002b2b7808 */ /* 0x000fe40001000000 */
[----:B------:R-:W-:Y:S02]  /*dfa0*/  ISETP.GT.AND P2, PT, R14, 0x69, PT ;  /* 0x000000690e00780c */ /* 0x000fe40003f44270 */
[----:B0-----:R-:W-:-:S03]  /*dfb0*/  FSEL R44, R44, -INF , P1 ;  /* 0xff8000002c2c7808 */ /* 0x001fc60000800000 */
[----:B------:R-:W0:Y:S01]  /*dfc0*/  MUFU.TANH R46, R46 ;  /* 0x0000002e002e7308 */ /* 0x000e220000002400 */
[----:B------:R-:W-:Y:S01]  /*dfd0*/  FMNMX.FTZ R37, R40, R37, !PT ;  /* 0x0000002528257209 */ /* 0x000fe20007810000 */
[----:B------:R-:W-:Y:S01]  /*dfe0*/  FMUL.FTZ R35, R35, UR4 ;  /* 0x0000000423237c20 */ /* 0x000fe20008410000 */
[----:B-1----:R-:W-:-:S05]  /*dff0*/  FSEL R20, R20, -INF , P3 ;  /* 0xff80000014147808 */ /* 0x002fca0001800000 */
[----:B------:R-:W1:Y:S01]  /*e000*/  MUFU.TANH R47, R47 ;  /* 0x0000002f002f7308 */ /* 0x000e620000002400 */
[----:B------:R-:W-:Y:S01]  /*e010*/  FMUL.FTZ R36, R38, UR4 ;  /* 0x0000000426247c20 */ /* 0x000fe20008410000 */
[----:B------:R-:W-:-:S06]  /*e020*/  ISETP.GT.AND P3, PT, R14, 0x70, PT ;  /* 0x000000700e00780c */ /* 0x000fcc0003f64270 */
[----:B------:R-:W1:Y:S01]  /*e030*/  MUFU.TANH R74, R74 ;  /* 0x0000004a004a7308 */ /* 0x000e620000002400 */
[----:B--2---:R-:W-:Y:S01]  /*e040*/  FSEL R45, R45, -INF , P2 ;  /* 0xff8000002d2d7808 */ /* 0x004fe20001000000 */
[----:B------:R-:W-:Y:S01]  /*e050*/  FMUL.FTZ R38, R25, UR4 ;  /* 0x0000000419267c20 */ /* 0x000fe20008410000 */
[----:B------:R-:W-:-:S05]  /*e060*/  FMNMX.FTZ R96, R44, R37, !PT ;  /* 0x000000252c607209 */ /* 0x000fca0007810000 */
[----:B------:R-:W2:Y:S01]  /*e070*/  MUFU.TANH R55, R55 ;  /* 0x0000003700377308 */ /* 0x000ea20000002400 */
[----:B------:R-:W-:Y:S02]  /*e080*/  FSEL R41, R41, -INF , P4 ;  /* 0xff80000029297808 */ /* 0x000fe40002000000 */
[----:B------:R-:W-:Y:S02]  /*e090*/  ISETP.GT.AND P4, PT, R14, 0x71, PT ;  /* 0x000000710e00780c */ /* 0x000fe40003f84270 */
[----:B------:R-:W-:-:S03]  /*e0a0*/  FMNMX.FTZ R25, R45, R96, !PT ;  /* 0x000000602d197209 */ /* 0x000fc60007810000 */
[----:B------:R-:W2:Y:S01]  /*e0b0*/  MUFU.TANH R95, R95 ;  /* 0x0000005f005f7308 */ /* 0x000ea20000002400 */
[----:B---3--:R-:W-:Y:S01]  /*e0c0*/  FSEL R54, R54, -INF , P5 ;  /* 0xff80000036367808 */ /* 0x008fe20002800000 */
[----:B------:R-:W-:Y:S01]  /*e0d0*/  FMUL.FTZ R28, R28, UR4 ;  /* 0x000000041c1c7c20 */ /* 0x000fe20008410000 */
[----:B------:R-:W-:-:S05]  /*e0e0*/  ISETP.GT.AND P5, PT, R14, 0x78, PT ;  /* 0x000000780e00780c */ /* 0x000fca0003fa4270 */
[----:B------:R3:W2:Y:S01]  /*e0f0*/  MUFU.TANH R15, R34 ;  /* 0x00000022000f7308 */ /* 0x0006a20000002400 */
[----:B----4-:R-:W-:Y:S02]  /*e100*/  FSEL R33, R33, -INF , P4 ;  /* 0xff80000021217808 */ /* 0x010fe40002000000 */
[----:B---3--:R-:W-:-:S05]  /*e110*/  FSEL R34, R32, -INF , P3 ;  /* 0xff80000020227808 */ /* 0x008fca0001800000 */
[----:B------:R-:W3:Y:S01]  /*e120*/  MUFU.TANH R35, R35 ;  /* 0x0000002300237308 */ /* 0x000ee20000002400 */
[----:B------:R-:W-:Y:S01]  /*e130*/  FMNMX.FTZ R32, R34, R25, !PT ;  /* 0x0000001922207209 */ /* 0x000fe20007810000 */
[----:B------:R-:W-:-:S06]  /*e140*/  FMUL.FTZ R25, R29, UR4 ;  /* 0x000000041d197c20 */ /* 0x000fcc0008410000 */
[----:B------:R-:W4:Y:S01]  /*e150*/  MUFU.TANH R38, R38 ;  /* 0x0000002600267308 */ /* 0x000f220000002400 */
[----:B0-----:R-:W-:Y:S02]  /*e160*/  FSEL R46, R46, -INF , P1 ;  /* 0xff8000002e2e7808 */ /* 0x001fe40000800000 */
[----:B-1----:R-:W-:Y:S02]  /*e170*/  FSEL R29, R47, -INF , P2 ;  /* 0xff8000002f1d7808 */ /* 0x002fe40001000000 */
[----:B------:R-:W-:-:S03]  /*e180*/  ISETP.GT.AND P1, PT, R14, 0x79, PT ;  /* 0x000000790e00780c */ /* 0x000fc60003f24270 */
[----:B------:R-:W0:Y:S01]  /*e190*/  MUFU.TANH R36, R36 ;  /* 0x0000002400247308 */ /* 0x000e220000002400 */
[----:B------:R-:W-:Y:S02]  /*e1a0*/  FSEL R74, R74, -INF , P5 ;  /* 0xff8000004a4a7808 */ /* 0x000fe40002800000 */
[----:B------:R-:W-:-:S05]  /*e1b0*/  FMNMX.FTZ R47, R33, R32, !PT ;  /* 0x00000020212f7209 */ /* 0x000fca0007810000 */
[----:B------:R3:W1:Y:S01]  /*e1c0*/  MUFU.TANH R37, R28 ;  /* 0x0000001c00257308 */ /* 0x0006620000002400 */
[----:B------:R-:W-:Y:S02]  /*e1d0*/  ISETP.GT.AND P2, PT, R14, 0x80, PT ;  /* 0x000000800e00780c */ /* 0x000fe40003f44270 */
[----:B--2---:R-:W-:Y:S02]  /*e1e0*/  FSEL R55, R55, -INF , P1 ;  /* 0xff80000037377808 */ /* 0x004fe40000800000 */
[----:B------:R-:W-:-:S03]  /*e1f0*/  FMNMX.FTZ R98, R74, R47, !PT ;  /* 0x0000002f4a627209 */ /* 0x000fc60007810000 */
[----:B------:R0:W2:Y:S01]  /*e200*/  MUFU.TANH R96, R25 ;  /* 0x0000001900607308 */ /* 0x0000a20000002400 */
[----:B------:R-:W-:Y:S02]  /*e210*/  FSEL R32, R95, -INF , P3 ;  /* 0xff8000005f207808 */ /* 0x000fe40001800000 */
[C---:B------:R-:W-:Y:S02]  /*e220*/  ISETP.GT.AND P3, PT, R14.reuse, 0x81, PT ;  /* 0x000000810e00780c */ /* 0x040fe40003f64270 */
[----:B------:R-:W-:Y:S02]  /*e230*/  FSEL R47, R15, -INF , P2 ;  /* 0xff8000000f2f7808 */ /* 0x000fe40001000000 */
[----:B------:R-:W-:Y:S02]  /*e240*/  FMNMX.FTZ R98, R55, R98, !PT ;  /* 0x0000006237627209 */ /* 0x000fe40007810000 */
[----:B---3--:R-:W-:Y:S02]  /*e250*/  FSEL R28, R35, -INF , P4 ;  /* 0xff800000231c7808 */ /* 0x008fe40002000000 */
[----:B------:R-:W-:-:S02]  /*e260*/  ISETP.GT.AND P4, PT, R14, 0x88, PT ;  /* 0x000000880e00780c */ /* 0x000fc40003f84270 */
[----:B----4-:R-:W-:Y:S02]  /*e270*/  FSEL R38, R38, -INF , P3 ;  /* 0xff80000026267808 */ /* 0x010fe40001800000 */
[----:B------:R-:W-:Y:S02]  /*e280*/  FMNMX.FTZ R15, R47, R98, !PT ;  /* 0x000000622f0f7209 */ /* 0x000fe40007810000 */
[----:B0-----:R-:W-:Y:S02]  /*e290*/  FSEL R25, R36, -INF , P5 ;  /* 0xff80000024197808 */ /* 0x001fe40002800000 */
[----:B------:R-:W-:Y:S02]  /*e2a0*/  ISETP.GT.AND P5, PT, R14, 0x89, PT ;  /* 0x000000890e00780c */ /* 0x000fe40003fa4270 */
[----:B-1----:R-:W-:Y:S02]  /*e2b0*/  FSEL R37, R37, -INF , P4 ;  /* 0xff80000025257808 */ /* 0x002fe40002000000 */
[----:B------:R-:W-:-:S02]  /*e2c0*/  FMNMX.FTZ R14, R38, R15, !PT ;  /* 0x0000000f260e7209 */ /* 0x000fc40007810000 */
[----:B--2---:R-:W-:Y:S02]  /*e2d0*/  FSEL R35, R96, -INF , P5 ;  /* 0xff80000060237808 */ /* 0x004fe40002800000 */
[----:B------:R-:W-:-:S04]  /*e2e0*/  FMNMX.FTZ R14, R37, R14, !PT ;  /* 0x0000000e250e7209 */ /* 0x000fc80007810000 */
[----:B------:R-:W-:-:S05]  /*e2f0*/  FMNMX.FTZ R95, R35, R14, !PT ;  /* 0x0000000e235f7209 */ /* 0x000fca0007810000 */
[----:B------:R-:W0:Y:S02]  /*e300*/  SHFL.BFLY PT, R14, R95, 0x2, 0x1f ;  /* 0x0c401f005f0e7f89 */ /* 0x000e2400000e0000 */
[----:B0-----:R-:W-:-:S05]  /*e310*/  FMNMX.FTZ R98, R95, R14, !PT ;  /* 0x0000000e5f627209 */ /* 0x001fca0007810000 */
[----:B------:R-:W0:Y:S01]  /*e320*/  SHFL.BFLY PT, R15, R98, 0x1, 0x1f ;  /* 0x0c201f00620f7f89 */ /* 0x000e2200000e0000 */
[----:B------:R-:W-:Y:S01]  /*e330*/  FMUL.FTZ R97, R26, UR4 ;  /* 0x000000041a617c20 */ /* 0x000fe20008410000 */
[----:B0-----:R-:W-:Y:S01]  /*e340*/  FMNMX.FTZ R14, R98, R15, !PT ;  /* 0x0000000f620e7209 */ /* 0x001fe20007810000 */
[----:B------:R-:W-:-:S03]  /*e350*/  IMAD.U32 R15, RZ, RZ, UR5 ;  /* 0x00000005ff0f7e24 */ /* 0x000fc6000f8e00ff */
[C---:B------:R-:W-:Y:S01]  /*e360*/  FSETP.NEU.FTZ.AND P6, PT, R14.reuse, -INF , PT ;  /* 0xff8000000e00780b */ /* 0x040fe20003fdd000 */
[----:B------:R-:W-:Y:S01]  /*e370*/  FMUL.FTZ R36, R14, R15 ;  /* 0x0000000f0e247220 */ /* 0x000fe20000410000 */
[----:B------:R-:W-:-:S04]  /*e380*/  FMUL.FTZ R98, R27, UR4 ;  /* 0x000000041b627c20 */ /* 0x000fc80008410000 */
[----:B------:R-:W-:-:S05]  /*e390*/  FSEL R36, R36, RZ, P6 ;  /* 0x000000ff24247208 */ /* 0x000fca0003000000 */
[-CC-:B------:R-:W-:Y:S01]  /*e3a0*/  FFMA.FTZ R27, R88, R15.reuse, -R36.reuse ;  /* 0x0000000f581b7223 */ /* 0x180fe20000010824 */
[----:B------:R-:W-:Y:S01]  /*e3b0*/  FMNMX.FTZ R88, R89, R90, !PT ;  /* 0x0000005a59587209 */ /* 0x000fe20007810000 */
[----:B------:R-:W-:-:S03]  /*e3c0*/  FFMA.FTZ R26, R21, R15, -R36 ;  /* 0x0000000f151a7223 */ /* 0x000fc60000010824 */
[----:B------:R-:W-:-:S04]  /*e3d0*/  FMNMX.FTZ R21, R93, R88, !PT ;  /* 0x000000585d157209 */ /* 0x000fc80007810000 */
[----:B------:R-:W-:-:S04]  /*e3e0*/  FMNMX.FTZ R21, R94, R21, !PT ;  /* 0x000000155e157209 */ /* 0x000fc80007810000 */
[----:B------:R-:W-:-:S04]  /*e3f0*/  FMNMX.FTZ R88, R82, R21, !PT ;  /* 0x0000001552587209 */ /* 0x000fc80007810000 */
[----:B------:R-:W-:Y:S01]  /*e400*/  FMNMX.FTZ R21, R83, R88, !PT ;  /* 0x0000005853157209 */ /* 0x000fe20007810000 */
[----:B------:R-:W-:-:S03]  /*e410*/  FMUL.FTZ R96, R39, UR4 ;  /* 0x0000000427607c20 */ /* 0x000fc60008410000 */
[----:B------:R-:W-:Y:S01]  /*e420*/  FMNMX.FTZ R88, R86, R21, !PT ;  /* 0x0000001556587209 */ /* 0x000fe20007810000 */
[----:B------:R-:W-:-:S03]  /*e430*/  FFMA.FTZ R39, R72, R15, -R36 ;  /* 0x0000000f48277223 */ /* 0x000fc60000010824 */
[----:B------:R-:W-:-:S04]  /*e440*/  FMNMX.FTZ R72, R87, R88, !PT ;  /* 0x0000005857487209 */ /* 0x000fc80007810000 */
[----:B------:R-:W-:-:S04]  /*e450*/  FMNMX.FTZ R72, R53, R72, !PT ;  /* 0x0000004835487209 */ /* 0x000fc80007810000 */
[----:B------:R-:W-:-:S04]  /*e460*/  FMNMX.FTZ R21, R75, R72, !PT ;  /* 0x000000484b157209 */ /* 0x000fc80007810000 */
[----:B------:R-:W-:-:S04]  /*e470*/  FMNMX.FTZ R72, R78, R21, !PT ;  /* 0x000000154e487209 */ /* 0x000fc80007810000 */
[----:B------:R-:W-:-:S04]  /*e480*/  FMNMX.FTZ R21, R79, R72, !PT ;  /* 0x000000484f157209 */ /* 0x000fc80007810000 */
[----:B------:R-:W-:-:S04]  /*e490*/  FMNMX.FTZ R72, R66, R21, !PT ;  /* 0x0000001542487209 */ /* 0x000fc80007810000 */
[----:B------:R-:W-:-:S04]  /*e4a0*/  FMNMX.FTZ R21, R67, R72, !PT ;  /* 0x0000004843157209 */ /* 0x000fc80007810000 */
[----:B------:R-:W-:Y:S01]  /*e4b0*/  FMNMX.FTZ R72, R70, R21, !PT ;  /* 0x0000001546487209 */ /* 0x000fe20007810000 */
[----:B------:R0:W-:Y:S03]  /*e4c0*/  MUFU.EX2 R88, R39 ;  /* 0x0000002700587308 */ /* 0x0001e60000000800 */
[----:B------:R-:W-:Y:S01]  /*e4d0*/  FMNMX.FTZ R21, R71, R72, !PT ;  /* 0x0000004847157209 */ /* 0x000fe20007810000 */
[----:B0-----:R-:W-:-:S03]  /*e4e0*/  FFMA.FTZ R39, R64, R15, -R36 ;  /* 0x0000000f40277223 */ /* 0x001fc60000010824 */
[----:B------:R-:W-:-:S04]  /*e4f0*/  FMNMX.FTZ R64, R58, R21, !PT ;  /* 0x000000153a407209 */ /* 0x000fc80007810000 */
[----:B------:R-:W-:Y:S01]  /*e500*/  FMNMX.FTZ R21, R59, R64, !PT ;  /* 0x000000403b157209 */ /* 0x000fe20007810000 */
[----:B------:R-:W-:-:S03]  /*e510*/  FMUL.FTZ R99, R30, UR4 ;  /* 0x000000041e637c20 */ /* 0x000fc60008410000 */
[----:B------:R-:W-:Y:S01]  /*e520*/  FMNMX.FTZ R72, R62, R21, !PT ;  /* 0x000000153e487209 */ /* 0x000fe20007810000 */
[-CC-:B------:R-:W-:Y:S01]  /*e530*/  FFMA.FTZ R30, R91, R15.reuse, -R36.reuse ;  /* 0x0000000f5b1e7223 */ /* 0x180fe20000010824 */
[-CC-:B------:R-:W-:Y:S02]  /*e540*/  FFMA.FTZ R91, R73, R15.reuse, -R36.reuse ;  /* 0x0000000f495b7223 */ /* 0x180fe40000010824 */
[----:B------:R-:W-:Y:S01]  /*e550*/  FMNMX.FTZ R21, R63, R72, !PT ;  /* 0x000000483f157209 */ /* 0x000fe20007810000 */
[-CC-:B------:R-:W-:Y:S01]  /*e560*/  FFMA.FTZ R73, R65, R15.reuse, -R36.reuse ;  /* 0x0000000f41497223 */ /* 0x180fe20000010824 */
[----:B------:R-:W-:Y:S02]  /*e570*/  FFMA.FTZ R65, R68, R15, -R36 ;  /* 0x0000000f44417223 */ /* 0x000fe40000010824 */
        /* <DEDUP_REMOVED lines=8> */
[----:B------:R-:W-:-:S04]  /*e600*/  FMNMX.FTZ R56, R20, R21, !PT ;  /* 0x0000001514387209 */ /* 0x000fc80007810000 */
[----:B------:R-:W-:Y:S01]  /*e610*/  FMNMX.FTZ R21, R41, R56, !PT ;  /* 0x0000003829157209 */ /* 0x000fe20007810000 */
[----:B------:R-:W0:Y:S03]  /*e620*/  MUFU.TANH R96, R96 ;  /* 0x0000006000607308 */ /* 0x000e260000002400 */
[----:B------:R-:W-:-:S04]  /*e630*/  FMNMX.FTZ R21, R54, R21, !PT ;  /* 0x0000001536157209 */ /* 0x000fc80007810000 */
[----:B------:R-:W-:Y:S01]  /*e640*/  FMNMX.FTZ R56, R46, R21, !PT ;  /* 0x000000152e387209 */ /* 0x000fe20007810000 */
[----:B------:R-:W1:Y:S03]  /*e650*/  MUFU.TANH R97, R97 ;  /* 0x0000006100617308 */ /* 0x000e660000002400 */
[----:B------:R-:W-:-:S04]  /*e660*/  FMNMX.FTZ R21, R29, R56, !PT ;  /* 0x000000381d157209 */ /* 0x000fc80007810000 */
[----:B------:R-:W-:Y:S01]  /*e670*/  FMNMX.FTZ R21, R32, R21, !PT ;  /* 0x0000001520157209 */ /* 0x000fe20007810000 */
[----:B------:R-:W2:Y:S03]  /*e680*/  MUFU.TANH R98, R98 ;  /* 0x0000006200627308 */ /* 0x000ea60000002400 */
[----:B------:R-:W-:-:S05]  /*e690*/  FMNMX.FTZ R56, R28, R21, !PT ;  /* 0x000000151c387209 */ /* 0x000fca0007810000 */
[----:B------:R-:W3:Y:S01]  /*e6a0*/  MUFU.TANH R99, R99 ;  /* 0x0000006300637308 */ /* 0x000ee20000002400 */
[----:B0-----:R-:W-:Y:S02]  /*e6b0*/  FSEL R96, R96, -INF , P1 ;  /* 0xff80000060607808 */ /* 0x001fe40000800000 */
[----:B------:R-:W-:-:S05]  /*e6c0*/  FMNMX.FTZ R21, R25, R56, !PT ;  /* 0x0000003819157209 */ /* 0x000fca0007810000 */
[----:B------:R-:W0:Y:S01]  /*e6d0*/  MUFU.TANH R100, R100 ;  /* 0x0000006400647308 */ /* 0x000e220000002400 */
[----:B-1----:R-:W-:Y:S02]  /*e6e0*/  FSEL R97, R97, -INF , P2 ;  /* 0xff80000061617808 */ /* 0x002fe40001000000 */
[----:B------:R-:W-:Y:S02]  /*e6f0*/  FMNMX.FTZ R56, R96, R21, !PT ;  /* 0x0000001560387209 */ /* 0x000fe40007810000 */
[----:B--2---:R-:W-:Y:S02]  /*e700*/  FSEL R98, R98, -INF , P3 ;  /* 0xff80000062627808 */ /* 0x004fe40001800000 */
[----:B------:R-:W-:Y:S02]  /*e710*/  FMNMX.FTZ R21, R97, R56, !PT ;  /* 0x0000003861157209 */ /* 0x000fe40007810000 */
[----:B---3--:R-:W-:Y:S02]  /*e720*/  FSEL R99, R99, -INF , P4 ;  /* 0xff80000063637808 */ /* 0x008fe40002000000 */
[----:B------:R-:W-:-:S04]  /*e730*/  FMNMX.FTZ R56, R98, R21, !PT ;  /* 0x0000001562387209 */ /* 0x000fc80007810000 */
[----:B------:R-:W-:Y:S02]  /*e740*/  FMNMX.FTZ R21, R99, R56, !PT ;  /* 0x0000003863157209 */ /* 0x000fe40007810000 */
[----:B0-----:R-:W-:-:S04]  /*e750*/  FSEL R100, R100, -INF , P5 ;  /* 0xff80000064647808 */ /* 0x001fc80002800000 */
[----:B------:R-:W-:Y:S01]  /*e760*/  FMNMX.FTZ R21, R100, R21, !PT ;  /* 0x0000001564157209 */ /* 0x000fe20007810000 */
[----:B------:R-:W-:-:S04]  /*e770*/  FFMA.FTZ R56, R42, R15, -R36 ;  /* 0x0000000f2a387223 */ /* 0x000fc80000010824 */
[----:B------:R-:W0:Y:S01]  /*e780*/  SHFL.BFLY PT, R42, R21, 0x2, 0x1f ;  /* 0x0c401f00152a7f89 */ /* 0x000e2200000e0000 */
[-CC-:B------:R-:W-:Y:S01]  /*e790*/  FFMA.FTZ R72, R57, R15.reuse, -R36.reuse ;  /* 0x0000000f39487223 */ /* 0x180fe20000010824 */
[----:B------:R-:W-:Y:S01]  /*e7a0*/  FFMA.FTZ R57, R24, R15, -R36 ;  /* 0x0000000f18397223 */ /* 0x000fe20000010824 */
[----:B0-----:R-:W-:-:S05]  /*e7b0*/  FMNMX.FTZ R24, R21, R42, !PT ;  /* 0x0000002a15187209 */ /* 0x001fca0007810000 */
[----:B------:R-:W0:Y:S01]  /*e7c0*/  SHFL.BFLY PT, R21, R24, 0x1, 0x1f ;  /* 0x0c201f0018157f89 */ /* 0x000e2200000e0000 */
[----:B------:R-:W1:Y:S01]  /*e7d0*/  S2R R101, SR_TID.X ;  /* 0x0000000000657919 */ /* 0x000e620000002100 */
[----:B------:R2:W-:Y:S02]  /*e7e0*/  MUFU.EX2 R64, R73 ;  /* 0x0000004900407308 */ /* 0x0005e40000000800 */
[-CC-:B--2---:R-:W-:Y:S01]  /*e7f0*/  FFMA.FTZ R73, R44, R15.reuse, -R36.reuse ;  /* 0x0000000f2c497223 */ /* 0x184fe20000010824 */
[----:B------:R-:W-:Y:S01]  /*e800*/  FFMA.FTZ R44, R74, R15, -R36 ;  /* 0x0000000f4a2c7223 */ /* 0x000fe20000010824 */
[----:B0-----:R-:W-:-:S04]  /*e810*/  FMNMX.FTZ R74, R24, R21, !PT ;  /* 0x00000015184a7209 */ /* 0x001fc80007810000 */
[C---:B------:R-:W-:Y:S01]  /*e820*/  FSETP.NEU.FTZ.AND P1, PT, R74.reuse, -INF , PT ;  /* 0xff8000004a00780b */ /* 0x040fe20003f3d000 */
[-C--:B------:R-:W-:Y:S01]  /*e830*/  FMUL.FTZ R24, R74, R15.reuse ;  /* 0x0000000f4a187220 */ /* 0x080fe20000410000 */
[----:B------:R0:W-:Y:S01]  /*e840*/  MUFU.EX2 R68, R76 ;  /* 0x0000004c00447308 */ /* 0x0001e20000000800 */
[-CC-:B------:R-:W-:Y:S01]  /*e850*/  FFMA.FTZ R95, R77, R15.reuse, -R36.reuse ;  /* 0x0000000f4d5f7223 */ /* 0x180fe20000010824 */
[-CC-:B------:R-:W-:Y:S02]  /*e860*/  FFMA.FTZ R77, R45, R15.reuse, -R36.reuse ;  /* 0x0000000f2d4d7223 */ /* 0x180fe40000010824 */
[----:B------:R-:W-:Y:S01]  /*e870*/  FSEL R24, R24, RZ, P1 ;  /* 0x000000ff18187208 */ /* 0x000fe20000800000 */
[-CC-:B------:R-:W-:Y:S01]  /*e880*/  FFMA.FTZ R80, R80, R15.reuse, -R36.reuse ;  /* 0x0000000f50507223 */ /* 0x180fe20000010824 */
[-CC-:B------:R-:W-:Y:S01]  /*e890*/  FFMA.FTZ R81, R81, R15.reuse, -R36.reuse ;  /* 0x0000000f51517223 */ /* 0x180fe20000010824 */
[-CC-:B------:R-:W-:Y:S01]  /*e8a0*/  FFMA.FTZ R84, R84, R15.reuse, -R36.reuse ;  /* 0x0000000f54547223 */ /* 0x180fe20000010824 */
[-CC-:B0-----:R-:W-:Y:S01]  /*e8b0*/  FFMA.FTZ R76, R61, R15.reuse, -R36.reuse ;  /* 0x0000000f3d4c7223 */ /* 0x181fe20000010824 */
[-CC-:B------:R-:W-:Y:S01]  /*e8c0*/  FFMA.FTZ R61, R40, R15.reuse, -R36.reuse ;  /* 0x0000000f283d7223 */ /* 0x180fe20000010824 */
        /* <DEDUP_REMOVED lines=11> */
[-C--:B------:R-:W-:Y:S01]  /*e980*/  FFMA.FTZ R36, R35, R15.reuse, -R36 ;  /* 0x0000000f23247223 */ /* 0x080fe20000010824 */
[-CC-:B------:R-:W-:Y:S01]  /*e990*/  FFMA.FTZ R33, R89, R15.reuse, -R24.reuse ;  /* 0x0000000f59217223 */ /* 0x180fe20000010818 */
[-CC-:B------:R-:W-:Y:S01]  /*e9a0*/  FFMA.FTZ R35, R90, R15.reuse, -R24.reuse ;  /* 0x0000000f5a237223 */ /* 0x180fe20000010818 */
[----:B------:R-:W-:Y:S01]  /*e9b0*/  MUFU.EX2 R26, R26 ;  /* 0x0000001a001a7308 */ /* 0x000fe20000000800 */
[-CC-:B------:R-:W-:Y:S01]  /*e9c0*/  FFMA.FTZ R37, R93, R15.reuse, -R24.reuse ;  /* 0x0000000f5d257223 */ /* 0x180fe20000010818 */
[----:B------:R-:W-:Y:S01]  /*e9d0*/  FFMA.FTZ R55, R94, R15, -R24 ;  /* 0x0000000f5e377223 */ /* 0x000fe20000010818 */
[----:B-1----:R-:W-:-:S05]  /*e9e0*/  LOP3.LUT R101, R101, 0x7f, RZ, 0xc0, !PT ;  /* 0x0000007f65657812 */ /* 0x002fca00078ec0ff */
[----:B------:R-:W0:Y:S01]  /*e9f0*/  MUFU.EX2 R27, R27 ;  /* 0x0000001b001b7308 */ /* 0x000e220000000800 */
[----:B------:R-:W-:-:S07]  /*ea00*/  FFMA.FTZ R82, R82, R15, -R24 ;  /* 0x0000000f52527223 */ /* 0x000fce0000010818 */
[----:B------:R-:W-:Y:S01]  /*ea10*/  MUFU.EX2 R33, R33 ;  /* 0x0000002100217308 */ /* 0x000fe20000000800 */
[----:B------:R-:W-:-:S07]  /*ea20*/  ISETP.NE.AND P1, PT, R101, RZ, PT ;  /* 0x000000ff6500720c */ /* 0x000fce0003f25270 */
[----:B------:R-:W1:Y:S08]  /*ea30*/  MUFU.EX2 R35, R35 ;  /* 0x0000002300237308 */ /* 0x000e700000000800 */
[----:B------:R-:W2:Y:S01]  /*ea40*/  MUFU.EX2 R30, R30 ;  /* 0x0000001e001e7308 */ /* 0x000ea20000000800 */
[----:B------:R-:W-:-:S07]  /*ea50*/  FFMA.FTZ R83, R83, R15, -R24 ;  /* 0x0000000f53537223 */ /* 0x000fce0000010818 */
[----:B------:R-:W3:Y:S08]  /*ea60*/  MUFU.EX2 R37, R37 ;  /* 0x0000002500257308 */ /* 0x000ef00000000800 */
[----:B------:R-:W4:Y:S01]  /*ea70*/  MUFU.EX2 R31, R31 ;  /* 0x0000001f001f7308 */ /* 0x000f220000000800 */
[-CC-:B------:R-:W-:Y:S01]  /*ea80*/  FFMA.FTZ R86, R86, R15.reuse, -R24.reuse ;  /* 0x0000000f56567223 */ /* 0x180fe20000010818 */
[----:B------:R-:W-:-:S06]  /*ea90*/  FFMA.FTZ R94, R51, R15, -R24 ;  /* 0x0000000f335e7223 */ /* 0x000fcc0000010818 */
[----:B------:R-:W4:Y:S01]  /*eaa0*/  MUFU.EX2 R55, R55 ;  /* 0x0000003700377308 */ /* 0x000f220000000800 */
[----:B0-----:R-:W-:-:S07]  /*eab0*/  FADD.FTZ R51, R26, R27 ;  /* 0x0000001b1a337221 */ /* 0x001fce0000010000 */
[----:B------:R-:W0:Y:S01]  /*eac0*/  MUFU.EX2 R80, R80 ;  /* 0x0000005000507308 */ /* 0x000e220000000800 */
[----:B-1----:R-:W-:Y:S01]  /*ead0*/  FADD.FTZ R90, R33, R35 ;  /* 0x00000023215a7221 */ /* 0x002fe20000010000 */
[----:B------:R-:W-:-:S06]  /*eae0*/  FFMA.FTZ R87, R87, R15, -R24 ;  /* 0x0000000f57577223 */ /* 0x000fcc0000010818 */
[----:B------:R-:W1:Y:S01]  /*eaf0*/  MUFU.EX2 R82, R82 ;  /* 0x0000005200527308 */ /* 0x000e620000000800 */
[----:B--2---:R-:W-:Y:S01]  /*eb00*/  FADD.FTZ R102, R30, R51 ;  /* 0x000000331e667221 */ /* 0x004fe20000010000 */
[----:B------:R-:W-:-:S06]  /*eb10*/  @!P1 VIADD R0, R0, 0x31c40 ;  /* 0x00031c4000009836 */ /* 0x000fcc0000000000 */
[----:B------:R-:W2:Y:S01]  /*eb20*/  MUFU.EX2 R81, R81 ;  /* 0x0000005100517308 */ /* 0x000ea20000000800 */
[-CC-:B------:R-:W-:Y:S01]  /*eb30*/  FFMA.FTZ R93, R46, R15.reuse, -R24.reuse ;  /* 0x0000000f2e5d7223 */ /* 0x180fe20000010818 */
[----:B------:R-:W-:Y:S01]  /*eb40*/  FFMA.FTZ R101, R43, R15, -R24 ;  /* 0x0000000f2b657223 */ /* 0x000fe20000010818 */
[----:B---3--:R-:W-:-:S05]  /*eb50*/  FADD.FTZ R46, R37, R90 ;  /* 0x0000005a252e7221 */ /* 0x008fca0000010000 */
[----:B------:R-:W3:Y:S01]  /*eb60*/  MUFU.EX2 R83, R83 ;  /* 0x0000005300537308 */ /* 0x000ee20000000800 */
[-CC-:B------:R-:W-:Y:S01]  /*eb70*/  FFMA.FTZ R89, R53, R15.reuse, -R24.reuse ;  /* 0x0000000f35597223 */ /* 0x180fe20000010818 */
[----:B------:R-:W-:Y:S01]  /*eb80*/  FFMA.FTZ R43, R41, R15, -R24 ;  /* 0x0000000f292b7223 */ /* 0x000fe20000010818 */
[----:B----4-:R-:W-:-:S05]  /*eb90*/  FADD.FTZ R41, R31, R102 ;  /* 0x000000661f297221 */ /* 0x010fca0000010000 */
[----:B------:R-:W4:Y:S01]  /*eba0*/  MUFU.EX2 R84, R84 ;  /* 0x0000005400547308 */ /* 0x000f220000000800 */
[-CC-:B------:R-:W-:Y:S01]  /*ebb0*/  FFMA.FTZ R53, R66, R15.reuse, -R24.reuse ;  /* 0x0000000f42357223 */ /* 0x180fe20000010818 */
[-CC-:B------:R-:W-:Y:S01]  /*ebc0*/  FFMA.FTZ R90, R29, R15.reuse, -R24.reuse ;  /* 0x0000000f1d5a7223 */ /* 0x180fe20000010818 */
[----:B------:R-:W-:-:S05]  /*ebd0*/  FFMA.FTZ R66, R67, R15, -R24 ;  /* 0x0000000f43427223 */ /* 0x000fca0000010818 */
[----:B------:R-:W4:Y:S01]  /*ebe0*/  MUFU.EX2 R86, R86 ;  /* 0x0000005600567308 */ /* 0x000f220000000800 */
[----:B------:R-:W-:Y:S01]  /*ebf0*/  @!P1 PRMT R0, RZ, 0x654, R0 ;  /* 0x00000654ff009816 */ /* 0x000fe20000000000 */
[----:B------:R-:W-:Y:S01]  /*ec00*/  FADD.FTZ R29, R55, R46 ;  /* 0x0000002e371d7221 */ /* 0x000fe20000010000 */
[-CC-:B------:R-:W-:Y:S01]  /*ec10*/  FFMA.FTZ R75, R75, R15.reuse, -R24.reuse ;  /* 0x0000000f4b4b7223 */ /* 0x180fe20000010818 */
[----:B------:R-:W-:-:S04]  /*ec20*/  FFMA.FTZ R67, R70, R15, -R24 ;  /* 0x0000000f46437223 */ /* 0x000fc80000010818 */
[----:B------:R-:W4:Y:S01]  /*ec30*/  MUFU.EX2 R85, R85 ;  /* 0x0000005500557308 */ /* 0x000f220000000800 */
[-CC-:B------:R-:W-:Y:S01]  /*ec40*/  FFMA.FTZ R51, R32, R15.reuse, -R24.reuse ;  /* 0x0000000f20337223 */ /* 0x180fe20000010818 */
[-CC-:B------:R-:W-:Y:S01]  /*ec50*/  FFMA.FTZ R70, R71, R15.reuse, -R24.reuse ;  /* 0x0000000f47467223 */ /* 0x180fe20000010818 */
[----:B------:R-:W-:Y:S01]  /*ec60*/  FFMA.FTZ R50, R50, R15, -R24 ;  /* 0x0000000f32327223 */ /* 0x000fe20000010818 */
[----:B0-----:R-:W-:-:S04]  /*ec70*/  FADD.FTZ R32, R80, R41 ;  /* 0x0000002950207221 */ /* 0x001fc80000010000 */
[----:B------:R-:W0:Y:S01]  /*ec80*/  MUFU.EX2 R87, R87 ;  /* 0x0000005700577308 */ /* 0x000e220000000800 */
[-CC-:B------:R-:W-:Y:S01]  /*ec90*/  FFMA.FTZ R71, R28, R15.reuse, -R24.reuse ;  /* 0x0000000f1c477223 */ /* 0x180fe20000010818 */
[----:B-1----:R-:W-:Y:S01]  /*eca0*/  FADD.FTZ R28, R82, R29 ;  /* 0x0000001d521c7221 */ /* 0x002fe20000010000 */
[----:B------:R-:W-:Y:S01]  /*ecb0*/  FFMA.FTZ R78, R78, R15, -R24 ;  /* 0x0000000f4e4e7223 */ /* 0x000fe20000010818 */
[----:B------:R1:W-:Y:S01]  /*ecc0*/  @!P1 SYNCS.ARRIVE.TRANS64.RED.A1T0 RZ, [R0+URZ], RZ ;  /* 0x000000ff00ff99a7 */ /* 0x0003e2000810043f */
[----:B--2---:R-:W-:-:S03]  /*ecd0*/  FADD.FTZ R29, R81, R32 ;  /* 0x00000020511d7221 */ /* 0x004fc60000010000 */
[----:B------:R-:W2:Y:S01]  /*ece0*/  MUFU.EX2 R89, R89 ;  /* 0x0000005900597308 */ /* 0x000ea20000000800 */
[----:B------:R-:W-:-:S07]  /*ecf0*/  FFMA.FTZ R79, R79, R15, -R24 ;  /* 0x0000000f4f4f7223 */ /* 0x000fce0000010818 */
[----:B------:R-:W2:Y:S08]  /*ed00*/  MUFU.EX2 R91, R91 ;  /* 0x0000005b005b7308 */ /* 0x000eb00000000800 */
[----:B-1----:R1:W-:Y:S08]  /*ed10*/  MUFU.EX2 R0, R50 ;  /* 0x0000003200007308 */ /* 0x0023f00000000800 */
[----:B------:R-:W2:Y:S01]  /*ed20*/  MUFU.EX2 R75, R75 ;  /* 0x0000004b004b7308 */ /* 0x000ea20000000800 */
[----:B-1----:R-:W-:Y:S01]  /*ed30*/  FFMA.FTZ R50, R25, R15, -R24 ;  /* 0x0000000f19327223 */ /* 0x002fe20000010818 */
[----:B---3--:R-:W-:Y:S01]  /*ed40*/  FADD.FTZ R25, R83, R28 ;  /* 0x0000001c53197221 */ /* 0x008fe20000010000 */
[----:B----4-:R-:W-:-:S05]  /*ed50*/  FADD.FTZ R28, R84, R29 ;  /* 0x0000001d541c7221 */ /* 0x010fca0000010000 */
[----:B------:R-:W1:Y:S01]  /*ed60*/  MUFU.EX2 R92, R92 ;  /* 0x0000005c005c7308 */ /* 0x000e620000000800 */
[----:B------:R-:W-:Y:S01]  /*ed70*/  FADD.FTZ R32, R86, R25 ;  /* 0x0000001956207221 */ /* 0x000fe20000010000 */
[----:B------:R-:W-:-:S06]  /*ed80*/  FADD.FTZ R25, R85, R28 ;  /* 0x0000001c55197221 */ /* 0x000fcc0000010000 */
[----:B------:R-:W-:Y:S01]  /*ed90*/  MUFU.EX2 R78, R78 ;  /* 0x0000004e004e7308 */ /* 0x000fe20000000800 */
[----:B0-----:R-:W-:Y:S01]  /*eda0*/  FADD.FTZ R32, R87, R32 ;  /* 0x0000002057207221 */ /* 0x001fe20000010000 */
[----:B------:R-:W-:-:S06]  /*edb0*/  FADD.FTZ R28, R88, R25 ;  /* 0x00000019581c7221 */ /* 0x000fcc0000010000 */
[----:B------:R-:W0:Y:S01]  /*edc0*/  MUFU.EX2 R95, R95 ;  /* 0x0000005f005f7308 */ /* 0x000e220000000800 */
[----:B--2---:R-:W-:-:S07]  /*edd0*/  FADD.FTZ R32, R89, R32 ;  /* 0x0000002059207221 */ /* 0x004fce0000010000 */
[----:B------:R-:W-:Y:S01]  /*ede0*/  MUFU.EX2 R79, R79 ;  /* 0x0000004f004f7308 */ /* 0x000fe20000000800 */
[-CC-:B------:R-:W-:Y:S01]  /*edf0*/  FFMA.FTZ R58, R58, R15.reuse, -R24.reuse ;  /* 0x0000000f3a3a7223 */ /* 0x180fe20000010818 */
[-CC-:B------:R-:W-:Y:S01]  /*ee00*/  FFMA.FTZ R59, R59, R15.reuse, -R24.reuse ;  /* 0x0000000f3b3b7223 */ /* 0x180fe20000010818 */
[----:B------:R-:W-:-:S05]  /*ee10*/  FFMA.FTZ R62, R62, R15, -R24 ;  /* 0x0000000f3e3e7223 */ /* 0x000fca0000010818 */
[----:B------:R-:W2:Y:S01]  /*ee20*/  MUFU.EX2 R39, R39 ;  /* 0x0000002700277308 */ /* 0x000ea20000000800 */
[-CC-:B------:R-:W-:Y:S01]  /*ee30*/  FFMA.FTZ R63, R63, R15.reuse, -R24.reuse ;  /* 0x0000000f3f3f7223 */ /* 0x180fe20000010818 */
[-CC-:B------:R-:W-:Y:S01]  /*ee40*/  FFMA.FTZ R34, R20, R15.reuse, -R24.reuse ;  /* 0x0000000f14227223 */ /* 0x180fe20000010818 */
[-CC-:B------:R-:W-:Y:S01]  /*ee50*/  FFMA.FTZ R54, R54, R15.reuse, -R24.reuse ;  /* 0x0000000f36367223 */ /* 0x180fe20000010818 */
[-CC-:B------:R-:W-:Y:S01]  /*ee60*/  FFMA.FTZ R96, R96, R15.reuse, -R24.reuse ;  /* 0x0000000f60607223 */ /* 0x180fe20000010818 */
[----:B------:R-:W-:-:S03]  /*ee70*/  FFMA.FTZ R97, R97, R15, -R24 ;  /* 0x0000000f61617223 */ /* 0x000fc60000010818 */
[----:B------:R-:W3:Y:S01]  /*ee80*/  MUFU.EX2 R53, R53 ;  /* 0x0000003500357308 */ /* 0x000ee20000000800 */
[-CC-:B------:R-:W-:Y:S01]  /*ee90*/  FFMA.FTZ R98, R98, R15.reuse, -R24.reuse ;  /* 0x0000000f62627223 */ /* 0x180fe20000010818 */
[-CC-:B------:R-:W-:Y:S01]  /*eea0*/  FFMA.FTZ R99, R99, R15.reuse, -R24.reuse ;  /* 0x0000000f63637223 */ /* 0x180fe20000010818 */
[----:B------:R-:W-:Y:S01]  /*eeb0*/  FFMA.FTZ R100, R100, R15, -R24 ;  /* 0x0000000f64647223 */ /* 0x000fe20000010818 */
[----:B------:R-:W-:Y:S01]  /*eec0*/  FADD.FTZ R25, R91, R28 ;  /* 0x0000001c5b197221 */ /* 0x000fe20000010000 */
[----:B------:R-:W-:Y:S01]  /*eed0*/  F2FP.BF16.F32.PACK_AB R24, R27, R26 ;  /* 0x0000001a1b18723e */ /* 0x000fe200000010ff */
[----:B------:R-:W-:Y:S02]  /*eee0*/  FADD.FTZ R27, R75, R32 ;  /* 0x000000204b1b7221 */ /* 0x000fe40000010000 */
[----:B------:R-:W4:Y:S01]  /*eef0*/  MUFU.EX2 R66, R66 ;  /* 0x0000004200427308 */ /* 0x000f220000000800 */
[----:B------:R-:W-:Y:S01]  /*ef00*/  F2FP.BF16.F32.PACK_AB R26, R31, R30 ;  /* 0x0000001e1f1a723e */ /* 0x000fe200000010ff */
[----:B-1----:R-:W-:Y:S01]  /*ef10*/  FADD.FTZ R30, R92, R25 ;  /* 0x000000195c1e7221 */ /* 0x002fe20000010000 */
[----:B------:R-:W-:-:S05]  /*ef20*/  F2FP.BF16.F32.PACK_AB R28, R81, R80 ;  /* 0x00000050511c723e */ /* 0x000fca00000010ff */
[----:B------:R-:W1:Y:S01]  /*ef30*/  MUFU.EX2 R65, R65 ;  /* 0x0000004100417308 */ /* 0x000e620000000800 */
[----:B0-----:R-:W-:Y:S01]  /*ef40*/  FADD.FTZ R80, R95, R30 ;  /* 0x0000001e5f507221 */ /* 0x001fe20000010000 */
[----:B------:R-:W-:-:S06]  /*ef50*/  F2FP.BF16.F32.PACK_AB R30, R85, R84 ;  /* 0x00000054551e723e */ /* 0x000fcc00000010ff */
[----:B------:R-:W0:Y:S01]  /*ef60*/  MUFU.EX2 R67, R67 ;  /* 0x0000004300437308 */ /* 0x000e220000000800 */
[----:B--2---:R-:W-:-:S07]  /*ef70*/  FADD.FTZ R25, R39, R80 ;  /* 0x0000005027197221 */ /* 0x004fce0000010000 */
[----:B------:R2:W-:Y:S02]  /*ef80*/  MUFU.EX2 R46, R34 ;  /* 0x00000022002e7308 */ /* 0x0005e40000000800 */
[----:B--2---:R-:W-:-:S06]  /*ef90*/  FADD.FTZ R34, R78, R27 ;  /* 0x0000001b4e227221 */ /* 0x004fcc0000010000 */
[----:B------:R-:W2:Y:S01]  /*efa0*/  MUFU.EX2 R70, R70 ;  /* 0x0000004600467308 */ /* 0x000ea20000000800 */
[----:B------:R-:W-:-:S07]  /*efb0*/  FADD.FTZ R84, R79, R34 ;  /* 0x000000224f547221 */ /* 0x000fce0000010000 */
[----:B------:R-:W2:Y:S01]  /*efc0*/  MUFU.EX2 R69, R69 ;  /* 0x0000004500457308 */ /* 0x000ea20000000800 */
[----:B---3--:R-:W-:Y:S01]  /*efd0*/  FADD.FTZ R29, R53, R84 ;  /* 0x00000054351d7221 */ /* 0x008fe20000010000 */
[----:B------:R-:W-:-:S06]  /*efe0*/  FADD.FTZ R80, R64, R25 ;  /* 0x0000001940507221 */ /* 0x000fcc0000010000 */
[----:B------:R-:W3:Y:S01]  /*eff0*/  MUFU.EX2 R58, R58 ;  /* 0x0000003a003a7308 */ /* 0x000ee20000000800 */
[----:B----4-:R-:W-:Y:S01]  /*f000*/  FADD.FTZ R84, R66, R29 ;  /* 0x0000001d42547221 */ /* 0x010fe20000010000 */
[----:B-1----:R-:W-:-:S06]  /*f010*/  FADD.FTZ R31, R65, R80 ;  /* 0x00000050411f7221 */ /* 0x002fcc0000010000 */
[----:B------:R-:W1:Y:S01]  /*f020*/  MUFU.EX2 R72, R72 ;  /* 0x0000004800487308 */ /* 0x000e620000000800 */
[----:B------:R-:W-:Y:S01]  /*f030*/  F2FP.BF16.F32.PACK_AB R25, R35, R33 ;  /* 0x000000212319723e */ /* 0x000fe200000010ff */
[----:B0-----:R-:W-:-:S06]  /*f040*/  FADD.FTZ R35, R67, R84 ;  /* 0x0000005443237221 */ /* 0x001fcc0000010000 */
[----:B------:R-:W0:Y:S01]  /*f050*/  MUFU.EX2 R59, R59 ;  /* 0x0000003b003b7308 */ /* 0x000e220000000800 */
[----:B------:R-:W-:Y:S01]  /*f060*/  FADD.FTZ R80, R68, R31 ;  /* 0x0000001f44507221 */ /* 0x000fe20000010000 */
[----:B------:R-:W-:-:S06]  /*f070*/  F2FP.BF16.F32.PACK_AB R27, R55, R37 ;  /* 0x00000025371b723e */ /* 0x000fcc00000010ff */
[----:B------:R-:W4:Y:S01]  /*f080*/  MUFU.EX2 R60, R60 ;  /* 0x0000003c003c7308 */ /* 0x000f220000000800 */
[----:B--2---:R-:W-:-:S07]  /*f090*/  FADD.FTZ R37, R70, R35 ;  /* 0x0000002346257221 */ /* 0x004fce0000010000 */
[----:B------:R-:W2:Y:S01]  /*f0a0*/  MUFU.EX2 R62, R62 ;  /* 0x0000003e003e7308 */ /* 0x000ea20000000800 */
[----:B------:R-:W-:Y:S01]  /*f0b0*/  FADD.FTZ R55, R69, R80 ;  /* 0x0000005045377221 */ /* 0x000fe20000010000 */
[----:B------:R-:W-:-:S06]  /*f0c0*/  F2FP.BF16.F32.PACK_AB R35, R79, R78 ;  /* 0x0000004e4f23723e */ /* 0x000fcc00000010ff */
[----:B------:R-:W2:Y:S01]  /*f0d0*/  MUFU.EX2 R76, R76 ;  /* 0x0000004c004c7308 */ /* 0x000ea20000000800 */
[----:B---3--:R-:W-:-:S07]  /*f0e0*/  FADD.FTZ R78, R58, R37 ;  /* 0x000000253a4e7221 */ /* 0x008fce0000010000 */
[----:B------:R-:W3:Y:S01]  /*f0f0*/  MUFU.EX2 R63, R63 ;  /* 0x0000003f003f7308 */ /* 0x000ee20000000800 */
[----:B-1----:R-:W-:-:S07]  /*f100*/  FADD.FTZ R55, R72, R55 ;  /* 0x0000003748377221 */ /* 0x002fce0000010000 */
[----:B------:R-:W1:Y:S01]  /*f110*/  MUFU.EX2 R48, R48 ;  /* 0x0000003000307308 */ /* 0x000e620000000800 */
[----:B0-----:R-:W-:Y:S01]  /*f120*/  FADD.FTZ R37, R59, R78 ;  /* 0x0000004e3b257221 */ /* 0x001fe20000010000 */
[----:B----4-:R-:W-:-:S06]  /*f130*/  FADD.FTZ R55, R60, R55 ;  /* 0x000000373c377221 */ /* 0x010fcc0000010000 */
[----:B------:R-:W0:Y:S01]  /*f140*/  MUFU.EX2 R49, R49 ;  /* 0x0000003100317308 */ /* 0x000e220000000800 */
[----:B--2---:R-:W-:-:S07]  /*f150*/  FADD.FTZ R80, R62, R37 ;  /* 0x000000253e507221 */ /* 0x004fce0000010000 */
[----:B------:R-:W-:Y:S01]  /*f160*/  MUFU.EX2 R20, R94 ;  /* 0x0000005e00147308 */ /* 0x000fe20000000800 */
[----:B------:R-:W-:-:S07]  /*f170*/  FADD.FTZ R55, R76, R55 ;  /* 0x000000374c377221 */ /* 0x000fce0000010000 */
[----:B------:R-:W2:Y:S01]  /*f180*/  MUFU.EX2 R52, R52 ;  /* 0x0000003400347308 */ /* 0x000ea20000000800 */
[----:B------:R4:W-:Y:S01]  /*f190*/  STSM.16.M88.4 [R18+0x24300], R24 ;  /* 0x0243001812007844 */ /* 0x0009e20000000200 */
[----:B---3--:R-:W-:-:S06]  /*f1a0*/  FADD.FTZ R37, R63, R80 ;  /* 0x000000503f257221 */ /* 0x008fcc0000010000 */
[----:B------:R-:W3:Y:S01]  /*f1b0*/  MUFU.EX2 R41, R101 ;  /* 0x0000006500297308 */ /* 0x000ee20000000800 */
[----:B------:R-:W-:Y:S02]  /*f1c0*/  F2FP.BF16.F32.PACK_AB R29, R83, R82 ;  /* 0x00000052531d723e */ /* 0x000fe400000010ff */
[----:B------:R-:W-:-:S05]  /*f1d0*/  F2FP.BF16.F32.PACK_AB R31, R87, R86 ;  /* 0x00000056571f723e */ /* 0x000fca00000010ff */
[----:B------:R-:W3:Y:S01]  /*f1e0*/  MUFU.EX2 R56, R56 ;  /* 0x0000003800387308 */ /* 0x000ee20000000800 */
[----:B----4-:R-:W-:Y:S01]  /*f1f0*/  F2FP.BF16.F32.PACK_AB R24, R64, R39 ;  /* 0x000000274018723e */ /* 0x010fe200000010ff */
[----:B-1----:R-:W-:Y:S01]  /*f200*/  FADD.FTZ R64, R48, R55 ;  /* 0x0000003730407221 */ /* 0x002fe20000010000 */
[----:B------:R-:W-:Y:S02]  /*f210*/  F2FP.BF16.F32.PACK_AB R32, R91, R88 ;  /* 0x000000585b20723e */ /* 0x000fe400000010ff */
[----:B------:R-:W-:Y:S02]  /*f220*/  F2FP.BF16.F32.PACK_AB R34, R95, R92 ;  /* 0x0000005c5f22723e */ /* 0x000fe400000010ff */
[----:B------:R-:W-:Y:S01]  /*f230*/  F2FP.BF16.F32.PACK_AB R33, R75, R89 ;  /* 0x000000594b21723e */ /* 0x000fe200000010ff */
[----:B------:R-:W1:Y:S01]  /*f240*/  MUFU.EX2 R57, R57 ;  /* 0x0000003900397308 */ /* 0x000e620000000800 */
[----:B------:R-:W-:Y:S01]  /*f250*/  FADD.FTZ R37, R0, R37 ;  /* 0x0000002500257221 */ /* 0x000fe20000010000 */
[----:B------:R2:W-:Y:S01]  /*f260*/  STSM.16.M88.4 [R18+0x25b00], R28 ;  /* 0x025b001c12007844 */ /* 0x0005e20000000200 */
[----:B0-----:R-:W-:-:S05]  /*f270*/  FADD.FTZ R27, R49, R64 ;  /* 0x00000040311b7221 */ /* 0x001fca0000010000 */
[----:B------:R-:W0:Y:S01]  /*f280*/  MUFU.EX2 R43, R43 ;  /* 0x0000002b002b7308 */ /* 0x000e220000000800 */
[----:B------:R4:W-:Y:S07]  /*f290*/  STSM.16.M88.4 [R18+0x27300], R32 ;  /* 0x0273002012007844 */ /* 0x0009ee0000000200 */
[----:B------:R-:W0:Y:S01]  /*f2a0*/  MUFU.EX2 R61, R61 ;  /* 0x0000003d003d7308 */ /* 0x000e220000000800 */
[----:B--2---:R-:W-:-:S07]  /*f2b0*/  FADD.FTZ R29, R52, R27 ;  /* 0x0000001b341d7221 */ /* 0x004fce0000010000 */
[----:B------:R-:W2:Y:S01]  /*f2c0*/  MUFU.EX2 R54, R54 ;  /* 0x0000003600367308 */ /* 0x000ea20000000800 */
[----:B----4-:R-:W-:-:S04]  /*f2d0*/  FADD.FTZ R32, R20, R37 ;  /* 0x0000002514207221 */ /* 0x010fc80000010000 */
[----:B---3--:R-:W-:-:S03]  /*f2e0*/  FADD.FTZ R33, R41, R32 ;  /* 0x0000002029217221 */ /* 0x008fc60000010000 */
[----:B------:R-:W3:Y:S01]  /*f2f0*/  MUFU.EX2 R73, R73 ;  /* 0x0000004900497308 */ /* 0x000ee20000000800 */
[----:B------:R-:W-:Y:S01]  /*f300*/  FADD.FTZ R32, R56, R29 ;  /* 0x0000001d38207221 */ /* 0x000fe20000010000 */
[----:B------:R-:W-:-:S06]  /*f310*/  FADD.FTZ R34, R46, R33 ;  /* 0x000000212e227221 */ /* 0x000fcc0000010000 */
[----:B------:R-:W4:Y:S01]  /*f320*/  MUFU.EX2 R93, R93 ;  /* 0x0000005d005d7308 */ /* 0x000f220000000800 */
[----:B-1----:R-:W-:-:S07]  /*f330*/  FADD.FTZ R32, R57, R32 ;  /* 0x0000002039207221 */ /* 0x002fce0000010000 */
[----:B------:R-:W1:Y:S01]  /*f340*/  MUFU.EX2 R77, R77 ;  /* 0x0000004d004d7308 */ /* 0x000e620000000800 */
[----:B0-----:R-:W-:-:S07]  /*f350*/  FADD.FTZ R33, R43, R34 ;  /* 0x000000222b217221 */ /* 0x001fce0000010000 */
[----:B------:R-:W0:Y:S01]  /*f360*/  MUFU.EX2 R90, R90 ;  /* 0x0000005a005a7308 */ /* 0x000e220000000800 */
[----:B------:R-:W-:-:S07]  /*f370*/  FADD.FTZ R32, R61, R32 ;  /* 0x000000203d207221 */ /* 0x000fce0000010000 */
[----:B------:R-:W0:Y:S01]  /*f380*/  MUFU.EX2 R40, R40 ;  /* 0x0000002800287308 */ /* 0x000e220000000800 */
[----:B------:R-:W-:Y:S01]  /*f390*/  F2FP.BF16.F32.PACK_AB R26, R68, R65 ;  /* 0x00000041441a723e */ /* 0x000fe200000010ff */
[----:B--2---:R-:W-:Y:S01]  /*f3a0*/  FADD.FTZ R34, R54, R33 ;  /* 0x0000002136227221 */ /* 0x004fe20000010000 */
[----:B------:R-:W-:-:S05]  /*f3b0*/  F2FP.BF16.F32.PACK_AB R25, R66, R53 ;  /* 0x000000354219723e */ /* 0x000fca00000010ff */
[----:B------:R-:W-:Y:S01]  /*f3c0*/  MUFU.EX2 R51, R51 ;  /* 0x0000003300337308 */ /* 0x000fe20000000800 */
[----:B------:R-:W-:Y:S01]  /*f3d0*/  F2FP.BF16.F32.PACK_AB R27, R70, R67 ;  /* 0x00000043461b723e */ /* 0x000fe200000010ff */
[----:B---3--:R-:W-:-:S06]  /*f3e0*/  FADD.FTZ R32, R73, R32 ;  /* 0x0000002049207221 */ /* 0x008fcc0000010000 */
[----:B------:R-:W2:Y:S01]  /*f3f0*/  MUFU.EX2 R42, R42 ;  /* 0x0000002a002a7308 */ /* 0x000ea20000000800 */
[----:B----4-:R-:W-:Y:S01]  /*f400*/  FADD.FTZ R33, R93, R34 ;  /* 0x000000225d217221 */ /* 0x010fe20000010000 */
[----:B------:R1:W-:Y:S06]  /*f410*/  STSM.16.M88.4 [R18+0x28b00], R24 ;  /* 0x028b001812007844 */ /* 0x0003ec0000000200 */
[----:B------:R-:W3:Y:S01]  /*f420*/  MUFU.EX2 R78, R71 ;  /* 0x00000047004e7308 */ /* 0x000ee20000000800 */
[----:B------:R-:W-:Y:S02]  /*f430*/  F2FP.BF16.F32.PACK_AB R28, R72, R69 ;  /* 0x00000045481c723e */ /* 0x000fe400000010ff */
[----:B------:R-:W-:-:S05]  /*f440*/  F2FP.BF16.F32.PACK_AB R30, R76, R60 ;  /* 0x0000003c4c1e723e */ /* 0x000fca00000010ff */
[----:B------:R-:W4:Y:S01]  /*f450*/  MUFU.EX2 R44, R44 ;  /* 0x0000002c002c7308 */ /* 0x000f220000000800 */
[----:B------:R-:W-:Y:S01]  /*f460*/  F2FP.BF16.F32.PACK_AB R29, R59, R58 ;  /* 0x0000003a3b1d723e */ /* 0x000fe200000010ff */
[----:B-1----:R-:W-:Y:S01]  /*f470*/  FADD.FTZ R25, R77, R32 ;  /* 0x000000204d197221 */ /* 0x002fe20000010000 */
[----:B------:R-:W-:-:S05]  /*f480*/  F2FP.BF16.F32.PACK_AB R31, R63, R62 ;  /* 0x0000003e3f1f723e */ /* 0x000fca00000010ff */
[----:B------:R-:W1:Y:S01]  /*f490*/  MUFU.EX2 R50, R50 ;  /* 0x0000003200327308 */ /* 0x000e620000000800 */
[----:B0-----:R-:W-:Y:S01]  /*f4a0*/  FADD.FTZ R32, R90, R33 ;  /* 0x000000215a207221 */ /* 0x001fe20000010000 */
[----:B------:R-:W-:-:S06]  /*f4b0*/  FADD.FTZ R27, R40, R25 ;  /* 0x00000019281b7221 */ /* 0x000fcc0000010000 */
[----:B------:R-:W0:Y:S01]  /*f4c0*/  MUFU.EX2 R45, R45 ;  /* 0x0000002d002d7308 */ /* 0x000e220000000800 */
[----:B------:R3:W-:Y:S07]  /*f4d0*/  STSM.16.M88.4 [R18+0x2a300], R28 ;  /* 0x02a3001c12007844 */ /* 0x0007ee0000000200 */
[----:B------:R-:W0:Y:S01]  /*f4e0*/  MUFU.EX2 R35, R96 ;  /* 0x0000006000237308 */ /* 0x000e220000000800 */
[----:B--2---:R-:W-:-:S07]  /*f4f0*/  FADD.FTZ R33, R42, R27 ;  /* 0x0000001b2a217221 */ /* 0x004fce0000010000 */
[----:B------:R-:W2:Y:S01]  /*f500*/  MUFU.EX2 R47, R47 ;  /* 0x0000002f002f7308 */ /* 0x000ea20000000800 */
[----:B---3--:R-:W-:Y:S01]  /*f510*/  FADD.FTZ R31, R51, R32 ;  /* 0x00000020331f7221 */ /* 0x008fe20000010000 */
[----:B------:R-:W-:-:S06]  /*f520*/  F2FP.BF16.F32.PACK_AB R25, R20, R0 ;  /* 0x000000001419723e */ /* 0x000fcc00000010ff */
[----:B------:R-:W3:Y:S01]  /*f530*/  MUFU.EX2 R97, R97 ;  /* 0x0000006100617308 */ /* 0x000ee20000000800 */
[----:B------:R-:W-:Y:S01]  /*f540*/  FADD.FTZ R37, R78, R31 ;  /* 0x0000001f4e257221 */ /* 0x000fe20000010000 */
[----:B----4-:R-:W-:-:S06]  /*f550*/  FADD.FTZ R0, R44, R33 ;  /* 0x000000212c007221 */ /* 0x010fcc0000010000 */
[----:B------:R-:W4:Y:S01]  /*f560*/  MUFU.EX2 R38, R38 ;  /* 0x0000002600267308 */ /* 0x000f220000000800 */
[----:B-1----:R-:W-:-:S07]  /*f570*/  FADD.FTZ R20, R50, R37 ;  /* 0x0000002532147221 */ /* 0x002fce0000010000 */
[----:B------:R-:W-:Y:S01]  /*f580*/  MUFU.EX2 R21, R21 ;  /* 0x0000001500157308 */ /* 0x000fe20000000800 */
[----:B0-----:R-:W-:-:S07]  /*f590*/  FADD.FTZ R0, R45, R0 ;  /* 0x000000002d007221 */ /* 0x001fce0000010000 */
[----:B------:R-:W-:Y:S08]  /*f5a0*/  MUFU.EX2 R36, R36 ;  /* 0x0000002400247308 */ /* 0x000ff00000000800 */
[----:B------:R-:W0:Y:S08]  /*f5b0*/  MUFU.EX2 R98, R98 ;  /* 0x0000006200627308 */ /* 0x000e300000000800 */
[----:B------:R-:W-:Y:S08]  /*f5c0*/  MUFU.EX2 R99, R99 ;  /* 0x0000006300637308 */ /* 0x000ff00000000800 */
[----:B------:R-:W1:Y:S01]  /*f5d0*/  MUFU.EX2 R100, R100 ;  /* 0x0000006400647308 */ /* 0x000e620000000800 */
[----:B------:R-:W-:Y:S01]  /*f5e0*/  FADD.FTZ R20, R35, R20 ;  /* 0x0000001423147221 */ /* 0x000fe20000010000 */
[----:B------:R-:W-:Y:S01]  /*f5f0*/  F2FP.BF16.F32.PACK_AB R24, R49, R48 ;  /* 0x000000303118723e */ /* 0x000fe200000010ff */
[----:B--2---:R-:W-:Y:S01]  /*f600*/  FADD.FTZ R33, R47, R0 ;  /* 0x000000002f217221 */ /* 0x004fe20000010000 */
[----:B------:R-:W-:-:S02]  /*f610*/  F2FP.BF16.F32.PACK_AB R26, R56, R52 ;  /* 0x00000034381a723e */ /* 0x000fc400000010ff */
[----:B------:R-:W-:Y:S01]  /*f620*/  F2FP.BF16.F32.PACK_AB R27, R46, R41 ;  /* 0x000000292e1b723e */ /* 0x000fe200000010ff */
[----:B---3--:R-:W-:Y:S01]  /*f630*/  FADD.FTZ R37, R97, R20 ;  /* 0x0000001461257221 */ /* 0x008fe20000010000 */
[----:B------:R-:W-:Y:S01]  /*f640*/  F2FP.BF16.F32.PACK_AB R28, R61, R57 ;  /* 0x000000393d1c723e */ /* 0x000fe200000010ff */
[----:B----4-:R-:W-:Y:S01]  /*f650*/  FADD.FTZ R0, R38, R33 ;  /* 0x0000002126007221 */ /* 0x010fe20000010000 */
[----:B------:R-:W-:Y:S01]  /*f660*/  F2FP.BF16.F32.PACK_AB R30, R77, R73 ;  /* 0x000000494d1e723e */ /* 0x000fe200000010ff */
[----:B------:R2:W-:Y:S01]  /*f670*/  STSM.16.M88.4 [R18+0x2bb00], R24 ;  /* 0x02bb001812007844 */ /* 0x0005e20000000200 */
[----:B------:R-:W-:Y:S02]  /*f680*/  F2FP.BF16.F32.PACK_AB R29, R54, R43 ;  /* 0x0000002b361d723e */ /* 0x000fe400000010ff */
[----:B------:R-:W-:Y:S01]  /*f690*/  F2FP.BF16.F32.PACK_AB R31, R90, R93 ;  /* 0x0000005d5a1f723e */ /* 0x000fe200000010ff */
[----:B0-----:R-:W-:Y:S01]  /*f6a0*/  FADD.FTZ R20, R98, R37 ;  /* 0x0000002562147221 */ /* 0x001fe20000010000 */
[----:B------:R-:W-:-:S02]  /*f6b0*/  F2FP.BF16.F32.PACK_AB R32, R42, R40 ;  /* 0x000000282a20723e */ /* 0x000fc400000010ff */
[----:B------:R-:W-:Y:S02]  /*f6c0*/  F2FP.BF16.F32.PACK_AB R34, R45, R44 ;  /* 0x0000002c2d22723e */ /* 0x000fe400000010ff */
[----:B------:R-:W-:Y:S02]  /*f6d0*/  F2FP.BF16.F32.PACK_AB R33, R78, R51 ;  /* 0x000000334e21723e */ /* 0x000fe400000010ff */
[----:B------:R-:W-:Y:S01]  /*f6e0*/  F2FP.BF16.F32.PACK_AB R35, R35, R50 ;  /* 0x000000322323723e */ /* 0x000fe200000010ff */
[----:B------:R-:W-:Y:S01]  /*f6f0*/  STSM.16.M88.4 [R18+0x2d300], R28 ;  /* 0x02d3001c12007844 */ /* 0x000fe20000000200 */
[----:B--2---:R-:W-:Y:S02]  /*f700*/  F2FP.BF16.F32.PACK_AB R24, R38, R47 ;  /* 0x0000002f2618723e */ /* 0x004fe400000010ff */
[----:B------:R-:W-:Y:S02]  /*f710*/  F2FP.BF16.F32.PACK_AB R25, R98, R97 ;  /* 0x000000616219723e */ /* 0x000fe400000010ff */
[----:B------:R-:W-:-:S02]  /*f720*/  F2FP.BF16.F32.PACK_AB R26, R36, R21 ;  /* 0x00000015241a723e */ /* 0x000fc400000010ff */
[----:B-1----:R-:W-:Y:S01]  /*f730*/  F2FP.BF16.F32.PACK_AB R27, R100, R99 ;  /* 0x00000063641b723e */ /* 0x002fe200000010ff */
[----:B------:R-:W-:Y:S01]  /*f740*/  FADD.FTZ R21, R21, R0 ;  /* 0x0000000015157221 */ /* 0x000fe20000010000 */
[----:B------:R0:W-:Y:S01]  /*f750*/  STSM.16.M88.4 [R18+0x2eb00], R32 ;  /* 0x02eb002012007844 */ /* 0x0001e20000000200 */
[----:B------:R-:W-:-:S03]  /*f760*/  FADD.FTZ R99, R99, R20 ;  /* 0x0000001463637221 */ /* 0x000fc60000010000 */
[----:B------:R1:W-:Y:S01]  /*f770*/  STSM.16.M88.4 [R18+0x30300], R24 ;  /* 0x0303001812007844 */ /* 0x0003e20000000200 */
[----:B------:R-:W-:Y:S01]  /*f780*/  FADD.FTZ R20, R36, R21 ;  /* 0x0000001524147221 */ /* 0x000fe20000010000 */
[----:B------:R-:W-:Y:S01]  /*f790*/  FADD.FTZ R0, R100, R99 ;  /* 0x0000006364007221 */ /* 0x000fe20000010000 */
[----:B------:R2:W-:Y:S06]  /*f7a0*/  MEMBAR.ALL.CTA ;  /* 0x0000000000007992 */ /* 0x0005ec0000008000 */
[----:B--2---:R-:W2:Y:S04]  /*f7b0*/  FENCE.VIEW.ASYNC.S ;  /* 0x00000000000073c6 */ /* 0x004ea80000000000 */
[----:B------:R3:W-:Y:S04]  /*f7c0*/  STL [R1+0x30], R20 ;  /* 0x0000301401007387 */ /* 0x0007e80000100800 */
[----:B------:R3:W-:Y:S01]  /*f7d0*/  STL [R1+0x3c], R0 ;  /* 0x00003c0001007387 */ /* 0x0007e20000100800 */
[----:B------:R-:W-:Y:S01]  /*f7e0*/  ISETP.GE.AND P2, PT, R112, 0x91, PT ;  /* 0x000000917000780c */ /* 0x000fe20003f46270 */
[----:B------:R-:W-:-:S04]  /*f7f0*/  IMAD.MOV.U32 R71, RZ, RZ, RZ ;  /* 0x000000ffff477224 */ /* 0x000fc800078e00ff */
[--C-:B------:R-:W-:Y:S02]  /*f800*/  IMAD.MOV.U32 R70, RZ, RZ, R71.reuse ;  /* 0x000000ffff467224 */ /* 0x100fe400078e0047 */
[--C-:B------:R-:W-:Y:S02]  /*f810*/  IMAD.MOV.U32 R69, RZ, RZ, R71.reuse ;  /* 0x000000ffff457224 */ /* 0x100fe400078e0047 */
[--C-:B------:R-:W-:Y:S02]  /*f820*/  IMAD.MOV.U32 R68, RZ, RZ, R71.reuse ;  /* 0x000000ffff447224 */ /* 0x100fe400078e0047 */
[--C-:B------:R-:W-:Y:S02]  /*f830*/  IMAD.MOV.U32 R67, RZ, RZ, R71.reuse ;  /* 0x000000ffff437224 */ /* 0x100fe400078e0047 */
[--C-:B------:R-:W-:Y:S02]  /*f840*/  IMAD.MOV.U32 R66, RZ, RZ, R71.reuse ;  /* 0x000000ffff427224 */ /* 0x100fe400078e0047 */
[----:B------:R-:W-:-:S02]  /*f850*/  IMAD.MOV.U32 R65, RZ, RZ, R71 ;  /* 0x000000ffff417224 */ /* 0x000fc400078e0047 */
        /* <DEDUP_REMOVED lines=29> */
[----:B0-----:R-:W-:-:S02]  /*fa30*/  IMAD.MOV.U32 R35, RZ, RZ, R71 ;  /* 0x000000ffff237224 */ /* 0x001fc400078e0047 */
[--C-:B------:R-:W-:Y:S02]  /*fa40*/  IMAD.MOV.U32 R34, RZ, RZ, R71.reuse ;  /* 0x000000ffff227224 */ /* 0x100fe400078e0047 */
[--C-:B------:R-:W-:Y:S02]  /*fa50*/  IMAD.MOV.U32 R33, RZ, RZ, R71.reuse ;  /* 0x000000ffff217224 */ /* 0x100fe400078e0047 */
[--C-:B------:R-:W-:Y:S02]  /*fa60*/  IMAD.MOV.U32 R32, RZ, RZ, R71.reuse ;  /* 0x000000ffff207224 */ /* 0x100fe400078e0047 */
[--C-:B------:R-:W-:Y:S02]  /*fa70*/  IMAD.MOV.U32 R31, RZ, RZ, R71.reuse ;  /* 0x000000ffff1f7224 */ /* 0x100fe400078e0047 */
[--C-:B------:R-:W-:Y:S02]  /*fa80*/  IMAD.MOV.U32 R30, RZ, RZ, R71.reuse ;  /* 0x000000ffff1e7224 */ /* 0x100fe400078e0047 */
[----:B------:R-:W-:-:S02]  /*fa90*/  IMAD.MOV.U32 R29, RZ, RZ, R71 ;  /* 0x000000ffff1d7224 */ /* 0x000fc400078e0047 */
[--C-:B------:R-:W-:Y:S02]  /*faa0*/  IMAD.MOV.U32 R28, RZ, RZ, R71.reuse ;  /* 0x000000ffff1c7224 */ /* 0x100fe400078e0047 */
[--C-:B-1----:R-:W-:Y:S02]  /*fab0*/  IMAD.MOV.U32 R27, RZ, RZ, R71.reuse ;  /* 0x000000ffff1b7224 */ /* 0x102fe400078e0047 */
[--C-:B------:R-:W-:Y:S02]  /*fac0*/  IMAD.MOV.U32 R26, RZ, RZ, R71.reuse ;  /* 0x000000ffff1a7224 */ /* 0x100fe400078e0047 */
[--C-:B------:R-:W-:Y:S02]  /*fad0*/  IMAD.MOV.U32 R25, RZ, RZ, R71.reuse ;  /* 0x000000ffff197224 */ /* 0x100fe400078e0047 */
[----:B------:R-:W-:Y:S01]  /*fae0*/  IMAD.MOV.U32 R24, RZ, RZ, R71 ;  /* 0x000000ffff187224 */ /* 0x000fe200078e0047 */
[----:B--2---:R-:W-:Y:S01]  /*faf0*/  NOP ;  /* 0x0000000000007918 */ /* 0x004fe20000000000 */
[----:B---3--:R-:W-:Y:S05]  /*fb00*/  @!P2 BRA `(.L_x_515) ;  /* 0x000000540038a947 */ /* 0x008fea0003800000 */
[----:B------:R-:W-:Y:S01]  /*fb10*/  VIADD R0, R115, 0xfffffffe ;  /* 0xfffffffe73007836 */ /* 0x000fe20000000000 */
[----:B------:R-:W-:Y:S01]  /*fb20*/  STL [R1+0x2c], R74 ;  /* 0x00002c4a01007387 */ /* 0x000fe20000100800 */
[----:B------:R-:W-:-:S03]  /*fb30*/  IMAD.MOV.U32 R154, RZ, RZ, R14 ;  /* 0x000000ffff9a7224 */ /* 0x000fc600078e000e */
[----:B------:R0:W-:Y:S04]  /*fb40*/  STL [R1+0x34], R0 ;  /* 0x0000340001007387 */ /* 0x0001e80000100800 */
[----:B------:R1:W5:Y:S01]  /*fb50*/  LDL.LU R155, [R1+0x60] ;  /* 0x00006000019b7983 */ /* 0x0003620000300800 */
[----:B------:R-:W-:Y:S02]  /*fb60*/  CS2R R70, SRZ ;  /* 0x0000000000467805 */ /* 0x000fe4000001ff00 */
[----:B------:R-:W-:Y:S02]  /*fb70*/  CS2R R68, SRZ ;  /* 0x0000000000447805 */ /* 0x000fe4000001ff00 */
[----:B------:R-:W-:Y:S02]  /*fb80*/  CS2R R66, SRZ ;  /* 0x0000000000427805 */ /* 0x000fe4000001ff00 */
[----:B------:R-:W-:-:S02]  /*fb90*/  CS2R R64, SRZ ;  /* 0x0000000000407805 */ /* 0x000fc4000001ff00 */
[----:B------:R-:W-:Y:S01]  /*fba0*/  CS2R R62, SRZ ;  /* 0x00000000003e7805 */ /* 0x000fe2000001ff00 */
[----:B0-----:R-:W-:Y:S01]  /*fbb0*/  IMAD.MOV.U32 R0, RZ, RZ, R144 ;  /* 0x000000ffff007224 */ /* 0x001fe200078e0090 */
        /* <DEDUP_REMOVED lines=18> */
[----:B-1----:R-:W-:-:S07]  /*fce0*/  CS2R R24, SRZ ;  /* 0x0000000000187805 */ /* 0x002fce000001ff00 */
.L_x_525:
[----:B------:R-:W2:Y:S01]  /*fcf0*/  LDL R15, [R1+0x78] ;  /* 0x00007800010f7983 */ /* 0x000ea20000100800 */
[----:B------:R-:W-:Y:S01]  /*fd00*/  VIADD R144, R0, 0x1 ;  /* 0x0000000100907836 */ /* 0x000fe20000000000 */
[----:B------:R-:W-:Y:S05]  /*fd10*/  YIELD ;  /* 0x0000000000007946 */ /* 0x000fea0003800000 */
[----:B------:R-:W-:-:S04]  /*fd20*/  ISETP.NE.AND P3, PT, R144, 0x2, PT ;  /* 0x000000029000780c */ /* 0x000fc80003f65270 */
[----:B------:R-:W-:Y:S02]  /*fd30*/  SEL R14, RZ, 0x1, P3 ;  /* 0x00000001ff0e7807 */ /* 0x000fe40001800000 */
[----:B------:R-:W-:Y:S02]  /*fd40*/  SEL R144, R144, RZ, P3 ;  /* 0x000000ff90907207 */ /* 0x000fe40001800000 */
[----:B--2---:R-:W-:Y:S02]  /*fd50*/  ISETP.NE.AND P2, PT, R15, RZ, PT ;  /* 0x000000ff0f00720c */ /* 0x004fe40003f45270 */
[----:B-----5:R-:W-:-:S05]  /*fd60*/  LOP3.LUT R15, R155, R14, RZ, 0x3c, !PT ;  /* 0x0000000e9b0f7212 */ /* 0x020fca00078e3cff */
[----:B------:R0:W-:Y:S06]  /*fd70*/  STL [R1+0x60], R15 ;  /* 0x0000600f01007387 */ /* 0x0001ec0000100800 */
[----:B-1----:R-:W-:Y:S05]  /*fd80*/  @P2 BRA `(.L_x_516) ;  /* 0x0000000000302947 */ /* 0x002fea0003800000 */
[----:B------:R-:W-:Y:S05]  /*fd90*/  @!P0 BRA `(.L_x_517) ;  /* 0x0000000000048947 */ /* 0x000fea0003800000 */
[----:B------:R-:W-:Y:S01]  /*fda0*/  BPT.TRAP 0x1 ;  /* 0x000000040000795c */ /* 0x000fe20000300000 */
.L_x_517:
[----:B------:R-:W-:Y:S01]  /*fdb0*/  IMAD R14, R144, 0x8, R16 ;  /* 0x00000008900e7824 */ /* 0x000fe200078e0210 */
[----:B0-----:R-:W-:-:S04]  /*fdc0*/  SHF.L.U32 R15, R15, 0x1f, RZ ;  /* 0x0000001f0f0f7819 */ /* 0x001fc800000006ff */
[----:B------:R0:W1:Y:S01]  /*fdd0*/  SYNCS.PHASECHK.TRANS64.TRYWAIT P3, [R14+URZ+0x31c30], R15 ;  /* 0x031c300f0e0075a7 */ /* 0x000062000806017f */
[----:B------:R-:W-:Y:S05]  /*fde0*/  @!P0 BRA `(.L_x_518) ;  /* 0x0000000000048947 */ /* 0x000fea0003800000 */
[----:B------:R-:W-:Y:S01]  /*fdf0*/  BPT.TRAP 0x1 ;  /* 0x000000040000795c */ /* 0x000fe20000300000 */
.L_x_518:
[----:B------:R-:W-:Y:S04]  /*fe00*/  BSSY B0, `(.L_x_516) ;  /* 0x0000004000007945 */ /* 0x000fe80003800000 */
[----:B-1----:R-:W-:Y:S05]  /*fe10*/  @P3 BRA `(.L_x_519) ;  /* 0x0000000000083947 */ /* 0x002fea0003800000 */
[----:B------:R-:W1:Y:S02]  /*fe20*/  SYNCS.PHASECHK.TRANS64.TRYWAIT P3, [R14+URZ+0x31c30], R15 ;  /* 0x031c300f0e0075a7 */ /* 0x000e64000806017f */
[----:B-1----:R-:W-:Y:S05]  /*fe30*/  @!P3 BRA `(.L_x_520) ;  /* 0x000000f80010b947 */ /* 0x002fea0003800000 */
.L_x_519:
[----:B------:R-:W-:Y:S05]  /*fe40*/  BSYNC B0 ;  /* 0x0000000000007941 */ /* 0x000fea0003800000 */
.L_x_516:
[----:B01----:R-:W2:Y:S01]  /*fe50*/  LDL R14, [R1+0x7c] ;  /* 0x00007c00010e7983 */ /* 0x003ea20000100800 */
[----:B------:R-:W-:Y:S05]  /*fe60*/  WARPSYNC.ALL ;  /* 0x0000000000007948 */ /* 0x000fea0003800000 */
[----:B------:R-:W0:Y:S01]  /*fe70*/  S2R R20, SR_TID.X ;  /* 0x0000000000147919 */ /* 0x000e220000002100 */
[----:B------:R-:W-:Y:S01]  /*fe80*/  IMAD.MOV.U32 R21, RZ, RZ, -0x7fffffe0 ;  /* 0x80000020ff157424 */ /* 0x000fe200078e00ff */
[C---:B------:R-:W-:Y:S01]  /*fe90*/  R2UR UR52, R2.reuse ;  /* 0x00000000023472ca */ /* 0x040fe200000e0000 */
[----:B------:R-:W-:Y:S01]  /*fea0*/  IMAD.MOV.U32 R73, RZ, RZ, -0x7fffffe0 ;  /* 0x80000020ff497424 */ /* 0x000fe200078e00ff */
[----:B------:R-:W-:Y:S01]  /*feb0*/  R2UR UR53, R3 ;  /* 0x00000000033572ca */ /* 0x000fe200000e0000 */
[----:B------:R-:W-:Y:S01]  /*fec0*/  IMAD.MOV.U32 R151, RZ, RZ, -0x7fffffe0 ;  /* 0x80000020ff977424 */ /* 0x000fe200078e00ff */
[C---:B------:R-:W-:Y:S01]  /*fed0*/  R2UR UR7, R21.reuse ;  /* 0x00000000150772ca */ /* 0x040fe200000e0000 */
[----:B------:R-:W-:Y:S01]  /*fee0*/  IMAD.MOV.U32 R15, RZ, RZ, -0x7fffffe0 ;  /* 0x80000020ff0f7424 */ /* 0x000fe200078e00ff */
[----:B------:R-:W-:Y:S01]  /*fef0*/  R2UR UR11, R21 ;  /* 0x00000000150b72ca */ /* 0x000fe200000e0000 */
[----:B------:R-:W-:Y:S01]  /*ff00*/  IMAD.MOV.U32 R83, RZ, RZ, -0x7fffffe0 ;  /* 0x80000020ff537424 */ /* 0x000fe200078e00ff */
[----:B------:R-:W-:Y:S01]  /*ff10*/  R2UR UR55, R73 ;  /* 0x00000000493772ca */ /* 0x000fe200000e0000 */
[----:B------:R-:W-:Y:S01]  /*ff20*/  IMAD.MOV.U32 R75, RZ, RZ, -0x7fffffe0 ;  /* 0x80000020ff4b7424 */ /* 0x000fe200078e00ff */
[----:B------:R-:W-:Y:S01]  /*ff30*/  R2UR UR5, R21 ;  /* 0x00000000150572ca */ /* 0x000fe200000e0000 */
[----:B------:R-:W-:Y:S01]  /*ff40*/  STL [R1+0xe8], R26 ;  /* 0x0000e81a01007387 */ /* 0x000fe20000100800 */
[C---:B------:R-:W-:Y:S01]  /*ff50*/  R2UR UR59, R15.reuse ;  /* 0x000000000f3b72ca */ /* 0x040fe200000e0000 */
[----:B------:R-:W-:Y:S01]  /*ff60*/  IMAD.MOV.U32 R153, RZ, RZ, -0x7fffffe0 ;  /* 0x80000020ff997424 */ /* 0x000fe200078e00ff */
[----:B------:R-:W-:Y:S01]  /*ff70*/  R2UR UR9, R15 ;  /* 0x000000000f0972ca */ /* 0x000fe200000e0000 */
[----:B------:R-:W-:Y:S01]  /*ff80*/  STL [R1+0xe4], R25 ;  /* 0x0000e41901007387 */ /* 0x000fe20000100800 */
[----:B------:R-:W-:-:S02]  /*ff90*/  R2UR UR56, R2 ;  /* 0x00000000023872ca */ /* 0x000fc400000e0000 */
[----:B------:R-:W-:Y:S01]  /*ffa0*/  MOV R76, UR7 ;  /* 0x00000007004c7c02 */ /* 0x000fe20008000f00 */
[----:B------:R-:W-:Y:S01]  /*ffb0*/  UMOV UR7, UR11 ;  /* 0x0000000b00077c82 */ /* 0x000fe20008000000 */
[----:B------:R-:W-:Y:S01]  /*ffc0*/  R2UR UR57, R3 ;  /* 0x00000000033972ca */ /* 0x000fe200000e0000 */
[----:B------:R-:W-:Y:S01]  /*ffd0*/  STL [R1+0xe0], R24 ;  /* 0x0000e01801007387 */ /* 0x000fe20000100800 */
[----:B------:R-:W-:Y:S01]  /*ffe0*/  MOV R80, UR55 ;  /* 0x0000003700507c02 */ /* 0x000fe20008000f00 */
[----:B------:R-:W-:Y:S01]  /*fff0*/  UMOV UR55, UR5 ;  /* 0x0000000500377c82 */ /* 0x000fe20008000000 */
[----:B------:R-:W-:Y:S01]  /*10000*/  MOV R73, UR7 ;  /* 0x0000000700497c02 */ /* 0x000fe20008000f00 */
[----:B------:R-:W-:Y:S01]  /*10010*/  STL [R1+0xdc], R23 ;  /* 0x0000dc1701007387 */ /* 0x000fe20000100800 */
[----:B------:R-:W-:Y:S02]  /*10020*/  R2UR UR7, R151 ;  /* 0x00000000970772ca */ /* 0x000fe400000e0000 */
[----:B------:R-:W-:Y:S01]  /*10030*/  R2UR UR5, R3 ;  /* 0x00000000030572ca */ /* 0x000fe200000e0000 */
[----:B------:R-:W-:Y:S01]  /*10040*/  STL [R1+0xd8], R22 ;  /* 0x0000d81601007387 */ /* 0x000fe20000100800 */
[----:B0-----:R-:W-:-:S02]  /*10050*/  SHF.R.U32.HI R20, RZ, 0x7, R20 ;  /* 0x00000007ff147819 */ /* 0x001fc40000011614 */
[----:B------:R-:W-:Y:S01]  /*10060*/  MOV R78, UR59 ;  /* 0x0000003b004e7c02 */ /* 0x000fe20008000f00 */
[----:B------:R-:W-:Y:S01]  /*10070*/  UMOV UR59, UR9 ;  /* 0x00000009003b7c82 */ /* 0x000fe20008000000 */
[C---:B------:R-:W-:Y:S01]  /*10080*/  R2UR UR9, R21.reuse ;  /* 0x00000000150972ca */ /* 0x040fe200000e0000 */
[----:B------:R-:W-:Y:S01]  /*10090*/  VIADD R74, R20, 0x8 ;  /* 0x00000008144a7836 */ /* 0x000fe20000000000 */
[C---:B------:R-:W-:Y:S01]  /*100a0*/  R2UR UR19, R21.reuse ;  /* 0x00000000151372ca */ /* 0x040fe200000e0000 */
[----:B------:R-:W-:Y:S01]  /*100b0*/  STL [R1+0xd4], R19 ;  /* 0x0000d41301007387 */ /* 0x000fe20000100800 */
[C---:B------:R-:W-:Y:S02]  /*100c0*/  R2UR UR27, R21.reuse ;  /* 0x00000000151b72ca */ /* 0x040fe400000e0000 */
[C---:B------:R-:W-:Y:S01]  /*100d0*/  R2UR UR43, R21.reuse ;  /* 0x00000000152b72ca */ /* 0x040fe200000e0000 */
[----:B------:R0:W-:Y:S01]  /*100e0*/  BAR.SYNC.DEFER_BLOCKING R74, 0x100 ;  /* 0x0004004a0000751d */ /* 0x0001e20000010000 */
[----:B------:R-:W-:-:S02]  /*100f0*/  R2UR UR21, R21 ;  /* 0x00000000151572ca */ /* 0x000fc400000e0000 */
[C---:B------:R-:W-:Y:S02]  /*10100*/  R2UR UR11, R15.reuse ;  /* 0x000000000f0b72ca */ /* 0x040fe400000e0000 */
[C---:B------:R-:W-:Y:S01]  /*10110*/  R2UR UR23, R15.reuse ;  /* 0x000000000f1772ca */ /* 0x040fe200000e0000 */
[----:B------:R-:W-:Y:S01]  /*10120*/  IMAD.U32 R21, RZ, RZ, UR9 ;  /* 0x00000009ff157e24 */ /* 0x000fe2000f8e00ff */
[C---:B------:R-:W-:Y:S01]  /*10130*/  R2UR UR9, R15.reuse ;  /* 0x000000000f0972ca */ /* 0x040fe200000e0000 */
[----:B------:R-:W-:Y:S01]  /*10140*/  STL [R1+0xd0], R18 ;  /* 0x0000d01201007387 */ /* 0x000fe20000100800 */
[C---:B------:R-:W-:Y:S02]  /*10150*/  R2UR UR35, R15.reuse ;  /* 0x000000000f2372ca */ /* 0x040fe400000e0000 */
[C---:B------:R-:W-:Y:S01]  /*10160*/  R2UR UR47, R15.reuse ;  /* 0x000000000f2f72ca */ /* 0x040fe200000e0000 */
[----:B------:R1:W-:Y:S01]  /*10170*/  STL [R1+0xcc], R17 ;  /* 0x0000cc1101007387 */ /* 0x0003e20000100800 */
[----:B------:R-:W-:-:S02]  /*10180*/  R2UR UR33, R15 ;  /* 0x000000000f2172ca */ /* 0x000fc400000e0000 */
[----:B------:R-:W-:Y:S01]  /*10190*/  R2UR UR29, R15 ;  /* 0x000000000f1d72ca */ /* 0x000fe200000e0000 */
[----:B------:R-:W-:Y:S01]  /*101a0*/  STL [R1+0xc8], R16 ;  /* 0x0000c81001007387 */ /* 0x000fe20000100800 */
[----:B------:R-:W-:Y:S02]  /*101b0*/  R2UR UR17, R83 ;  /* 0x00000000531172ca */ /* 0x000fe400000e0000 */
[C---:B------:R-:W-:Y:S01]  /*101c0*/  R2UR UR15, R75.reuse ;  /* 0x000000004b0f72ca */ /* 0x040fe200000e0000 */
[----:B------:R-:W-:Y:S01]  /*101d0*/  IMAD.U32 R15, RZ, RZ, UR9 ;  /* 0x00000009ff0f7e24 */ /* 0x000fe2000f8e00ff */
[C---:B------:R-:W-:Y:S01]  /*101e0*/  R2UR UR31, R75.reuse ;  /* 0x000000004b1f72ca */ /* 0x040fe200000e0000 */
[----:B------:R3:W-:Y:S01]  /*101f0*/  STL [R1+0xc4], R0 ;  /* 0x0000c40001007387 */ /* 0x0007e20000100800 */
[C---:B------:R-:W-:Y:S01]  /*10200*/  R2UR UR39, R75.reuse ;  /* 0x000000004b2772ca */ /* 0x040fe200000e0000 */
[----:B------:R-:W-:Y:S01]  /*10210*/  WARPGROUP.ARRIVE ;  /* 0x00000000000079c5 */ /* 0x000fe20000000000 */
[----:B------:R-:W-:-:S02]  /*10220*/  R2UR UR51, R75 ;  /* 0x000000004b3372ca */ /* 0x000fc400000e0000 */
[C---:B------:R-:W-:Y:S02]  /*10230*/  R2UR UR25, R75.reuse ;  /* 0x000000004b1972ca */ /* 0x040fe400000e0000 */
[----:B------:R-:W-:Y:S01]  /*10240*/  R2UR UR13, R75 ;  /* 0x000000004b0d72ca */ /* 0x000fe200000e0000 */
[----:B------:R-:W-:Y:S01]  /*10250*/  IMAD.MOV.U32 R75, RZ, RZ, -0x7fffffe0 ;  /* 0x80000020ff4b7424 */ /* 0x000fe200078e00ff */
[----:B-1----:R-:W-:Y:S02]  /*10260*/  MOV R17, UR61 ;  /* 0x0000003d00117c02 */ /* 0x002fe40008000f00 */
[----:B------:R-:W-:Y:S02]  /*10270*/  MOV R26, UR60 ;  /* 0x0000003c001a7c02 */ /* 0x000fe40008000f00 */
[----:B------:R-:W-:Y:S01]  /*10280*/  R2UR UR37, R75 ;  /* 0x000000004b2572ca */ /* 0x000fe200000e0000 */
[----:B------:R-:W-:Y:S01]  /*10290*/  IMAD.MOV.U32 R75, RZ, RZ, -0x7fffffe0 ;  /* 0x80000020ff4b7424 */ /* 0x000fe200078e00ff */
[----:B------:R-:W-:-:S02]  /*102a0*/  R2UR UR40, R8 ;  /* 0x00000000082872ca */ /* 0x000fc400000e0000 */
[----:B------:R-:W-:Y:S02]  /*102b0*/  R2UR UR41, R9 ;  /* 0x00000000092972ca */ /* 0x000fe400000e0000 */
[----:B------:R-:W-:Y:S01]  /*102c0*/  R2UR UR61, R75 ;  /* 0x000000004b3d72ca */ /* 0x000fe200000e0000 */
[----:B------:R-:W-:Y:S01]  /*102d0*/  IMAD.MOV.U32 R75, RZ, RZ, -0x7fffffe0 ;  /* 0x80000020ff4b7424 */ /* 0x000fe200078e00ff */
[C---:B------:R-:W-:Y:S02]  /*102e0*/  R2UR UR44, R8.reuse ;  /* 0x00000000082c72ca */ /* 0x040fe400000e0000 */
[C---:B------:R-:W-:Y:S02]  /*102f0*/  R2UR UR45, R9.reuse ;  /* 0x00000000092d72ca */ /* 0x040fe400000e0000 */
[----:B------:R-:W-:Y:S01]  /*10300*/  R2UR UR48, R8 ;  /* 0x00000000083072ca */ /* 0x000fe200000e0000 */
[----:B------:R-:W-:Y:S01]  /*10310*/  IMAD.U32 R147, RZ, RZ, UR37 ;  /* 0x00000025ff937e24 */ /* 0x000fe2000f8e00ff */
[----:B------:R-:W-:Y:S01]  /*10320*/  R2UR UR49, R9 ;  /* 0x00000000093172ca */ /* 0x000fe200000e0000 */
[----:B--2---:R-:W-:-:S04]  /*10330*/  IMAD R150, R144, 0x6c0, R14 ;  /* 0x000006c090967824 */ /* 0x004fc800078e020e */
[C---:B------:R-:W-:Y:S02]  /*10340*/  VIADD R20, R150.reuse, 0x40 ;  /* 0x0000004096147836 */ /* 0x040fe40000000000 */
[C---:B------:R-:W-:Y:S02]  /*10350*/  VIADD R72, R150.reuse, 0x100 ;  /* 0x0000010096487836 */ /* 0x040fe40000000000 */
[----:B------:R-:W-:Y:S01]  /*10360*/  VIADD R14, R150, 0x80 ;  /* 0x00000080960e7836 */ /* 0x000fe20000000000 */
[----:B------:R-:W-:Y:S01]  /*10370*/  R2UR UR4, R20 ;  /* 0x00000000140472ca */ /* 0x000fe200000e0000 */
[----:B------:R-:W-:Y:S01]  /*10380*/  VIADD R20, R150, 0xc0 ;  /* 0x000000c096147836 */ /* 0x000fe20000000000 */
[----:B------:R-:W-:Y:S01]  /*10390*/  R2UR UR54, R72 ;  /* 0x00000000483672ca */ /* 0x000fe200000e0000 */
[----:B------:R-:W-:Y:S01]  /*103a0*/  VIADD R72, R150, 0x440 ;  /* 0x0000044096487836 */ /* 0x000fe20000000000 */
[----:B------:R-:W-:Y:S01]  /*103b0*/  R2UR UR8, R14 ;  /* 0x000000000e0872ca */ /* 0x000fe200000e0000 */
[----:B------:R-:W-:Y:S01]  /*103c0*/  VIADD R14, R150, 0x140 ;  /* 0x00000140960e7836 */ /* 0x000fe20000000000 */
[----:B------:R-:W-:Y:S01]  /*103d0*/  R2UR UR10, R20 ;  /* 0x00000000140a72ca */ /* 0x000fe200000e0000 */
[----:B------:R-:W-:-:S02]  /*103e0*/  VIADD R20, R150, 0x180 ;  /* 0x0000018096147836 */ /* 0x000fc40000000000 */
[----:B0-----:R-:W-:Y:S01]  /*103f0*/  VIADD R74, R150, 0x200 ;  /* 0x00000200964a7836 */ /* 0x001fe20000000000 */
[----:B------:R-:W-:Y:S01]  /*10400*/  R2UR UR58, R14 ;  /* 0x000000000e3a72ca */ /* 0x000fe200000e0000 */
[----:B------:R-:W-:Y:S01]  /*10410*/  VIADD R14, R150, 0x1c0 ;  /* 0x000001c0960e7836 */ /* 0x000fe20000000000 */
[----:B------:R-:W-:Y:S01]  /*10420*/  R2UR UR6, R20 ;  /* 0x00000000140672ca */ /* 0x000fe200000e0000 */
[----:B------:R-:W-:Y:S01]  /*10430*/  VIADD R20, R150, 0x2 ;  /* 0x0000000296147836 */ /* 0x000fe20000000000 */
[----:B------:R-:W-:Y:S01]  /*10440*/  R2UR UR14, R74 ;  /* 0x000000004a0e72ca */ /* 0x000fe200000e0000 */
[----:B------:R-:W-:Y:S01]  /*10450*/  VIADD R82, R150, 0x3c0 ;  /* 0x000003c096527836 */ /* 0x000fe20000000000 */
[----:B------:R-:W-:Y:S01]  /*10460*/  MOV R81, UR54 ;  /* 0x0000003600517c02 */ /* 0x000fe20008000f00 */
[----:B------:R-:W-:Y:S01]  /*10470*/  UMOV UR54, UR4 ;  /* 0x0000000400367c82 */ /* 0x000fe20008000000 */
        /* <DEDUP_REMOVED lines=8> */
[----:B------:R-:W-:Y:S01]  /*10500*/  MOV R77, UR6 ;  /* 0x00000006004d7c02 */ /* 0x000fe20008000f00 */
[----:B------:R-:W-:Y:S01]  /*10510*/  UMOV UR6, UR10 ;  /* 0x0000000a00067c82 */ /* 0x000fe20008000000 */
[----:B------:R-:W-:Y:S01]  /*10520*/  R2UR UR10, R14 ;  /* 0x000000000e0a72ca */ /* 0x000fe200000e0000 */
[----:B------:R-:W-:Y:S01]  /*10530*/  VIADD R14, R150, 0x42 ;  /* 0x00000042960e7836 */ /* 0x000fe20000000000 */
[----:B------:R-:W-:-:S02]  /*10540*/  MOV R84, UR6 ;  /* 0x0000000600547c02 */ /* 0x000fc40008000f00 */
[----:B------:R-:W-:Y:S02]  /*10550*/  R2UR UR6, R150 ;  /* 0x00000000960672ca */ /* 0x000fe400000e0000 */
[----:B------:R-:W-:Y:S01]  /*10560*/  R2UR UR26, R20 ;  /* 0x00000000141a72ca */ /* 0x000fe200000e0000 */
        /* <DEDUP_REMOVED lines=10> */
[----:B------:R-:W-:Y:S01]  /*10610*/  HGMMA.64x16x16.F32.BF16 R136, gdesc[UR4], RZ, !UPT, gsb0 ;  /* 0x00200000048879f0 */ /* 0x000fe2000c0018ff */
[----:B------:R-:W-:Y:S01]  /*10620*/  R2UR UR7, R73 ;  /* 0x00000000490772ca */ /* 0x000fe200000e0000 */
[----:B------:R-:W-:Y:S01]  /*10630*/  IMAD.MOV.U32 R73, RZ, RZ, -0x7fffffe0 ;  /* 0x80000020ff497424 */ /* 0x000fe200078e00ff */
[----:B------:R-:W-:Y:S01]  /*10640*/  R2UR UR6, R84 ;  /* 0x00000000540672ca */ /* 0x000fe200000e0000 */
[----:B------:R-:W-:Y:S01]  /*10650*/  VIADD R74, R150, 0x202 ;  /* 0x00000202964a7836 */ /* 0x000fe20000000000 */
[----:B------:R-:W-:-:S02]  /*10660*/  R2UR UR4, R2 ;  /* 0x00000000020472ca */ /* 0x000fc400000e0000 */
[----:B------:R-:W-:Y:S02]  /*10670*/  R2UR UR5, R3 ;  /* 0x00000000030572ca */ /* 0x000fe400000e0000 */
[----:B------:R-:W-:Y:S01]  /*10680*/  R2UR UR20, R20 ;  /* 0x00000000141472ca */ /* 0x000fe200000e0000 */
[----:B------:R-:W-:Y:S01]  /*10690*/  VIADD R20, R150, 0x340 ;  /* 0x0000034096147836 */ /* 0x000fe20000000000 */
[----:B------:R-:W-:Y:S01]  /*106a0*/  R2UR UR46, R14 ;  /* 0x000000000e2e72ca */ /* 0x000fe200000e0000 */
[----:B------:R-:W-:Y:S01]  /*106b0*/  VIADD R14, R150, 0x240 ;  /* 0x00000240960e7836 */ /* 0x000fe20000000000 */
[----:B------:R-:W-:Y:S01]  /*106c0*/  R2UR UR9, R73 ;  /* 0x00000000490972ca */ /* 0x000fe200000e0000 */
[----:B------:R-:W-:Y:S01]  /*106d0*/  IMAD.MOV.U32 R73, RZ, RZ, -0x7fffffe0 ;  /* 0x80000020ff497424 */ /* 0x000fe200078e00ff */
[----:B------:R-:W-:Y:S02]  /*106e0*/  R2UR UR8, R20 ;  /* 0x00000000140872ca */ /* 0x000fe400000e0000 */
[----:B------:R-:W-:Y:S01]  /*106f0*/  R2UR UR32, R14 ;  /* 0x000000000e2072ca */ /* 0x000fe200000e0000 */
[----:B------:R-:W-:Y:S01]  /*10700*/  VIADD R14, R150, 0x300 ;  /* 0x00000300960e7836 */ /* 0x000fe20000000000 */
[----:B------:R-:W-:Y:S01]  /*10710*/  R2UR UR50, R74 ;  /* 0x000000004a3272ca */ /* 0x000fe200000e0000 */
[----:B------:R-:W-:Y:S01]  /*10720*/  VIADD R74, R150, 0x280 ;  /* 0x00000280964a7836 */ /* 0x000fe20000000000 */
[----:B------:R-:W-:Y:S01]  /*10730*/  R2UR UR37, R73 ;  /* 0x00000000492572ca */ /* 0x000fe200000e0000 */
[----:B------:R-:W-:Y:S01]  /*10740*/  IMAD.MOV.U32 R73, RZ, RZ, -0x7fffffe0 ;  /* 0x80000020ff497424 */ /* 0x000fe200078e00ff */
[----:B------:R-:W-:Y:S01]  /*10750*/  R2UR UR28, R14 ;  /* 0x000000000e1c72ca */ /* 0x000fe200000e0000 */
[----:B------:R-:W-:Y:S01]  /*10760*/  VIADD R14, R150, 0x380 ;  /* 0x00000380960e7836 */ /* 0x000fe20000000000 */
[----:B------:R-:W-:Y:S01]  /*10770*/  R2UR UR24, R74 ;  /* 0x000000004a1872ca */ /* 0x000fe200000e0000 */
[----:B------:R-:W-:-:S02]  /*10780*/  VIADD R74, R150, 0x400 ;  /* 0x00000400964a7836 */ /* 0x000fc40000000000 */
[----:B------:R-:W-:Y:S01]  /*10790*/  IMAD.U32 R20, RZ, RZ, UR8 ;  /* 0x00000008ff147e24 */ /* 0x000fe2000f8e00ff */
[----:B------:R-:W-:Y:S02]  /*107a0*/  R2UR UR8, R14 ;  /* 0x000000000e0872ca */ /* 0x000fe400000e0000 */
[----:B------:R-:W-:Y:S01]  /*107b0*/  R2UR UR12, R74 ;  /* 0x000000004a0c72ca */ /* 0x000fe200000e0000 */
[----:B------:R-:W-:Y:S02]  /*107c0*/  VIADD R74, R150, 0x242 ;  /* 0x00000242964a7836 */ /* 0x000fe40000000000 */
[----:B------:R-:W-:Y:S01]  /*107d0*/  IMAD.U32 R149, RZ, RZ, UR37 ;  /* 0x00000025ff957e24 */ /* 0x000fe2000f8e00ff */
[----:B------:R-:W-:Y:S02]  /*107e0*/  R2UR UR37, R9 ;  /* 0x00000000092572ca */ /* 0x000fe400000e0000 */
[----:B------:R-:W-:Y:S01]  /*107f0*/  R2UR UR36, R74 ;  /* 0x000000004a2472ca */ /* 0x000fe200000e0000 */
[----:B------:R-:W-:-:S04]  /*10800*/  VIADD R74, R150, 0x2c2 ;  /* 0x000002c2964a7836 */ /* 0x000fc80000000000 */
[----:B------:R-:W-:Y:S01]  /*10810*/  IMAD.U32 R14, RZ, RZ, UR8 ;  /* 0x00000008ff0e7e24 */ /* 0x000fe2000f8e00ff */
[----:B------:R-:W-:Y:S01]  /*10820*/  R2UR UR8, R72 ;  /* 0x00000000480872ca */ /* 0x000fe200000e0000 */
[----:B------:R-:W-:Y:S01]  /*10830*/  VIADD R72, R150, 0x282 ;  /* 0x0000028296487836 */ /* 0x000fe20000000000 */
[----:B------:R-:W-:Y:S01]  /*10840*/  R2UR UR60, R74 ;  /* 0x000000004a3c72ca */ /* 0x000fe200000e0000 */
[----:B------:R-:W-:-:S04]  /*10850*/  VIADD R74, R150, 0x342 ;  /* 0x00000342964a7836 */ /* 0x000fc80000000000 */
[----:B------:R-:W-:Y:S01]  /*10860*/  IMAD.U32 R146, RZ, RZ, UR36 ;  /* 0x00000024ff927e24 */ /* 0x000fe2000f8e00ff */
[----:B------:R-:W-:Y:S01]  /*10870*/  R2UR UR36, R72 ;  /* 0x00000000482472ca */ /* 0x000fe200000e0000 */
[----:B------:R-:W-:Y:S02]  /*10880*/  WARPGROUP.DEPBAR.LE gsb0, 0x0 ;  /* 0x00008000000079c5 */ /* 0x000fe40000010000 */
[----:B------:R-:W-:Y:S01]  /*10890*/  WARPGROUP.ARRIVE ;  /* 0x00000000000079c5 */ /* 0x000fe20000000000 */
[----:B------:R-:W-:-:S05]  /*108a0*/  VIADD R72, R150, 0x302 ;  /* 0x0000030296487836 */ /* 0x000fca0000000000 */
[----:B------:R-:W-:Y:S01]  /*108b0*/  HGMMA.64x16x16.F32.BF16 R128, gdesc[UR52], RZ, !UPT, gsb0 ;  /* 0x00200000348079f0 */ /* 0x000fe2000c0018ff */
[----:B------:R-:W-:Y:S02]  /*108c0*/  R2UR UR55, R80 ;  /* 0x00000000503772ca */ /* 0x000fe400000e0000 */
[----:B------:R-:W-:Y:S01]  /*108d0*/  R2UR UR54, R81 ;  /* 0x00000000513672ca */ /* 0x000fe200000e0000 */
[----:B------:R-:W-:Y:S01]  /*108e0*/  IMAD.U32 R148, RZ, RZ, UR36 ;  /* 0x00000024ff947e24 */ /* 0x000fe2000f8e00ff */
[----:B------:R-:W-:Y:S02]  /*108f0*/  R2UR UR52, R2 ;  /* 0x00000000023472ca */ /* 0x000fe400000e0000 */
[----:B------:R-:W-:Y:S02]  /*10900*/  R2UR UR53, R3 ;  /* 0x00000000033572ca */ /* 0x000fe400000e0000 */
[----:B------:R-:W-:Y:S01]  /*10910*/  R2UR UR36, R8 ;  /* 0x00000000082472ca */ /* 0x000fe200000e0000 */
[----:B------:R-:W-:-:S02]  /*10920*/  WARPGROUP.DEPBAR.LE gsb0, 0x0 ;  /* 0x00008000000079c5 */ /* 0x000fc40000010000 */
[----:B------:R-:W-:-:S06]  /*10930*/  WARPGROUP.ARRIVE ;  /* 0x00000000000079c5 */ /* 0x000fcc0000000000 */
[----:B------:R-:W-:Y:S01]  /*10940*/  HGMMA.64x16x16.F32.BF16 R120, gdesc[UR56], RZ, !UPT, gsb0 ;  /* 0x00200000387879f0 */ /* 0x000fe2000c0018ff */
[----:B------:R-:W-:Y:S02]  /*10950*/  R2UR UR59, R78 ;  /* 0x000000004e3b72ca */ /* 0x000fe400000e0000 */
[----:B------:R-:W-:Y:S02]  /*10960*/  R2UR UR58, R79 ;  /* 0x000000004f3a72ca */ /* 0x000fe400000e0000 */
[----:B------:R-:W-:Y:S02]  /*10970*/  R2UR UR56, R2 ;  /* 0x00000000023872ca */ /* 0x000fe400000e0000 */
[----:B------:R-:W-:Y:S01]  /*10980*/  R2UR UR57, R3 ;  /* 0x00000000033972ca */ /* 0x000fe200000e0000 */
[----:B------:R-:W-:Y:S02]  /*10990*/  WARPGROUP.DEPBAR.LE gsb0, 0x0 ;  /* 0x00008000000079c5 */ /* 0x000fe40000010000 */
[----:B------:R-:W-:-:S06]  /*109a0*/  WARPGROUP.ARRIVE ;  /* 0x00000000000079c5 */ /* 0x000fcc0000000000 */
[----:B------:R-:W-:Y:S01]  /*109b0*/  HGMMA.64x16x16.F32.BF16 R112, gdesc[UR4], RZ, !UPT, gsb0 ;  /* 0x00200000047079f0 */ /* 0x000fe2000c0018ff */
[----:B------:R-:W-:Y:S01]  /*109c0*/  R2UR UR7, R76 ;  /* 0x000000004c0772ca */ /* 0x000fe200000e0000 */
[----:B------:R-:W-:Y:S01]  /*109d0*/  VIADD R76, R150, 0x382 ;  /* 0x00000382964c7836 */ /* 0x000fe20000000000 */
[----:B------:R-:W-:Y:S01]  /*109e0*/  R2UR UR6, R77 ;  /* 0x000000004d0672ca */ /* 0x000fe200000e0000 */
[----:B------:R-:W-:Y:S01]  /*109f0*/  IMAD.MOV.U32 R77, RZ, RZ, -0x7fffffe0 ;  /* 0x80000020ff4d7424 */ /* 0x000fe200078e00ff */
[----:B------:R-:W-:Y:S02]  /*10a00*/  R2UR UR4, R2 ;  /* 0x00000000020472ca */ /* 0x000fe400000e0000 */
[----:B------:R-:W-:Y:S01]  /*10a10*/  R2UR UR5, R3 ;  /* 0x00000000030572ca */ /* 0x000fe200000e0000 */
[----:B------:R-:W-:Y:S02]  /*10a20*/  WARPGROUP.DEPBAR.LE gsb0, 0x0 ;  /* 0x00008000000079c5 */ /* 0x000fe40000010000 */
[----:B------:R-:W-:-:S06]  /*10a30*/  WARPGROUP.ARRIVE ;  /* 0x00000000000079c5 */ /* 0x000fcc0000000000 */
[----:B------:R-:W-:Y:S01]  /*10a40*/  HGMMA.64x16x16.F32.BF16 R104, gdesc[UR52], RZ, !UPT, gsb0 ;  /* 0x00200000346879f0 */ /* 0x000fe2000c0018ff */
[----:B------:R-:W-:Y:S01]  /*10a50*/  UMOV UR54, UR8 ;  /* 0x0000000800367c82 */ /* 0x000fe20008000000 */
[----:B------:R-:W-:Y:S01]  /*10a60*/  UMOV UR55, UR9 ;  /* 0x0000000900377c82 */ /* 0x000fe20008000000 */
[----:B------:R-:W-:Y:S01]  /*10a70*/  R2UR UR8, R2 ;  /* 0x00000000020872ca */ /* 0x000fe200000e0000 */
[----:B------:R-:W-:Y:S01]  /*10a80*/  UMOV UR52, UR16 ;  /* 0x0000001000347c82 */ /* 0x000fe20008000000 */
[----:B------:R-:W-:Y:S01]  /*10a90*/  R2UR UR9, R3 ;  /* 0x00000000030972ca */ /* 0x000fe200000e0000 */
[----:B------:R-:W-:Y:S01]  /*10aa0*/  UMOV UR53, UR17 ;  /* 0x0000001100357c82 */ /* 0x000fe20008000000 */
[C---:B------:R-:W-:Y:S02]  /*10ab0*/  R2UR UR16, R8.reuse ;  /* 0x00000000081072ca */ /* 0x040fe400000e0000 */
[----:B------:R-:W-:Y:S02]  /*10ac0*/  R2UR UR17, R9 ;  /* 0x00000000091172ca */ /* 0x000fe400000e0000 */
[----:B------:R-:W-:Y:S01]  /*10ad0*/  MOV R25, UR55 ;  /* 0x0000003700197c02 */ /* 0x000fe20008000f00 */
[----:B------:R-:W-:Y:S01]  /*10ae0*/  UMOV UR55, UR25 ;  /* 0x0000001900377c82 */ /* 0x000fe20008000000 */
[----:B------:R-:W-:Y:S01]  /*10af0*/  MOV R24, UR54 ;  /* 0x0000003600187c02 */ /* 0x000fe20008000f00 */
[----:B------:R-:W-:Y:S01]  /*10b00*/  UMOV UR54, UR24 ;  /* 0x0000001800367c82 */ /* 0x000fe20008000000 */
[----:B------:R-:W-:-:S02]  /*10b10*/  R2UR UR24, R8 ;  /* 0x00000000081872ca */ /* 0x000fc400000e0000 */
[----:B------:R-:W-:Y:S01]  /*10b20*/  R2UR UR25, R9 ;  /* 0x00000000091972ca */ /* 0x000fe200000e0000 */
[----:B------:R-:W-:Y:S02]  /*10b30*/  WARPGROUP.DEPBAR.LE gsb0, 0x0 ;  /* 0x00008000000079c5 */ /* 0x000fe40000010000 */
[----:B------:R-:W-:-:S06]  /*10b40*/  WARPGROUP.ARRIVE ;  /* 0x00000000000079c5 */ /* 0x000fcc0000000000 */
[----:B------:R-:W-:Y:S01]  /*10b50*/  HGMMA.64x16x16.F32.BF16 R96, gdesc[UR56], RZ, !UPT, gsb0 ;  /* 0x00200000386079f0 */ /* 0x000fe2000c0018ff */
[----:B------:R-:W-:Y:S01]  /*10b60*/  UMOV UR58, UR12 ;  /* 0x0000000c003a7c82 */ /* 0x000fe20008000000 */
[----:B------:R-:W-:Y:S01]  /*10b70*/  UMOV UR59, UR13 ;  /* 0x0000000d003b7c82 */ /* 0x000fe20008000000 */
[----:B------:R-:W-:Y:S01]  /*10b80*/  R2UR UR56, R72 ;  /* 0x00000000483872ca */ /* 0x000fe200000e0000 */
[----:B------:R-:W-:Y:S01]  /*10b90*/  VIADD R72, R150, 0x3c2 ;  /* 0x000003c296487836 */ /* 0x000fe20000000000 */
[----:B------:R-:W-:Y:S01]  /*10ba0*/  R2UR UR57, R73 ;  /* 0x00000000493972ca */ /* 0x000fe200000e0000 */
[----:B------:R-:W-:Y:S01]  /*10bb0*/  IMAD.MOV.U32 R73, RZ, RZ, -0x7fffffe0 ;  /* 0x80000020ff497424 */ /* 0x000fe200078e00ff */
        /* <DEDUP_REMOVED lines=8> */
[----:B------:R-:W-:-:S11]  /*10c40*/  R2UR UR7, R77 ;  /* 0x000000004d0772ca */ /* 0x000fd600000e0000 */
[----:B------:R-:W-:Y:S01]  /*10c50*/  MOV R18, UR6 ;  /* 0x0000000600127c02 */ /* 0x000fe20008000f00 */
[----:B------:R-:W-:Y:S01]  /*10c60*/  UMOV UR6, UR20 ;  /* 0x0000001400067c82 */ /* 0x000fe20008000000 */
[----:B------:R-:W-:Y:S01]  /*10c70*/  MOV R19, UR7 ;  /* 0x0000000700137c02 */ /* 0x000fe20008000f00 */
[----:B------:R-:W-:Y:S01]  /*10c80*/  UMOV UR7, UR21 ;  /* 0x0000001500077c82 */ /* 0x000fe20008000000 */
[----:B------:R-:W-:Y:S02]  /*10c90*/  R2UR UR20, R8 ;  /* 0x00000000081472ca */ /* 0x000fe400000e0000 */
[----:B------:R-:W-:Y:S01]  /*10ca0*/  R2UR UR21, R9 ;  /* 0x00000000091572ca */ /* 0x000fe200000e0000 */
[----:B------:R-:W-:Y:S02]  /*10cb0*/  WARPGROUP.DEPBAR.LE gsb0, 0x0 ;  /* 0x00008000000079c5 */ /* 0x000fe40000010000 */
[----:B------:R-:W-:-:S06]  /*10cc0*/  WARPGROUP.ARRIVE ;  /* 0x00000000000079c5 */ /* 0x000fcc0000000000 */
[----:B------:R-:W-:Y:S01]  /*10cd0*/  HGMMA.64x16x16.F32.BF16 R80, gdesc[UR8], RZ, !UPT, gsb0 ;  /* 0x00200000085079f0 */ /* 0x000fe2000c0018ff */
[----:B------:R-:W-:Y:S01]  /*10ce0*/  R2UR UR10, R72 ;  /* 0x00000000480a72ca */ /* 0x000fe200000e0000 */
[----:B------:R-:W-:Y:S01]  /*10cf0*/  UMOV UR8, UR32 ;  /* 0x0000002000087c82 */ /* 0x000fe20008000000 */
[----:B------:R-:W-:Y:S01]  /*10d00*/  R2UR UR11, R73 ;  /* 0x00000000490b72ca */ /* 0x000fe200000e0000 */
[----:B------:R-:W-:Y:S01]  /*10d10*/  UMOV UR9, UR33 ;  /* 0x0000002100097c82 */ /* 0x000fe20008000000 */
[----:B------:R-:W-:Y:S02]  /*10d20*/  R2UR UR32, R8 ;  /* 0x00000000082072ca */ /* 0x000fe400000e0000 */
[----:B------:R-:W-:-:S07]  /*10d30*/  R2UR UR33, R9 ;  /* 0x00000000092172ca */ /* 0x000fce00000e0000 */
        /* <DEDUP_REMOVED lines=13> */
[----:B------:R-:W-:Y:S02]  /*10e10*/  WARPGROUP.DEPBAR.LE gsb0, 0x0 ;  /* 0x00008000000079c5 */ /* 0x000fe40000010000 */
[----:B------:R-:W-:-:S06]  /*10e20*/  WARPGROUP.ARRIVE ;  /* 0x00000000000079c5 */ /* 0x000fcc0000000000 */
[----:B------:R-:W-:Y:S01]  /*10e30*/  HGMMA.64x16x16.F32.BF16 R136, gdesc[UR16], R136, gsb0 ;  /* 0x00200000108879f0 */ /* 0x000fe20008001888 */
[----:B------:R-:W-:Y:S01]  /*10e40*/  R2UR UR18, R152 ;  /* 0x00000000981272ca */ /* 0x000fe200000e0000 */
[----:B------:R-:W-:Y:S01]  /*10e50*/  VIADD R152, R150, 0x480 ;  /* 0x0000048096987836 */ /* 0x000fe20000000000 */
[----:B------:R-:W-:Y:S01]  /*10e60*/  R2UR UR19, R153 ;  /* 0x00000000991372ca */ /* 0x000fe200000e0000 */
[----:B------:R-:W-:Y:S01]  /*10e70*/  IMAD.MOV.U32 R153, RZ, RZ, -0x7fffffe0 ;  /* 0x80000020ff997424 */ /* 0x000fe200078e00ff */
[----:B------:R-:W-:Y:S02]  /*10e80*/  WARPGROUP.DEPBAR.LE gsb0, 0x0 ;  /* 0x00008000000079c5 */ /* 0x000fe40000010000 */
[----:B------:R-:W-:-:S06]  /*10e90*/  WARPGROUP.ARRIVE ;  /* 0x00000000000079c5 */ /* 0x000fcc0000000000 */
[----:B------:R-:W-:Y:S01]  /*10ea0*/  HGMMA.64x16x16.F32.BF16 R128, gdesc[UR20], R128, gsb0 ;  /* 0x00200000148079f0 */ /* 0x000fe20008001880 */
[----:B------:R-:W-:Y:S02]  /*10eb0*/  R2UR UR22, R152 ;  /* 0x00000000981672ca */ /* 0x000fe400000e0000 */
[----:B------:R-:W-:Y:S02]  /*10ec0*/  R2UR UR23, R153 ;  /* 0x00000000991772ca */ /* 0x000fe400000e0000 */
[----:B------:R-:W-:Y:S02]  /*10ed0*/  R2UR UR20, R12 ;  /* 0x000000000c1472ca */ /* 0x000fe400000e0000 */
[----:B------:R-:W-:-:S07]  /*10ee0*/  R2UR UR21, R13 ;  /* 0x000000000d1572ca */ /* 0x000fce00000e0000 */
[----:B---3--:R-:W-:Y:S01]  /*10ef0*/  MOV R0, UR22 ;  /* 0x0000001600007c02 */ /* 0x008fe20008000f00 */
[----:B------:R-:W-:Y:S01]  /*10f00*/  UMOV UR22, UR8 ;  /* 0x0000000800167c82 */ /* 0x000fe20008000000 */
[----:B------:R-:W-:Y:S01]  /*10f10*/  MOV R16, UR23 ;  /* 0x0000001700107c02 */ /* 0x000fe20008000f00 */
[----:B------:R-:W-:Y:S01]  /*10f20*/  UMOV UR23, UR9 ;  /* 0x0000000900177c82 */ /* 0x000fe20008000000 */
[----:B------:R-:W-:Y:S02]  /*10f30*/  R2UR UR8, R12 ;  /* 0x000000000c0872ca */ /* 0x000fe400000e0000 */
[----:B------:R-:W-:Y:S01]  /*10f40*/  R2UR UR9, R13 ;  /* 0x000000000d0972ca */ /* 0x000fe200000e0000 */
        /* <DEDUP_REMOVED lines=15> */
[----:B------:R-:W-:Y:S01]  /*11040*/  R2UR UR40, R12 ;  /* 0x000000000c2872ca */ /* 0x000fe200000e0000 */
[----:B------:R-:W-:Y:S01]  /*11050*/  UMOV UR42, UR6 ;  /* 0x00000006002a7c82 */ /* 0x000fe20008000000 */
[----:B------:R-:W-:Y:S01]  /*11060*/  R2UR UR41, R13 ;  /* 0x000000000d2972ca */ /* 0x000fe200000e0000 */
[----:B------:R-:W-:Y:S01]  /*11070*/  UMOV UR43, UR7 ;  /* 0x00000007002b7c82 */ /* 0x000fe20008000000 */
[----:B------:R-:W-:Y:S02]  /*11080*/  R2UR UR6, R20 ;  /* 0x00000000140672ca */ /* 0x000fe400000e0000 */
[----:B------:R-:W-:Y:S01]  /*11090*/  R2UR UR7, R21 ;  /* 0x00000000150772ca */ /* 0x000fe200000e0000 */
[----:B------:R-:W-:Y:S01]  /*110a0*/  IMAD.MOV.U32 R21, RZ, RZ, R17 ;  /* 0x000000ffff157224 */ /* 0x000fe200078e0011 */
[----:B------:R-:W-:Y:S02]  /*110b0*/  WARPGROUP.DEPBAR.LE gsb0, 0x0 ;  /* 0x00008000000079c5 */ /* 0x000fe40000010000 */
[----:B------:R-:W-:-:S06]  /*110c0*/  WARPGROUP.ARRIVE ;  /* 0x00000000000079c5 */ /* 0x000fcc0000000000 */
[----:B------:R-:W-:Y:S01]  /*110d0*/  HGMMA.64x16x16.F32.BF16 R80, gdesc[UR44], R80, gsb0 ;  /* 0x002000002c5079f0 */ /* 0x000fe20008001850 */
[----:B------:R-:W-:Y:S01]  /*110e0*/  UMOV UR46, UR52 ;  /* 0x00000034002e7c82 */ /* 0x000fe20008000000 */
[----:B------:R-:W-:Y:S01]  /*110f0*/  UMOV UR47, UR53 ;  /* 0x00000035002f7c82 */ /* 0x000fe20008000000 */
[----:B------:R-:W-:Y:S02]  /*11100*/  R2UR UR52, R12 ;  /* 0x000000000c3472ca */ /* 0x000fe400000e0000 */
[----:B------:R-:W-:Y:S01]  /*11110*/  R2UR UR53, R13 ;  /* 0x000000000d3572ca */ /* 0x000fe200000e0000 */
[----:B------:R-:W-:Y:S02]  /*11120*/  WARPGROUP.DEPBAR.LE gsb0, 0x0 ;  /* 0x00008000000079c5 */ /* 0x000fe40000010000 */
[----:B------:R-:W-:-:S06]  /*11130*/  WARPGROUP.ARRIVE ;  /* 0x00000000000079c5 */ /* 0x000fcc0000000000 */
[----:B------:R-:W-:Y:S01]  /*11140*/  HGMMA.64x16x16.F32.BF16 R72, gdesc[UR48], R72, gsb0 ;  /* 0x00200000304879f0 */ /* 0x000fe20008001848 */
[----:B------:R-:W-:Y:S01]  /*11150*/  R2UR UR50, R14 ;  /* 0x000000000e3272ca */ /* 0x000fe200000e0000 */
[----:B------:R-:W-:Y:S01]  /*11160*/  VIADD R14, R150, 0x4c0 ;  /* 0x000004c0960e7836 */ /* 0x000fe20000000000 */
[----:B------:R-:W-:Y:S01]  /*11170*/  R2UR UR51, R15 ;  /* 0x000000000f3372ca */ /* 0x000fe200000e0000 */
[----:B------:R-:W-:Y:S01]  /*11180*/  IMAD.MOV.U32 R15, RZ, RZ, -0x7fffffe0 ;  /* 0x80000020ff0f7424 */ /* 0x000fe200078e00ff */
[C---:B------:R-:W-:Y:S02]  /*11190*/  R2UR UR48, R12.reuse ;  /* 0x000000000c3072ca */ /* 0x040fe400000e0000 */
[C---:B------:R-:W-:Y:S02]  /*111a0*/  R2UR UR49, R13.reuse ;  /* 0x000000000d3172ca */ /* 0x040fe400000e0000 */
[----:B------:R-:W-:Y:S02]  /*111b0*/  R2UR UR44, R12 ;  /* 0x000000000c2c72ca */ /* 0x000fe400000e0000 */
[----:B------:R-:W-:-:S02]  /*111c0*/  R2UR UR45, R13 ;  /* 0x000000000d2d72ca */ /* 0x000fc400000e0000 */
[----:B------:R-:W-:Y:S01]  /*111d0*/  R2UR UR26, R14 ;  /* 0x000000000e1a72ca */ /* 0x000fe200000e0000 */
[----:B------:R-:W-:Y:S01]  /*111e0*/  VIADD R14, R150, 0x500 ;  /* 0x00000500960e7836 */ /* 0x000fe20000000000 */
[----:B------:R-:W-:Y:S01]  /*111f0*/  R2UR UR27, R15 ;  /* 0x000000000f1b72ca */ /* 0x000fe200000e0000 */
[----:B------:R-:W-:-:S03]  /*11200*/  IMAD.MOV.U32 R15, RZ, RZ, -0x7fffffe0 ;  /* 0x80000020ff0f7424 */ /* 0x000fc600078e00ff */
[----:B------:R-:W-:Y:S01]  /*11210*/  R2UR UR30, R14 ;  /* 0x000000000e1e72ca */ /* 0x000fe200000e0000 */
[----:B------:R-:W-:Y:S01]  /*11220*/  VIADD R14, R150, 0x540 ;  /* 0x00000540960e7836 */ /* 0x000fe20000000000 */
[----:B------:R-:W-:Y:S01]  /*11230*/  R2UR UR31, R15 ;  /* 0x000000000f1f72ca */ /* 0x000fe200000e0000 */
[----:B------:R-:W-:-:S03]  /*11240*/  IMAD.MOV.U32 R15, RZ, RZ, -0x7fffffe0 ;  /* 0x80000020ff0f7424 */ /* 0x000fc600078e00ff */
[----:B------:R-:W-:Y:S01]  /*11250*/  R2UR UR34, R14 ;  /* 0x000000000e2272ca */ /* 0x000fe200000e0000 */
[----:B------:R-:W-:Y:S01]  /*11260*/  VIADD R14, R150, 0x580 ;  /* 0x00000580960e7836 */ /* 0x000fe20000000000 */
[----:B------:R-:W-:Y:S01]  /*11270*/  MOV R157, UR26 ;  /* 0x0000001a009d7c02 */ /* 0x000fe20008000f00 */
[----:B------:R-:W-:Y:S01]  /*11280*/  UMOV UR26, UR56 ;  /* 0x00000038001a7c82 */ /* 0x000fe20008000000 */
[----:B------:R-:W-:Y:S01]  /*11290*/  MOV R17, UR27 ;  /* 0x0000001b00117c02 */ /* 0x000fe20008000f00 */
[----:B------:R-:W-:Y:S01]  /*112a0*/  UMOV UR27, UR57 ;  /* 0x00000039001b7c82 */ /* 0x000fe20008000000 */
[----:B------:R-:W-:Y:S02]  /*112b0*/  WARPGROUP.DEPBAR.LE gsb0, 0x0 ;  /* 0x00008000000079c5 */ /* 0x000fe40000010000 */
[----:B------:R-:W-:Y:S01]  /*112c0*/  WARPGROUP.ARRIVE ;  /* 0x00000000000079c5 */ /* 0x000fe20000000000 */
[----:B------:R-:W-:Y:S01]  /*112d0*/  R2UR UR35, R15 ;  /* 0x000000000f2372ca */ /* 0x000fe200000e0000 */
[----:B------:R-:W-:Y:S01]  /*112e0*/  IMAD.MOV.U32 R15, RZ, RZ, -0x7fffffe0 ;  /* 0x80000020ff0f7424 */ /* 0x000fe200078e00ff */
[----:B------:R-:W-:Y:S01]  /*112f0*/  R2UR UR38, R14 ;  /* 0x000000000e2672ca */ /* 0x000fe200000e0000 */
[----:B------:R-:W-:Y:S01]  /*11300*/  IMAD.MOV.U32 R14, RZ, RZ, R21 ;  /* 0x000000ffff0e7224 */ /* 0x000fe200078e0015 */
[----:B------:R-:W-:Y:S01]  /*11310*/  R2UR UR36, R10 ;  /* 0x000000000a2472ca */ /* 0x000fe200000e0000 */
[----:B------:R-:W-:Y:S01]  /*11320*/  HGMMA.64x16x16.F32.BF16 R136, gdesc[UR20], R136, gsb0 ;  /* 0x00200000148879f0 */ /* 0x000fe20008001888 */
[----:B------:R-:W-:Y:S01]  /*11330*/  UMOV UR22, UR4 ;  /* 0x0000000400167c82 */ /* 0x000fe20008000000 */
[----:B------:R-:W-:Y:S01]  /*11340*/  UMOV UR23, UR5 ;  /* 0x0000000500177c82 */ /* 0x000fe20008000000 */
[----:B------:R-:W-:-:S02]  /*11350*/  R2UR UR56, R12 ;  /* 0x000000000c3872ca */ /* 0x000fc400000e0000 */
[----:B------:R-:W-:Y:S02]  /*11360*/  R2UR UR57, R13 ;  /* 0x000000000d3972ca */ /* 0x000fe400000e0000 */
[----:B------:R-:W-:Y:S02]  /*11370*/  R2UR UR39, R15 ;  /* 0x000000000f2772ca */ /* 0x000fe400000e0000 */
[----:B------:R-:W-:Y:S02]  /*11380*/  R2UR UR37, R11 ;  /* 0x000000000b2572ca */ /* 0x000fe400000e0000 */
[----:B------:R-:W-:Y:S02]  /*11390*/  MOV R20, UR38 ;  /* 0x0000002600147c02 */ /* 0x000fe40008000f00 */
[----:B------:R-:W-:Y:S02]  /*113a0*/  MOV R152, UR35 ;  /* 0x0000002300987c02 */ /* 0x000fe40008000f00 */
[----:B------:R-:W-:-:S02]  /*113b0*/  MOV R151, UR34 ;  /* 0x0000002200977c02 */ /* 0x000fc40008000f00 */
[C---:B------:R-:W-:Y:S02]  /*113c0*/  R2UR UR32, R10.reuse ;  /* 0x000000000a2072ca */ /* 0x040fe400000e0000 */
[C---:B------:R-:W-:Y:S02]  /*113d0*/  R2UR UR33, R11.reuse ;  /* 0x000000000b2172ca */ /* 0x040fe400000e0000 */
[----:B------:R-:W-:Y:S02]  /*113e0*/  R2UR UR28, R10 ;  /* 0x000000000a1c72ca */ /* 0x000fe400000e0000 */
[----:B------:R-:W-:Y:S02]  /*113f0*/  R2UR UR29, R11 ;  /* 0x000000000b1d72ca */ /* 0x000fe400000e0000 */
[----:B------:R-:W-:Y:S01]  /*11400*/  MOV R156, UR31 ;  /* 0x0000001f009c7c02 */ /* 0x000fe20008000f00 */
[----:B------:R-:W-:Y:S01]  /*11410*/  UMOV UR31, UR61 ;  /* 0x0000003d001f7c82 */ /* 0x000fe20008000000 */
[----:B------:R-:W-:Y:S01]  /*11420*/  MOV R153, UR30 ;  /* 0x0000001e00997c02 */ /* 0x000fe20008000f00 */
[----:B------:R-:W-:Y:S01]  /*11430*/  UMOV UR30, UR60 ;  /* 0x0000003c001e7c82 */ /* 0x000fe20008000000 */
[----:B------:R-:W-:-:S02]  /*11440*/  WARPGROUP.DEPBAR.LE gsb0, 0x0 ;  /* 0x00008000000079c5 */ /* 0x000fc40000010000 */
[----:B------:R-:W-:Y:S01]  /*11450*/  WARPGROUP.ARRIVE ;  /* 0x00000000000079c5 */ /* 0x000fe20000000000 */
[----:B------:R-:W-:Y:S02]  /*11460*/  R2UR UR4, R12 ;  /* 0x000000000c0472ca */ /* 0x000fe400000e0000 */
[----:B------:R-:W-:Y:S02]  /*11470*/  R2UR UR5, R13 ;  /* 0x000000000d0572ca */ /* 0x000fe400000e0000 */
[----:B------:R-:W-:Y:S01]  /*11480*/  MOV R21, UR39 ;  /* 0x0000002700157c02 */ /* 0x000fe20008000f00 */
[----:B------:R-:W-:Y:S01]  /*11490*/  HGMMA.64x16x16.F32.BF16 R128, gdesc[UR52], R128, gsb0 ;  /* 0x00200000348079f0 */ /* 0x000fe20008001880 */
[----:B------:R-:W-:Y:S02]  /*114a0*/  R2UR UR38, R146 ;  /* 0x00000000922672ca */ /* 0x000fe400000e0000 */
[----:B------:R-:W-:Y:S02]  /*114b0*/  R2UR UR39, R147 ;  /* 0x00000000932772ca */ /* 0x000fe400000e0000 */
[----:B------:R-:W-:-:S02]  /*114c0*/  R2UR UR34, R148 ;  /* 0x00000000942272ca */ /* 0x000fc400000e0000 */
[----:B------:R-:W-:Y:S02]  /*114d0*/  R2UR UR35, R149 ;  /* 0x00000000952372ca */ /* 0x000fe400000e0000 */
[C---:B------:R-:W-:Y:S02]  /*114e0*/  R2UR UR24, R10.reuse ;  /* 0x000000000a1872ca */ /* 0x040fe400000e0000 */
[C---:B------:R-:W-:Y:S02]  /*114f0*/  R2UR UR25, R11.reuse ;  /* 0x000000000b1972ca */ /* 0x040fe400000e0000 */
[C---:B------:R-:W-:Y:S02]  /*11500*/  R2UR UR20, R10.reuse ;  /* 0x000000000a1472ca */ /* 0x040fe400000e0000 */
[----:B------:R-:W-:Y:S02]  /*11510*/  R2UR UR21, R11 ;  /* 0x000000000b1572ca */ /* 0x000fe400000e0000 */
[----:B------:R-:W-:-:S02]  /*11520*/  R2UR UR12, R10 ;  /* 0x000000000a0c72ca */ /* 0x000fc400000e0000 */
[C---:B------:R-:W-:Y:S02]  /*11530*/  R2UR UR13, R11.reuse ;  /* 0x000000000b0d72ca */ /* 0x040fe400000e0000 */
[----:B------:R-:W-:Y:S02]  /*11540*/  R2UR UR16, R10 ;  /* 0x000000000a1072ca */ /* 0x000fe400000e0000 */
[----:B------:R-:W-:Y:S01]  /*11550*/  R2UR UR17, R11 ;  /* 0x000000000b1172ca */ /* 0x000fe200000e0000 */
[----:B------:R-:W-:Y:S01]  /*11560*/  IMAD.MOV.U32 R15, RZ, RZ, -0x7fffffe0 ;  /* 0x80000020ff0f7424 */ /* 0x000fe200078e00ff */
[----:B------:R-:W-:Y:S02]  /*11570*/  R2UR UR61, R14 ;  /* 0x000000000e3d72ca */ /* 0x000fe400000e0000 */
[----:B------:R-:W-:Y:S01]  /*11580*/  R2UR UR60, R26 ;  /* 0x000000001a3c72ca */ /* 0x000fe200000e0000 */
[----:B------:R-:W-:Y:S02]  /*11590*/  WARPGROUP.DEPBAR.LE gsb0, 0x0 ;  /* 0x00008000000079c5 */ /* 0x000fe40000010000 */
[----:B------:R-:W-:Y:S01]  /*115a0*/  WARPGROUP.ARRIVE ;  /* 0x00000000000079c5 */ /* 0x000fe20000000000 */
[----:B------:R-:W-:-:S02]  /*115b0*/  R2UR UR55, R25 ;  /* 0x00000000193772ca */ /* 0x000fc400000e0000 */
[----:B------:R-:W-:Y:S02]  /*115c0*/  R2UR UR54, R24 ;  /* 0x00000000183672ca */ /* 0x000fe400000e0000 */
[----:B------:R-:W-:Y:S01]  /*115d0*/  R2UR UR52, R12 ;  /* 0x000000000c3472ca */ /* 0x000fe200000e0000 */
[----:B------:R-:W-:Y:S01]  /*115e0*/  HGMMA.64x16x16.F32.BF16 R120, gdesc[UR40], R120, gsb0 ;  /* 0x00200000287879f0 */ /* 0x000fe20008001878 */
[----:B------:R-:W-:Y:S01]  /*115f0*/  R2UR UR53, R13 ;  /* 0x000000000d3572ca */ /* 0x000fe200000e0000 */
[----:B------:R-:W-:Y:S01]  /*11600*/  VIADD R14, R150, 0x5c0 ;  /* 0x000005c0960e7836 */ /* 0x000fe20000000000 */
[----:B------:R0:W5:Y:S01]  /*11610*/  LDL.LU R26, [R1+0xe8] ;  /* 0x0000e800011a7983 */ /* 0x0001620000300800 */
[----:B------:R-:W-:Y:S02]  /*11620*/  WARPGROUP.DEPBAR.LE gsb0, 0x0 ;  /* 0x00008000000079c5 */ /* 0x000fe40000010000 */
[----:B------:R-:W-:Y:S01]  /*11630*/  WARPGROUP.ARRIVE ;  /* 0x00000000000079c5 */ /* 0x000fe20000000000 */
[----:B------:R-:W-:Y:S01]  /*11640*/  R2UR UR42, R14 ;  /* 0x000000000e2a72ca */ /* 0x000fe200000e0000 */
[----:B------:R0:W5:Y:S04]  /*11650*/  LDL.LU R25, [R1+0xe4] ;  /* 0x0000e40001197983 */ /* 0x0001680000300800 */
[----:B------:R-:W-:Y:S01]  /*11660*/  HGMMA.64x16x16.F32.BF16 R112, gdesc[UR8], R112, gsb0 ;  /* 0x00200000087079f0 */ /* 0x000fe20008001870 */
[----:B------:R-:W-:-:S02]  /*11670*/  R2UR UR43, R15 ;  /* 0x000000000f2b72ca */ /* 0x000fc400000e0000 */
[----:B------:R-:W-:Y:S02]  /*11680*/  R2UR UR40, R6 ;  /* 0x00000000062872ca */ /* 0x000fe400000e0000 */
[----:B------:R-:W-:Y:S01]  /*11690*/  R2UR UR41, R7 ;  /* 0x00000000072972ca */ /* 0x000fe200000e0000 */
[----:B------:R-:W-:Y:S01]  /*116a0*/  VIADD R14, R150, 0x600 ;  /* 0x00000600960e7836 */ /* 0x000fe20000000000 */
[----:B------:R0:W5:Y:S01]  /*116b0*/  LDL.LU R24, [R1+0xe0] ;  /* 0x0000e00001187983 */ /* 0x0001620000300800 */
[----:B------:R-:W-:Y:S01]  /*116c0*/  R2UR UR11, R23 ;  /* 0x00000000170b72ca */ /* 0x000fe200000e0000 */
[----:B------:R-:W-:Y:S02]  /*116d0*/  WARPGROUP.DEPBAR.LE gsb0, 0x0 ;  /* 0x00008000000079c5 */ /* 0x000fe40000010000 */
[----:B------:R-:W-:Y:S01]  /*116e0*/  WARPGROUP.ARRIVE ;  /* 0x00000000000079c5 */ /* 0x000fe20000000000 */
[----:B------:R-:W-:Y:S02]  /*116f0*/  R2UR UR10, R22 ;  /* 0x00000000160a72ca */ /* 0x000fe400000e0000 */
[----:B------:R-:W-:-:S02]  /*11700*/  R2UR UR8, R10 ;  /* 0x000000000a0872ca */ /* 0x000fc400000e0000 */
[----:B------:R-:W-:Y:S01]  /*11710*/  R2UR UR9, R11 ;  /* 0x000000000b0972ca */ /* 0x000fe200000e0000 */
[----:B------:R-:W-:Y:S01]  /*11720*/  HGMMA.64x16x16.F32.BF16 R104, gdesc[UR4], R104, gsb0 ;  /* 0x00200000046879f0 */ /* 0x000fe20008001868 */
[----:B------:R-:W-:Y:S01]  /*11730*/  IMAD.MOV.U32 R15, RZ, RZ, -0x7fffffe0 ;  /* 0x80000020ff0f7424 */ /* 0x000fe200078e00ff */
[----:B------:R0:W5:Y:S01]  /*11740*/  LDL.LU R23, [R1+0xdc] ;  /* 0x0000dc0001177983 */ /* 0x0001620000300800 */
[----:B------:R-:W-:Y:S02]  /*11750*/  R2UR UR7, R19 ;  /* 0x00000000130772ca */ /* 0x000fe400000e0000 */
[----:B------:R-:W-:Y:S01]  /*11760*/  R2UR UR6, R18 ;  /* 0x00000000120672ca */ /* 0x000fe200000e0000 */
[----:B------:R0:W5:Y:S01]  /*11770*/  LDL.LU R22, [R1+0xd8] ;  /* 0x0000d80001167983 */ /* 0x0001620000300800 */
[----:B------:R-:W-:Y:S02]  /*11780*/  R2UR UR4, R10 ;  /* 0x000000000a0472ca */ /* 0x000fe400000e0000 */
[----:B------:R-:W-:Y:S01]  /*11790*/  R2UR UR5, R11 ;  /* 0x000000000b0572ca */ /* 0x000fe200000e0000 */
[----:B------:R0:W5:Y:S04]  /*117a0*/  LDL.LU R19, [R1+0xd4] ;  /* 0x0000d40001137983 */ /* 0x0001680000300800 */
[----:B------:R0:W5:Y:S01]  /*117b0*/  LDL.LU R18, [R1+0xd0] ;  /* 0x0000d00001127983 */ /* 0x0001620000300800 */
[----:B------:R-:W-:-:S02]  /*117c0*/  WARPGROUP.DEPBAR.LE gsb0, 0x0 ;  /* 0x00008000000079c5 */ /* 0x000fc40000010000 */
        /* <DEDUP_REMOVED lines=38> */
[----:B------:R-:W-:Y:S02]  /*11a30*/  R2UR UR23, R16 ;  /* 0x00000000101772ca */ /* 0x000fe400000e0000 */
[----:B------:R-:W-:Y:S02]  /*11a40*/  R2UR UR22, R0 ;  /* 0x00000000001672ca */ /* 0x000fe400000e0000 */
[----:B------:R-:W-:Y:S02]  /*11a50*/  R2UR UR20, R6 ;  /* 0x00000000061472ca */ /* 0x000fe400000e0000 */
[----:B------:R-:W-:Y:S01]  /*11a60*/  R2UR UR21, R7 ;  /* 0x00000000071572ca */ /* 0x000fe200000e0000 */
[----:B------:R-:W-:Y:S02]  /*11a70*/  WARPGROUP.DEPBAR.LE gsb0, 0x0 ;  /* 0x00008000000079c5 */ /* 0x000fe40000010000 */
[----:B------:R-:W-:-:S10]  /*11a80*/  WARPGROUP.ARRIVE ;  /* 0x00000000000079c5 */ /* 0x000fd40000000000 */
[----:B------:R-:W-:Y:S01]  /*11a90*/  HGMMA.64x16x16.F32.BF16 R136, gdesc[UR20], R136, gsb0 ;  /* 0x00200000148879f0 */ /* 0x000fe20008001888 */
[----:B------:R-:W-:Y:S02]  /*11aa0*/  R2UR UR27, R17 ;  /* 0x00000000111b72ca */ /* 0x000fe400000e0000 */
[----:B------:R-:W-:Y:S01]  /*11ab0*/  R2UR UR26, R157 ;  /* 0x000000009d1a72ca */ /* 0x000fe200000e0000 */
[----:B------:R0:W5:Y:S01]  /*11ac0*/  LDL.LU R17, [R1+0xcc] ;  /* 0x0000cc0001117983 */ /* 0x0001620000300800 */
[----:B------:R-:W-:Y:S02]  /*11ad0*/  R2UR UR24, R6 ;  /* 0x00000000061872ca */ /* 0x000fe400000e0000 */
[----:B------:R-:W-:Y:S01]  /*11ae0*/  R2UR UR25, R7 ;  /* 0x00000000071972ca */ /* 0x000fe200000e0000 */
[----:B------:R0:W5:Y:S01]  /*11af0*/  LDL.LU R16, [R1+0xc8] ;  /* 0x0000c80001107983 */ /* 0x0001620000300800 */
[----:B------:R-:W-:Y:S02]  /*11b00*/  R2UR UR31, R156 ;  /* 0x000000009c1f72ca */ /* 0x000fe400000e0000 */
[----:B------:R-:W-:Y:S01]  /*11b10*/  R2UR UR30, R153 ;  /* 0x00000000991e72ca */ /* 0x000fe200000e0000 */
[----:B------:R0:W5:Y:S01]  /*11b20*/  LDL.LU R0, [R1+0xc4] ;  /* 0x0000c40001007983 */ /* 0x0001620000300800 */
[----:B------:R-:W-:-:S02]  /*11b30*/  WARPGROUP.DEPBAR.LE gsb0, 0x0 ;  /* 0x00008000000079c5 */ /* 0x000fc40000010000 */
[----:B------:R-:W-:-:S06]  /*11b40*/  WARPGROUP.ARRIVE ;  /* 0x00000000000079c5 */ /* 0x000fcc0000000000 */
[----:B------:R-:W-:Y:S01]  /*11b50*/  HGMMA.64x16x16.F32.BF16 R128, gdesc[UR24], R128, gsb0 ;  /* 0x00200000188079f0 */ /* 0x000fe20008001880 */
[----:B------:R-:W-:Y:S02]  /*11b60*/  R2UR UR28, R6 ;  /* 0x00000000061c72ca */ /* 0x000fe400000e0000 */
[----:B------:R-:W-:Y:S01]  /*11b70*/  R2UR UR29, R7 ;  /* 0x00000000071d72ca */ /* 0x000fe200000e0000 */
[----:B------:R-:W-:Y:S02]  /*11b80*/  WARPGROUP.DEPBAR.LE gsb0, 0x0 ;  /* 0x00008000000079c5 */ /* 0x000fe40000010000 */
[----:B------:R-:W-:-:S10]  /*11b90*/  WARPGROUP.ARRIVE ;  /* 0x00000000000079c5 */ /* 0x000fd40000000000 */
        /* <DEDUP_REMOVED lines=123> */
[----:B------:R-:W-:Y:S03]  /*12350*/  HGMMA.64x16x16.F32.BF16 R72, gdesc[UR32], R72, gsb0 ;  /* 0x00200000204879f0 */ /* 0x000fe60008001848 */
[----:B------:R-:W-:Y:S02]  /*12360*/  WARPGROUP.DEPBAR.LE gsb0, 0x0 ;  /* 0x00008000000079c5 */ /* 0x000fe40000010000 */
[----:B0-----:R-:W-:Y:S05]  /*12370*/  @P2 BRA `(.L_x_521) ;  /* 0x0000000000282947 */ /* 0x001fea0003800000 */
[----:B------:R-:W-:Y:S05]  /*12380*/  @!P0 BRA `(.L_x_522) ;  /* 0x0000000000048947 */ /* 0x000fea0003800000 */
[----:B------:R-:W-:Y:S01]  /*12390*/  BPT.TRAP 0x1 ;  /* 0x000000040000795c */ /* 0x000fe20000300000 */
.L_x_522:
[----:B------:R-:W-:Y:S01]  /*123a0*/  SHF.L.U32 R14, R155, 0x1f, RZ ;  /* 0x0000001f9b0e7819 */ /* 0x000fe200000006ff */
[----:B-----5:R-:W-:-:S04]  /*123b0*/  IMAD R15, R0, 0x8, R16 ;  /* 0x00000008000f7824 */ /* 0x020fc800078e0210 */
[----:B------:R0:W1:Y:S01]  /*123c0*/  SYNCS.PHASECHK.TRANS64.TRYWAIT P2, [R15+URZ+0x31c50], R14 ;  /* 0x031c500e0f0075a7 */ /* 0x000062000804017f */
[----:B------:R-:W-:Y:S05]  /*123d0*/  @!P0 BRA `(.L_x_523) ;  /* 0x0000000000048947 */ /* 0x000fea0003800000 */
[----:B------:R-:W-:Y:S01]  /*123e0*/  BPT.TRAP 0x1 ;  /* 0x000000040000795c */ /* 0x000fe20000300000 */
.L_x_523:
[----:B-1----:R-:W-:Y:S05]  /*123f0*/  @P2 BRA `(.L_x_521) ;  /* 0x0000000000082947 */ /* 0x002fea0003800000 */
[----:B------:R-:W1:Y:S02]  /*12400*/  SYNCS.PHASECHK.TRANS64.TRYWAIT P2, [R15+URZ+0x31c50], R14 ;  /* 0x031c500e0f0075a7 */ /* 0x000e64000804017f */
[----:B-1----:R-:W-:Y:S05]  /*12410*/  @!P2 BRA `(.L_x_524) ;  /* 0x000000d000aca947 */ /* 0x002fea0003800000 */
.L_x_521:
[----:B------:R-:W-:Y:S05]  /*12420*/  WARPSYNC.ALL ;  /* 0x0000000000007948 */ /* 0x000fea0003800000 */
[----:B------:R-:W-:Y:S01]  /*12430*/  ULDC UR4, c[0x0][0x9d8] ;  /* 0x0002760000047ab9 */ /* 0x000fe20000000800 */
[----:B------:R-:W-:Y:S01]  /*12440*/  STL [R1+0xcc], R4 ;  /* 0x0000cc0401007387 */ /* 0x000fe20000100800 */
[----:B------:R-:W-:Y:S01]  /*12450*/  FMUL.FTZ R156, R136, UR4 ;  /* 0x00000004889c7c20 */ /* 0x000fe20008410000 */
[----:B------:R-:W-:Y:S01]  /*12460*/  FMUL.FTZ R155, R137, UR4 ;  /* 0x00000004899b7c20 */ /* 0x000fe20008410000 */
[----:B------:R-:W-:Y:S01]  /*12470*/  FMUL.FTZ R147, R140, UR4 ;  /* 0x000000048c937c20 */ /* 0x000fe20008410000 */
[----:B------:R-:W-:Y:S01]  /*12480*/  FMUL.FTZ R146, R141, UR4 ;  /* 0x000000048d927c20 */ /* 0x000fe20008410000 */
[----:B------:R-:W-:Y:S01]  /*12490*/  FMUL.FTZ R138, R138, UR4 ;  /* 0x000000048a8a7c20 */ /* 0x000fe20008410000 */
[----:B------:R-:W-:Y:S01]  /*124a0*/  FMUL.FTZ R141, R128, UR4 ;  /* 0x00000004808d7c20 */ /* 0x000fe20008410000 */
[----:B------:R-:W0:Y:S01]  /*124b0*/  MUFU.TANH R156, R156 ;  /* 0x0000009c009c7308 */ /* 0x000e220000002400 */
[----:B------:R-:W-:Y:S01]  /*124c0*/  STL [R1+0xc8], R3 ;  /* 0x0000c80301007387 */ /* 0x000fe20000100800 */
[----:B------:R-:W-:Y:S01]  /*124d0*/  FMUL.FTZ R137, R132, UR4 ;  /* 0x0000000484897c20 */ /* 0x000fe20008410000 */
[----:B------:R-:W-:Y:S01]  /*124e0*/  FMUL.FTZ R136, R133, UR4 ;  /* 0x0000000485887c20 */ /* 0x000fe20008410000 */
[----:B------:R-:W-:Y:S01]  /*124f0*/  FMUL.FTZ R128, R121, UR4 ;  /* 0x0000000479807c20 */ /* 0x000fe20008410000 */
[----:B------:R2:W-:Y:S01]  /*12500*/  STL [R1+0xc4], R2 ;  /* 0x0000c40201007387 */ /* 0x0005e20000100800 */
[----:B------:R-:W-:Y:S01]  /*12510*/  FMUL.FTZ R20, R125, UR4 ;  /* 0x000000047d147c20 */ /* 0x000fe20008410000 */
[----:B------:R-:W-:Y:S01]  /*12520*/  FMUL.FTZ R125, R112, UR4 ;  /* 0x00000004707d7c20 */ /* 0x000fe20008410000 */
[----:B------:R-:W3:Y:S01]  /*12530*/  MUFU.TANH R155, R155 ;  /* 0x0000009b009b7308 */ /* 0x000ee20000002400 */
[----:B------:R-:W-:Y:S01]  /*12540*/  FMUL.FTZ R21, R116, UR4 ;  /* 0x0000000474157c20 */ /* 0x000fe20008410000 */
[----:B------:R-:W-:Y:S01]  /*12550*/  FMUL.FTZ R112, R117, UR4 ;  /* 0x0000000475707c20 */ /* 0x000fe20008410000 */
[----:B------:R-:W-:Y:S01]  /*12560*/  FMUL.FTZ R104, R104, UR4 ;  /* 0x0000000468687c20 */ /* 0x000fe20008410000 */
[----:B------:R-:W-:Y:S01]  /*12570*/  FMUL.FTZ R105, R105, UR4 ;  /* 0x0000000469697c20 */ /* 0x000fe20008410000 */
[----:B------:R-:W-:Y:S01]  /*12580*/  FMUL.FTZ R108, R108, UR4 ;  /* 0x000000046c6c7c20 */ /* 0x000fe20008410000 */
[----:B------:R-:W-:Y:S01]  /*12590*/  FMUL.FTZ R109, R109, UR4 ;  /* 0x000000046d6d7c20 */ /* 0x000fe20008410000 */
[----:B------:R-:W-:Y:S01]  /*125a0*/  FMUL.FTZ R96, R96, UR4 ;  /* 0x0000000460607c20 */ /* 0x000fe20008410000 */
[----:B------:R-:W4:Y:S01]  /*125b0*/  MUFU.TANH R147, R147 ;  /* 0x0000009300937308 */ /* 0x000f220000002400 */
[----:B01----:R-:W-:Y:S01]  /*125c0*/  FMNMX.FTZ R14, R156, R154, !PT ;  /* 0x0000009a9c0e7209 */ /* 0x003fe20007810000 */
[----:B------:R-:W-:Y:S01]  /*125d0*/  FMUL.FTZ R97, R97, UR4 ;  /* 0x0000000461617c20 */ /* 0x000fe20008410000 */
[----:B------:R-:W-:Y:S01]  /*125e0*/  FMUL.FTZ R100, R100, UR4 ;  /* 0x0000000464647c20 */ /* 0x000fe20008410000 */
[----:B------:R-:W-:Y:S01]  /*125f0*/  FMUL.FTZ R101, R101, UR4 ;  /* 0x0000000465657c20 */ /* 0x000fe20008410000 */
[----:B------:R-:W-:Y:S01]  /*12600*/  FMUL.FTZ R116, R89, UR4 ;  /* 0x0000000459747c20 */ /* 0x000fe20008410000 */
[----:B------:R-:W-:Y:S01]  /*12610*/  FMUL.FTZ R92, R92, UR4 ;  /* 0x000000045c5c7c20 */ /* 0x000fe20008410000 */
[----:B------:R-:W-:Y:S01]  /*12620*/  FMUL.FTZ R117, R93, UR4 ;  /* 0x000000045d757c20 */ /* 0x000fe20008410000 */
[----:B------:R-:W0:Y:S01]  /*12630*/  MUFU.TANH R146, R146 ;  /* 0x0000009200927308 */ /* 0x000e220000002400 */
[----:B---3--:R-:W-:Y:S01]  /*12640*/  FMNMX.FTZ R14, R155, R14, !PT ;  /* 0x0000000e9b0e7209 */ /* 0x008fe20007810000 */
[----:B------:R-:W-:Y:S01]  /*12650*/  FMUL.FTZ R140, R80, UR4 ;  /* 0x00000004508c7c20 */ /* 0x000fe20008410000 */
[----:B------:R-:W-:Y:S01]  /*12660*/  FMUL.FTZ R151, R81, UR4 ;  /* 0x0000000451977c20 */ /* 0x000fe20008410000 */
[----:B------:R-:W-:Y:S01]  /*12670*/  FMUL.FTZ R150, R84, UR4 ;  /* 0x0000000454967c20 */ /* 0x000fe20008410000 */
[----:B------:R-:W-:Y:S01]  /*12680*/  FMUL.FTZ R148, R85, UR4 ;  /* 0x0000000455947c20 */ /* 0x000fe20008410000 */
[----:B------:R-:W-:Y:S01]  /*12690*/  FMUL.FTZ R149, R72, UR4 ;  /* 0x0000000448957c20 */ /* 0x000fe20008410000 */
[----:B------:R-:W-:Y:S01]  /*126a0*/  FMUL.FTZ R152, R73, UR4 ;  /* 0x0000000449987c20 */ /* 0x000fe20008410000 */
[----:B--2---:R1:W2:Y:S01]  /*126b0*/  MUFU.TANH R2, R138 ;  /* 0x0000008a00027308 */ /* 0x0042a20000002400 */
[----:B----4-:R-:W-:Y:S01]  /*126c0*/  FMNMX.FTZ R14, R147, R14, !PT ;  /* 0x0000000e930e7209 */ /* 0x010fe20007810000 */
[----:B------:R-:W-:Y:S01]  /*126d0*/  FMUL.FTZ R153, R76, UR4 ;  /* 0x000000044c997c20 */ /* 0x000fe20008410000 */
[----:B------:R-:W-:Y:S01]  /*126e0*/  FMUL.FTZ R121, R77, UR4 ;  /* 0x000000044d797c20 */ /* 0x000fe20008410000 */
[----:B------:R-:W-:Y:S01]  /*126f0*/  FMUL.FTZ R123, R123, UR4 ;  /* 0x000000047b7b7c20 */ /* 0x000fe20008410000 */
[----:B------:R-:W-:Y:S01]  /*12700*/  FMUL.FTZ R114, R114, UR4 ;  /* 0x0000000472727c20 */ /* 0x000fe20008410000 */
[----:B------:R-:W-:Y:S01]  /*12710*/  FMUL.FTZ R127, R127, UR4 ;  /* 0x000000047f7f7c20 */ /* 0x000fe20008410000 */
[----:B------:R-:W-:Y:S01]  /*12720*/  FMUL.FTZ R122, R122, UR4 ;  /* 0x000000047a7a7c20 */ /* 0x000fe20008410000 */
[----:B------:R-:W3:Y:S01]  /*12730*/  MUFU.TANH R141, R141 ;  /* 0x0000008d008d7308 */ /* 0x000ee20000002400 */
[----:B-1----:R-:W-:Y:S01]  /*12740*/  FMUL.FTZ R138, R129, UR4 ;  /* 0x00000004818a7c20 */ /* 0x002fe20008410000 */
[----:B------:R-:W-:Y:S01]  /*12750*/  FMUL.FTZ R129, R120, UR4 ;  /* 0x0000000478817c20 */ /* 0x000fe20008410000 */
[----:B0-----:R-:W-:Y:S01]  /*12760*/  FMNMX.FTZ R14, R146, R14, !PT ;  /* 0x0000000e920e7209 */ /* 0x001fe20007810000 */
[----:B------:R-:W-:Y:S01]  /*12770*/  FMUL.FTZ R120, R124, UR4 ;  /* 0x000000047c787c20 */ /* 0x000fe20008410000 */
[----:B------:R-:W-:Y:S01]  /*12780*/  FMUL.FTZ R124, R113, UR4 ;  /* 0x00000004717c7c20 */ /* 0x000fe20008410000 */
[----:B------:R-:W-:Y:S01]  /*12790*/  FMUL.FTZ R113, R88, UR4 ;  /* 0x0000000458717c20 */ /* 0x000fe20008410000 */
[----:B------:R-:W-:Y:S01]  /*127a0*/  ULDC UR5, c[0x0][0x988] ;  /* 0x0002620000057ab9 */ /* 0x000fe20000000800 */
[----:B------:R-:W0:Y:S01]  /*127b0*/  MUFU.TANH R138, R138 ;  /* 0x0000008a008a7308 */ /* 0x000e220000002400 */
[----:B------:R-:W-:Y:S01]  /*127c0*/  FMUL.FTZ R139, R139, UR4 ;  /* 0x000000048b8b7c20 */ /* 0x000fe20008410000 */
[----:B--2---:R-:W-:Y:S01]  /*127d0*/  STL [R1+0x4c], R2 ;  /* 0x00004c0201007387 */ /* 0x004fe20000100800 */
[----:B------:R-:W-:Y:S01]  /*127e0*/  FMUL.FTZ R134, R134, UR4 ;  /* 0x0000000486867c20 */ /* 0x000fe20008410000 */
[----:B------:R-:W-:Y:S01]  /*127f0*/  FMUL.FTZ R143, R143, UR4 ;  /* 0x000000048f8f7c20 */ /* 0x000fe20008410000 */
[----:B------:R-:W-:Y:S01]  /*12800*/  FMUL.FTZ R135, R135, UR4 ;  /* 0x0000000487877c20 */ /* 0x000fe20008410000 */
[----:B------:R-:W-:Y:S01]  /*12810*/  FMUL.FTZ R126, R126, UR4 ;  /* 0x000000047e7e7c20 */ /* 0x000fe20008410000 */
[----:B------:R-:W-:Y:S01]  /*12820*/  FMUL.FTZ R157, R115, UR4 ;  /* 0x00000004739d7c20 */ /* 0x000fe20008410000 */
[----:B------:R-:W1:Y:S01]  /*12830*/  MUFU.TANH R137, R137 ;  /* 0x0000008900897308 */ /* 0x000e620000002400 */
[----:B---3--:R-:W-:Y:S01]  /*12840*/  FMNMX.FTZ R14, R141, R14, !PT ;  /* 0x0000000e8d0e7209 */ /* 0x008fe20007810000 */
[----:B------:R-:W-:Y:S01]  /*12850*/  FMUL.FTZ R131, R131, UR4 ;  /* 0x0000000483837c20 */ /* 0x000fe20008410000 */
[----:B------:R-:W-:Y:S01]  /*12860*/  FMUL.FTZ R142, R142, UR4 ;  /* 0x000000048e8e7c20 */ /* 0x000fe20008410000 */
[----:B------:R-:W-:-:S04]  /*12870*/  FMUL.FTZ R130, R130, UR4 ;  /* 0x0000000482827c20 */ /* 0x000fc80008410000 */
        /* <DEDUP_REMOVED lines=58> */
[----:B------:R1:W3:Y:S01]  /*12c20*/  MUFU.TANH R81, R123 ;  /* 0x0000007b00517308 */ /* 0x0002e20000002400 */
[----:B--2---:R-:W-:-:S07]  /*12c30*/  FMNMX.FTZ R14, R153, R14, !PT ;  /* 0x0000000e990e7209 */ /* 0x004fce0007810000 */
[----:B------:R-:W2:Y:S01]  /*12c40*/  MUFU.TANH R80, R114 ;  /* 0x0000007200507308 */ /* 0x000ea20000002400 */
[----:B0-----:R-:W-:Y:S01]  /*12c50*/  FMNMX.FTZ R14, R121, R14, !PT ;  /* 0x0000000e790e7209 */ /* 0x001fe20007810000 */
[----:B-1----:R-:W4:Y:S04]  /*12c60*/  LDL.LU R123, [R1+0x4c] ;  /* 0x00004c00017b7983 */ /* 0x002f280000300800 */
[----:B------:R-:W0:Y:S02]  /*12c70*/  SHFL.BFLY PT, R15, R14, 0x2, 0x1f ;  /* 0x0c401f000e0f7f89 */ /* 0x000e2400000e0000 */
[----:B------:R-:W1:Y:S08]  /*12c80*/  MUFU.TANH R88, R127 ;  /* 0x0000007f00587308 */ /* 0x000e700000002400 */
[----:B------:R-:W-:Y:S08]  /*12c90*/  MUFU.TANH R84, R122 ;  /* 0x0000007a00547308 */ /* 0x000ff00000002400 */
[----:B------:R3:W-:Y:S01]  /*12ca0*/  MUFU.TANH R4, R139 ;  /* 0x0000008b00047308 */ /* 0x0007e20000002400 */
[----:B0-----:R-:W-:-:S07]  /*12cb0*/  FMNMX.FTZ R14, R14, R15, !PT ;  /* 0x0000000f0e0e7209 */ /* 0x001fce0007810000 */
[----:B------:R-:W0:Y:S01]  /*12cc0*/  MUFU.TANH R85, R134 ;  /* 0x0000008600557308 */ /* 0x000e220000002400 */
[----:B------:R-:W2:Y:S01]  /*12cd0*/  SHFL.BFLY PT, R15, R14, 0x1, 0x1f ;  /* 0x0c201f000e0f7f89 */ /* 0x000ea200000e0000 */
[----:B---3--:R-:W-:-:S06]  /*12ce0*/  FMUL.FTZ R139, R118, UR4 ;  /* 0x00000004768b7c20 */ /* 0x008fcc0008410000 */
[----:B------:R-:W-:Y:S08]  /*12cf0*/  MUFU.TANH R2, R143 ;  /* 0x0000008f00027308 */ /* 0x000ff00000002400 */
[----:B------:R-:W3:Y:S08]  /*12d00*/  MUFU.TANH R72, R135 ;  /* 0x0000008700487308 */ /* 0x000ef00000002400 */
[----:B------:R0:W-:Y:S01]  /*12d10*/  MUFU.TANH R93, R131 ;  /* 0x00000083005d7308 */ /* 0x0001e20000002400 */
[----:B--2---:R-:W-:Y:S01]  /*12d20*/  FMNMX.FTZ R14, R14, R15, !PT ;  /* 0x0000000f0e0e7209 */ /* 0x004fe20007810000 */
[----:B------:R-:W-:-:S04]  /*12d30*/  IMAD.U32 R15, RZ, RZ, UR5 ;  /* 0x00000005ff0f7e24 */ /* 0x000fc8000f8e00ff */
[C---:B------:R-:W-:Y:S01]  /*12d40*/  FADD.FTZ R122, -R14.reuse, R154 ;  /* 0x0000009a0e7a7221 */ /* 0x040fe20000010100 */
[-C--:B------:R-:W-:Y:S01]  /*12d50*/  FMUL.FTZ R154, R14, R15.reuse ;  /* 0x0000000f0e9a7220 */ /* 0x080fe20000410000 */
[----:B------:R-:W-:Y:S03]  /*12d60*/  MUFU.TANH R3, R142 ;  /* 0x0000008e00037308 */ /* 0x000fe60000002400 */
[-CC-:B------:R-:W-:Y:S01]  /*12d70*/  FFMA.FTZ R127, R120, R15.reuse, -R154.reuse ;  /* 0x0000000f787f7223 */ /* 0x180fe2000001089a */
[----:B------:R-:W-:Y:S02]  /*12d80*/  IMAD.MOV.U32 R120, RZ, RZ, R81 ;  /* 0x000000ffff787224 */ /* 0x000fe400078e0051 */
[-C--:B------:R-:W-:Y:S01]  /*12d90*/  FFMA.FTZ R81, R112, R15.reuse, -R154 ;  /* 0x0000000f70517223 */ /* 0x080fe2000001089a */
[----:B------:R-:W-:Y:S02]  /*12da0*/  IMAD.MOV.U32 R112, RZ, RZ, R80 ;  /* 0x000000ffff707224 */ /* 0x000fe400078e0050 */
[-CC-:B------:R-:W-:Y:S01]  /*12db0*/  FFMA.FTZ R80, R105, R15.reuse, -R154.reuse ;  /* 0x0000000f69507223 */ /* 0x180fe2000001089a */
[-C--:B------:R-:W-:Y:S01]  /*12dc0*/  FFMA.FTZ R118, R155, R15.reuse, -R154 ;  /* 0x0000000f9b767223 */ /* 0x080fe2000001089a */
[----:B-1----:R-:W-:Y:S01]  /*12dd0*/  IMAD.MOV.U32 R105, RZ, RZ, R88 ;  /* 0x000000ffff697224 */ /* 0x002fe200078e0058 */
[----:B------:R-:W4:Y:S01]  /*12de0*/  LDL.LU R155, [R1+0x2c] ;  /* 0x00002c00019b7983 */ /* 0x000f220000300800 */
[-CC-:B------:R-:W-:Y:S01]  /*12df0*/  FFMA.FTZ R88, R108, R15.reuse, -R154.reuse ;  /* 0x0000000f6c587223 */ /* 0x180fe2000001089a */
[----:B------:R-:W-:Y:S02]  /*12e00*/  MUFU.TANH R89, R130 ;  /* 0x0000008200597308 */ /* 0x000fe40000002400 */
[----:B------:R-:W2:Y:S01]  /*12e10*/  LDL.LU R108, [R1+0x30] ;  /* 0x00003000016c7983 */ /* 0x000ea20000300800 */
[-C--:B------:R-:W-:Y:S01]  /*12e20*/  FMUL.FTZ R122, R122, R15.reuse ;  /* 0x0000000f7a7a7220 */ /* 0x080fe20000410000 */
[-CC-:B------:R-:W-:Y:S01]  /*12e30*/  FFMA.FTZ R115, R156, R15.reuse, -R154.reuse ;  /* 0x0000000f9c737223 */ /* 0x180fe2000001089a */
[----:B------:R-:W-:-:S03]  /*12e40*/  FFMA.FTZ R73, R104, R15, -R154 ;  /* 0x0000000f68497223 */ /* 0x000fc6000001089a */
[----:B------:R1:W3:Y:S01]  /*12e50*/  MUFU.TANH R143, R126 ;  /* 0x0000007e008f7308 */ /* 0x0002e20000002400 */
[-CC-:B------:R-:W-:Y:S01]  /*12e60*/  FFMA.FTZ R114, R147, R15.reuse, -R154.reuse ;  /* 0x0000000f93727223 */ /* 0x180fe2000001089a */
[----:B0-----:R-:W-:Y:S01]  /*12e70*/  FFMA.FTZ R131, R137, R15, -R154 ;  /* 0x0000000f89837223 */ /* 0x001fe2000001089a */
[----:B------:R-:W-:-:S05]  /*12e80*/  IMAD.MOV.U32 R137, RZ, RZ, R85 ;  /* 0x000000ffff897224 */ /* 0x000fca00078e0055 */
[----:B------:R-:W-:Y:S01]  /*12e90*/  MUFU.EX2 R104, R115 ;  /* 0x0000007300687308 */ /* 0x000fe20000000800 */
[-CC-:B-1----:R-:W-:Y:S01]  /*12ea0*/  FFMA.FTZ R126, R20, R15.reuse, -R154.reuse ;  /* 0x0000000f147e7223 */ /* 0x182fe2000001089a */
[----:B------:R-:W-:-:S06]  /*12eb0*/  FFMA.FTZ R146, R146, R15, -R154 ;  /* 0x0000000f92927223 */ /* 0x000fcc000001089a */
[----:B------:R-:W2:Y:S01]  /*12ec0*/  MUFU.EX2 R20, R122 ;  /* 0x0000007a00147308 */ /* 0x000ea20000000800 */
[----:B------:R-:W-:Y:S01]  /*12ed0*/  FFMA.FTZ R85, R116, R15, -R154 ;  /* 0x0000000f74557223 */ /* 0x000fe2000001089a */
[----:B------:R-:W-:-:S06]  /*12ee0*/  FMUL.FTZ R116, R106, UR4 ;  /* 0x000000046a747c20 */ /* 0x000fcc0008410000 */
[----:B------:R-:W0:Y:S01]  /*12ef0*/  MUFU.EX2 R118, R118 ;  /* 0x0000007600767308 */ /* 0x000e220000000800 */
[----:B------:R-:W-:-:S07]  /*12f00*/  FFMA.FTZ R132, R138, R15, -R154 ;  /* 0x0000000f8a847223 */ /* 0x000fce000001089a */
[----:B------:R1:W0:Y:S01]  /*12f10*/  MUFU.EX2 R106, R114 ;  /* 0x00000072006a7308 */ /* 0x0002220000000800 */
[----:B---3--:R-:W-:Y:S02]  /*12f20*/  IMAD.MOV.U32 R138, RZ, RZ, R72 ;  /* 0x000000ffff8a7224 */ /* 0x008fe400078e0048 */
[----:B------:R-:W-:-:S05]  /*12f30*/  FFMA.FTZ R72, R97, R15, -R154 ;  /* 0x0000000f61487223 */ /* 0x000fca000001089a */
[----:B------:R-:W3:Y:S01]  /*12f40*/  MUFU.EX2 R146, R146 ;  /* 0x0000009200927308 */ /* 0x000ee20000000800 */
[----:B-1----:R-:W-:Y:S02]  /*12f50*/  IMAD.MOV.U32 R114, RZ, RZ, R143 ;  /* 0x000000ffff727224 */ /* 0x002fe400078e008f */
[----:B------:R-:W-:Y:S02]  /*12f60*/  IMAD.MOV.U32 R135, RZ, RZ, R93 ;  /* 0x000000ffff877224 */ /* 0x000fe400078e005d */
[----:B------:R-:W-:Y:S02]  /*12f70*/  IMAD.MOV.U32 R134, RZ, RZ, R89 ;  /* 0x000000ffff867224 */ /* 0x000fe400078e0059 */
[-CC-:B------:R-:W-:Y:S01]  /*12f80*/  FFMA.FTZ R76, R21, R15.reuse, -R154.reuse ;  /* 0x0000000f154c7223 */ /* 0x180fe2000001089a */
[-C--:B------:R-:W-:Y:S01]  /*12f90*/  FFMA.FTZ R21, R101, R15.reuse, -R154 ;  /* 0x0000000f65157223 */ /* 0x080fe2000001089a */
[----:B------:R-:W-:Y:S02]  /*12fa0*/  IMAD.MOV.U32 R101, RZ, RZ, R120 ;  /* 0x000000ffff657224 */ /* 0x000fe400078e0078 */
[-CC-:B------:R-:W-:Y:S01]  /*12fb0*/  FFMA.FTZ R130, R136, R15.reuse, -R154.reuse ;  /* 0x0000000f88827223 */ /* 0x180fe2000001089a */
[----:B------:R-:W-:Y:S01]  /*12fc0*/  FMUL.FTZ R120, R98, UR4 ;  /* 0x0000000462787c20 */ /* 0x000fe20008410000 */
[----:B------:R-:W-:Y:S01]  /*12fd0*/  FFMA.FTZ R133, R141, R15, -R154 ;  /* 0x0000000f8d857223 */ /* 0x000fe2000001089a */
[----:B------:R-:W-:-:S02]  /*12fe0*/  IMAD.MOV.U32 R136, RZ, RZ, R84 ;  /* 0x000000ffff887224 */ /* 0x000fc400078e0054 */
[-CC-:B------:R-:W-:Y:S01]  /*12ff0*/  FFMA.FTZ R129, R129, R15.reuse, -R154.reuse ;  /* 0x0000000f81817223 */ /* 0x180fe2000001089a */
[----:B------:R-:W-:Y:S02]  /*13000*/  IMAD.MOV.U32 R98, RZ, RZ, R137 ;  /* 0x000000ffff627224 */ /* 0x000fe400078e0089 */
        /* <DEDUP_REMOVED lines=16> */
[----:B------:R-:W-:Y:S01]  /*13110*/  FFMA.FTZ R154, R121, R15, -R154 ;  /* 0x0000000f799a7223 */ /* 0x000fe2000001089a */
[----:B------:R-:W-:Y:S01]  /*13120*/  FMUL.FTZ R121, R99, UR4 ;  /* 0x0000000463797c20 */ /* 0x000fe20008410000 */
[----:B------:R-:W-:-:S02]  /*13130*/  IMAD.MOV.U32 R99, RZ, RZ, R138 ;  /* 0x000000ffff637224 */ /* 0x000fc400078e008a */
[----:B------:R-:W-:Y:S01]  /*13140*/  IMAD.MOV.U32 R100, RZ, RZ, R136 ;  /* 0x000000ffff647224 */ /* 0x000fe200078e0088 */
[----:B------:R-:W1:Y:S01]  /*13150*/  MUFU.TANH R157, R157 ;  /* 0x0000009d009d7308 */ /* 0x000e620000002400 */
[----:B------:R-:W-:Y:S01]  /*13160*/  FMUL.FTZ R115, R119, UR4 ;  /* 0x0000000477737c20 */ /* 0x000fe20008410000 */
[----:B------:R-:W-:-:S06]  /*13170*/  IMAD.MOV.U32 R113, RZ, RZ, R105 ;  /* 0x000000ffff717224 */ /* 0x000fcc00078e0069 */
[----:B------:R-:W1:Y:S01]  /*13180*/  MUFU.TANH R139, R139 ;  /* 0x0000008b008b7308 */ /* 0x000e620000002400 */
[----:B------:R-:W-:-:S07]  /*13190*/  FMUL.FTZ R117, R107, UR4 ;  /* 0x000000046b757c20 */ /* 0x000fce0008410000 */
[----:B------:R-:W1:Y:S01]  /*131a0*/  MUFU.TANH R115, R115 ;  /* 0x0000007300737308 */ /* 0x000e620000002400 */
[----:B------:R-:W-:-:S07]  /*131b0*/  FMUL.FTZ R119, R111, UR4 ;  /* 0x000000046f777c20 */ /* 0x000fce0008410000 */
[----:B------:R-:W1:Y:S08]  /*131c0*/  MUFU.TANH R116, R116 ;  /* 0x0000007400747308 */ /* 0x000e700000002400 */
[----:B------:R-:W1:Y:S08]  /*131d0*/  MUFU.TANH R117, R117 ;  /* 0x0000007500757308 */ /* 0x000e700000002400 */
[----:B------:R-:W-:Y:S01]  /*131e0*/  MUFU.TANH R119, R119 ;  /* 0x0000007700777308 */ /* 0x000fe20000002400 */
[----:B------:R-:W-:-:S07]  /*131f0*/  FMUL.FTZ R109, R103, UR4 ;  /* 0x00000004676d7c20 */ /* 0x000fce0008410000 */
[----:B------:R-:W-:Y:S08]  /*13200*/  MUFU.TANH R120, R120 ;  /* 0x0000007800787308 */ /* 0x000ff00000002400 */
[----:B------:R-:W-:Y:S01]  /*13210*/  MUFU.TANH R121, R121 ;  /* 0x0000007900797308 */ /* 0x000fe20000002400 */
[----:B------:R-:W-:Y:S01]  /*13220*/  FMUL.FTZ R111, R91, UR4 ;  /* 0x000000045b6f7c20 */ /* 0x000fe20008410000 */
[----:B------:R-:W-:-:S06]  /*13230*/  FMUL.FTZ R94, R94, UR4 ;  /* 0x000000045e5e7c20 */ /* 0x000fcc0008410000 */
[----:B------:R-:W-:Y:S01]  /*13240*/  MUFU.TANH R109, R109 ;  /* 0x0000006d006d7308 */ /* 0x000fe20000002400 */
[----:B------:R-:W-:Y:S02]  /*13250*/  IMAD.MOV.U32 R103, RZ, RZ, R134 ;  /* 0x000000ffff677224 */ /* 0x000fe400078e0086 */
[----:B------:R-:W-:-:S05]  /*13260*/  FMUL.FTZ R82, R82, UR4 ;  /* 0x0000000452527c20 */ /* 0x000fca0008410000 */
[----:B------:R-:W-:Y:S08]  /*13270*/  MUFU.TANH R111, R111 ;  /* 0x0000006f006f7308 */ /* 0x000ff00000002400 */
[----:B------:R-:W-:Y:S01]  /*13280*/  MUFU.TANH R94, R94 ;  /* 0x0000005e005e7308 */ /* 0x000fe20000002400 */
[----:B------:R-:W-:Y:S01]  /*13290*/  FMUL.FTZ R136, R86, UR4 ;  /* 0x0000000456887c20 */ /* 0x000fe20008410000 */
[----:B------:R-:W-:-:S06]  /*132a0*/  FMUL.FTZ R137, R87, UR4 ;  /* 0x0000000457897c20 */ /* 0x000fcc0008410000 */
[----:B------:R-:W-:Y:S01]  /*132b0*/  MUFU.TANH R82, R82 ;  /* 0x0000005200527308 */ /* 0x000fe20000002400 */
[----:B------:R-:W-:-:S07]  /*132c0*/  FMUL.FTZ R148, R75, UR4 ;  /* 0x000000044b947c20 */ /* 0x000fce0008410000 */
[----:B------:R-:W-:Y:S01]  /*132d0*/  MUFU.TANH R136, R136 ;  /* 0x0000008800887308 */ /* 0x000fe20000002400 */
[----:B--2---:R-:W-:-:S04]  /*132e0*/  FFMA.FTZ R97, R20, R108, R104 ;  /* 0x0000006c14617223 */ /* 0x004fc80000010068 */
[----:B0-----:R-:W-:-:S04]  /*132f0*/  FADD.FTZ R97, R118, R97 ;  /* 0x0000006176617221 */ /* 0x001fc80000010000 */
[----:B------:R-:W-:-:S04]  /*13300*/  FADD.FTZ R97, R106, R97 ;  /* 0x000000616a617221 */ /* 0x000fc80000010000 */
[----:B---3--:R-:W-:Y:S01]  /*13310*/  FADD.FTZ R143, R146, R97 ;  /* 0x00000061928f7221 */ /* 0x008fe20000010000 */
[----:B----4-:R-:W-:-:S04]  /*13320*/  FMNMX.FTZ R97, R123, R155, !PT ;  /* 0x0000009b7b617209 */ /* 0x010fc80007810000 */
[----:B------:R-:W-:-:S04]  /*13330*/  FMNMX.FTZ R97, R4, R97, !PT ;  /* 0x0000006104617209 */ /* 0x000fc80007810000 */
[----:B------:R-:W-:Y:S01]  /*13340*/  FMNMX.FTZ R97, R3, R97, !PT ;  /* 0x0000006103617209 */ /* 0x000fe20007810000 */
[----:B------:R-:W-:-:S03]  /*13350*/  FMUL.FTZ R108, R102, UR4 ;  /* 0x00000004666c7c20 */ /* 0x000fc60008410000 */
[----:B------:R-:W-:Y:S01]  /*13360*/  FMNMX.FTZ R97, R2, R97, !PT ;  /* 0x0000006102617209 */ /* 0x000fe20007810000 */
[----:B------:R-:W-:-:S03]  /*13370*/  IMAD.MOV.U32 R102, RZ, RZ, R135 ;  /* 0x000000ffff667224 */ /* 0x000fc600078e0087 */
[----:B------:R-:W-:-:S04]  /*13380*/  FMNMX.FTZ R97, R134, R97, !PT ;  /* 0x0000006186617209 */ /* 0x000fc80007810000 */
[----:B------:R-:W-:-:S04]  /*13390*/  FMNMX.FTZ R97, R102, R97, !PT ;  /* 0x0000006166617209 */ /* 0x000fc80007810000 */
[----:B------:R-:W-:-:S04]  /*133a0*/  FMNMX.FTZ R97, R98, R97, !PT ;  /* 0x0000006162617209 */ /* 0x000fc80007810000 */
[----:B------:R-:W-:-:S04]  /*133b0*/  FMNMX.FTZ R97, R99, R97, !PT ;  /* 0x0000006163617209 */ /* 0x000fc80007810000 */
[----:B------:R-:W-:-:S04]  /*133c0*/  FMNMX.FTZ R97, R100, R97, !PT ;  /* 0x0000006164617209 */ /* 0x000fc80007810000 */
[----:B------:R-:W-:-:S04]  /*133d0*/  FMNMX.FTZ R97, R101, R97, !PT ;  /* 0x0000006165617209 */ /* 0x000fc80007810000 */
[----:B------:R-:W-:-:S04]  /*133e0*/  FMNMX.FTZ R97, R114, R97, !PT ;  /* 0x0000006172617209 */ /* 0x000fc80007810000 */
[----:B------:R-:W-:Y:S02]  /*133f0*/  FMNMX.FTZ R97, R113, R97, !PT ;  /* 0x0000006171617209 */ /* 0x000fe40007810000 */
[----:B------:R-:W-:Y:S01]  /*13400*/  F2FP.BF16.F32.PACK_AB R104, R118, R104 ;  /* 0x000000687668723e */ /* 0x000fe200000010ff */
[----:B------:R-:W-:Y:S01]  /*13410*/  FMUL.FTZ R118, R110, UR4 ;  /* 0x000000046e767c20 */ /* 0x000fe20008410000 */
[----:B------:R-:W-:-:S04]  /*13420*/  FMNMX.FTZ R97, R112, R97, !PT ;  /* 0x0000006170617209 */ /* 0x000fc80007810000 */
[----:B-1----:R-:W-:Y:S01]  /*13430*/  FMNMX.FTZ R97, R157, R97, !PT ;  /* 0x000000619d617209 */ /* 0x002fe20007810000 */
[----:B------:R-:W0:Y:S03]  /*13440*/  MUFU.TANH R118, R118 ;  /* 0x0000007600767308 */ /* 0x000e260000002400 */
[----:B------:R-:W-:-:S04]  /*13450*/  FMNMX.FTZ R97, R139, R97, !PT ;  /* 0x000000618b617209 */ /* 0x000fc80007810000 */
[----:B------:R-:W-:-:S04]  /*13460*/  FMNMX.FTZ R97, R115, R97, !PT ;  /* 0x0000006173617209 */ /* 0x000fc80007810000 */
[----:B------:R-:W-:Y:S01]  /*13470*/  FMNMX.FTZ R97, R116, R97, !PT ;  /* 0x0000006174617209 */ /* 0x000fe20007810000 */
[----:B------:R-:W1:Y:S03]  /*13480*/  MUFU.TANH R108, R108 ;  /* 0x0000006c006c7308 */ /* 0x000e660000002400 */
[----:B------:R-:W-:Y:S01]  /*13490*/  FMNMX.FTZ R97, R117, R97, !PT ;  /* 0x0000006175617209 */ /* 0x000fe20007810000 */
[----:B------:R-:W-:-:S03]  /*134a0*/  FMUL.FTZ R110, R90, UR4 ;  /* 0x000000045a6e7c20 */ /* 0x000fc60008410000 */
[----:B0-----:R-:W-:-:S04]  /*134b0*/  FMNMX.FTZ R97, R118, R97, !PT ;  /* 0x0000006176617209 */ /* 0x001fc80007810000 */
[----:B------:R-:W-:Y:S01]  /*134c0*/  FMNMX.FTZ R97, R119, R97, !PT ;  /* 0x0000006177617209 */ /* 0x000fe20007810000 */
[----:B------:R-:W0:Y:S03]  /*134d0*/  MUFU.TANH R110, R110 ;  /* 0x0000006e006e7308 */ /* 0x000e260000002400 */
[----:B------:R-:W-:Y:S01]  /*134e0*/  FMNMX.FTZ R97, R120, R97, !PT ;  /* 0x0000006178617209 */ /* 0x000fe20007810000 */
[----:B------:R-:W-:-:S03]  /*134f0*/  FMUL.FTZ R134, R95, UR4 ;  /* 0x000000045f867c20 */ /* 0x000fc60008410000 */
[----:B------:R-:W-:-:S04]  /*13500*/  FMNMX.FTZ R97, R121, R97, !PT ;  /* 0x0000006179617209 */ /* 0x000fc80007810000 */
[----:B-1----:R-:W-:Y:S01]  /*13510*/  FMNMX.FTZ R97, R108, R97, !PT ;  /* 0x000000616c617209 */ /* 0x002fe20007810000 */
[----:B------:R-:W1:Y:S01]  /*13520*/  MUFU.TANH R134, R134 ;  /* 0x0000008600867308 */ /* 0x000e620000002400 */
[----:B------:R-:W-:Y:S02]  /*13530*/  FMUL.FTZ R135, R83, UR4 ;  /* 0x0000000453877c20 */ /* 0x000fe40008410000 */
[----:B------:R-:W-:-:S04]  /*13540*/  FMNMX.FTZ R97, R109, R97, !PT ;  /* 0x000000616d617209 */ /* 0x000fc80007810000 */
[----:B0-----:R-:W-:Y:S01]  /*13550*/  FMNMX.FTZ R97, R110, R97, !PT ;  /* 0x000000616e617209 */ /* 0x001fe20007810000 */
[----:B------:R-:W0:Y:S03]  /*13560*/  MUFU.TANH R135, R135 ;  /* 0x0000008700877308 */ /* 0x000e260000002400 */
[----:B------:R-:W-:Y:S02]  /*13570*/  FMNMX.FTZ R97, R111, R97, !PT ;  /* 0x000000616f617209 */ /* 0x000fe40007810000 */
[----:B------:R-:W-:Y:S01]  /*13580*/  F2FP.BF16.F32.PACK_AB R106, R146, R106 ;  /* 0x0000006a926a723e */ /* 0x000fe200000010ff */
[----:B------:R-:W-:Y:S01]  /*13590*/  FMUL.FTZ R146, R74, UR4 ;  /* 0x000000044a927c20 */ /* 0x000fe20008410000 */
[----:B------:R-:W-:Y:S01]  /*135a0*/  FMNMX.FTZ R97, R94, R97, !PT ;  /* 0x000000615e617209 */ /* 0x000fe20007810000 */
[----:B------:R-:W2:Y:S03]  /*135b0*/  MUFU.TANH R137, R137 ;  /* 0x0000008900897308 */ /* 0x000ea60000002400 */
[----:B-1----:R-:W-:Y:S01]  /*135c0*/  FMNMX.FTZ R97, R134, R97, !PT ;  /* 0x0000006186617209 */ /* 0x002fe20007810000 */
[----:B------:R-:W-:-:S03]  /*135d0*/  FMUL.FTZ R150, R78, UR4 ;  /* 0x000000044e967c20 */ /* 0x000fc60008410000 */
[----:B------:R-:W-:Y:S01]  /*135e0*/  FMNMX.FTZ R97, R82, R97, !PT ;  /* 0x0000006152617209 */ /* 0x000fe20007810000 */
[----:B------:R-:W1:Y:S01]  /*135f0*/  MUFU.TANH R146, R146 ;  /* 0x0000009200927308 */ /* 0x000e620000002400 */
[----:B------:R-:W-:Y:S02]  /*13600*/  FMUL.FTZ R151, R79, UR4 ;  /* 0x000000044f977c20 */ /* 0x000fe40008410000 */
[----:B0-----:R-:W-:-:S05]  /*13610*/  FMNMX.FTZ R97, R135, R97, !PT ;  /* 0x0000006187617209 */ /* 0x001fca0007810000 */
[----:B------:R-:W0:Y:S01]  /*13620*/  MUFU.TANH R148, R148 ;  /* 0x0000009400947308 */ /* 0x000e220000002400 */
[----:B------:R-:W-:-:S07]  /*13630*/  FMNMX.FTZ R97, R136, R97, !PT ;  /* 0x0000006188617209 */ /* 0x000fce0007810000 */
[----:B------:R-:W3:Y:S01]  /*13640*/  MUFU.TANH R150, R150 ;  /* 0x0000009600967308 */ /* 0x000ee20000002400 */
[----:B--2---:R-:W-:-:S07]  /*13650*/  FMNMX.FTZ R97, R137, R97, !PT ;  /* 0x0000006189617209 */ /* 0x004fce0007810000 */
[----:B------:R-:W2:Y:S01]  /*13660*/  MUFU.TANH R151, R151 ;  /* 0x0000009700977308 */ /* 0x000ea20000002400 */
[----:B-1----:R-:W-:-:S04]  /*13670*/  FMNMX.FTZ R97, R146, R97, !PT ;  /* 0x0000006192617209 */ /* 0x002fc80007810000 */
[----:B0-----:R-:W-:-:S04]  /*13680*/  FMNMX.FTZ R97, R148, R97, !PT ;  /* 0x0000006194617209 */ /* 0x001fc80007810000 */
[----:B---3--:R-:W-:-:S04]  /*13690*/  FMNMX.FTZ R74, R150, R97, !PT ;  /* 0x00000061964a7209 */ /* 0x008fc80007810000 */
[----:B--2---:R-:W-:-:S05]  /*136a0*/  FMNMX.FTZ R74, R151, R74, !PT ;  /* 0x0000004a974a7209 */ /* 0x004fca0007810000 */
[----:B------:R-:W0:Y:S02]  /*136b0*/  SHFL.BFLY PT, R75, R74, 0x2, 0x1f ;  /* 0x0c401f004a4b7f89 */ /* 0x000e2400000e0000 */
[----:B0-----:R-:W-:-:S05]  /*136c0*/  FMNMX.FTZ R74, R74, R75, !PT ;  /* 0x0000004b4a4a7209 */ /* 0x001fca0007810000 */
[----:B------:R-:W0:Y:S02]  /*136d0*/  SHFL.BFLY PT, R75, R74, 0x1, 0x1f ;  /* 0x0c201f004a4b7f89 */ /* 0x000e2400000e0000 */
[----:B0-----:R-:W-:-:S05]  /*136e0*/  FMNMX.FTZ R74, R74, R75, !PT ;  /* 0x0000004b4a4a7209 */ /* 0x001fca0007810000 */
[----:B------:R-:W-:-:S04]  /*136f0*/  FMUL.FTZ R138, R74, R15 ;  /* 0x0000000f4a8a7220 */ /* 0x000fc80000410000 */
[-CC-:B------:R-:W-:Y:S01]  /*13700*/  FFMA.FTZ R107, R4, R15.reuse, -R138.reuse ;  /* 0x0000000f046b7223 */ /* 0x180fe2000001088a */
[-CC-:B------:R-:W-:Y:S01]  /*13710*/  FFMA.FTZ R105, R123, R15.reuse, -R138.reuse ;  /* 0x0000000f7b697223 */ /* 0x180fe2000001088a */
[----:B------:R0:W5:Y:S01]  /*13720*/  LDL.LU R4, [R1+0xcc] ;  /* 0x0000cc0001047983 */ /* 0x0001620000300800 */
[-CC-:B------:R-:W-:Y:S01]  /*13730*/  FFMA.FTZ R122, R3, R15.reuse, -R138.reuse ;  /* 0x0000000f037a7223 */ /* 0x180fe2000001088a */
[-CC-:B------:R-:W-:Y:S01]  /*13740*/  FFMA.FTZ R97, R102, R15.reuse, -R138.reuse ;  /* 0x0000000f66617223 */ /* 0x180fe2000001088a */
[-CC-:B------:R-:W-:Y:S01]  /*13750*/  FFMA.FTZ R123, R2, R15.reuse, -R138.reuse ;  /* 0x0000000f027b7223 */ /* 0x180fe2000001088a */
[----:B------:R0:W5:Y:S01]  /*13760*/  LDL.LU R3, [R1+0xc8] ;  /* 0x0000c80001037983 */ /* 0x0001620000300800 */
[-CC-:B------:R-:W-:Y:S01]  /*13770*/  FFMA.FTZ R102, R114, R15.reuse, -R138.reuse ;  /* 0x0000000f72667223 */ /* 0x180fe2000001088a */
[-CC-:B------:R-:W-:Y:S02]  /*13780*/  FFMA.FTZ R114, R139, R15.reuse, -R138.reuse ;  /* 0x0000000f8b727223 */ /* 0x180fe4000001088a */
[----:B------:R0:W5:Y:S04]  /*13790*/  LDL.LU R2, [R1+0xc4] ;  /* 0x0000c40001027983 */ /* 0x0001680000300800 */
[----:B------:R-:W2:Y:S01]  /*137a0*/  LDL R139, [R1+0x80] ;  /* 0x00008000018b7983 */ /* 0x000ea20000100800 */
[----:B------:R-:W-:Y:S01]  /*137b0*/  FFMA.FTZ R90, R108, R15, -R138 ;  /* 0x0000000f6c5a7223 */ /* 0x000fe2000001088a */
[----:B-----5:R-:W-:-:S05]  /*137c0*/  VIADD R108, R16, 0x200 ;  /* 0x00000200106c7836 */ /* 0x020fca0000000000 */
[----:B------:R-:W-:-:S04]  /*137d0*/  SHF.R.U32.HI R108, RZ, 0x4, R108 ;  /* 0x00000004ff6c7819 */ /* 0x000fc8000001166c */
[----:B------:R-:W-:-:S04]  /*137e0*/  LOP3.LUT R108, R108, 0x3fff, RZ, 0xc0, !PT ;  /* 0x00003fff6c6c7812 */ /* 0x000fc800078ec0ff */
[----:B------:R-:W-:Y:S01]  /*137f0*/  LOP3.LUT R108, R108, 0x2400000, RZ, 0xfc, !PT ;  /* 0x024000006c6c7812 */ /* 0x000fe200078efcff */
[----:B------:R-:W-:-:S04]  /*13800*/  FFMA.FTZ R83, R110, R15, -R138 ;  /* 0x0000000f6e537223 */ /* 0x000fc8000001088a */
[----:B------:R-:W-:-:S04]  /*13810*/  IMAD R108, R0, 0x6c0, R108 ;  /* 0x000006c0006c7824 */ /* 0x000fc800078e026c */
[----:B------:R-:W-:-:S05]  /*13820*/  VIADD R110, R108, 0x40 ;  /* 0x000000406c6e7836 */ /* 0x000fca0000000000 */
[----:B------:R-:W-:Y:S01]  /*13830*/  R2UR UR10, R110 ;  /* 0x000000006e0a72ca */ /* 0x000fe200000e0000 */
        /* <DEDUP_REMOVED lines=8> */
[C---:B------:R-:W-:Y:S02]  /*138c0*/  VIADD R110, R108.reuse, 0x180 ;  /* 0x000001806c6e7836 */ /* 0x040fe40000000000 */
[----:B------:R-:W-:Y:S01]  /*138d0*/  FFMA.FTZ R91, R109, R15, -R138 ;  /* 0x0000000f6d5b7223 */ /* 0x000fe2000001088a */
[----:B------:R-:W-:Y:S01]  /*138e0*/  IMAD.MOV.U32 R109, RZ, RZ, -0x7fffffe0 ;  /* 0x80000020ff6d7424 */ /* 0x000fe200078e00ff */
[----:B------:R-:W-:Y:S02]  /*138f0*/  R2UR UR6, R108 ;  /* 0x000000006c0672ca */ /* 0x000fe400000e0000 */
[----:B------:R-:W-:Y:S01]  /*13900*/  R2UR UR30, R110 ;  /* 0x000000006e1e72ca */ /* 0x000fe200000e0000 */
[C---:B------:R-:W-:Y:S02]  /*13910*/  VIADD R110, R108.reuse, 0x1c0 ;  /* 0x000001c06c6e7836 */ /* 0x040fe40000000000 */
[----:B------:R-:W-:Y:S01]  /*13920*/  VIADD R108, R108, 0x200 ;  /* 0x000002006c6c7836 */ /* 0x000fe20000000000 */
[----:B------:R-:W-:-:S02]  /*13930*/  R2UR UR7, R109 ;  /* 0x000000006d0772ca */ /* 0x000fc400000e0000 */
[----:B------:R-:W-:Y:S01]  /*13940*/  R2UR UR39, R109 ;  /* 0x000000006d2772ca */ /* 0x000fe200000e0000 */
[----:B------:R-:W-:Y:S01]  /*13950*/  IMAD.MOV.U32 R109, RZ, RZ, -0x3ffffff0 ;  /* 0xc0000010ff6d7424 */ /* 0x000fe200078e00ff */
[----:B------:R-:W-:-:S04]  /*13960*/  R2UR UR38, R108 ;  /* 0x000000006c2672ca */ /* 0x000fc800000e0000 */
[----:B------:R-:W-:Y:S01]  /*13970*/  R2UR UR5, R109 ;  /* 0x000000006d0572ca */ /* 0x000fe200000e0000 */
[----:B------:R-:W-:Y:S01]  /*13980*/  WARPGROUP.ARRIVE ;  /* 0x00000000000079c5 */ /* 0x000fe20000000000 */
[----:B------:R-:W-:Y:S01]  /*13990*/  FFMA.FTZ R86, R111, R15, -R138 ;  /* 0x0000000f6f567223 */ /* 0x000fe2000001088a */
[----:B------:R-:W-:Y:S01]  /*139a0*/  IMAD.MOV.U32 R111, RZ, RZ, -0x7fffffe0 ;  /* 0x80000020ff6f7424 */ /* 0x000fe200078e00ff */
[----:B------:R-:W-:-:S04]  /*139b0*/  R2UR UR34, R110 ;  /* 0x000000006e2272ca */ /* 0x000fc800000e0000 */
[C---:B------:R-:W-:Y:S02]  /*139c0*/  R2UR UR11, R111.reuse ;  /* 0x000000006f0b72ca */ /* 0x040fe400000e0000 */
[C---:B------:R-:W-:Y:S02]  /*139d0*/  R2UR UR15, R111.reuse ;  /* 0x000000006f0f72ca */ /* 0x040fe400000e0000 */
[C---:B------:R-:W-:Y:S02]  /*139e0*/  R2UR UR19, R111.reuse ;  /* 0x000000006f1372ca */ /* 0x040fe400000e0000 */
[C---:B------:R-:W-:Y:S02]  /*139f0*/  R2UR UR23, R111.reuse ;  /* 0x000000006f1772ca */ /* 0x040fe400000e0000 */
[C---:B------:R-:W-:Y:S02]  /*13a00*/  R2UR UR27, R111.reuse ;  /* 0x000000006f1b72ca */ /* 0x040fe400000e0000 */
[----:B------:R-:W-:-:S02]  /*13a10*/  R2UR UR31, R111 ;  /* 0x000000006f1f72ca */ /* 0x000fc400000e0000 */
[----:B------:R-:W-:Y:S01]  /*13a20*/  R2UR UR35, R111 ;  /* 0x000000006f2372ca */ /* 0x000fe200000e0000 */
[----:B------:R-:W-:-:S05]  /*13a30*/  IMAD.MOV.U32 R111, RZ, RZ, -0x3ffffff0 ;  /* 0xc0000010ff6f7424 */ /* 0x000fca00078e00ff */
[----:B------:R-:W-:Y:S01]  /*13a40*/  R2UR UR9, R111 ;  /* 0x000000006f0972ca */ /* 0x000fe200000e0000 */
[----:B------:R-:W-:Y:S01]  /*13a50*/  IMAD.MOV.U32 R111, RZ, RZ, -0x3ffffff0 ;  /* 0xc0000010ff6f7424 */ /* 0x000fe200078e00ff */
[----:B--2---:R-:W-:-:S04]  /*13a60*/  LOP3.LUT R108, R139, 0x10000, RZ, 0xfc, !PT ;  /* 0x000100008b6c7812 */ /* 0x004fc800078efcff */
[----:B------:R-:W-:-:S13]  /*13a70*/  R2UR UR4, R108 ;  /* 0x000000006c0472ca */ /* 0x000fda00000e0000 */
[----:B------:R-:W-:Y:S01]  /*13a80*/  HGMMA.64x96x16.F32.BF16 R24, gdesc[UR4].tnspB, R24, gsb0 ;  /* 0x41600000041879f0 */ /* 0x000fe20008001818 */
[----:B------:R-:W-:-:S05]  /*13a90*/  VIADD R110, R108, 0x180 ;  /* 0x000001806c6e7836 */ /* 0x000fca0000000000 */
[----:B------:R-:W-:Y:S01]  /*13aa0*/  R2UR UR8, R110 ;  /* 0x000000006e0872ca */ /* 0x000fe200000e0000 */
[----:B------:R-:W-:Y:S01]  /*13ab0*/  VIADD R110, R108, 0x300 ;  /* 0x000003006c6e7836 */ /* 0x000fe20000000000 */
[----:B------:R-:W-:Y:S01]  /*13ac0*/  R2UR UR13, R111 ;  /* 0x000000006f0d72ca */ /* 0x000fe200000e0000 */
[----:B------:R-:W-:Y:S02]  /*13ad0*/  WARPGROUP.DEPBAR.LE gsb0, 0x0 ;  /* 0x00008000000079c5 */ /* 0x000fe40000010000 */
[----:B------:R-:W-:-:S08]  /*13ae0*/  WARPGROUP.ARRIVE ;  /* 0x00000000000079c5 */ /* 0x000fd00000000000 */
[----:B------:R-:W-:Y:S01]  /*13af0*/  HGMMA.64x96x16.F32.BF16 R24, gdesc[UR8].tnspB, R24, gsb0 ;  /* 0x41600000081879f0 */ /* 0x000fe20008001818 */
[----:B------:R-:W-:Y:S01]  /*13b00*/  R2UR UR12, R110 ;  /* 0x000000006e0c72ca */ /* 0x000fe200000e0000 */
[----:B------:R-:W-:Y:S02]  /*13b10*/  VIADD R110, R108, 0x480 ;  /* 0x000004806c6e7836 */ /* 0x000fe40000000000 */
[----:B------:R-:W-:-:S03]  /*13b20*/  IMAD.MOV.U32 R111, RZ, RZ, -0x3ffffff0 ;  /* 0xc0000010ff6f7424 */ /* 0x000fc600078e00ff */
[----:B------:R-:W-:Y:S02]  /*13b30*/  R2UR UR16, R110 ;  /* 0x000000006e1072ca */ /* 0x000fe400000e0000 */
[----:B------:R-:W-:Y:S01]  /*13b40*/  R2UR UR17, R111 ;  /* 0x000000006f1172ca */ /* 0x000fe200000e0000 */
[----:B------:R-:W-:Y:S02]  /*13b50*/  WARPGROUP.DEPBAR.LE gsb0, 0x0 ;  /* 0x00008000000079c5 */ /* 0x000fe40000010000 */
[----:B------:R-:W-:-:S06]  /*13b60*/  WARPGROUP.ARRIVE ;  /* 0x00000000000079c5 */ /* 0x000fcc0000000000 */
[----:B------:R-:W-:Y:S01]  /*13b70*/  HGMMA.64x96x16.F32.BF16 R24, gdesc[UR12].tnspB, R24, gsb0 ;  /* 0x416000000c1879f0 */ /* 0x000fe20008001818 */
        /* <DEDUP_REMOVED lines=15> */
[----:B------:R-:W-:Y:S02]  /*13c70*/  IMAD.MOV.U32 R111, RZ, RZ, -0x3ffffff0 ;  /* 0xc0000010ff6f7424 */ /* 0x000fe400078e00ff */
[-CC-:B------:R-:W-:Y:S01]  /*13c80*/  FFMA.FTZ R87, R94, R15.reuse, -R138.reuse ;  /* 0x0000000f5e577223 */ /* 0x180fe2000001088a */
[----:B------:R-:W-:Y:S01]  /*13c90*/  FFMA.FTZ R94, R134, R15, -R138 ;  /* 0x0000000f865e7223 */ /* 0x000fe2000001088a */
[----:B------:R-:W-:Y:S01]  /*13ca0*/  R2UR UR28, R110 ;  /* 0x000000006e1c72ca */ /* 0x000fe200000e0000 */
[----:B------:R-:W2:Y:S01]  /*13cb0*/  LDL.LU R134, [R1+0x3c] ;  /* 0x00003c0001867983 */ /* 0x000ea20000300800 */
[----:B------:R-:W-:Y:S01]  /*13cc0*/  R2UR UR29, R111 ;  /* 0x000000006f1d72ca */ /* 0x000fe200000e0000 */
[----:B------:R-:W-:-:S02]  /*13cd0*/  WARPGROUP.DEPBAR.LE gsb0, 0x0 ;  /* 0x00008000000079c5 */ /* 0x000fc40000010000 */
        /* <DEDUP_REMOVED lines=9> */
[----:B------:R-:W-:-:S04]  /*13d70*/  FADD.FTZ R109, -R74, R155 ;  /* 0x0000009b4a6d7221 */ /* 0x000fc80000010100 */
[----:B------:R-:W-:Y:S01]  /*13d80*/  FMUL.FTZ R109, R109, R15 ;  /* 0x0000000f6d6d7220 */ /* 0x000fe20000410000 */
[----:B------:R-:W-:-:S03]  /*13d90*/  VIADD R108, R108, 0xc00 ;  /* 0x00000c006c6c7836 */ /* 0x000fc60000000000 */
[----:B------:R1:W-:Y:S01]  /*13da0*/  MUFU.EX2 R110, R109 ;  /* 0x0000006d006e7308 */ /* 0x0003e20000000800 */
[----:B------:R-:W-:Y:S02]  /*13db0*/  WARPGROUP.DEPBAR.LE gsb0, 0x0 ;  /* 0x00008000000079c5 */ /* 0x000fe40000010000 */
[----:B------:R-:W-:-:S06]  /*13dc0*/  WARPGROUP.ARRIVE ;  /* 0x00000000000079c5 */ /* 0x000fcc0000000000 */
[----:B------:R-:W-:Y:S01]  /*13dd0*/  HGMMA.64x96x16.F32.BF16 R24, gdesc[UR32].tnspB, R24, gsb0 ;  /* 0x41600000201879f0 */ /* 0x000fe20008001818 */
[----:B-1----:R-:W-:Y:S01]  /*13de0*/  IMAD.MOV.U32 R109, RZ, RZ, -0x3ffffff0 ;  /* 0xc0000010ff6d7424 */ /* 0x002fe200078e00ff */
[----:B------:R-:W-:-:S04]  /*13df0*/  R2UR UR36, R108 ;  /* 0x000000006c2472ca */ /* 0x000fc800000e0000 */
[----:B------:R-:W-:Y:S01]  /*13e00*/  R2UR UR37, R109 ;  /* 0x000000006d2572ca */ /* 0x000fe200000e0000 */
[----:B------:R-:W1:Y:S01]  /*13e10*/  S2R R155, SR_TID.X ;  /* 0x00000000009b7919 */ /* 0x000e620000002100 */
[----:B------:R-:W2:Y:S01]  /*13e20*/  MUFU.EX2 R105, R105 ;  /* 0x0000006900697308 */ /* 0x000ea20000000800 */
[----:B------:R-:W-:-:S07]  /*13e30*/  FFMA.FTZ R75, R135, R15, -R138 ;  /* 0x0000000f874b7223 */ /* 0x000fce000001088a */
[----:B------:R-:W3:Y:S01]  /*13e40*/  MUFU.EX2 R108, R107 ;  /* 0x0000006b006c7308 */ /* 0x000ee20000000800 */
[----:B------:R-:W-:Y:S02]  /*13e50*/  WARPGROUP.DEPBAR.LE gsb0, 0x0 ;  /* 0x00008000000079c5 */ /* 0x000fe40000010000 */
[----:B------:R-:W-:-:S06]  /*13e60*/  WARPGROUP.ARRIVE ;  /* 0x00000000000079c5 */ /* 0x000fcc0000000000 */
[----:B------:R-:W-:Y:S01]  /*13e70*/  HGMMA.64x96x16.F32.BF16 R24, gdesc[UR36].tnspB, R24, gsb0 ;  /* 0x41600000241879f0 */ /* 0x000fe20008001818 */
[----:B-1----:R-:W-:Y:S02]  /*13e80*/  SHF.R.U32.HI R135, RZ, 0x7, R155 ;  /* 0x00000007ff877819 */ /* 0x002fe4000001169b */
[----:B------:R-:W-:-:S03]  /*13e90*/  ISETP.GE.U32.AND P2, PT, R155, 0x180, PT ;  /* 0x000001809b00780c */ /* 0x000fc60003f46070 */
[----:B------:R-:W-:Y:S01]  /*13ea0*/  VIADD R109, R135, 0x9 ;  /* 0x00000009876d7836 */ /* 0x000fe20000000000 */
[----:B------:R-:W-:Y:S01]  /*13eb0*/  MUFU.EX2 R107, R122 ;  /* 0x0000007a006b7308 */ /* 0x000fe20000000800 */
[----:B--2---:R-:W-:-:S03]  /*13ec0*/  FFMA.FTZ R111, R110, R134, R105 ;  /* 0x000000866e6f7223 */ /* 0x004fc60000010069 */
[----:B------:R-:W-:-:S04]  /*13ed0*/  SEL R109, R109, 0x9, !P2 ;  /* 0x000000096d6d7807 */ /* 0x000fc80005000000 */
[----:B------:R-:W-:Y:S01]  /*13ee0*/  MUFU.EX2 R123, R123 ;  /* 0x0000007b007b7308 */ /* 0x000fe20000000800 */
[----:B---3--:R-:W-:Y:S01]  /*13ef0*/  F2FP.BF16.F32.PACK_AB R105, R108, R105 ;  /* 0x000000696c69723e */ /* 0x008fe200000010ff */
[----:B------:R-:W-:-:S06]  /*13f00*/  FFMA.FTZ R95, R103, R15, -R138 ;  /* 0x0000000f675f7223 */ /* 0x000fcc000001088a */
[----:B------:R-:W1:Y:S01]  /*13f10*/  MUFU.EX2 R133, R133 ;  /* 0x0000008500857308 */ /* 0x000e620000000800 */
[----:B------:R-:W-:-:S07]  /*13f20*/  FFMA.FTZ R98, R98, R15, -R138 ;  /* 0x0000000f62627223 */ /* 0x000fce000001088a */
[----:B------:R-:W2:Y:S01]  /*13f30*/  MUFU.EX2 R132, R132 ;  /* 0x0000008400847308 */ /* 0x000ea20000000800 */
[----:B------:R-:W-:-:S07]  /*13f40*/  FFMA.FTZ R99, R99, R15, -R138 ;  /* 0x0000000f63637223 */ /* 0x000fce000001088a */
[----:B------:R-:W3:Y:S01]  /*13f50*/  MUFU.EX2 R131, R131 ;  /* 0x0000008300837308 */ /* 0x000ee20000000800 */
[----:B-1----:R-:W-:-:S07]  /*13f60*/  FADD.FTZ R143, R133, R143 ;  /* 0x0000008f858f7221 */ /* 0x002fce0000010000 */
[----:B------:R-:W-:Y:S01]  /*13f70*/  MUFU.EX2 R97, R97 ;  /* 0x0000006100617308 */ /* 0x000fe20000000800 */
[----:B------:R-:W-:-:S07]  /*13f80*/  FFMA.FTZ R100, R100, R15, -R138 ;  /* 0x0000000f64647223 */ /* 0x000fce000001088a */
[----:B------:R-:W1:Y:S01]  /*13f90*/  MUFU.EX2 R130, R130 ;  /* 0x0000008200827308 */ /* 0x000e620000000800 */
[----:B------:R-:W-:Y:S01]  /*13fa0*/  FFMA.FTZ R101, R101, R15, -R138 ;  /* 0x0000000f65657223 */ /* 0x000fe2000001088a */
[----:B--2---:R-:W-:-:S06]  /*13fb0*/  FADD.FTZ R143, R132, R143 ;  /* 0x0000008f848f7221 */ /* 0x004fcc0000010000 */
[----:B------:R-:W-:Y:S08]  /*13fc0*/  MUFU.EX2 R98, R98 ;  /* 0x0000006200627308 */ /* 0x000ff00000000800 */
[----:B------:R-:W-:Y:S01]  /*13fd0*/  MUFU.EX2 R129, R129 ;  /* 0x0000008100817308 */ /* 0x000fe20000000800 */
[----:B------:R-:W-:Y:S02]  /*13fe0*/  WARPGROUP.DEPBAR.LE gsb0, 0x0 ;  /* 0x00008000000079c5 */ /* 0x000fe40000010000 */
[----:B------:R2:W-:Y:S06]  /*13ff0*/  BAR.ARV R109, 0x100 ;  /* 0x0004006d0000751d */ /* 0x0005ec0000002000 */
[----:B--2---:R-:W-:Y:S01]  /*14000*/  FADD.FTZ R109, R108, R111 ;  /* 0x0000006f6c6d7221 */ /* 0x004fe20000010000 */
[----:B------:R-:W-:-:S02]  /*14010*/  @!P1 IMAD R111, R144, 0x8, R16 ;  /* 0x00000008906f9824 */ /* 0x000fc400078e0210 */
[----:B------:R-:W-:Y:S02]  /*14020*/  @!P1 IMAD R108, R0, 0x8, R16 ;  /* 0x00000008006c9824 */ /* 0x000fe400078e0210 */
[----:B------:R-:W-:Y:S02]  /*14030*/  @!P1 VIADD R111, R111, 0x31c40 ;  /* 0x00031c406f6f9836 */ /* 0x000fe40000000000 */
[----:B------:R-:W-:Y:S02]  /*14040*/  @!P1 VIADD R108, R108, 0x31c60 ;  /* 0x00031c606c6c9836 */ /* 0x000fe40000000000 */
[----:B------:R-:W-:Y:S01]  /*14050*/  FADD.FTZ R0, R107, R109 ;  /* 0x0000006d6b007221 */ /* 0x000fe20000010000 */
[----:B------:R-:W-:Y:S02]  /*14060*/  F2FP.BF16.F32.PACK_AB R107, R123, R107 ;  /* 0x0000006b7b6b723e */ /* 0x000fe400000010ff */
[----:B------:R-:W-:Y:S02]  /*14070*/  @!P1 PRMT R111, RZ, 0x654, R111 ;  /* 0x00000654ff6f9816 */ /* 0x000fe4000000006f */
[----:B------:R-:W-:-:S02]  /*14080*/  @!P1 PRMT R108, RZ, 0x654, R108 ;  /* 0x00000654ff6c9816 */ /* 0x000fc4000000006c */
[----:B------:R2:W-:Y:S02]  /*14090*/  @!P1 SYNCS.ARRIVE.TRANS64.RED.A1T0 RZ, [R111+URZ], RZ ;  /* 0x000000ff6fff99a7 */ /* 0x0005e4000810043f */
[----:B------:R4:W-:Y:S01]  /*140a0*/  @!P1 SYNCS.ARRIVE.TRANS64.RED.A1T0 RZ, [R108+URZ], RZ ;  /* 0x000000ff6cff99a7 */ /* 0x0009e2000810043f */
[----:B------:R0:W-:Y:S01]  /*140b0*/  STSM.16.M88.4 [R18+0x24300], R104 ;  /* 0x0243006812007844 */ /* 0x0001e20000000200 */
[----:B------:R-:W-:Y:S01]  /*140c0*/  MUFU.EX2 R99, R99 ;  /* 0x0000006300637308 */ /* 0x000fe20000000800 */
[----:B------:R-:W-:-:S07]  /*140d0*/  FADD.FTZ R123, R123, R0 ;  /* 0x000000007b7b7221 */ /* 0x000fce0000010000 */
[----:B0-----:R-:W-:Y:S08]  /*140e0*/  MUFU.EX2 R105, R89 ;  /* 0x0000005900697308 */ /* 0x001ff00000000800 */
[----:B------:R-:W0:Y:S01]  /*140f0*/  MUFU.EX2 R89, R95 ;  /* 0x0000005f00597308 */ /* 0x000e220000000800 */
[----:B---3--:R-:W-:-:S07]  /*14100*/  FADD.FTZ R143, R131, R143 ;  /* 0x0000008f838f7221 */ /* 0x008fce0000010000 */
[----:B------:R-:W3:Y:S01]  /*14110*/  MUFU.EX2 R128, R128 ;  /* 0x0000008000807308 */ /* 0x000ee20000000800 */
[----:B------:R-:W-:-:S07]  /*14120*/  FFMA.FTZ R103, R113, R15, -R138 ;  /* 0x0000000f71677223 */ /* 0x000fce000001088a */
[----:B------:R-:W-:Y:S01]  /*14130*/  MUFU.EX2 R122, R81 ;  /* 0x00000051007a7308 */ /* 0x000fe20000000800 */
[----:B-1----:R-:W-:-:S07]  /*14140*/  FADD.FTZ R143, R130, R143 ;  /* 0x0000008f828f7221 */ /* 0x002fce0000010000 */
[----:B------:R0:W-:Y:S08]  /*14150*/  MUFU.EX2 R134, R80 ;  /* 0x0000005000867308 */ /* 0x0001f00000000800 */
[----:B------:R-:W1:Y:S01]  /*14160*/  MUFU.EX2 R81, R100 ;  /* 0x0000006400517308 */ /* 0x000e620000000800 */
[----:B0-----:R-:W-:-:S07]  /*14170*/  FADD.FTZ R80, R89, R123 ;  /* 0x0000007b59507221 */ /* 0x001fce0000010000 */
[----:B------:R-:W0:Y:S01]  /*14180*/  MUFU.EX2 R127, R127 ;  /* 0x0000007f007f7308 */ /* 0x000e220000000800 */
[----:B------:R-:W-:Y:S01]  /*14190*/  FADD.FTZ R80, R97, R80 ;  /* 0x0000005061507221 */ /* 0x000fe20000010000 */
[----:B------:R-:W-:-:S06]  /*141a0*/  FADD.FTZ R143, R129, R143 ;  /* 0x0000008f818f7221 */ /* 0x000fcc0000010000 */
[----:B------:R-:W4:Y:S01]  /*141b0*/  MUFU.EX2 R101, R101 ;  /* 0x0000006500657308 */ /* 0x000f220000000800 */
[----:B------:R-:W-:-:S07]  /*141c0*/  FADD.FTZ R80, R98, R80 ;  /* 0x0000005062507221 */ /* 0x000fce0000010000 */
[----:B------:R-:W4:Y:S01]  /*141d0*/  MUFU.EX2 R126, R126 ;  /* 0x0000007e007e7308 */ /* 0x000f220000000800 */
[-CC-:B------:R-:W-:Y:S01]  /*141e0*/  FFMA.FTZ R112, R112, R15.reuse, -R138.reuse ;  /* 0x0000000f70707223 */ /* 0x180fe2000001088a */
[----:B------:R-:W-:-:S06]  /*141f0*/  FFMA.FTZ R113, R157, R15, -R138 ;  /* 0x0000000f9d717223 */ /* 0x000fcc000001088a */
[----:B------:R-:W4:Y:S01]  /*14200*/  MUFU.EX2 R102, R102 ;  /* 0x0000006600667308 */ /* 0x000f220000000800 */
[-CC-:B------:R-:W-:Y:S01]  /*14210*/  FFMA.FTZ R115, R115, R15.reuse, -R138.reuse ;  /* 0x0000000f73737223 */ /* 0x180fe2000001088a */
[-CC-:B------:R-:W-:Y:S01]  /*14220*/  FFMA.FTZ R116, R116, R15.reuse, -R138.reuse ;  /* 0x0000000f74747223 */ /* 0x180fe2000001088a */
[----:B------:R-:W-:-:S05]  /*14230*/  FFMA.FTZ R117, R117, R15, -R138 ;  /* 0x0000000f75757223 */ /* 0x000fca000001088a */
[----:B------:R-:W4:Y:S01]  /*14240*/  MUFU.EX2 R125, R125 ;  /* 0x0000007d007d7308 */ /* 0x000f220000000800 */
[-CC-:B------:R-:W-:Y:S01]  /*14250*/  FFMA.FTZ R118, R118, R15.reuse, -R138.reuse ;  /* 0x0000000f76767223 */ /* 0x180fe2000001088a */
[-CC-:B------:R-:W-:Y:S01]  /*14260*/  FFMA.FTZ R119, R119, R15.reuse, -R138.reuse ;  /* 0x0000000f77777223 */ /* 0x180fe2000001088a */
[-CC-:B------:R-:W-:Y:S01]  /*14270*/  FFMA.FTZ R120, R120, R15.reuse, -R138.reuse ;  /* 0x0000000f78787223 */ /* 0x180fe2000001088a */
[-CC-:B------:R-:W-:Y:S01]  /*14280*/  FFMA.FTZ R121, R121, R15.reuse, -R138.reuse ;  /* 0x0000000f79797223 */ /* 0x180fe2000001088a */
[-CC-:B------:R-:W-:Y:S01]  /*14290*/  FFMA.FTZ R82, R82, R15.reuse, -R138.reuse ;  /* 0x0000000f52527223 */ /* 0x180fe2000001088a */
[-CC-:B------:R-:W-:Y:S02]  /*142a0*/  FFMA.FTZ R78, R136, R15.reuse, -R138.reuse ;  /* 0x0000000f884e7223 */ /* 0x180fe4000001088a */
[----:B------:R2:W-:Y:S01]  /*142b0*/  MUFU.EX2 R139, R84 ;  /* 0x00000054008b7308 */ /* 0x0005e20000000800 */
[-CC-:B------:R-:W-:Y:S01]  /*142c0*/  FFMA.FTZ R79, R137, R15.reuse, -R138.reuse ;  /* 0x0000000f894f7223 */ /* 0x180fe2000001088a */
[-CC-:B------:R-:W-:Y:S01]  /*142d0*/  FFMA.FTZ R146, R146, R15.reuse, -R138.reuse ;  /* 0x0000000f92927223 */ /* 0x180fe2000001088a */
[-CC-:B------:R-:W-:Y:S01]  /*142e0*/  FFMA.FTZ R148, R148, R15.reuse, -R138.reuse ;  /* 0x0000000f94947223 */ /* 0x180fe2000001088a */
[-CC-:B------:R-:W-:Y:S01]  /*142f0*/  FFMA.FTZ R150, R150, R15.reuse, -R138.reuse ;  /* 0x0000000f96967223 */ /* 0x180fe2000001088a */
[----:B------:R-:W-:Y:S01]  /*14300*/  FFMA.FTZ R151, R151, R15, -R138 ;  /* 0x0000000f97977223 */ /* 0x000fe2000001088a */
[----:B---3--:R-:W-:-:S02]  /*14310*/  FADD.FTZ R143, R128, R143 ;  /* 0x0000008f808f7221 */ /* 0x008fc40000010000 */
[----:B------:R-:W3:Y:S01]  /*14320*/  MUFU.EX2 R103, R103 ;  /* 0x0000006700677308 */ /* 0x000ee20000000800 */
[----:B--2---:R-:W-:Y:S01]  /*14330*/  FADD.FTZ R84, R99, R80 ;  /* 0x0000005063547221 */ /* 0x004fe20000010000 */
[----:B------:R-:W-:-:S06]  /*14340*/  F2FP.BF16.F32.PACK_AB R89, R97, R89 ;  /* 0x000000596159723e */ /* 0x000fcc00000010ff */
[----:B------:R-:W2:Y:S08]  /*14350*/  MUFU.EX2 R124, R124 ;  /* 0x0000007c007c7308 */ /* 0x000eb00000000800 */
[----:B------:R-:W-:Y:S08]  /*14360*/  MUFU.EX2 R138, R85 ;  /* 0x00000055008a7308 */ /* 0x000ff00000000800 */
[----:B------:R-:W2:Y:S08]  /*14370*/  MUFU.EX2 R85, R112 ;  /* 0x0000007000557308 */ /* 0x000eb00000000800 */
[----:B------:R1:W-:Y:S08]  /*14380*/  MUFU.EX2 R97, R83 ;  /* 0x0000005300617308 */ /* 0x0003f00000000800 */
[----:B------:R-:W2:Y:S01]  /*14390*/  MUFU.EX2 R111, R76 ;  /* 0x0000004c006f7308 */ /* 0x000ea20000000800 */
[----:B-1----:R-:W-:Y:S01]  /*143a0*/  FADD.FTZ R83, R81, R84 ;  /* 0x0000005451537221 */ /* 0x002fe20000010000 */
[----:B0-----:R-:W-:-:S03]  /*143b0*/  FADD.FTZ R84, R127, R143 ;  /* 0x0000008f7f547221 */ /* 0x001fc60000010000 */
[----:B----4-:R-:W-:Y:S01]  /*143c0*/  FADD.FTZ R83, R101, R83 ;  /* 0x0000005365537221 */ /* 0x010fe20000010000 */
[----:B------:R-:W-:Y:S02]  /*143d0*/  FADD.FTZ R84, R126, R84 ;  /* 0x000000547e547221 */ /* 0x000fe40000010000 */
[----:B------:R-:W0:Y:S01]  /*143e0*/  MUFU.EX2 R113, R113 ;  /* 0x0000007100717308 */ /* 0x000e220000000800 */
[----:B------:R-:W-:Y:S01]  /*143f0*/  FADD.FTZ R83, R102, R83 ;  /* 0x0000005366537221 */ /* 0x000fe20000010000 */
[----:B------:R-:W-:-:S06]  /*14400*/  FADD.FTZ R84, R125, R84 ;  /* 0x000000547d547221 */ /* 0x000fcc0000010000 */
[----:B------:R-:W1:Y:S01]  /*14410*/  MUFU.EX2 R114, R114 ;  /* 0x0000007200727308 */ /* 0x000e620000000800 */
[----:B---3--:R-:W-:Y:S01]  /*14420*/  FADD.FTZ R83, R103, R83 ;  /* 0x0000005367537221 */ /* 0x008fe20000010000 */
[----:B--2---:R-:W-:-:S06]  /*14430*/  FADD.FTZ R84, R124, R84 ;  /* 0x000000547c547221 */ /* 0x004fcc0000010000 */
[----:B------:R-:W2:Y:S01]  /*14440*/  MUFU.EX2 R109, R73 ;  /* 0x00000049006d7308 */ /* 0x000ea20000000800 */
[----:B------:R-:W-:Y:S01]  /*14450*/  FADD.FTZ R83, R85, R83 ;  /* 0x0000005355537221 */ /* 0x000fe20000010000 */
[----:B------:R-:W-:-:S06]  /*14460*/  FADD.FTZ R84, R111, R84 ;  /* 0x000000546f547221 */ /* 0x000fcc0000010000 */
[----:B------:R-:W3:Y:S01]  /*14470*/  MUFU.EX2 R115, R115 ;  /* 0x0000007300737308 */ /* 0x000ee20000000800 */
[----:B0-----:R-:W-:Y:S01]  /*14480*/  FADD.FTZ R83, R113, R83 ;  /* 0x0000005371537221 */ /* 0x001fe20000010000 */
[----:B------:R-:W-:-:S06]  /*14490*/  FADD.FTZ R84, R122, R84 ;  /* 0x000000547a547221 */ /* 0x000fcc0000010000 */
[----:B------:R-:W-:Y:S08]  /*144a0*/  MUFU.EX2 R116, R116 ;  /* 0x0000007400747308 */ /* 0x000ff00000000800 */
[----:B------:R-:W0:Y:S01]  /*144b0*/  MUFU.EX2 R108, R88 ;  /* 0x00000058006c7308 */ /* 0x000e220000000800 */
[----:B-1----:R-:W-:Y:S01]  /*144c0*/  FADD.FTZ R83, R114, R83 ;  /* 0x0000005372537221 */ /* 0x002fe20000010000 */
[----:B--2---:R-:W-:-:S06]  /*144d0*/  FADD.FTZ R84, R109, R84 ;  /* 0x000000546d547221 */ /* 0x004fcc0000010000 */
[----:B------:R-:W-:Y:S08]  /*144e0*/  MUFU.EX2 R117, R117 ;  /* 0x0000007500757308 */ /* 0x000ff00000000800 */
[----:B------:R-:W1:Y:S01]  /*144f0*/  MUFU.EX2 R135, R77 ;  /* 0x0000004d00877308 */ /* 0x000e620000000800 */
[----:B---3--:R-:W-:Y:S01]  /*14500*/  FADD.FTZ R83, R115, R83 ;  /* 0x0000005373537221 */ /* 0x008fe20000010000 */
[----:B------:R-:W-:-:S06]  /*14510*/  FADD.FTZ R84, R134, R84 ;  /* 0x0000005486547221 */ /* 0x000fcc0000010000 */
[----:B------:R-:W2:Y:S08]  /*14520*/  MUFU.EX2 R118, R118 ;  /* 0x0000007600767308 */ /* 0x000eb00000000800 */
[----:B------:R-:W-:Y:S01]  /*14530*/  MUFU.EX2 R107, R96 ;  /* 0x00000060006b7308 */ /* 0x000fe20000000800 */
[----:B0-----:R-:W-:-:S07]  /*14540*/  FADD.FTZ R84, R108, R84 ;  /* 0x000000546c547221 */ /* 0x001fce0000010000 */
[----:B------:R-:W0:Y:S01]  /*14550*/  MUFU.EX2 R119, R119 ;  /* 0x0000007700777308 */ /* 0x000e220000000800 */
[----:B------:R-:W-:-:S07]  /*14560*/  F2FP.BF16.F32.PACK_AB R88, R132, R133 ;  /* 0x000000858458723e */ /* 0x000fce00000010ff */
[----:B------:R-:W-:Y:S01]  /*14570*/  MUFU.EX2 R136, R72 ;  /* 0x0000004800887308 */ /* 0x000fe20000000800 */
[----:B------:R-:W-:-:S07]  /*14580*/  F2FP.BF16.F32.PACK_AB R80, R128, R129 ;  /* 0x000000818050723e */ /* 0x000fce00000010ff */
[----:B------:R3:W-:Y:S01]  /*14590*/  MUFU.EX2 R95, R91 ;  /* 0x0000005b005f7308 */ /* 0x0007e20000000800 */
[----:B------:R-:W-:Y:S01]  /*145a0*/  F2FP.BF16.F32.PACK_AB R81, R101, R81 ;  /* 0x000000516551723e */ /* 0x000fe200000010ff */
[----:B-1----:R-:W-:-:S06]  /*145b0*/  FADD.FTZ R84, R135, R84 ;  /* 0x0000005487547221 */ /* 0x002fcc0000010000 */
[----:B------:R-:W1:Y:S01]  /*145c0*/  MUFU.EX2 R120, R120 ;  /* 0x0000007800787308 */ /* 0x000e620000000800 */
[----:B---3--:R-:W-:-:S07]  /*145d0*/  F2FP.BF16.F32.PACK_AB R91, R99, R98 ;  /* 0x00000062635b723e */ /* 0x008fce00000010ff */
[----:B------:R3:W-:Y:S08]  /*145e0*/  MUFU.EX2 R99, R86 ;  /* 0x0000005600637308 */ /* 0x0007f00000000800 */
[----:B------:R-:W-:Y:S01]  /*145f0*/  MUFU.EX2 R106, R93 ;  /* 0x0000005d006a7308 */ /* 0x000fe20000000800 */
[----:B---3--:R-:W-:Y:S01]  /*14600*/  FADD.FTZ R86, R116, R83 ;  /* 0x0000005374567221 */ /* 0x008fe20000010000 */
[----:B------:R-:W-:-:S03]  /*14610*/  F2FP.BF16.F32.PACK_AB R83, R103, R102 ;  /* 0x000000666753723e */ /* 0x000fc600000010ff */
[----:B------:R-:W-:-:S03]  /*14620*/  FADD.FTZ R86, R117, R86 ;  /* 0x0000005675567221 */ /* 0x000fc60000010000 */
[----:B------:R3:W-:Y:S01]  /*14630*/  MUFU.EX2 R0, R90 ;  /* 0x0000005a00007308 */ /* 0x0007e20000000800 */
[----:B--2---:R-:W-:-:S07]  /*14640*/  FADD.FTZ R86, R118, R86 ;  /* 0x0000005676567221 */ /* 0x004fce0000010000 */
[----:B------:R2:W-:Y:S01]  /*14650*/  MUFU.EX2 R100, R82 ;  /* 0x0000005200647308 */ /* 0x0005e20000000800 */
[----:B---3--:R-:W-:-:S07]  /*14660*/  F2FP.BF16.F32.PACK_AB R90, R130, R131 ;  /* 0x00000083825a723e */ /* 0x008fce00000010ff */
[----:B------:R-:W3:Y:S01]  /*14670*/  MUFU.EX2 R121, R121 ;  /* 0x0000007900797308 */ /* 0x000ee20000000800 */
[----:B--2---:R-:W-:Y:S01]  /*14680*/  F2FP.BF16.F32.PACK_AB R82, R126, R127 ;  /* 0x0000007f7e52723e */ /* 0x004fe200000010ff */
[----:B------:R-:W-:Y:S06]  /*14690*/  STSM.16.M88.4 [R18+0x25b00], R88 ;  /* 0x025b005812007844 */ /* 0x000fec0000000200 */
[----:B------:R-:W2:Y:S01]  /*146a0*/  MUFU.EX2 R137, R21 ;  /* 0x0000001500897308 */ /* 0x000ea20000000800 */
[----:B------:R4:W-:Y:S01]  /*146b0*/  STSM.16.M88.4 [R18+0x27300], R80 ;  /* 0x0273005012007844 */ /* 0x0009e20000000200 */
[----:B0-----:R-:W-:-:S06]  /*146c0*/  FADD.FTZ R86, R119, R86 ;  /* 0x0000005677567221 */ /* 0x001fcc0000010000 */
[----:B------:R-:W0:Y:S01]  /*146d0*/  MUFU.EX2 R104, R92 ;  /* 0x0000005c00687308 */ /* 0x000e220000000800 */
[----:B----4-:R-:W-:Y:S01]  /*146e0*/  FADD.FTZ R80, R107, R84 ;  /* 0x000000546b507221 */ /* 0x010fe20000010000 */
[----:B-1----:R-:W-:-:S03]  /*146f0*/  FADD.FTZ R81, R120, R86 ;  /* 0x0000005678517221 */ /* 0x002fc60000010000 */
[----:B------:R-:W-:Y:S01]  /*14700*/  FADD.FTZ R80, R136, R80 ;  /* 0x0000005088507221 */ /* 0x000fe20000010000 */
[----:B---3--:R-:W-:-:S03]  /*14710*/  FADD.FTZ R81, R121, R81 ;  /* 0x0000005179517221 */ /* 0x008fc60000010000 */
[----:B------:R-:W-:Y:S01]  /*14720*/  FADD.FTZ R82, R106, R80 ;  /* 0x000000506a527221 */ /* 0x000fe20000010000 */
[----:B------:R1:W3:Y:S03]  /*14730*/  MUFU.EX2 R98, R87 ;  /* 0x0000005700627308 */ /* 0x0002e60000000800 */
[----:B--2---:R-:W-:Y:S01]  /*14740*/  FADD.FTZ R82, R137, R82 ;  /* 0x0000005289527221 */ /* 0x004fe20000010000 */
[----:B------:R-:W-:-:S03]  /*14750*/  FADD.FTZ R83, R0, R81 ;  /* 0x0000005100537221 */ /* 0x000fc60000010000 */
[----:B------:R-:W-:Y:S01]  /*14760*/  FADD.FTZ R88, R105, R82 ;  /* 0x0000005269587221 */ /* 0x000fe20000010000 */
[----:B------:R-:W2:Y:S01]  /*14770*/  MUFU.EX2 R93, R140 ;  /* 0x0000008c005d7308 */ /* 0x000ea20000000800 */
[----:B------:R-:W-:Y:S02]  /*14780*/  FADD.FTZ R89, R95, R83 ;  /* 0x000000535f597221 */ /* 0x000fe40000010000 */
[----:B------:R-:W-:-:S05]  /*14790*/  FADD.FTZ R88, R138, R88 ;  /* 0x000000588a587221 */ /* 0x000fca0000010000 */
[----:B------:R-:W4:Y:S01]  /*147a0*/  MUFU.EX2 R94, R94 ;  /* 0x0000005e005e7308 */ /* 0x000f220000000800 */
[----:B------:R-:W-:Y:S01]  /*147b0*/  FADD.FTZ R89, R97, R89 ;  /* 0x0000005961597221 */ /* 0x000fe20000010000 */
[----:B0-----:R-:W-:-:S06]  /*147c0*/  FADD.FTZ R90, R104, R88 ;  /* 0x00000058685a7221 */ /* 0x001fcc0000010000 */
[----:B------:R-:W0:Y:S01]  /*147d0*/  MUFU.EX2 R96, R141 ;  /* 0x0000008d00607308 */ /* 0x000e220000000800 */
[----:B------:R-:W-:Y:S01]  /*147e0*/  FADD.FTZ R89, R99, R89 ;  /* 0x0000005963597221 */ /* 0x000fe20000010000 */
[----:B------:R-:W-:-:S06]  /*147f0*/  FADD.FTZ R90, R139, R90 ;  /* 0x0000005a8b5a7221 */ /* 0x000fcc0000010000 */
[----:B------:R-:W0:Y:S01]  /*14800*/  MUFU.EX2 R77, R142 ;  /* 0x0000008e004d7308 */ /* 0x000e220000000800 */
[----:B------:R-:W-:Y:S02]  /*14810*/  F2FP.BF16.F32.PACK_AB R84, R124, R125 ;  /* 0x0000007d7c54723e */ /* 0x000fe400000010ff */
[----:B------:R-:W-:Y:S02]  /*14820*/  F2FP.BF16.F32.PACK_AB R85, R113, R85 ;  /* 0x000000557155723e */ /* 0x000fe400000010ff */
[----:B------:R-:W-:-:S03]  /*14830*/  F2FP.BF16.F32.PACK_AB R86, R122, R111 ;  /* 0x0000006f7a56723e */ /* 0x000fc600000010ff */
[----:B------:R-:W0:Y:S01]  /*14840*/  MUFU.EX2 R75, R75 ;  /* 0x0000004b004b7308 */ /* 0x000e220000000800 */
[----:B-1----:R-:W-:Y:S01]  /*14850*/  F2FP.BF16.F32.PACK_AB R87, R115, R114 ;  /* 0x000000727357723e */ /* 0x002fe200000010ff */
[----:B---3--:R-:W-:Y:S01]  /*14860*/  FADD.FTZ R91, R98, R89 ;  /* 0x00000059625b7221 */ /* 0x008fe20000010000 */
[----:B------:R-:W-:Y:S02]  /*14870*/  F2FP.BF16.F32.PACK_AB R80, R134, R109 ;  /* 0x0000006d8650723e */ /* 0x000fe400000010ff */
[----:B------:R-:W-:-:S03]  /*14880*/  F2FP.BF16.F32.PACK_AB R81, R117, R116 ;  /* 0x000000747551723e */ /* 0x000fc600000010ff */
[----:B------:R-:W1:Y:S01]  /*14890*/  MUFU.EX2 R92, R147 ;  /* 0x00000093005c7308 */ /* 0x000e620000000800 */
[----:B------:R-:W-:Y:S02]  /*148a0*/  F2FP.BF16.F32.PACK_AB R82, R135, R108 ;  /* 0x0000006c8752723e */ /* 0x000fe400000010ff */
[----:B------:R-:W-:Y:S01]  /*148b0*/  F2FP.BF16.F32.PACK_AB R83, R119, R118 ;  /* 0x000000767753723e */ /* 0x000fe200000010ff */
[----:B--2---:R-:W-:-:S04]  /*148c0*/  FADD.FTZ R101, R93, R90 ;  /* 0x0000005a5d657221 */ /* 0x004fc80000010000 */
[----:B------:R-:W2:Y:S01]  /*148d0*/  MUFU.EX2 R78, R78 ;  /* 0x0000004e004e7308 */ /* 0x000ea20000000800 */
[----:B------:R4:W-:Y:S07]  /*148e0*/  STSM.16.M88.4 [R18+0x28b00], R84 ;  /* 0x028b005412007844 */ /* 0x0009ee0000000200 */
[----:B------:R-:W3:Y:S01]  /*148f0*/  MUFU.EX2 R21, R149 ;  /* 0x0000009500157308 */ /* 0x000ee20000000800 */
[----:B------:R0:W-:Y:S07]  /*14900*/  STSM.16.M88.4 [R18+0x2a300], R80 ;  /* 0x02a3005012007844 */ /* 0x0001ee0000000200 */
[----:B------:R-:W3:Y:S01]  /*14910*/  MUFU.EX2 R79, R79 ;  /* 0x0000004f004f7308 */ /* 0x000ee20000000800 */
[----:B----4-:R-:W-:Y:S01]  /*14920*/  FADD.FTZ R85, R94, R91 ;  /* 0x0000005b5e557221 */ /* 0x010fe20000010000 */
[----:B------:R-:W-:-:S06]  /*14930*/  F2FP.BF16.F32.PACK_AB R91, R95, R0 ;  /* 0x000000005f5b723e */ /* 0x000fcc00000010ff */
[----:B------:R-:W4:Y:S01]  /*14940*/  MUFU.EX2 R72, R152 ;  /* 0x0000009800487308 */ /* 0x000f220000000800 */
[----:B0-----:R-:W-:Y:S01]  /*14950*/  FADD.FTZ R82, R96, R101 ;  /* 0x0000006560527221 */ /* 0x001fe20000010000 */
[----:B------:R-:W-:-:S03]  /*14960*/  FADD.FTZ R0, R100, R85 ;  /* 0x0000005564007221 */ /* 0x000fc60000010000 */
[----:B------:R-:W-:-:S03]  /*14970*/  FADD.FTZ R85, R77, R82 ;  /* 0x000000524d557221 */ /* 0x000fc60000010000 */
[----:B------:R-:W0:Y:S01]  /*14980*/  MUFU.EX2 R73, R153 ;  /* 0x0000009900497308 */ /* 0x000e220000000800 */
[----:B------:R-:W-:Y:S01]  /*14990*/  FADD.FTZ R83, R75, R0 ;  /* 0x000000004b537221 */ /* 0x000fe20000010000 */
[----:B-1----:R-:W-:-:S03]  /*149a0*/  FADD.FTZ R84, R92, R85 ;  /* 0x000000555c547221 */ /* 0x002fc60000010000 */
[----:B--2---:R-:W-:Y:S01]  /*149b0*/  FADD.FTZ R0, R78, R83 ;  /* 0x000000534e007221 */ /* 0x004fe20000010000 */
[----:B---3--:R-:W-:-:S03]  /*149c0*/  FADD.FTZ R95, R21, R84 ;  /* 0x00000054155f7221 */ /* 0x008fc60000010000 */
[----:B------:R-:W-:Y:S01]  /*149d0*/  FADD.FTZ R87, R79, R0 ;  /* 0x000000004f577221 */ /* 0x000fe20000010000 */
[----:B----4-:R-:W-:Y:S01]  /*149e0*/  FADD.FTZ R0, R72, R95 ;  /* 0x0000005f48007221 */ /* 0x010fe20000010000 */
[----:B------:R-:W-:-:S03]  /*149f0*/  F2FP.BF16.F32.PACK_AB R86, R92, R77 ;  /* 0x0000004d5c56723e */ /* 0x000fc600000010ff */
[----:B0-----:R-:W-:Y:S02]  /*14a00*/  FADD.FTZ R77, R73, R0 ;  /* 0x00000000494d7221 */ /* 0x001fe40000010000 */
[----:B------:R-:W2:Y:S01]  /*14a10*/  LDL.LU R0, [R1+0x34] ;  /* 0x0000340001007983 */ /* 0x000ea20000300800 */
[----:B------:R-:W0:Y:S08]  /*14a20*/  MUFU.EX2 R146, R146 ;  /* 0x0000009200927308 */ /* 0x000e300000000800 */
[----:B------:R-:W1:Y:S08]  /*14a30*/  MUFU.EX2 R148, R148 ;  /* 0x0000009400947308 */ /* 0x000e700000000800 */
[----:B------:R-:W3:Y:S08]  /*14a40*/  MUFU.EX2 R76, R154 ;  /* 0x0000009a004c7308 */ /* 0x000ef00000000800 */
[----:B------:R-:W-:Y:S08]  /*14a50*/  MUFU.EX2 R150, R150 ;  /* 0x0000009600967308 */ /* 0x000ff00000000800 */
[----:B------:R-:W4:Y:S01]  /*14a60*/  MUFU.EX2 R151, R151 ;  /* 0x0000009700977308 */ /* 0x000f220000000800 */
[----:B------:R-:W-:Y:S01]  /*14a70*/  F2FP.BF16.F32.PACK_AB R85, R75, R100 ;  /* 0x000000644b55723e */ /* 0x000fe200000010ff */
[----:B0-----:R-:W-:Y:S01]  /*14a80*/  FADD.FTZ R75, R146, R87 ;  /* 0x00000057924b7221 */ /* 0x001fe20000010000 */
[----:B------:R-:W-:-:S02]  /*14a90*/  F2FP.BF16.F32.PACK_AB R88, R136, R107 ;  /* 0x0000006b8858723e */ /* 0x000fc400000010ff */
[----:B------:R-:W-:Y:S01]  /*14aa0*/  F2FP.BF16.F32.PACK_AB R89, R121, R120 ;  /* 0x000000787959723e */ /* 0x000fe200000010ff */
[----:B-1----:R-:W-:Y:S01]  /*14ab0*/  FADD.FTZ R75, R148, R75 ;  /* 0x0000004b944b7221 */ /* 0x002fe20000010000 */
[----:B------:R-:W-:Y:S02]  /*14ac0*/  F2FP.BF16.F32.PACK_AB R90, R137, R106 ;  /* 0x0000006a895a723e */ /* 0x000fe400000010ff */
[----:B------:R-:W-:Y:S02]  /*14ad0*/  F2FP.BF16.F32.PACK_AB R80, R138, R105 ;  /* 0x000000698a50723e */ /* 0x000fe400000010ff */
[----:B------:R-:W-:Y:S02]  /*14ae0*/  F2FP.BF16.F32.PACK_AB R81, R99, R97 ;  /* 0x000000616351723e */ /* 0x000fe400000010ff */
[----:B------:R-:W-:Y:S02]  /*14af0*/  F2FP.BF16.F32.PACK_AB R82, R139, R104 ;  /* 0x000000688b52723e */ /* 0x000fe400000010ff */
[----:B------:R-:W-:-:S02]  /*14b00*/  F2FP.BF16.F32.PACK_AB R83, R94, R98 ;  /* 0x000000625e53723e */ /* 0x000fc400000010ff */
[----:B------:R-:W-:Y:S01]  /*14b10*/  F2FP.BF16.F32.PACK_AB R92, R72, R21 ;  /* 0x00000015485c723e */ /* 0x000fe200000010ff */
[----:B---3--:R-:W-:Y:S01]  /*14b20*/  FADD.FTZ R21, R76, R77 ;  /* 0x0000004d4c157221 */ /* 0x008fe20000010000 */
[----:B------:R-:W-:Y:S02]  /*14b30*/  F2FP.BF16.F32.PACK_AB R84, R96, R93 ;  /* 0x0000005d6054723e */ /* 0x000fe400000010ff */
[----:B------:R-:W-:Y:S02]  /*14b40*/  F2FP.BF16.F32.PACK_AB R87, R79, R78 ;  /* 0x0000004e4f57723e */ /* 0x000fe400000010ff */
[----:B------:R-:W-:Y:S02]  /*14b50*/  F2FP.BF16.F32.PACK_AB R93, R148, R146 ;  /* 0x00000092945d723e */ /* 0x000fe400000010ff */
[----:B------:R-:W-:Y:S02]  /*14b60*/  F2FP.BF16.F32.PACK_AB R94, R76, R73 ;  /* 0x000000494c5e723e */ /* 0x000fe400000010ff */
[C---:B----4-:R-:W-:Y:S01]  /*14b70*/  F2FP.BF16.F32.PACK_AB R95, R151.reuse, R150 ;  /* 0x00000096975f723e */ /* 0x050fe200000010ff */
[----:B------:R-:W-:Y:S01]  /*14b80*/  FADD.FTZ R150, R150, R75 ;  /* 0x0000004b96967221 */ /* 0x000fe20000010000 */
[----:B------:R-:W-:Y:S04]  /*14b90*/  STSM.16.M88.4 [R18+0x2bb00], R88 ;  /* 0x02bb005812007844 */ /* 0x000fe80000000200 */
[----:B------:R-:W-:Y:S04]  /*14ba0*/  STSM.16.M88.4 [R18+0x2d300], R80 ;  /* 0x02d3005012007844 */ /* 0x000fe80000000200 */
[----:B------:R0:W-:Y:S04]  /*14bb0*/  STL [R1+0x30], R21 ;  /* 0x0000301501007387 */ /* 0x0001e80000100800 */
[----:B------:R-:W-:Y:S04]  /*14bc0*/  STSM.16.M88.4 [R18+0x2eb00], R84 ;  /* 0x02eb005412007844 */ /* 0x000fe80000000200 */
[----:B------:R-:W-:Y:S01]  /*14bd0*/  STSM.16.M88.4 [R18+0x30300], R92 ;  /* 0x0303005c12007844 */ /* 0x000fe20000000200 */
[----:B0-----:R-:W-:Y:S01]  /*14be0*/  FADD.FTZ R21, R151, R150 ;  /* 0x0000009697157221 */ /* 0x001fe20000010000 */
[----:B------:R-:W-:Y:S01]  /*14bf0*/  @!PT LDS RZ, [RZ] ;  /* 0x00000000fffff984 */ /* 0x000fe20000000800 */
[----:B------:R-:W-:Y:S01]  /*14c00*/  @!PT LDS RZ, [RZ] ;  /* 0x00000000fffff984 */ /* 0x000fe20000000800 */
[----:B------:R-:W-:Y:S01]  /*14c10*/  @!PT LDS RZ, [RZ] ;  /* 0x00000000fffff984 */ /* 0x000fe20000000800 */
[----:B------:R-:W-:Y:S01]  /*14c20*/  @!PT LDS RZ, [RZ] ;  /* 0x00000000fffff984 */ /* 0x000fe20000000800 */
[----:B------:R0:W-:Y:S06]  /*14c30*/  MEMBAR.ALL.CTA ;  /* 0x0000000000007992 */ /* 0x0001ec0000008000 */
[----:B0-----:R-:W0:Y:S04]  /*14c40*/  FENCE.VIEW.ASYNC.S ;  /* 0x00000000000073c6 */ /* 0x001e280000000000 */
[----:B------:R-:W-:Y:S04]  /*14c50*/  STL [R1+0x3c], R21 ;  /* 0x00003c1501007387 */ /* 0x000fe80000100800 */
[----:B------:R1:W5:Y:S01]  /*14c60*/  LDL R155, [R1+0x60] ;  /* 0x00006000019b7983 */ /* 0x0003620000100800 */
        /* <DEDUP_REMOVED lines=48> */
[----:B------:R-:W-:Y:S01]  /*14f70*/  IMAD.MOV.U32 R154, RZ, RZ, R14 ;  /* 0x000000ffff9a7224 */ /* 0x000fe200078e000e */
[C---:B--2---:R-:W-:Y:S01]  /*14f80*/  ISETP.GT.AND P2, PT, R0.reuse, RZ, PT ;  /* 0x000000ff0000720c */ /* 0x044fe20003f44270 */
[----:B------:R-:W-:-:S05]  /*14f90*/  VIADD R0, R0, 0xffffffff ;  /* 0xffffffff00007836 */ /* 0x000fca0000000000 */
[----:B------:R2:W-:Y:S04]  /*14fa0*/  STL [R1+0x34], R0 ;  /* 0x0000340001007387 */ /* 0x0005e80000100800 */
[----:B------:R1:W-:Y:S01]  /*14fb0*/  STL [R1+0x2c], R74 ;  /* 0x00002c4a01007387 */ /* 0x0003e20000100800 */
[----:B--2---:R-:W-:Y:S01]  /*14fc0*/  IMAD.MOV.U32 R0, RZ, RZ, R144 ;  /* 0x000000ffff007224 */ /* 0x004fe200078e0090 */
[----:B0-----:R-:W-:Y:S01]  /*14fd0*/  NOP ;  /* 0x0000000000007918 */ /* 0x001fe20000000000 */
[----:B------:R-:W-:Y:S05]  /*14fe0*/  @P2 BRA `(.L_x_525) ;  /* 0xffffffac00402947 */ /* 0x000fea000383ffff */
.L_x_515:
[----:B------:R-:W-:Y:S05]  /*14ff0*/  WARPSYNC.ALL ;  /* 0x0000000000007948 */ /* 0x000fea0003800000 */
[----:B------:R-:W-:Y:S06]  /*15000*/  BAR.ARV 0x8, 0x200 ;  /* 0x0208000000007b1d */ /* 0x000fec0000002000 */
[----:B------:R-:W-:Y:S05]  /*15010*/  @!P0 BRA `(.L_x_526) ;  /* 0x0000000000048947 */ /* 0x000fea0003800000 */
[----:B------:R-:W-:Y:S01]  /*15020*/  BPT.TRAP 0x1 ;  /* 0x000000040000795c */ /* 0x000fe20000300000 */
.L_x_526:
[----:B------:R-:W2:Y:S01]  /*15030*/  LDL R0, [R1+0x60] ;  /* 0x0000600001007983 */ /* 0x000ea20000100800 */
[----:B------:R-:W-:Y:S01]  /*15040*/  IMAD R9, R144, 0x8, R16 ;  /* 0x0000000890097824 */ /* 0x000fe200078e0210 */
[----:B--2---:R-:W-:-:S04]  /*15050*/  SHF.L.U32 R0, R0, 0x1f, RZ ;  /* 0x0000001f00007819 */ /* 0x004fc800000006ff */
[----:B------:R0:W2:Y:S01]  /*15060*/  SYNCS.PHASECHK.TRANS64.TRYWAIT P2, [R9+URZ+0x31c50], R0 ;  /* 0x031c5000090075a7 */ /* 0x0000a2000804017f */
[----:B------:R-:W-:Y:S05]  /*15070*/  @!P0 BRA `(.L_x_527) ;  /* 0x0000000000048947 */ /* 0x000fea0003800000 */
[----:B------:R-:W-:Y:S01]  /*15080*/  BPT.TRAP 0x1 ;  /* 0x000000040000795c */ /* 0x000fe20000300000 */
.L_x_527:
[----:B------:R-:W3:Y:S01]  /*15090*/  LDL.LU R2, [R1+0x80] ;  /* 0x0000800001027983 */ /* 0x000ee20000300800 */
[----:B------:R-:W-:Y:S02]  /*150a0*/  VIADD R16, R16, 0x200 ;  /* 0x0000020010107836 */ /* 0x000fe40000000000 */
[----:B------:R-:W-:-:S03]  /*150b0*/  IMAD.MOV.U32 R3, RZ, RZ, -0x3ffffff0 ;  /* 0xc0000010ff037424 */ /* 0x000fc600078e00ff */
[----:B------:R-:W-:-:S04]  /*150c0*/  SHF.R.U32.HI R16, RZ, 0x4, R16 ;  /* 0x00000004ff107819 */ /* 0x000fc80000011610 */
[----:B------:R-:W-:-:S04]  /*150d0*/  LOP3.LUT R16, R16, 0x3fff, RZ, 0xc0, !PT ;  /* 0x00003fff10107812 */ /* 0x000fc800078ec0ff */
[----:B------:R-:W-:Y:S02]  /*150e0*/  LOP3.LUT R5, R16, 0x2400000, RZ, 0xfc, !PT ;  /* 0x0240000010057812 */ /* 0x000fe400078efcff */
[----:B---3--:R-:W-:Y:S01]  /*150f0*/  LOP3.LUT R2, R2, 0x10000, RZ, 0xfc, !PT ;  /* 0x0001000002027812 */ /* 0x008fe200078efcff */
[----:B--2---:R-:W-:Y:S06]  /*15100*/  @P2 BRA `(.L_x_528) ;  /* 0x0000000000082947 */ /* 0x004fec0003800000 */
[----:B------:R-:W2:Y:S02]  /*15110*/  SYNCS.PHASECHK.TRANS64.TRYWAIT P0, [R9+URZ+0x31c50], R0 ;  /* 0x031c5000090075a7 */ /* 0x000ea4000800017f */
[----:B--2---:R-:W-:Y:S05]  /*15120*/  @!P0 BRA `(.L_x_529) ;  /* 0x000000a4007c8947 */ /* 0x004fea0003800000 */
.L_x_528:
[----:B------:R-:W-:Y:S01]  /*15130*/  IMAD R4, R144, 0x6c0, R5 ;  /* 0x000006c090047824 */ /* 0x000fe200078e0205 */
[----:B------:R-:W0:Y:S01]  /*15140*/  LDL.LU R13, [R1+0x30] ;  /* 0x00003000010d7983 */ /* 0x000e220000300800 */
[----:B------:R-:W-:Y:S01]  /*15150*/  IMAD.MOV.U32 R5, RZ, RZ, -0x7fffffe0 ;  /* 0x80000020ff057424 */ /* 0x000fe200078e00ff */
[----:B------:R-:W-:Y:S05]  /*15160*/  WARPSYNC.ALL ;  /* 0x0000000000007948 */ /* 0x000fea0003800000 */
[C---:B------:R-:W-:Y:S01]  /*15170*/  R2UR UR4, R2.reuse ;  /* 0x00000000020472ca */ /* 0x040fe200000e0000 */
[----:B------:R-:W-:Y:S01]  /*15180*/  VIADD R10, R2, 0x180 ;  /* 0x00000180020a7836 */ /* 0x000fe20000000000 */
[----:B------:R-:W-:Y:S01]  /*15190*/  R2UR UR5, R3 ;  /* 0x00000000030572ca */ /* 0x000fe200000e0000 */
[C---:B------:R-:W-:Y:S01]  /*151a0*/  VIADD R6, R4.reuse, 0x40 ;  /* 0x0000004004067836 */ /* 0x040fe20000000000 */
[----:B------:R-:W-:Y:S01]  /*151b0*/  R2UR UR6, R4 ;  /* 0x00000000040672ca */ /* 0x000fe200000e0000 */
[----:B------:R-:W-:Y:S01]  /*151c0*/  IMAD.MOV.U32 R11, RZ, RZ, -0x3ffffff0 ;  /* 0xc0000010ff0b7424 */ /* 0x000fe200078e00ff */
[----:B------:R-:W-:Y:S01]  /*151d0*/  R2UR UR7, R5 ;  /* 0x00000000050772ca */ /* 0x000fe200000e0000 */
[----:B------:R-:W-:Y:S01]  /*151e0*/  WARPGROUP.ARRIVE ;  /* 0x00000000000079c5 */ /* 0x000fe20000000000 */
[----:B------:R-:W-:Y:S01]  /*151f0*/  IMAD.MOV.U32 R7, RZ, RZ, -0x7fffffe0 ;  /* 0x80000020ff077424 */ /* 0x000fe200078e00ff */
[----:B------:R-:W3:Y:S01]  /*15200*/  LDL.LU R12, [R1+0x3c] ;  /* 0x00003c00010c7983 */ /* 0x000ee20000300800 */
[----:B------:R-:W-:-:S02]  /*15210*/  IMAD.MOV.U32 R3, RZ, RZ, -0x3ffffff0 ;  /* 0xc0000010ff037424 */ /* 0x000fc400078e00ff */
[----:B------:R-:W-:Y:S01]  /*15220*/  IMAD.MOV.U32 R5, RZ, RZ, -0x7fffffe0 ;  /* 0x80000020ff057424 */ /* 0x000fe200078e00ff */
[----:B------:R-:W4:Y:S01]  /*15230*/  LDL.LU R8, [R1+0x60] ;  /* 0x0000600001087983 */ /* 0x000f220000300800 */
[----:B------:R-:W-:-:S05]  /*15240*/  VIADD R144, R144, 0x1 ;  /* 0x0000000190907836 */ /* 0x000fca0000000000 */
[----:B------:R-:W-:Y:S01]  /*15250*/  HGMMA.64x96x16.F32.BF16 R24, gdesc[UR4].tnspB, R24, gsb0 ;  /* 0x41600000041879f0 */ /* 0x000fe20008001818 */
[----:B------:R-:W-:Y:S01]  /*15260*/  R2UR UR4, R10 ;  /* 0x000000000a0472ca */ /* 0x000fe200000e0000 */
[----:B------:R-:W-:Y:S01]  /*15270*/  VIADD R10, R2, 0x300 ;  /* 0x00000300020a7836 */ /* 0x000fe20000000000 */
[----:B------:R-:W-:Y:S01]  /*15280*/  R2UR UR5, R11 ;  /* 0x000000000b0572ca */ /* 0x000fe200000e0000 */
[----:B------:R-:W-:Y:S01]  /*15290*/  IMAD.MOV.U32 R11, RZ, RZ, -0x3ffffff0 ;  /* 0xc0000010ff0b7424 */ /* 0x000fe200078e00ff */
[----:B------:R-:W-:Y:S01]  /*152a0*/  R2UR UR6, R6 ;  /* 0x00000000060672ca */ /* 0x000fe200000e0000 */
[----:B------:R-:W-:Y:S01]  /*152b0*/  VIADD R6, R4, 0x80 ;  /* 0x0000008004067836 */ /* 0x000fe20000000000 */
[----:B------:R-:W-:Y:S01]  /*152c0*/  R2UR UR7, R7 ;  /* 0x00000000070772ca */ /* 0x000fe200000e0000 */
[----:B------:R-:W-:Y:S01]  /*152d0*/  IMAD.MOV.U32 R7, RZ, RZ, -0x7fffffe0 ;  /* 0x80000020ff077424 */ /* 0x000fe200078e00ff */
[----:B------:R-:W-:Y:S01]  /*152e0*/  ISETP.NE.AND P0, PT, R144, 0x2, PT ;  /* 0x000000029000780c */ /* 0x000fe20003f05270 */
[----:B------:R-:W-:-:S02]  /*152f0*/  WARPGROUP.DEPBAR.LE gsb0, 0x0 ;  /* 0x00008000000079c5 */ /* 0x000fc40000010000 */
[----:B------:R-:W-:-:S08]  /*15300*/  WARPGROUP.ARRIVE ;  /* 0x00000000000079c5 */ /* 0x000fd00000000000 */
        /* <DEDUP_REMOVED lines=9> */
[----:B------:R-:W-:Y:S02]  /*153a0*/  WARPGROUP.DEPBAR.LE gsb0, 0x0 ;  /* 0x00008000000079c5 */ /* 0x000fe40000010000 */
[----:B------:R-:W-:-:S09]  /*153b0*/  WARPGROUP.ARRIVE ;  /* 0x00000000000079c5 */ /* 0x000fd20000000000 */
        /* <DEDUP_REMOVED lines=9> */
[----:B0-2---:R-:W0:Y:S02]  /*15450*/  SHFL.BFLY PT, R0, R13, 0x2, 0x1f ;  /* 0x0c401f000d007f89 */ /* 0x005e2400000e0000 */
[----:B0-----:R-:W-:Y:S01]  /*15460*/  FADD.FTZ R0, R0, R13 ;  /* 0x0000000d00007221 */ /* 0x001fe20000010000 */
[----:B------:R-:W-:-:S02]  /*15470*/  WARPGROUP.DEPBAR.LE gsb0, 0x0 ;  /* 0x00008000000079c5 */ /* 0x000fc40000010000 */
[----:B------:R-:W-:-:S06]  /*15480*/  WARPGROUP.ARRIVE ;  /* 0x00000000000079c5 */ /* 0x000fcc0000000000 */
        /* <DEDUP_REMOVED lines=30> */
[----:B------:R-:W-:Y:S02]  /*15670*/  IMAD.MOV.U32 R7, RZ, RZ, -0x7fffffe0 ;  /* 0x80000020ff077424 */ /* 0x000fe400078e00ff */
[----:B------:R-:W-:-:S02]  /*15680*/  VIADD R2, R2, 0xc00 ;  /* 0x00000c0002027836 */ /* 0x000fc40000000000 */
[----:B------:R-:W-:Y:S01]  /*15690*/  VIADD R4, R4, 0x200 ;  /* 0x0000020004047836 */ /* 0x000fe20000000000 */
[----:B------:R-:W-:Y:S02]  /*156a0*/  WARPGROUP.DEPBAR.LE gsb0, 0x0 ;  /* 0x00008000000079c5 */ /* 0x000fe40000010000 */
[----:B------:R-:W-:-:S06]  /*156b0*/  WARPGROUP.ARRIVE ;  /* 0x00000000000079c5 */ /* 0x000fcc0000000000 */
[----:B------:R-:W-:Y:S01]  /*156c0*/  HGMMA.64x96x16.F32.BF16 R24, gdesc[UR4].tnspB, R24, gsb0 ;  /* 0x41600000041879f0 */ /* 0x000fe20008001818 */
[----:B------:R-:W-:Y:S02]  /*156d0*/  R2UR UR4, R10 ;  /* 0x000000000a0472ca */ /* 0x000fe400000e0000 */
[----:B------:R-:W-:Y:S02]  /*156e0*/  R2UR UR5, R11 ;  /* 0x000000000b0572ca */ /* 0x000fe400000e0000 */
[----:B------:R-:W-:Y:S02]  /*156f0*/  R2UR UR6, R6 ;  /* 0x00000000060672ca */ /* 0x000fe400000e0000 */
[----:B------:R-:W-:Y:S01]  /*15700*/  R2UR UR7, R7 ;  /* 0x00000000070772ca */ /* 0x000fe200000e0000 */
[----:B------:R-:W-:Y:S02]  /*15710*/  WARPGROUP.DEPBAR.LE gsb0, 0x0 ;  /* 0x00008000000079c5 */ /* 0x000fe40000010000 */
[----:B------:R-:W-:-:S10]  /*15720*/  WARPGROUP.ARRIVE ;  /* 0x00000000000079c5 */ /* 0x000fd40000000000 */
[----:B------:R-:W-:Y:S01]  /*15730*/  HGMMA.64x96x16.F32.BF16 R24, gdesc[UR4].tnspB, R24, gsb0 ;  /* 0x41600000041879f0 */ /* 0x000fe20008001818 */
[----:B------:R-:W-:Y:S02]  /*15740*/  R2UR UR4, R2 ;  /* 0x00000000020472ca */ /* 0x000fe400000e0000 */
[----:B---3--:R-:W0:Y:S01]  /*15750*/  SHFL.BFLY PT, R2, R12, 0x2, 0x1f ;  /* 0x0c401f000c027f89 */ /* 0x008e2200000e0000 */
[----:B------:R-:W-:Y:S02]  /*15760*/  R2UR UR5, R3 ;  /* 0x00000000030572ca */ /* 0x000fe400000e0000 */
[----:B------:R-:W-:Y:S01]  /*15770*/  R2UR UR7, R5 ;  /* 0x00000000050772ca */ /* 0x000fe200000e0000 */
[----:B------:R-:W2:Y:S01]  /*15780*/  SHFL.BFLY PT, R3, R0, 0x1, 0x1f ;  /* 0x0c201f0000037f89 */ /* 0x000ea200000e0000 */
[----:B------:R-:W-:Y:S01]  /*15790*/  R2UR UR6, R4 ;  /* 0x00000000040672ca */ /* 0x000fe200000e0000 */
[----:B------:R-:W-:Y:S02]  /*157a0*/  IMAD.MOV.U32 R4, RZ, RZ, RZ ;  /* 0x000000ffff047224 */ /* 0x000fe400078e00ff */
[----:B0-----:R-:W-:Y:S01]  /*157b0*/  FADD.FTZ R2, R2, R12 ;  /* 0x0000000c02027221 */ /* 0x001fe20000010000 */
[----:B--2---:R-:W-:-:S04]  /*157c0*/  FADD.FTZ R10, R0, R3 ;  /* 0x00000003000a7221 */ /* 0x004fc80000010000 */
[----:B------:R-:W0:Y:S01]  /*157d0*/  SHFL.BFLY PT, R5, R2, 0x1, 0x1f ;  /* 0x0c201f0002057f89 */ /* 0x000e2200000e0000 */
[----:B------:R-:W-:Y:S02]  /*157e0*/  SEL R0, RZ, 0x1, P0 ;  /* 0x00000001ff007807 */ /* 0x000fe40000000000 */
[----:B------:R-:W-:Y:S02]  /*157f0*/  FSETP.NE.FTZ.AND P2, PT, R10, RZ, PT ;  /* 0x000000ff0a00720b */ /* 0x000fe40003f55000 */
[----:B----4-:R-:W-:-:S11]  /*15800*/  LOP3.LUT R8, R8, R0, RZ, 0x3c, !PT ;  /* 0x0000000008087212 */ /* 0x010fd600078e3cff */
[----:B------:R-:W-:Y:S01]  /*15810*/  @P2 MUFU.RCP R4, R10 ;  /* 0x0000000a00042308 */ /* 0x000fe20000001000 */
[----:B0-----:R-:W-:-:S07]  /*15820*/  FADD.FTZ R11, R2, R5 ;  /* 0x00000005020b7221 */ /* 0x001fce0000010000 */
[----:B------:R0:W-:Y:S01]  /*15830*/  @P2 MUFU.LG2 R5, R10 ;  /* 0x0000000a00052308 */ /* 0x0001e20000000c00 */
[----:B------:R-:W-:Y:S01]  /*15840*/  FSETP.NE.FTZ.AND P3, PT, R11, RZ, PT ;  /* 0x000000ff0b00720b */ /* 0x000fe20003f75000 */
[----:B0-----:R-:W2:Y:S01]  /*15850*/  LDL.LU R10, [R1+0x98] ;  /* 0x00009800010a7983 */ /* 0x001ea20000300800 */
[----:B------:R-:W-:Y:S02]  /*15860*/  WARPGROUP.DEPBAR.LE gsb0, 0x0 ;  /* 0x00008000000079c5 */ /* 0x000fe40000010000 */
[----:B------:R-:W-:-:S09]  /*15870*/  WARPGROUP.ARRIVE ;  /* 0x00000000000079c5 */ /* 0x000fd20000000000 */
[----:B------:R-:W0:Y:S01]  /*15880*/  @P3 MUFU.LG2 R7, R11 ;  /* 0x0000000b00073308 */ /* 0x000e220000000c00 */
[----:B------:R-:W-:Y:S01]  /*15890*/  HGMMA.64x96x16.F32.BF16 R24, gdesc[UR4].tnspB, R24, gsb0 ;  /* 0x41600000041879f0 */ /* 0x000fe20008001818 */
[----:B------:R3:W-:Y:S02]  /*158a0*/  STL [R1+0x60], R8 ;  /* 0x0000600801007387 */ /* 0x0007e40000100800 */
[----:B---3--:R-:W-:-:S06]  /*158b0*/  IMAD.MOV.U32 R8, RZ, RZ, RZ ;  /* 0x000000ffff087224 */ /* 0x008fcc00078e00ff */
[----:B------:R-:W3:Y:S01]  /*158c0*/  @P3 MUFU.RCP R8, R11 ;  /* 0x0000000b00083308 */ /* 0x000ee20000001000 */
[----:B------:R-:W-:Y:S02]  /*158d0*/  @!P1 VIADD R9, R9, 0x31c60 ;  /* 0x00031c6009099836 */ /* 0x000fe40000000000 */
[----:B------:R-:W-:Y:S01]  /*158e0*/  @P3 FMUL.FTZ R12, R15, 0.69314718246459960938 ;  /* 0x3f3172180f0c3820 */ /* 0x000fe20000410000 */
[----:B0-----:R-:W-:Y:S01]  /*158f0*/  @P3 FMUL.FTZ R7, R7, 0.69314718246459960938 ;  /* 0x3f31721807073820 */ /* 0x001fe20000410000 */
[----:B------:R-:W-:Y:S01]  /*15900*/  @P2 FMUL.FTZ R3, R15, 0.69314718246459960938 ;  /* 0x3f3172180f032820 */ /* 0x000fe20000410000 */
[----:B------:R-:W-:Y:S01]  /*15910*/  @P2 FMUL.FTZ R6, R5, 0.69314718246459960938 ;  /* 0x3f31721805062820 */ /* 0x000fe20000410000 */
[----:B------:R-:W-:Y:S01]  /*15920*/  IMAD.MOV.U32 R2, RZ, RZ, -0x800000 ;  /* 0xff800000ff027424 */ /* 0x000fe200078e00ff */
[----:B------:R-:W-:Y:S01]  /*15930*/  @!P1 PRMT R9, RZ, 0x654, R9 ;  /* 0x00000654ff099816 */ /* 0x000fe20000000009 */
[----:B------:R-:W-:Y:S02]  /*15940*/  IMAD.MOV.U32 R0, RZ, RZ, -0x800000 ;  /* 0xff800000ff007424 */ /* 0x000fe400078e00ff */
[----:B------:R-:W-:Y:S01]  /*15950*/  @P3 FFMA.FTZ R2, R12, R74, R7 ;  /* 0x0000004a0c023223 */ /* 0x000fe20000010007 */
[----:B------:R-:W-:Y:S01]  /*15960*/  @P2 FFMA.FTZ R0, R3, R14, R6 ;  /* 0x0000000e03002223 */ /* 0x000fe20000010006 */
[----:B------:R-:W-:Y:S01]  /*15970*/  SEL R144, R144, RZ, P0 ;  /* 0x000000ff90907207 */ /* 0x000fe20000000000 */
[----:B------:R-:W-:-:S02]  /*15980*/  WARPGROUP.DEPBAR.LE gsb0, 0x0 ;  /* 0x00008000000079c5 */ /* 0x000fc40000010000 */
        /* <DEDUP_REMOVED lines=16> */
[-C--:B---3--:R-:W-:Y:S01]  /*15a90*/  FMUL.FTZ R86, R27, R8.reuse ;  /* 0x000000081b567220 */ /* 0x088fe20000410000 */
[----:B------:R-:W-:Y:S01]  /*15aa0*/  FMUL.FTZ R56, R51, R8 ;  /* 0x0000000833387220 */ /* 0x000fe20000410000 */
[----:B------:R1:W-:Y:S01]  /*15ab0*/  @!P1 SYNCS.ARRIVE.TRANS64.RED.A1T0 RZ, [R9+URZ], RZ ;  /* 0x000000ff09ff99a7 */ /* 0x0003e2000810043f */
        /* <DEDUP_REMOVED lines=16> */
[----:B------:R-:W-:Y:S01]  /*15bc0*/  FMUL.FTZ R44, R44, R4 ;  /* 0x000000042c2c7220 */ /* 0x000fe20000410000 */
[----:B------:R-:W-:Y:S01]  /*15bd0*/  PLOP3.LUT P1, PT, PT, PT, PT, 0x8, 0x0 ;  /* 0x000000000000781c */ /* 0x000fe20003f2e170 */
        /* <DEDUP_REMOVED lines=13> */
[----:B--2---:R-:W-:-:S05]  /*15cb0*/  VIADD R10, R10, 0x1 ;  /* 0x000000010a0a7836 */ /* 0x004fca0000000000 */
[----:B------:R1:W-:Y:S02]  /*15cc0*/  STL [R1+0x98], R10 ;  /* 0x0000980a01007387 */ /* 0x0003e40000100800 */
.L_x_474:
[----:B------:R-:W2:Y:S01]  /*15cd0*/  LDL R70, [R1+0x8c] ;  /* 0x00008c0001467983 */ /* 0x000ea20000100800 */
[----:B------:R-:W3:Y:S01]  /*15ce0*/  S2R R4, SR_TID.X ;  /* 0x0000000000047919 */ /* 0x000ee20000002100 */
[----:B------:R-:W-:Y:S05]  /*15cf0*/  WARPSYNC.ALL ;  /* 0x0000000000007948 */ /* 0x000fea0003800000 */
[----:B------:R-:W4:Y:S01]  /*15d00*/  S2UR UR5, SR_CgaCtaId ;  /* 0x00000000000579c3 */ /* 0x000f220000008800 */
[----:B------:R-:W-:Y:S01]  /*15d10*/  UMOV UR4, 0x400 ;  /* 0x0000040000047882 */ /* 0x000fe20000000000 */
[----:B---3--:R-:W-:-:S05]  /*15d20*/  VIADD R85, R4, 0xffffff80 ;  /* 0xffffff8004557836 */ /* 0x008fca0000000000 */
[----:B------:R-:W-:-:S04]  /*15d30*/  SHF.R.S32.HI R66, RZ, 0x1f, R85 ;  /* 0x0000001fff427819 */ /* 0x000fc80000011455 */
[----:B------:R-:W-:Y:S01]  /*15d40*/  LEA.HI R66, R66, R85, RZ, 0x2 ;  /* 0x0000005542427211 */ /* 0x000fe200078f10ff */
[----:B----4-:R-:W-:-:S03]  /*15d50*/  ULEA UR4, UR5, UR4, 0x18 ;  /* 0x0000000405047291 */ /* 0x010fc6000f8ec03f */
[----:B------:R-:W-:-:S05]  /*15d60*/  LOP3.LUT R66, R66, 0xfffffffc, RZ, 0xc0, !PT ;  /* 0xfffffffc42427812 */ /* 0x000fca00078ec0ff */
[----:B------:R-:W-:Y:S02]  /*15d70*/  IMAD.IADD R66, R85, 0x1, -R66 ;  /* 0x0000000155427824 */ /* 0x000fe400078e0a42 */
[----:B------:R-:W-:Y:S01]  /*15d80*/  IMAD.U32 R16, RZ, RZ, UR4 ;  /* 0x00000004ff107e24 */ /* 0x000fe2000f8e00ff */
[----:B------:R-:W-:Y:S01]  /*15d90*/  BAR.SYNC.DEFER_BLOCKING 0x5, 0x200 ;  /* 0x0148000000007b1d */ /* 0x000fe20000010000 */
[----:B------:R-:W-:-:S04]  /*15da0*/  IMAD.SHL.U32 R36, R66, 0x8, RZ ;  /* 0x0000000842247824 */ /* 0x000fc800078e00ff */
[C---:B------:R-:W-:Y:S02]  /*15db0*/  VIADD R37, R36.reuse, 0x40 ;  /* 0x0000004024257836 */ /* 0x040fe40000000000 */
[----:B------:R-:W-:Y:S01]  /*15dc0*/  VIADD R38, R36, 0x20 ;  /* 0x0000002024267836 */ /* 0x000fe20000000000 */
[----:B------:R-:W-:Y:S02]  /*15dd0*/  BSSY B0, `(.L_x_530) ;  /* 0x00001b9000007945 */ /* 0x000fe40003800000 */
[----:B------:R-:W-:Y:S02]  /*15de0*/  SHF.R.S32.HI R40, RZ, 0x1f, R37 ;  /* 0x0000001fff287819 */ /* 0x000fe40000011425 */
[----:B------:R-:W-:Y:S01]  /*15df0*/  SHF.R.S32.HI R39, RZ, 0x1f, R38 ;  /* 0x0000001fff277819 */ /* 0x000fe20000011426 */
[----:B------:R3:W4:Y:S01]  /*15e00*/  LDS.128 R108, [R16+0x31cd0] ;  /* 0x031cd000106c7984 */ /* 0x0007220000000c00 */
[----:B------:R-:W-:Y:S06]  /*15e10*/  BAR.ARV 0x4, 0x200 ;  /* 0x0108000000007b1d */ /* 0x000fec0000002000 */
[----:B--2---:R-:W-:Y:S01]  /*15e20*/  SHF.R.S32.HI R30, RZ, 0x1f, R70 ;  /* 0x0000001fff1e7819 */ /* 0x004fe20000011446 */
[----:B------:R-:W-:-:S03]  /*15e30*/  IMAD.SHL.U32 R42, R70, 0x4, RZ ;  /* 0x00000004462a7824 */ /* 0x000fc600078e00ff */
[----:B------:R-:W-:Y:S01]  /*15e40*/  SHF.L.U64.HI R31, R70, 0x2, R30 ;  /* 0x00000002461f7819 */ /* 0x000fe2000001021e */
[----:B---34-:R-:W-:Y:S06]  /*15e50*/  @P1 BRA `(.L_x_531) ;  /* 0x0000001000481947 */ /* 0x018fec0003800000 */
[----:B------:R-:W2:Y:S01]  /*15e60*/  LDL R4, [R1+0xc0] ;  /* 0x0000c00001047983 */ /* 0x000ea20000100800 */
[----:B------:R-:W-:Y:S05]  /*15e70*/  WARPSYNC.ALL ;  /* 0x0000000000007948 */ /* 0x000fea0003800000 */
[----:B------:R-:W0:Y:S01]  /*15e80*/  S2R R5, SR_SWINHI ;  /* 0x0000000000057919 */ /* 0x000e220000002f00 */
[----:B------:R-:W-:Y:S01]  /*15e90*/  F2FP.BF16.F32.PACK_AB R6, R81, R6 ;  /* 0x000000065106723e */ /* 0x000fe200000010ff */
[----:B------:R-:W-:Y:S01]  /*15ea0*/  ULDC.64 UR4, c[0x0][0xc00] ;  /* 0x0003000000047ab9 */ /* 0x000fe20000000a00 */
[----:B------:R-:W-:Y:S02]  /*15eb0*/  F2FP.BF16.F32.PACK_AB R27, R64, R27 ;  /* 0x0000001b401b723e */ /* 0x000fe400000010ff */
[----:B------:R-:W-:-:S02]  /*15ec0*/  MOV R20, R16 ;  /* 0x0000001000147202 */ /* 0x000fc40000000f00 */
[----:B0-----:R-:W-:Y:S01]  /*15ed0*/  MOV R21, R5 ;  /* 0x0000000500157202 */ /* 0x001fe20000000f00 */
[----:B------:R-:W-:Y:S02]  /*15ee0*/  BAR.SYNC.DEFER_BLOCKING 0x1, 0x180 ;  /* 0x0046000000007b1d */ /* 0x000fe40000010000 */
[----:B--2---:R-:W-:-:S03]  /*15ef0*/  IMAD.WIDE R4, R4, 0x2, R20 ;  /* 0x0000000204047825 */ /* 0x004fc600078e0214 */
[C---:B------:R-:W-:Y:S02]  /*15f00*/  IADD3 R59, P4, R4.reuse, 0x20, RZ ;  /* 0x00000020043b7810 */ /* 0x040fe40007f9e0ff */
[C---:B------:R-:W-:Y:S02]  /*15f10*/  IADD3 R63, P3, R4.reuse, 0x3000, RZ ;  /* 0x00003000043f7810 */ /* 0x040fe40007f7e0ff */
[----:B------:R-:W-:Y:S01]  /*15f20*/  LOP3.LUT R8, R59, 0x180, RZ, 0xc0, !PT ;  /* 0x000001803b087812 */ /* 0x000fe200078ec0ff */
[--C-:B------:R-:W-:Y:S01]  /*15f30*/  IMAD.X R13, RZ, RZ, R5.reuse, P4 ;  /* 0x000000ffff0d7224 */ /* 0x100fe200020e0605 */
[----:B------:R-:W-:Y:S01]  /*15f40*/  IADD3 R67, P2, R4, 0x3020, RZ ;  /* 0x0000302004437810 */ /* 0x000fe20007f5e0ff */
[--C-:B------:R-:W-:Y:S01]  /*15f50*/  IMAD.X R15, RZ, RZ, R5.reuse, P3 ;  /* 0x000000ffff0f7224 */ /* 0x100fe200018e0605 */
[----:B------:R-:W-:Y:S02]  /*15f60*/  SHF.R.U64 R8, R8, 0x3, RZ ;  /* 0x0000000308087819 */ /* 0x000fe400000012ff */
[C---:B-1----:R-:W-:Y:S01]  /*15f70*/  LOP3.LUT R9, R4.reuse, 0x180, RZ, 0xc0, !PT ;  /* 0x0000018004097812 */ /* 0x042fe200078ec0ff */
[----:B------:R-:W-:Y:S01]  /*15f80*/  IMAD.X R25, RZ, RZ, R5, P2 ;  /* 0x000000ffff197224 */ /* 0x000fe200010e0605 */
[----:B------:R-:W-:-:S02]  /*15f90*/  IADD3 R71, P1, R4, 0x6000, RZ ;  /* 0x0000600004477810 */ /* 0x000fc40007f3e0ff */
[----:B------:R-:W-:Y:S02]  /*15fa0*/  IADD3 R62, P0, R4, 0x6020, RZ ;  /* 0x00006020043e7810 */ /* 0x000fe40007f1e0ff */
[----:B------:R-:W-:Y:S02]  /*15fb0*/  LOP3.LUT R12, R8, R59, RZ, 0x3c, !PT ;  /* 0x0000003b080c7212 */ /* 0x000fe400078e3cff */
[----:B------:R-:W-:Y:S01]  /*15fc0*/  LOP3.LUT R8, R63, 0x180, RZ, 0xc0, !PT ;  /* 0x000001803f087812 */ /* 0x000fe200078ec0ff */
[----:B------:R-:W-:Y:S01]  /*15fd0*/  IMAD.X R11, RZ, RZ, R5, P0 ;  /* 0x000000ffff0b7224 */ /* 0x000fe200000e0605 */
[----:B------:R-:W-:Y:S02]  /*15fe0*/  LOP3.LUT R10, R67, 0x180, RZ, 0xc0, !PT ;  /* 0x00000180430a7812 */ /* 0x000fe400078ec0ff */
[----:B------:R-:W-:Y:S02]  /*15ff0*/  SHF.R.U64 R9, R9, 0x3, RZ ;  /* 0x0000000309097819 */ /* 0x000fe400000012ff */
[----:B------:R-:W-:-:S02]  /*16000*/  LOP3.LUT R58, R71, 0x180, RZ, 0xc0, !PT ;  /* 0x00000180473a7812 */ /* 0x000fc400078ec0ff */
[----:B------:R-:W-:Y:S02]  /*16010*/  LOP3.LUT R59, R62, 0x180, RZ, 0xc0, !PT ;  /* 0x000001803e3b7812 */ /* 0x000fe400078ec0ff */
[----:B------:R-:W-:Y:S02]  /*16020*/  SHF.R.U64 R8, R8, 0x3, RZ ;  /* 0x0000000308087819 */ /* 0x000fe400000012ff */
[----:B------:R-:W-:Y:S02]  /*16030*/  SHF.R.U64 R10, R10, 0x3, RZ ;  /* 0x000000030a0a7819 */ /* 0x000fe400000012ff */
[----:B------:R-:W-:Y:S01]  /*16040*/  LOP3.LUT R4, R9, R4, RZ, 0x3c, !PT ;  /* 0x0000000409047212 */ /* 0x000fe200078e3cff */
[----:B------:R-:W-:Y:S01]  /*16050*/  IMAD.X R9, RZ, RZ, R5, P1 ;  /* 0x000000ffff097224 */ /* 0x000fe200008e0605 */
[----:B------:R-:W-:Y:S02]  /*16060*/  SHF.R.U64 R58, R58, 0x3, RZ ;  /* 0x000000033a3a7819 */ /* 0x000fe400000012ff */
[----:B------:R-:W-:-:S02]  /*16070*/  SHF.R.U64 R59, R59, 0x3, RZ ;  /* 0x000000033b3b7819 */ /* 0x000fc400000012ff */
[----:B------:R-:W-:Y:S02]  /*16080*/  LOP3.LUT R14, R8, R63, RZ, 0x3c, !PT ;  /* 0x0000003f080e7212 */ /* 0x000fe400078e3cff */
[----:B------:R-:W-:Y:S02]  /*16090*/  LOP3.LUT R24, R10, R67, RZ, 0x3c, !PT ;  /* 0x000000430a187212 */ /* 0x000fe400078e3cff */
[----:B------:R-:W-:Y:S02]  /*160a0*/  MOV R63, R4 ;  /* 0x00000004003f7202 */ /* 0x000fe40000000f00 */
[----:B------:R-:W-:Y:S02]  /*160b0*/  LOP3.LUT R8, R58, R71, RZ, 0x3c, !PT ;  /* 0x000000473a087212 */ /* 0x000fe400078e3cff */
[----:B------:R-:W-:Y:S02]  /*160c0*/  LOP3.LUT R10, R59, R62, RZ, 0x3c, !PT ;  /* 0x0000003e3b0a7212 */ /* 0x000fe400078e3cff */
[----:B------:R-:W-:-:S02]  /*160d0*/  F2FP.BF16.F32.PACK_AB R4, R82, R7 ;  /* 0x000000075204723e */ /* 0x000fc400000010ff */
[----:B------:R-:W-:Y:S02]  /*160e0*/  F2FP.BF16.F32.PACK_AB R5, R86, R83 ;  /* 0x000000535605723e */ /* 0x000fe400000010ff */
[----:B------:R-:W-:Y:S02]  /*160f0*/  F2FP.BF16.F32.PACK_AB R7, R88, R69 ;  /* 0x000000455807723e */ /* 0x000fe400000010ff */
[----:B------:R-:W-:Y:S02]  /*16100*/  MOV R62, R12 ;  /* 0x0000000c003e7202 */ /* 0x000fe40000000f00 */
[----:B------:R-:W-:Y:S01]  /*16110*/  MOV R59, R14 ;  /* 0x0000000e003b7202 */ /* 0x000fe20000000f00 */
[----:B------:R0:W-:Y:S01]  /*16120*/  STSM.16.M88.4 [R63], R4 ;  /* 0x000000043f007844 */ /* 0x0001e20000000200 */
[----:B------:R-:W-:Y:S02]  /*16130*/  MOV R58, R24 ;  /* 0x00000018003a7202 */ /* 0x000fe40000000f00 */
[----:B------:R-:W-:-:S02]  /*16140*/  F2FP.BF16.F32.PACK_AB R12, R79, R74 ;  /* 0x0000004a4f0c723e */ /* 0x000fc400000010ff */
[----:B------:R-:W-:Y:S02]  /*16150*/  F2FP.BF16.F32.PACK_AB R13, R68, R61 ;  /* 0x0000003d440d723e */ /* 0x000fe400000010ff */
[----:B------:R-:W-:Y:S02]  /*16160*/  F2FP.BF16.F32.PACK_AB R14, R80, R73 ;  /* 0x00000049500e723e */ /* 0x000fe400000010ff */
[----:B------:R-:W-:Y:S02]  /*16170*/  F2FP.BF16.F32.PACK_AB R15, R84, R57 ;  /* 0x00000039540f723e */ /* 0x000fe400000010ff */
[----:B------:R-:W-:Y:S02]  /*16180*/  F2FP.BF16.F32.PACK_AB R25, R65, R26 ;  /* 0x0000001a4119723e */ /* 0x000fe400000010ff */
[----:B------:R-:W-:Y:S01]  /*16190*/  F2FP.BF16.F32.PACK_AB R24, R77, R72 ;  /* 0x000000484d18723e */ /* 0x000fe200000010ff */
[----:B------:R-:W-:Y:S01]  /*161a0*/  STSM.16.M88.4 [R62], R12 ;  /* 0x0000000c3e007844 */ /* 0x000fe20000000200 */
[----:B------:R-:W-:-:S02]  /*161b0*/  F2FP.BF16.F32.PACK_AB R26, R75, R44 ;  /* 0x0000002c4b1a723e */ /* 0x000fc400000010ff */
[----:B------:R-:W-:Y:S02]  /*161c0*/  ISETP.NE.U32.AND P0, PT, RZ, UR4, PT ;  /* 0x00000004ff007c0c */ /* 0x000fe4000bf05070 */
[----:B------:R-:W-:Y:S01]  /*161d0*/  MOV R57, R8 ;  /* 0x0000000800397202 */ /* 0x000fe20000000f00 */
[----:B------:R1:W-:Y:S01]  /*161e0*/  STSM.16.M88.4 [R59], R24 ;  /* 0x000000183b007844 */ /* 0x0003e20000000200 */
[----:B------:R-:W-:Y:S02]  /*161f0*/  MOV R44, R10 ;  /* 0x0000000a002c7202 */ /* 0x000fe40000000f00 */
[----:B0-----:R-:W-:Y:S01]  /*16200*/  F2FP.BF16.F32.PACK_AB R4, R78, R41 ;  /* 0x000000294e04723e */ /* 0x001fe200000010ff */
[----:B------:R-:W-:Y:S01]  /*16210*/  IMAD.MOV.U32 R41, RZ, RZ, RZ ;  /* 0x000000ffff297224 */ /* 0x000fe200078e00ff */
[----:B------:R-:W-:Y:S02]  /*16220*/  F2FP.BF16.F32.PACK_AB R5, R56, R53 ;  /* 0x000000353805723e */ /* 0x000fe400000010ff */
[----:B------:R-:W-:-:S02]  /*16230*/  F2FP.BF16.F32.PACK_AB R6, R76, R33 ;  /* 0x000000214c06723e */ /* 0x000fc400000010ff */
[----:B------:R-:W-:Y:S02]  /*16240*/  F2FP.BF16.F32.PACK_AB R7, R60, R51 ;  /* 0x000000333c07723e */ /* 0x000fe400000010ff */
[----:B------:R-:W-:Y:S02]  /*16250*/  F2FP.BF16.F32.PACK_AB R8, R45, R32 ;  /* 0x000000202d08723e */ /* 0x000fe400000010ff */
[----:B------:R-:W-:Y:S01]  /*16260*/  F2FP.BF16.F32.PACK_AB R9, R55, R50 ;  /* 0x000000323709723e */ /* 0x000fe200000010ff */
[----:B------:R0:W-:Y:S01]  /*16270*/  STSM.16.M88.4 [R58], R4 ;  /* 0x000000043a007844 */ /* 0x0001e20000000200 */
[----:B------:R-:W-:Y:S02]  /*16280*/  F2FP.BF16.F32.PACK_AB R10, R48, R3 ;  /* 0x00000003300a723e */ /* 0x000fe400000010ff */
[----:B-1----:R-:W-:Y:S01]  /*16290*/  IADD3 R24, P1, R42, UR4, RZ ;  /* 0x000000042a187c10 */ /* 0x002fe2000ff3e0ff */
[----:B------:R-:W1:Y:S01]  /*162a0*/  LDC R3, c[0x0][0xbe8] ;  /* 0x0002fa00ff037b82 */ /* 0x000e620000000800 */
[----:B------:R-:W-:-:S02]  /*162b0*/  F2FP.BF16.F32.PACK_AB R11, R54, R47 ;  /* 0x0000002f360b723e */ /* 0x000fc400000010ff */
[----:B------:R-:W-:Y:S02]  /*162c0*/  F2FP.BF16.F32.PACK_AB R12, R49, R28 ;  /* 0x0000001c310c723e */ /* 0x000fe400000010ff */
[----:B------:R-:W-:Y:S01]  /*162d0*/  F2FP.BF16.F32.PACK_AB R13, R43, R34 ;  /* 0x000000222b0d723e */ /* 0x000fe200000010ff */
[----:B------:R2:W-:Y:S01]  /*162e0*/  STSM.16.M88.4 [R57], R8 ;  /* 0x0000000839007844 */ /* 0x0005e20000000200 */
[----:B------:R-:W-:Y:S02]  /*162f0*/  F2FP.BF16.F32.PACK_AB R14, R52, R29 ;  /* 0x0000001d340e723e */ /* 0x000fe400000010ff */
[----:B------:R-:W-:Y:S02]  /*16300*/  F2FP.BF16.F32.PACK_AB R15, R46, R35 ;  /* 0x000000232e0f723e */ /* 0x000fe400000010ff */
[----:B------:R-:W-:Y:S02]  /*16310*/  ISETP.NE.AND.EX P0, PT, RZ, UR5, PT, P0 ;  /* 0x00000005ff007c0c */ /* 0x000fe4000bf05300 */
[----:B------:R-:W-:Y:S01]  /*16320*/  IADD3.X R25, R31, UR5, RZ, P1, !PT ;  /* 0x000000051f197c10 */ /* 0x000fe20008ffe4ff */
[----:B------:R-:W-:Y:S01]  /*16330*/  ULDC.64 UR4, c[0x0][0xc08] ;  /* 0x0003020000047ab9 */ /* 0x000fe20000000a00 */
[----:B------:R2:W-:Y:S01]  /*16340*/  STSM.16.M88.4 [R44], R12 ;  /* 0x0000000c2c007844 */ /* 0x0005e20000000200 */
[----:B------:R-:W-:Y:S01]  /*16350*/  BAR.SYNC.DEFER_BLOCKING 0x1, 0x180 ;  /* 0x0046000000007b1d */ /* 0x000fe20000010000 */
[----:B------:R-:W-:-:S04]  /*16360*/  ISETP.NE.U32.AND P2, PT, RZ, UR4, PT ;  /* 0x00000004ff007c0c */ /* 0x000fc8000bf45070 */
[----:B------:R-:W-:-:S13]  /*16370*/  ISETP.NE.AND.EX P2, PT, RZ, UR5, PT, P2 ;  /* 0x00000005ff007c0c */ /* 0x000fda000bf45320 */
[----:B------:R-:W-:Y:S01]  /*16380*/  @P2 IADD3 R42, P3, R42, UR4, RZ ;  /* 0x000000042a2a2c10 */ /* 0x000fe2000ff7e0ff */
[----:B------:R-:W-:Y:S02]  /*16390*/  ULDC UR4, c[0x0][0xa88] ;  /* 0x0002a20000047ab9 */ /* 0x000fe40000000800 */
[----:B------:R-:W-:Y:S01]  /*163a0*/  IMAD.U32 R50, RZ, RZ, UR4 ;  /* 0x00000004ff327e24 */ /* 0x000fe2000f8e00ff */
[----:B------:R-:W-:Y:S01]  /*163b0*/  @P2 IADD3.X R43, R31, UR5, RZ, P3, !PT ;  /* 0x000000051f2b2c10 */ /* 0x000fe20009ffe4ff */
[----:B------:R2:W5:Y:S01]  /*163c0*/  @P0 LDG.E R41, desc[UR60][R24.64] ;  /* 0x0000003c18290981 */ /* 0x000562000c1e1900 */
[----:B-1----:R-:W-:-:S03]  /*163d0*/  ISETP.NE.AND P1, PT, R3, 0x1, PT ;  /* 0x000000010300780c */ /* 0x002fc60003f25270 */
[----:B------:R2:W5:Y:S10]  /*163e0*/  @P2 LDG.E R50, desc[UR60][R42.64] ;  /* 0x0000003c2a322981 */ /* 0x000574000c1e1900 */
[----:B0-----:R-:W0:Y:S08]  /*163f0*/  @P1 LDC R6, c[0x0][0xbec] ;  /* 0x0002fb00ff061b82 */ /* 0x001e300000000800 */
[----:B------:R-:W1:Y:S01]  /*16400*/  @P1 LDC R27, c[0x0][0xbf0] ;  /* 0x0002fc00ff1b1b82 */ /* 0x000e620000000800 */
[----:B--2---:R-:W-:Y:S05]  /*16410*/  @P2 BRA `(.L_x_532) ;  /* 0x0000000000102947 */ /* 0x004fea0003800000 */
[----:B------:R-:W-:Y:S05]  /*16420*/  @!P0 BRA `(.L_x_532) ;  /* 0x00000000000c8947 */ /* 0x000fea0003800000 */
[----:B------:R-:W2:Y:S04]  /*16430*/  LDG.E R5, desc[UR60][R24.64] ;  /* 0x0000003c18057981 */ /* 0x000ea8000c1e1900 */
[----:B-----5:R-:W2:Y:S02]  /*16440*/  LDG.E R50, desc[UR60][R24.64+0x4] ;  /* 0x0000043c18327981 */ /* 0x020ea4000c1e1900 */
[----:B--2---:R-:W-:-:S07]  /*16450*/  IMAD.IADD R50, R50, 0x1, -R5 ;  /* 0x0000000132327824 */ /* 0x004fce00078e0a05 */
.L_x_532:
[----:B------:R-:W2:Y:S01]  /*16460*/  LDL R4, [R1+0xbc] ;  /* 0x0000bc0001047983 */ /* 0x000ea20000100800 */
[----:B------:R-:W-:Y:S01]  /*16470*/  SHF.R.S32.HI R54, RZ, 0x1f, R85 ;  /* 0x0000001fff367819 */ /* 0x000fe20000011455 */
[----:B------:R-:W-:Y:S01]  /*16480*/  ULDC.64 UR4, c[0x0][0xb90] ;  /* 0x0002e40000047ab9 */ /* 0x000fe20000000a00 */
[--C-:B-----5:R-:W-:Y:S01]  /*16490*/  SHF.R.S32.HI R43, RZ, 0x1f, R41.reuse ;  /* 0x0000001fff2b7819 */ /* 0x120fe20000011429 */
[----:B------:R-:W3:Y:S01]  /*164a0*/  LDL.LU R55, [R1+0x90] ;  /* 0x0000900001377983 */ /* 0x000ee20000300800 */
[----:B------:R-:W-:Y:S01]  /*164b0*/  IMAD.MOV.U32 R42, RZ, RZ, R41 ;  /* 0x000000ffff2a7224 */ /* 0x000fe200078e0029 */
[----:B------:R-:W-:Y:S02]  /*164c0*/  SEL R48, R70, RZ, !P0 ;  /* 0x000000ff46307207 */ /* 0x000fe40004000000 */
[----:B------:R-:W-:Y:S01]  /*164d0*/  SHF.R.S32.HI R14, RZ, 0x1f, R85 ;  /* 0x0000001fff0e7819 */ /* 0x000fe20000011455 */
[----:B------:R-:W2:Y:S01]  /*164e0*/  LDL.LU R53, [R1+0x94] ;  /* 0x0000940001357983 */ /* 0x000ea20000300800 */
[----:B------:R-:W-:Y:S01]  /*164f0*/  LEA.HI R54, R54, R85, RZ, 0x2 ;  /* 0x0000005536367211 */ /* 0x000fe200078f10ff */
[----:B------:R-:W-:Y:S01]  /*16500*/  IMAD R50, R50, R3, RZ ;  /* 0x0000000332327224 */ /* 0x000fe200078e02ff */
[----:B------:R-:W4:Y:S01]  /*16510*/  @P1 LDC R51, c[0x0][0xbec] ;  /* 0x0002fb00ff331b82 */ /* 0x000f220000000800 */
[----:B------:R-:W4:Y:S01]  /*16520*/  LDL R10, [R1+0xb4] ;  /* 0x0000b400010a7983 */ /* 0x000f220000100800 */
[----:B------:R-:W-:-:S05]  /*16530*/  SHF.R.S32.HI R54, RZ, 0x2, R54 ;  /* 0x00000002ff367819 */ /* 0x000fca0000011436 */
[----:B------:R-:W-:-:S04]  /*16540*/  IMAD R9, R54, 0x20, R36 ;  /* 0x0000002036097824 */ /* 0x000fc800078e0224 */
[----:B------:R-:W-:Y:S01]  /*16550*/  IMAD.WIDE R20, R9, 0x2, R20 ;  /* 0x0000000209147825 */ /* 0x000fe200078e0214 */
[----:B------:R-:W-:-:S04]  /*16560*/  LEA.HI R14, R14, R85, RZ, 0x7 ;  /* 0x000000550e0e7211 */ /* 0x000fc800078f38ff */
[----:B------:R-:W-:-:S05]  /*16570*/  LOP3.LUT R14, R14, 0xffffff80, RZ, 0xc0, !PT ;  /* 0xffffff800e0e7812 */ /* 0x000fca00078ec0ff */
[----:B------:R-:W-:Y:S01]  /*16580*/  IMAD.IADD R14, R85, 0x1, -R14 ;  /* 0x00000001550e7824 */ /* 0x000fe200078e0a0e */
[C---:B------:R-:W-:Y:S02]  /*16590*/  IADD3 R25, P5, R20.reuse, 0x4800, RZ ;  /* 0x0000480014197810 */ /* 0x040fe40007fbe0ff */
[----:B------:R-:W-:Y:S02]  /*165a0*/  IADD3 R29, P4, R20, 0x6000, RZ ;  /* 0x00006000141d7810 */ /* 0x000fe40007f9e0ff */
[----:B------:R-:W-:Y:S02]  /*165b0*/  LOP3.LUT R24, R25, 0x180, RZ, 0xc0, !PT ;  /* 0x0000018019187812 */ /* 0x000fe400078ec0ff */
[----:B------:R-:W-:Y:S02]  /*165c0*/  LOP3.LUT R28, R29, 0x180, RZ, 0xc0, !PT ;  /* 0x000001801d1c7812 */ /* 0x000fe400078ec0ff */
[----:B------:R-:W-:Y:S02]  /*165d0*/  SHF.R.U64 R24, R24, 0x3, RZ ;  /* 0x0000000318187819 */ /* 0x000fe400000012ff */
[----:B------:R-:W-:-:S02]  /*165e0*/  SHF.R.U64 R28, R28, 0x3, RZ ;  /* 0x000000031c1c7819 */ /* 0x000fc400000012ff */
[----:B------:R-:W-:Y:S01]  /*165f0*/  LOP3.LUT R24, R24, R25, RZ, 0x3c, !PT ;  /* 0x0000001918187212 */ /* 0x000fe200078e3cff */
[--C-:B------:R-:W-:Y:S01]  /*16600*/  IMAD.X R25, RZ, RZ, R21.reuse, P5 ;  /* 0x000000ffff197224 */ /* 0x100fe200028e0615 */
[----:B------:R-:W-:Y:S01]  /*16610*/  LOP3.LUT R28, R28, R29, RZ, 0x3c, !PT ;  /* 0x0000001d1c1c7212 */ /* 0x000fe200078e3cff */
[----:B------:R-:W-:Y:S01]  /*16620*/  IMAD.X R29, RZ, RZ, R21, P4 ;  /* 0x000000ffff1d7224 */ /* 0x000fe200020e0615 */
[----:B------:R-:W-:Y:S01]  /*16630*/  BSSY B1, `(.L_x_533) ;  /* 0x0000081000017945 */ /* 0x000fe20003800000 */
[----:B---3--:R-:W-:Y:S01]  /*16640*/  SHF.R.S32.HI R49, RZ, 0x1f, R55 ;  /* 0x0000001fff317819 */ /* 0x008fe20000011437 */
[----:B--2---:R-:W-:-:S04]  /*16650*/  IMAD R13, R53, 0xc0, R4 ;  /* 0x000000c0350d7824 */ /* 0x004fc800078e0204 */
[----:B------:R-:W-:Y:S02]  /*16660*/  IMAD R4, R49, UR4, RZ ;  /* 0x0000000431047c24 */ /* 0x000fe4000f8e02ff */
[----:B0-----:R-:W-:-:S04]  /*16670*/  @P1 IMAD.HI.U32 R6, R13, R6, RZ ;  /* 0x000000060d061227 */ /* 0x001fc800078e00ff */
[----:B------:R-:W-:Y:S01]  /*16680*/  IMAD.MOV.U32 R7, RZ, RZ, R13 ;  /* 0x000000ffff077224 */ /* 0x000fe200078e000d */
[----:B-1----:R-:W-:Y:S01]  /*16690*/  @P1 SHF.R.U32.HI R7, RZ, R27, R6 ;  /* 0x0000001bff071219 */ /* 0x002fe20000011606 */
[C---:B------:R-:W-:Y:S02]  /*166a0*/  IMAD R11, R55.reuse, UR5, R4 ;  /* 0x00000005370b7c24 */ /* 0x040fe4000f8e0204 */
[----:B------:R-:W-:Y:S01]  /*166b0*/  IMAD.WIDE.U32 R4, R55, UR4, R42 ;  /* 0x0000000437047c25 */ /* 0x000fe2000f8e002a */
[----:B------:R-:W-:Y:S01]  /*166c0*/  SEL R42, R30, RZ, !P0 ;  /* 0x000000ff1e2a7207 */ /* 0x000fe20004000000 */
[----:B------:R-:W-:Y:S02]  /*166d0*/  ULDC.64 UR4, c[0x0][0xb98] ;  /* 0x0002e60000047ab9 */ /* 0x000fe40000000a00 */
[----:B------:R-:W-:Y:S02]  /*166e0*/  IMAD.IADD R5, R5, 0x1, R11 ;  /* 0x0000000105057824 */ /* 0x000fe400078e020b */
[----:B------:R-:W-:-:S02]  /*166f0*/  IMAD.MOV R6, RZ, RZ, -R7 ;  /* 0x000000ffff067224 */ /* 0x000fc400078e0a07 */
[----:B------:R-:W-:Y:S02]  /*16700*/  IMAD R11, R42, UR4, RZ ;  /* 0x000000042a0b7c24 */ /* 0x000fe4000f8e02ff */
[----:B------:R-:W-:-:S04]  /*16710*/  IMAD.WIDE.U32 R4, R48, UR4, R4 ;  /* 0x0000000430047c25 */ /* 0x000fc8000f8e0004 */
[----:B------:R-:W-:Y:S01]  /*16720*/  IMAD R9, R3, R6, R13 ;  /* 0x0000000603097224 */ /* 0x000fe200078e020d */
[----:B------:R-:W-:Y:S01]  /*16730*/  IADD3 R4, P0, R7, R4, RZ ;  /* 0x0000000407047210 */ /* 0x000fe20007f1e0ff */
[----:B------:R-:W-:Y:S01]  /*16740*/  IMAD R8, R48, UR5, R11 ;  /* 0x0000000530087c24 */ /* 0x000fe2000f8e020b */
[----:B------:R-:W-:Y:S01]  /*16750*/  SHF.R.S32.HI R11, RZ, 0x1f, R7 ;  /* 0x0000001fff0b7819 */ /* 0x000fe20000011407 */
[----:B------:R-:W-:Y:S01]  /*16760*/  ULDC.64 UR4, c[0x0][0xb88] ;  /* 0x0002e20000047ab9 */ /* 0x000fe20000000a00 */
[----:B------:R-:W-:Y:S02]  /*16770*/  SHF.R.S32.HI R6, RZ, 0x1f, R9 ;  /* 0x0000001fff067819 */ /* 0x000fe40000011409 */
[----:B------:R-:W-:-:S03]  /*16780*/  IADD3.X R5, R11, R5, R8, P0, !PT ;  /* 0x000000050b057210 */ /* 0x000fc600007fe408 */
[----:B------:R-:W-:Y:S02]  /*16790*/  IMAD R6, R6, UR4, RZ ;  /* 0x0000000406067c24 */ /* 0x000fe4000f8e02ff */
[----:B------:R-:W-:-:S04]  /*167a0*/  IMAD.WIDE.U32 R4, R9, UR4, R4 ;  /* 0x0000000409047c25 */ /* 0x000fc8000f8e0004 */
[----:B------:R-:W-:Y:S01]  /*167b0*/  IMAD R11, R9, UR5, R6 ;  /* 0x00000005090b7c24 */ /* 0x000fe2000f8e0206 */
[----:B------:R-:W-:Y:S02]  /*167c0*/  ULDC.64 UR4, c[0x0][0xb50] ;  /* 0x0002d40000047ab9 */ /* 0x000fe40000000a00 */
[----:B------:R-:W-:Y:S01]  /*167d0*/  LEA R6, P0, R4, UR4, 0x2 ;  /* 0x0000000404067c11 */ /* 0x000fe2000f8010ff */
[----:B------:R-:W-:-:S05]  /*167e0*/  IMAD.IADD R5, R5, 0x1, R11 ;  /* 0x0000000105057824 */ /* 0x000fca00078e020b */
[----:B------:R-:W-:Y:S01]  /*167f0*/  LEA.HI.X R4, R4, UR5, R5, 0x2, P0 ;  /* 0x0000000504047c11 */ /* 0x000fe200080f1405 */
[----:B------:R-:W-:Y:S01]  /*16800*/  SHFL.IDX PT, R46, R6, RZ, 0x1c1f ;  /* 0x001c1fff062e7589 */ /* 0x000fe200000e0000 */
[----:B------:R-:W-:Y:S01]  /*16810*/  IADD3 R7, P2, R20, 0x1800, RZ ;  /* 0x0000180014077810 */ /* 0x000fe20007f5e0ff */
[----:B------:R-:W-:Y:S02]  /*16820*/  ULDC.64 UR4, c[0x0][0xaa0] ;  /* 0x0002a80000047ab9 */ /* 0x000fe40000000a00 */
[----:B------:R-:W0:Y:S01]  /*16830*/  SHFL.IDX PT, R47, R4, RZ, 0x1c1f ;  /* 0x001c1fff042f7589 */ /* 0x000e2200000e0000 */
[----:B----4-:R-:W-:Y:S01]  /*16840*/  IMAD R5, R53, 0xc0, R10 ;  /* 0x000000c035057824 */ /* 0x010fe200078e020a */
[----:B------:R-:W-:Y:S01]  /*16850*/  LOP3.LUT P0, RZ, R14, 0x3, RZ, 0xc0, !PT ;  /* 0x000000030eff7812 */ /* 0x000fe2000780c0ff */
[----:B------:R-:W-:Y:S01]  /*16860*/  IMAD.X R9, RZ, RZ, R21, P2 ;  /* 0x000000ffff097224 */ /* 0x000fe200010e0615 */
[----:B------:R-:W-:Y:S01]  /*16870*/  IADD3 R13, P3, R20, 0x3000, RZ ;  /* 0x00003000140d7810 */ /* 0x000fe20007f7e0ff */
[----:B------:R-:W-:Y:S01]  /*16880*/  SHFL.IDX PT, R44, R6, 0x1, 0x1c1f ;  /* 0x003c1f00062c7f89 */ /* 0x000fe200000e0000 */
[----:B------:R-:W-:-:S03]  /*16890*/  ISETP.GE.OR P2, PT, R5, R50, P0 ;  /* 0x000000320500720c */ /* 0x000fc60000746670 */
[----:B------:R1:W2:Y:S01]  /*168a0*/  SHFL.IDX PT, R45, R4, 0x1, 0x1c1f ;  /* 0x003c1f00042d7f89 */ /* 0x0002a200000e0000 */
[----:B------:R-:W-:Y:S01]  /*168b0*/  LOP3.LUT R12, R13, 0x180, RZ, 0xc0, !PT ;  /* 0x000001800d0c7812 */ /* 0x000fe200078ec0ff */
[----:B------:R-:W-:Y:S01]  /*168c0*/  VIADD R5, R5, 0x8 ;  /* 0x0000000805057836 */ /* 0x000fe20000000000 */
[----:B------:R-:W-:Y:S02]  /*168d0*/  LOP3.LUT R8, R7, 0x180, RZ, 0xc0, !PT ;  /* 0x0000018007087812 */ /* 0x000fe400078ec0ff */
[----:B------:R-:W-:Y:S02]  /*168e0*/  SHF.R.U64 R12, R12, 0x3, RZ ;  /* 0x000000030c0c7819 */ /* 0x000fe400000012ff */
[----:B------:R-:W-:Y:S02]  /*168f0*/  SHF.R.U64 R8, R8, 0x3, RZ ;  /* 0x0000000308087819 */ /* 0x000fe400000012ff */
[----:B------:R-:W-:Y:S02]  /*16900*/  ISETP.GE.OR P0, PT, R5, R50, P0 ;  /* 0x000000320500720c */ /* 0x000fe40000706670 */
[----:B------:R-:W-:Y:S01]  /*16910*/  LOP3.LUT R12, R12, R13, RZ, 0x3c, !PT ;  /* 0x0000000d0c0c7212 */ /* 0x000fe200078e3cff */
[----:B------:R-:W-:Y:S01]  /*16920*/  IMAD.X R13, RZ, RZ, R21, P3 ;  /* 0x000000ffff0d7224 */ /* 0x000fe200018e0615 */
[----:B------:R-:W-:-:S02]  /*16930*/  LOP3.LUT R8, R8, R7, RZ, 0x3c, !PT ;  /* 0x0000000708087212 */ /* 0x000fc400078e3cff */
[C---:B------:R-:W-:Y:S01]  /*16940*/  IADD3 R7, P3, R20.reuse, 0x7800, RZ ;  /* 0x0000780014077810 */ /* 0x040fe20007f7e0ff */
[----:B0-----:R0:W-:Y:S01]  /*16950*/  @!P2 ST.E desc[UR60][R46.64], R0 ;  /* 0x000000002e00a985 */ /* 0x0011e2000c10193c */
[----:B------:R-:W-:Y:S02]  /*16960*/  LOP3.LUT R11, R20, 0x180, RZ, 0xc0, !PT ;  /* 0x00000180140b7812 */ /* 0x000fe400078ec0ff */
[----:B-1----:R-:W-:Y:S02]  /*16970*/  LOP3.LUT R4, R7, 0x180, RZ, 0xc0, !PT ;  /* 0x0000018007047812 */ /* 0x002fe400078ec0ff */
[----:B------:R-:W-:Y:S01]  /*16980*/  SHF.R.U64 R11, R11, 0x3, RZ ;  /* 0x000000030b0b7819 */ /* 0x000fe200000012ff */
[----:B0-----:R-:W0:Y:S01]  /*16990*/  @P1 LDC R47, c[0x0][0xbf0] ;  /* 0x0002fc00ff2f1b82 */ /* 0x001e220000000800 */
[----:B------:R-:W-:Y:S01]  /*169a0*/  SHF.R.U64 R4, R4, 0x3, RZ ;  /* 0x0000000304047819 */ /* 0x000fe200000012ff */
[----:B--2---:R1:W-:Y:S01]  /*169b0*/  @!P0 ST.E desc[UR60][R44.64], R2 ;  /* 0x000000022c008985 */ /* 0x0043e2000c10193c */
[----:B------:R-:W-:Y:S01]  /*169c0*/  LOP3.LUT R20, R11, R20, RZ, 0x3c, !PT ;  /* 0x000000140b147212 */ /* 0x000fe200078e3cff */
[----:B------:R-:W-:Y:S01]  /*169d0*/  IMAD R52, R43, UR4, RZ ;  /* 0x000000042b347c24 */ /* 0x000fe2000f8e02ff */
[----:B------:R-:W-:Y:S01]  /*169e0*/  LOP3.LUT R32, R4, R7, RZ, 0x3c, !PT ;  /* 0x0000000704207212 */ /* 0x000fe200078e3cff */
[----:B------:R-:W-:Y:S01]  /*169f0*/  IMAD R0, R66, 0x60, R54 ;  /* 0x0000006042007824 */ /* 0x000fe200078e0236 */
[----:B------:R-:W5:Y:S01]  /*16a00*/  LD.E.128 R8, desc[UR60][R8.64] ;  /* 0x0000003c08087980 */ /* 0x000f62000c101d00 */
[----:B------:R-:W-:-:S03]  /*16a10*/  IMAD R43, R41, UR5, R52 ;  /* 0x00000005292b7c24 */ /* 0x000fc6000f8e0234 */
[----:B------:R2:W5:Y:S01]  /*16a20*/  LD.E.128 R4, desc[UR60][R20.64] ;  /* 0x0000003c14047980 */ /* 0x000562000c101d00 */
[----:B-1----:R-:W-:Y:S01]  /*16a30*/  IMAD.WIDE.U32 R44, R41, UR4, RZ ;  /* 0x00000004292c7c25 */ /* 0x002fe2000f8e00ff */
[----:B------:R-:W-:Y:S02]  /*16a40*/  ULDC.64 UR4, c[0x0][0xae8] ;  /* 0x0002ba0000047ab9 */ /* 0x000fe40000000a00 */
[----:B------:R-:W5:Y:S01]  /*16a50*/  LD.E.128 R12, desc[UR60][R12.64] ;  /* 0x0000003c0c0c7980 */ /* 0x000f62000c101d00 */
[----:B------:R-:W-:-:S03]  /*16a60*/  IMAD.X R33, RZ, RZ, R21, P3 ;  /* 0x000000ffff217224 */ /* 0x000fc600018e0615 */
[----:B------:R-:W5:Y:S01]  /*16a70*/  LD.E.128 R24, desc[UR60][R24.64] ;  /* 0x0000003c18187980 */ /* 0x000f62000c101d00 */
[----:B--2---:R-:W-:Y:S02]  /*16a80*/  IMAD.MOV.U32 R20, RZ, RZ, R44 ;  /* 0x000000ffff147224 */ /* 0x004fe400078e002c */
[----:B------:R-:W-:Y:S01]  /*16a90*/  IMAD R44, R53, 0xc0, R0 ;  /* 0x000000c0352c7824 */ /* 0x000fe200078e0200 */
[----:B------:R-:W5:Y:S01]  /*16aa0*/  LD.E.128 R28, desc[UR60][R28.64] ;  /* 0x0000003c1c1c7980 */ /* 0x000f62000c101d00 */
[----:B------:R-:W-:Y:S02]  /*16ab0*/  IMAD.IADD R21, R45, 0x1, R43 ;  /* 0x000000012d157824 */ /* 0x000fe400078e022b */
[----:B------:R-:W-:Y:S01]  /*16ac0*/  IMAD R49, R49, UR4, RZ ;  /* 0x0000000431317c24 */ /* 0x000fe2000f8e02ff */
[----:B------:R-:W5:Y:S01]  /*16ad0*/  LD.E.128 R32, desc[UR60][R32.64] ;  /* 0x0000003c20207980 */ /* 0x000f62000c101d00 */
[----:B------:R-:W-:Y:S01]  /*16ae0*/  @P1 IMAD.HI.U32 R0, R44, R51, RZ ;  /* 0x000000332c001227 */ /* 0x000fe200078e00ff */
[----:B------:R-:W-:Y:S01]  /*16af0*/  @!PT LDS RZ, [RZ] ;  /* 0x00000000fffff984 */ /* 0x000fe20000000800 */
[----:B------:R-:W-:Y:S01]  /*16b00*/  @!PT LDS RZ, [RZ] ;  /* 0x00000000fffff984 */ /* 0x000fe20000000800 */
[----:B------:R-:W-:Y:S01]  /*16b10*/  @!PT LDS RZ, [RZ] ;  /* 0x00000000fffff984 */ /* 0x000fe20000000800 */
[----:B------:R-:W-:Y:S01]  /*16b20*/  @!PT LDS RZ, [RZ] ;  /* 0x00000000fffff984 */ /* 0x000fe20000000800 */
[----:B------:R1:W-:Y:S06]  /*16b30*/  MEMBAR.ALL.CTA ;  /* 0x0000000000007992 */ /* 0x0003ec0000008000 */
[----:B-1----:R-:W1:Y:S01]  /*16b40*/  FENCE.VIEW.ASYNC.S ;  /* 0x00000000000073c6 */ /* 0x002e620000000000 */
[----:B------:R-:W-:-:S02]  /*16b50*/  IMAD R49, R55, UR5, R49 ;  /* 0x0000000537317c24 */ /* 0x000fc4000f8e0231 */
[----:B------:R-:W-:Y:S01]  /*16b60*/  IMAD.WIDE.U32 R20, R55, UR4, R20 ;  /* 0x0000000437147c25 */ /* 0x000fe2000f8e0014 */
[----:B------:R-:W-:-:S03]  /*16b70*/  ULDC.64 UR4, c[0x0][0xaf0] ;  /* 0x0002bc0000047ab9 */ /* 0x000fc60000000a00 */
[----:B------:R-:W-:Y:S01]  /*16b80*/  IMAD.MOV.U32 R41, RZ, RZ, R44 ;  /* 0x000000ffff297224 */ /* 0x000fe200078e002c */
[----:B0-----:R-:W-:Y:S01]  /*16b90*/  @P1 SHF.R.U32.HI R41, RZ, R47, R0 ;  /* 0x0000002fff291219 */ /* 0x001fe20000011600 */
[----:B------:R-:W-:Y:S02]  /*16ba0*/  IMAD R43, R42, UR4, RZ ;  /* 0x000000042a2b7c24 */ /* 0x000fe4000f8e02ff */
[----:B------:R-:W-:Y:S01]  /*16bb0*/  IMAD.IADD R21, R21, 0x1, R49 ;  /* 0x0000000115157824 */ /* 0x000fe200078e0231 */
[----:B------:R-:W-:Y:S01]  /*16bc0*/  SHF.R.S32.HI R0, RZ, 0x1f, R41 ;  /* 0x0000001fff007819 */ /* 0x000fe20000011429 */
[C---:B------:R-:W-:Y:S02]  /*16bd0*/  IMAD R43, R48.reuse, UR5, R43 ;  /* 0x00000005302b7c24 */ /* 0x040fe4000f8e022b */
[----:B------:R-:W-:Y:S02]  /*16be0*/  IMAD.MOV R2, RZ, RZ, -R41 ;  /* 0x000000ffff027224 */ /* 0x000fe400078e0a29 */
[----:B------:R-:W-:Y:S01]  /*16bf0*/  IMAD.WIDE.U32 R48, R48, UR4, R20 ;  /* 0x0000000430307c25 */ /* 0x000fe2000f8e0014 */
[----:B------:R-:W-:-:S03]  /*16c00*/  ULDC.64 UR4, c[0x0][0xae0] ;  /* 0x0002b80000047ab9 */ /* 0x000fc60000000a00 */
[----:B------:R-:W-:Y:S02]  /*16c10*/  IMAD R0, R0, UR4, RZ ;  /* 0x0000000400007c24 */ /* 0x000fe4000f8e02ff */
[----:B------:R-:W-:Y:S02]  /*16c20*/  IMAD R21, R3, R2, R44 ;  /* 0x0000000203157224 */ /* 0x000fe400078e022c */
[----:B------:R-:W-:Y:S02]  /*16c30*/  IMAD.IADD R49, R49, 0x1, R43 ;  /* 0x0000000131317824 */ /* 0x000fe400078e022b */
[C---:B------:R-:W-:Y:S01]  /*16c40*/  IMAD R43, R41.reuse, UR5, R0 ;  /* 0x00000005292b7c24 */ /* 0x040fe2000f8e0200 */
[----:B------:R-:W-:Y:S01]  /*16c50*/  SHF.R.S32.HI R0, RZ, 0x1f, R21 ;  /* 0x0000001fff007819 */ /* 0x000fe20000011415 */
[----:B------:R-:W-:Y:S01]  /*16c60*/  IMAD.WIDE.U32 R2, R41, UR4, R48 ;  /* 0x0000000429027c25 */ /* 0x000fe2000f8e0030 */
[----:B------:R-:W-:-:S03]  /*16c70*/  ULDC.64 UR4, c[0x0][0xad8] ;  /* 0x0002b60000047ab9 */ /* 0x000fc60000000a00 */
[----:B------:R-:W-:Y:S02]  /*16c80*/  IMAD.IADD R3, R3, 0x1, R43 ;  /* 0x0000000103037824 */ /* 0x000fe400078e022b */
[----:B------:R-:W-:Y:S02]  /*16c90*/  IMAD R0, R0, UR4, RZ ;  /* 0x0000000400007c24 */ /* 0x000fe4000f8e02ff */
[----:B------:R-:W-:Y:S02]  /*16ca0*/  IMAD R47, R53, 0xc0, R54 ;  /* 0x000000c0352f7824 */ /* 0x000fe400078e0236 */
[C---:B------:R-:W-:Y:S02]  /*16cb0*/  IMAD R41, R21.reuse, UR5, R0 ;  /* 0x0000000515297c24 */ /* 0x040fe4000f8e0200 */
[----:B------:R-:W-:Y:S01]  /*16cc0*/  IMAD.WIDE.U32 R2, R21, UR4, R2 ;  /* 0x0000000415027c25 */ /* 0x000fe2000f8e0002 */
[----:B------:R-:W-:Y:S01]  /*16cd0*/  ISETP.GE.AND P0, PT, R47, R50, PT ;  /* 0x000000322f00720c */ /* 0x000fe20003f06270 */
[----:B------:R-:W-:-:S02]  /*16ce0*/  ULDC.64 UR4, c[0x0][0xa80] ;  /* 0x0002a00000047ab9 */ /* 0x000fc40000000a00 */
[----:B------:R-:W-:Y:S01]  /*16cf0*/  IMAD.IADD R3, R3, 0x1, R41 ;  /* 0x0000000103037824 */ /* 0x000fe200078e0229 */
[----:B------:R-:W-:Y:S01]  /*16d00*/  LEA R41, P1, R2, UR4, 0x1 ;  /* 0x0000000402297c11 */ /* 0x000fe2000f8208ff */
[----:B------:R-:W-:-:S03]  /*16d10*/  VIADD R0, R16, 0x31c20 ;  /* 0x00031c2010007836 */ /* 0x000fc60000000000 */
[----:B------:R-:W-:Y:S02]  /*16d20*/  LEA.HI.X R46, R2, UR5, R3, 0x1, P1 ;  /* 0x00000005022e7c11 */ /* 0x000fe400088f0c03 */
[----:B------:R-:W-:Y:S01]  /*16d30*/  PRMT R0, RZ, 0x654, R0 ;  /* 0x00000654ff007816 */ /* 0x000fe20000000000 */
[----:B-1----:R0:W1:Y:S03]  /*16d40*/  SHFL.IDX PT, R20, R41, RZ, 0x1c1f ;  /* 0x001c1fff29147589 */ /* 0x00206600000e0000 */
[----:B------:R0:W-:Y:S01]  /*16d50*/  SYNCS.ARRIVE.TRANS64.RED.A1T0 RZ, [R0+URZ], RZ ;  /* 0x000000ff00ff79a7 */ /* 0x0001e2000810043f */
[----:B------:R0:W2:Y:S01]  /*16d60*/  SHFL.IDX PT, R21, R46, RZ, 0x1c1f ;  /* 0x001c1fff2e157589 */ /* 0x0000a200000e0000 */
        /* <DEDUP_REMOVED lines=13> */
.L_x_534:
[----:B------:R-:W-:Y:S05]  /*16e40*/  BSYNC B1 ;  /* 0x0000000000017941 */ /* 0x000fea0003800000 */
.L_x_533:
[----:B---3--:R-:W-:Y:S01]  /*16e50*/  VIADD R3, R47, 0x60 ;  /* 0x000000602f037836 */ /* 0x008fe20000000000 */
[----:B-----5:R3:W4:Y:S04]  /*16e60*/  SHFL.IDX PT, R5, R46, 0x1, 0x1c1f ;  /* 0x003c1f002e057f89 */ /* 0x02072800000e0000 */
        /* <DEDUP_REMOVED lines=17> */
.L_x_531:
[----:B------:R-:W-:Y:S01]  /*16f80*/  ULDC.64 UR4, c[0x0][0xc00] ;  /* 0x0003000000047ab9 */ /* 0x000fe20000000a00 */
[----:B------:R-:W-:Y:S01]  /*16f90*/  IMAD.MOV.U32 R0, RZ, RZ, RZ ;  /* 0x000000ffff007224 */ /* 0x000fe200078e00ff */
[----:B------:R-:W-:Y:S01]  /*16fa0*/  ISETP.NE.U32.AND P0, PT, RZ, UR4, PT ;  /* 0x00000004ff007c0c */ /* 0x000fe2000bf05070 */
[----:B------:R-:W2:Y:S01]  /*16fb0*/  LDC R25, c[0x0][0xbe8] ;  /* 0x0002fa00ff197b82 */ /* 0x000ea20000000800 */
[----:B------:R-:W-:Y:S02]  /*16fc0*/  IADD3 R2, P1, R42, UR4, RZ ;  /* 0x000000042a027c10 */ /* 0x000fe4000ff3e0ff */
[----:B------:R-:W-:Y:S02]  /*16fd0*/  ISETP.NE.AND.EX P0, PT, RZ, UR5, PT, P0 ;  /* 0x00000005ff007c0c */ /* 0x000fe4000bf05300 */
[----:B------:R-:W-:Y:S01]  /*16fe0*/  IADD3.X R3, R31, UR5, RZ, P1, !PT ;  /* 0x000000051f037c10 */ /* 0x000fe20008ffe4ff */
[----:B------:R-:W-:Y:S02]  /*16ff0*/  ULDC.64 UR4, c[0x0][0xc08] ;  /* 0x0003020000047ab9 */ /* 0x000fe40000000a00 */
[----:B------:R-:W-:-:S04]  /*17000*/  ISETP.NE.U32.AND P1, PT, RZ, UR4, PT ;  /* 0x00000004ff007c0c */ /* 0x000fc8000bf25070 */
[----:B------:R-:W-:-:S04]  /*17010*/  ISETP.NE.AND.EX P1, PT, RZ, UR5, PT, P1 ;  /* 0x00000005ff007c0c */ /* 0x000fc8000bf25310 */
[----:B------:R3:W5:Y:S01]  /*17020*/  @P0 LDG.E R0, desc[UR60][R2.64] ;  /* 0x0000003c02000981 */ /* 0x000762000c1e1900 */
[----:B------:R-:W4:Y:S08]  /*17030*/  S2R R4, SR_TID.X ;  /* 0x0000000000047919 */ /* 0x000f300000002100 */
[----:B------:R-:W-:Y:S01]  /*17040*/  @P1 IADD3 R42, P2, R42, UR4, RZ ;  /* 0x000000042a2a1c10 */ /* 0x000fe2000ff5e0ff */
[----:B------:R-:W-:-:S02]  /*17050*/  ULDC UR4, c[0x0][0xa88] ;  /* 0x0002a20000047ab9 */ /* 0x000fc40000000800 */
[----:B------:R-:W-:Y:S01]  /*17060*/  IMAD.U32 R6, RZ, RZ, UR4 ;  /* 0x00000004ff067e24 */ /* 0x000fe2000f8e00ff */
[----:B------:R-:W-:-:S05]  /*17070*/  @P1 IADD3.X R43, R31, UR5, RZ, P2, !PT ;  /* 0x000000051f2b1c10 */ /* 0x000fca00097fe4ff */
[----:B------:R3:W5:Y:S01]  /*17080*/  @P1 LDG.E R6, desc[UR60][R42.64] ;  /* 0x0000003c2a061981 */ /* 0x000762000c1e1900 */
[----:B--2---:R-:W-:-:S13]  /*17090*/  ISETP.NE.AND P2, PT, R25, 0x1, PT ;  /* 0x000000011900780c */ /* 0x004fda0003f45270 */
[----:B------:R-:W2:Y:S01]  /*170a0*/  @P2 LDC R12, c[0x0][0xbec] ;  /* 0x0002fb00ff0c2b82 */ /* 0x000ea20000000800 */
[----:B----4-:R-:W-:-:S07]  /*170b0*/  VIADD R24, R4, 0xffffff80 ;  /* 0xffffff8004187836 */ /* 0x010fce0000000000 */
[----:B------:R-:W4:Y:S01]  /*170c0*/  @P2 LDC R27, c[0x0][0xbf0] ;  /* 0x0002fc00ff1b2b82 */ /* 0x000f220000000800 */
[----:B------:R-:W-:Y:S01]  /*170d0*/  ISETP.GE.AND P3, PT, R24, 0xc0, PT ;  /* 0x000000c01800780c */ /* 0x000fe20003f66270 */
[----:B---3--:R-:W-:-:S12]  /*170e0*/  @P1 BRA `(.L_x_536) ;  /* 0x0000000000101947 */ /* 0x008fd80003800000 */
[----:B------:R-:W-:Y:S05]  /*170f0*/  @!P0 BRA `(.L_x_536) ;  /* 0x00000000000c8947 */ /* 0x000fea0003800000 */
[----:B------:R-:W3:Y:S04]  /*17100*/  LDG.E R5, desc[UR60][R2.64] ;  /* 0x0000003c02057981 */ /* 0x000ee8000c1e1900 */
[----:B-----5:R-:W3:Y:S02]  /*17110*/  LDG.E R6, desc[UR60][R2.64+0x4] ;  /* 0x0000043c02067981 */ /* 0x020ee4000c1e1900 */
[----:B---3--:R-:W-:-:S07]  /*17120*/  IMAD.IADD R6, R6, 0x1, -R5 ;  /* 0x0000000106067824 */ /* 0x008fce00078e0a05 */
.L_x_536:
[----:B------:R-:W1:Y:S04]  /*17130*/  LDL R14, [R1+0x90] ;  /* 0x00009000010e7983 */ /* 0x000e680000100800 */
[----:B------:R3:W5:Y:S01]  /*17140*/  LDL R20, [R1+0x94] ;  /* 0x0000940001147983 */ /* 0x0007620000100800 */
[----:B------:R-:W-:Y:S01]  /*17150*/  BSSY B1, `(.L_x_537) ;  /* 0x000002d000017945 */ /* 0x000fe20003800000 */
[----:B------:R-:W-:Y:S02]  /*17160*/  SEL R13, R70, RZ, !P0 ;  /* 0x000000ff460d7207 */ /* 0x000fe40004000000 */
[----:B------:R-:W-:Y:S02]  /*17170*/  SEL R30, R30, RZ, !P0 ;  /* 0x000000ff1e1e7207 */ /* 0x000fe40004000000 */
[----:B-----5:R-:W-:-:S02]  /*17180*/  SHF.R.S32.HI R11, RZ, 0x1f, R0 ;  /* 0x0000001fff0b7819 */ /* 0x020fc40000011400 */
[----:B-1----:R-:W-:Y:S01]  /*17190*/  SHF.R.S32.HI R10, RZ, 0x1f, R14 ;  /* 0x0000001fff0a7819 */ /* 0x002fe2000001140e */
[----:B---3--:R-:W-:Y:S06]  /*171a0*/  @P3 BRA `(.L_x_538) ;  /* 0x00000000009c3947 */ /* 0x008fec0003800000 */
[----:B------:R-:W1:Y:S01]  /*171b0*/  LDC R9, c[0x0][0xbe8] ;  /* 0x0002fa00ff097b82 */ /* 0x000e620000000800 */
[----:B------:R-:W-:-:S04]  /*171c0*/  IMAD R2, R20, 0xc0, R4 ;  /* 0x000000c014027824 */ /* 0x000fc800078e0204 */
[----:B------:R-:W-:Y:S02]  /*171d0*/  VIADD R8, R2, 0xffffff80 ;  /* 0xffffff8002087836 */ /* 0x000fe40000000000 */
[----:B-1----:R-:W-:-:S05]  /*171e0*/  IMAD R3, R6, R9, RZ ;  /* 0x0000000906037224 */ /* 0x002fca00078e02ff */
        /* <DEDUP_REMOVED lines=9> */
[----:B------:R-:W1:Y:S01]  /*17280*/  @P0 LDC R15, c[0x0][0xbec] ;  /* 0x0002fb00ff0f0b82 */ /* 0x000e620000000800 */
[----:B------:R-:W-:Y:S01]  /*17290*/  IMAD R7, R14, UR5, R7 ;  /* 0x000000050e077c24 */ /* 0x000fe2000f8e0207 */
[----:B------:R-:W-:-:S03]  /*172a0*/  ULDC.64 UR4, c[0x0][0xb98] ;  /* 0x0002e60000047ab9 */ /* 0x000fc60000000a00 */
[----:B------:R-:W-:-:S03]  /*172b0*/  IMAD.IADD R3, R3, 0x1, R7 ;  /* 0x0000000103037824 */ /* 0x000fc600078e0207 */
[----:B0-----:R-:W0:Y:S01]  /*172c0*/  @P0 LDC R21, c[0x0][0xbf0] ;  /* 0x0002fc00ff150b82 */ /* 0x001e220000000800 */
[----:B------:R-:W-:-:S04]  /*172d0*/  IMAD.WIDE.U32 R2, R13, UR4, R2 ;  /* 0x000000040d027c25 */ /* 0x000fc8000f8e0002 */
[----:B-1----:R-:W-:-:S05]  /*172e0*/  @P0 IMAD.HI.U32 R4, R8, R15, RZ ;  /* 0x0000000f08040227 */ /* 0x002fca00078e00ff */
[----:B0-----:R-:W-:Y:S01]  /*172f0*/  @P0 SHF.R.U32.HI R5, RZ, R21, R4 ;  /* 0x00000015ff050219 */ /* 0x001fe20000011604 */
        /* <DEDUP_REMOVED lines=16> */
[----:B------:R-:W-:-:S05]  /*17400*/  IMAD.MOV.U32 R3, RZ, RZ, -0x800000 ;  /* 0xff800000ff037424 */ /* 0x000fca00078e00ff */
[----:B------:R1:W-:Y:S02]  /*17410*/  STG.E desc[UR60][R4.64], R3 ;  /* 0x0000000304007986 */ /* 0x0003e4000c10193c */
.L_x_538:
[----:B------:R-:W-:Y:S05]  /*17420*/  BSYNC B1 ;  /* 0x0000000000017941 */ /* 0x000fea0003800000 */
.L_x_537:
[----:B------:R-:W-:Y:S01]  /*17430*/  SHF.R.S32.HI R8, RZ, 0x1f, R24 ;  /* 0x0000001fff087819 */ /* 0x000fe20000011418 */
[----:B------:R-:W-:Y:S02]  /*17440*/  ULDC.64 UR4, c[0x0][0xaa0] ;  /* 0x0002a80000047ab9 */ /* 0x000fe40000000a00 */
[----:B-1----:R-:W-:Y:S01]  /*17450*/  IMAD R3, R11, UR4, RZ ;  /* 0x000000040b037c24 */ /* 0x002fe2000f8e02ff */
[----:B------:R-:W-:-:S03]  /*17460*/  LEA.HI R8, R8, R24, RZ, 0x2 ;  /* 0x0000001808087211 */ /* 0x000fc600078f10ff */
[C---:B------:R-:W-:Y:S01]  /*17470*/  IMAD R5, R0.reuse, UR5, R3 ;  /* 0x0000000500057c24 */ /* 0x040fe2000f8e0203 */
[----:B------:R-:W-:Y:S01]  /*17480*/  SHF.R.S32.HI R8, RZ, 0x2, R8 ;  /* 0x00000002ff087819 */ /* 0x000fe20000011408 */
[----:B------:R-:W-:Y:S01]  /*17490*/  IMAD.WIDE.U32 R2, R0, UR4, RZ ;  /* 0x0000000400027c25 */ /* 0x000fe2000f8e00ff */
[----:B------:R-:W-:-:S03]  /*174a0*/  ULDC.64 UR4, c[0x0][0xae8] ;  /* 0x0002ba0000047ab9 */ /* 0x000fc60000000a00 */
[----:B------:R-:W-:Y:S02]  /*174b0*/  IMAD R0, R66, 0x60, R8 ;  /* 0x0000006042007824 */ /* 0x000fe400078e0208 */
[----:B------:R-:W-:Y:S02]  /*174c0*/  IMAD.IADD R3, R3, 0x1, R5 ;  /* 0x0000000103037824 */ /* 0x000fe400078e0205 */
[----:B------:R-:W-:Y:S02]  /*174d0*/  IMAD R9, R20, 0xc0, R0 ;  /* 0x000000c014097824 */ /* 0x000fe400078e0200 */
[----:B------:R-:W-:Y:S02]  /*174e0*/  IMAD R4, R10, UR4, RZ ;  /* 0x000000040a047c24 */ /* 0x000fe4000f8e02ff */
[----:B--2---:R-:W-:-:S04]  /*174f0*/  @P2 IMAD.HI.U32 R0, R9, R12, RZ ;  /* 0x0000000c09002227 */ /* 0x004fc800078e00ff */
[C---:B------:R-:W-:Y:S02]  /*17500*/  IMAD R7, R14.reuse, UR5, R4 ;  /* 0x000000050e077c24 */ /* 0x040fe4000f8e0204 */
[----:B------:R-:W-:Y:S01]  /*17510*/  IMAD.WIDE.U32 R2, R14, UR4, R2 ;  /* 0x000000040e027c25 */ /* 0x000fe2000f8e0002 */
[----:B------:R-:W-:-:S03]  /*17520*/  ULDC.64 UR4, c[0x0][0xaf0] ;  /* 0x0002bc0000047ab9 */ /* 0x000fc60000000a00 */
[----:B------:R-:W-:Y:S01]  /*17530*/  IMAD.MOV.U32 R5, RZ, RZ, R9 ;  /* 0x000000ffff057224 */ /* 0x000fe200078e0009 */
[----:B----4-:R-:W-:Y:S01]  /*17540*/  @P2 SHF.R.U32.HI R5, RZ, R27, R0 ;  /* 0x0000001bff052219 */ /* 0x010fe20000011600 */
[----:B------:R-:W-:Y:S02]  /*17550*/  IMAD R4, R30, UR4, RZ ;  /* 0x000000041e047c24 */ /* 0x000fe4000f8e02ff */
[----:B------:R-:W-:Y:S01]  /*17560*/  IMAD.IADD R3, R3, 0x1, R7 ;  /* 0x0000000103037824 */ /* 0x000fe200078e0207 */
[----:B------:R-:W-:Y:S01]  /*17570*/  SHF.R.S32.HI R0, RZ, 0x1f, R5 ;  /* 0x0000001fff007819 */ /* 0x000fe20000011405 */
[C---:B------:R-:W-:Y:S02]  /*17580*/  IMAD R7, R13.reuse, UR5, R4 ;  /* 0x000000050d077c24 */ /* 0x040fe4000f8e0204 */
[----:B------:R-:W-:Y:S01]  /*17590*/  IMAD.WIDE.U32 R2, R13, UR4, R2 ;  /* 0x000000040d027c25 */ /* 0x000fe2000f8e0002 */
[----:B------:R-:W-:-:S03]  /*175a0*/  ULDC.64 UR4, c[0x0][0xae0] ;  /* 0x0002b80000047ab9 */ /* 0x000fc60000000a00 */
[----:B------:R-:W-:Y:S02]  /*175b0*/  IMAD.MOV R4, RZ, RZ, -R5 ;  /* 0x000000ffff047224 */ /* 0x000fe400078e0a05 */
[----:B------:R-:W-:Y:S02]  /*175c0*/  IMAD.IADD R3, R3, 0x1, R7 ;  /* 0x0000000103037824 */ /* 0x000fe400078e0207 */
[----:B------:R-:W-:Y:S02]  /*175d0*/  IMAD R0, R0, UR4, RZ ;  /* 0x0000000400007c24 */ /* 0x000fe4000f8e02ff */
[----:B------:R-:W-:Y:S02]  /*175e0*/  IMAD R7, R25, R4, R9 ;  /* 0x0000000419077224 */ /* 0x000fe400078e0209 */
[C---:B------:R-:W-:Y:S02]  /*175f0*/  IMAD R9, R5.reuse, UR5, R0 ;  /* 0x0000000505097c24 */ /* 0x040fe4000f8e0200 */
[----:B------:R-:W-:Y:S01]  /*17600*/  IMAD.WIDE.U32 R2, R5, UR4, R2 ;  /* 0x0000000405027c25 */ /* 0x000fe2000f8e0002 */
[----:B------:R-:W-:Y:S01]  /*17610*/  SHF.R.S32.HI R0, RZ, 0x1f, R7 ;  /* 0x0000001fff007819 */ /* 0x000fe20000011407 */
[----:B------:R-:W-:-:S02]  /*17620*/  ULDC.64 UR4, c[0x0][0xad8] ;  /* 0x0002b60000047ab9 */ /* 0x000fc40000000a00 */
[----:B------:R-:W-:Y:S02]  /*17630*/  IMAD.IADD R3, R3, 0x1, R9 ;  /* 0x0000000103037824 */ /* 0x000fe400078e0209 */
[----:B------:R-:W-:Y:S02]  /*17640*/  IMAD R0, R0, UR4, RZ ;  /* 0x0000000400007c24 */ /* 0x000fe4000f8e02ff */
[----:B------:R-:W-:-:S04]  /*17650*/  IMAD.WIDE.U32 R2, R7, UR4, R2 ;  /* 0x0000000407027c25 */ /* 0x000fc8000f8e0002 */
[----:B------:R-:W-:Y:S01]  /*17660*/  IMAD R7, R7, UR5, R0 ;  /* 0x0000000507077c24 */ /* 0x000fe2000f8e0200 */
[----:B------:R-:W-:Y:S02]  /*17670*/  ULDC.64 UR4, c[0x0][0xa80] ;  /* 0x0002a00000047ab9 */ /* 0x000fe40000000a00 */
[----:B------:R-:W-:Y:S01]  /*17680*/  LEA R0, P0, R2, UR4, 0x1 ;  /* 0x0000000402007c11 */ /* 0x000fe2000f8008ff */
[----:B------:R-:W-:Y:S01]  /*17690*/  IMAD.IADD R3, R3, 0x1, R7 ;  /* 0x0000000103037824 */ /* 0x000fe200078e0207 */
[----:B------:R-:W-:-:S04]  /*176a0*/  UMOV UR4, 0xffffffff ;  /* 0xffffffff00047882 */ /* 0x000fc80000000000 */
[----:B------:R-:W-:Y:S01]  /*176b0*/  LEA.HI.X R2, R2, UR5, R3, 0x1, P0 ;  /* 0x0000000502027c11 */ /* 0x000fe200080f0c03 */
[----:B------:R-:W-:Y:S06]  /*176c0*/  BRA.DIV UR4, `(.L_x_539) ;  /* 0x0000008204287947 */ /* 0x000fec000b800000 */
[----:B------:R1:W2:Y:S04]  /*176d0*/  SHFL.IDX PT, R3, R2, RZ, 0x1c1f ;  /* 0x001c1fff02037589 */ /* 0x0002a800000e0000 */
[----:B------:R1:W3:Y:S02]  /*176e0*/  SHFL.IDX PT, R14, R0, RZ, 0x1c1f ;  /* 0x001c1fff000e7589 */ /* 0x0002e400000e0000 */
.L_x_731:
[----:B------:R-:W-:Y:S01]  /*176f0*/  IMAD R25, R6, R25, RZ ;  /* 0x0000001906197224 */ /* 0x000fe200078e02ff */
[----:B------:R-:W-:Y:S01]  /*17700*/  BSSY B1, `(.L_x_540) ;  /* 0x0000011000017945 */ /* 0x000fe20003800000 */
[----:B------:R-:W-:-:S05]  /*17710*/  IMAD R4, R20, 0xc0, R8 ;  /* 0x000000c014047824 */ /* 0x000fca00078e0208 */
[----:B------:R-:W-:-:S13]  /*17720*/  ISETP.GE.AND P0, PT, R4, R25, PT ;  /* 0x000000190400720c */ /* 0x000fda0003f06270 */
[----:B------:R-:W-:Y:S05]  /*17730*/  @P0 BRA `(.L_x_541) ;  /* 0x0000000000340947 */ /* 0x000fea0003800000 */
[----:B------:R-:W-:Y:S02]  /*17740*/  ULDC UR4, c[0x0][0xac8] ;  /* 0x0002b20000047ab9 */ /* 0x000fe40000000800 */
[----:B------:R-:W-:Y:S02]  /*17750*/  ISETP.GE.AND P2, PT, R36, UR4, PT ;  /* 0x0000000424007c0c */ /* 0x000fe4000bf46270 */
[----:B------:R-:W-:Y:S02]  /*17760*/  ISETP.GE.AND P3, PT, R38, UR4, PT ;  /* 0x0000000426007c0c */ /* 0x000fe4000bf66270 */
[----:B------:R-:W-:-:S09]  /*17770*/  ISETP.GE.AND P4, PT, R37, UR4, PT ;  /* 0x0000000425007c0c */ /* 0x000fd2000bf86270 */
[----:B--2---:R-:W-:Y:S02]  /*17780*/  @!P2 IMAD.MOV.U32 R15, RZ, RZ, R3 ;  /* 0x000000ffff0fa224 */ /* 0x004fe400078e0003 */
[-C--:B---3--:R-:W-:Y:S02]  /*17790*/  @!P3 LEA R8, P0, R38, R14.reuse, 0x1 ;  /* 0x0000000e2608b211 */ /* 0x088fe400078008ff */
[C---:B------:R-:W-:Y:S01]  /*177a0*/  @!P4 LEA R10, P1, R37.reuse, R14, 0x1 ;  /* 0x0000000e250ac211 */ /* 0x040fe200078208ff */
[----:B------:R-:W-:Y:S01]  /*177b0*/  @!P2 IMAD.WIDE R6, R36, 0x2, R14 ;  /* 0x000000022406a825 */ /* 0x000fe200078e020e */
[-C--:B------:R-:W-:Y:S02]  /*177c0*/  @!P3 LEA.HI.X R9, R38, R3.reuse, R39, 0x1, P0 ;  /* 0x000000032609b211 */ /* 0x080fe400000f0c27 */
[----:B------:R-:W-:Y:S02]  /*177d0*/  @!P4 LEA.HI.X R11, R37, R3, R40, 0x1, P1 ;  /* 0x00000003250bc211 */ /* 0x000fe400008f0c28 */
[----:B------:R4:W-:Y:S04]  /*177e0*/  @!P2 ST.E.128 desc[UR60][R6.64], RZ ;  /* 0x000000ff0600a985 */ /* 0x0009e8000c101d3c */
[----:B------:R4:W-:Y:S04]  /*177f0*/  @!P3 ST.E.128 desc[UR60][R8.64], RZ ;  /* 0x000000ff0800b985 */ /* 0x0009e8000c101d3c */
[----:B------:R4:W-:Y:S02]  /*17800*/  @!P4 ST.E.128 desc[UR60][R10.64], RZ ;  /* 0x000000ff0a00c985 */ /* 0x0009e4000c101d3c */
.L_x_541:
[----:B------:R-:W-:Y:S05]  /*17810*/  BSYNC B1 ;  /* 0x0000000000017941 */ /* 0x000fea0003800000 */
.L_x_540:
[----:B------:R-:W-:-:S03]  /*17820*/  UMOV UR4, 0xffffffff ;  /* 0xffffffff00047882 */ /* 0x000fc60000000000 */
[----:B------:R-:W-:Y:S05]  /*17830*/  BRA.DIV UR4, `(.L_x_542) ;  /* 0x0000008204007947 */ /* 0x000fea000b800000 */
[----:B--2---:R2:W0:Y:S04]  /*17840*/  SHFL.IDX PT, R3, R2, 0x1, 0x1c1f ;  /* 0x003c1f0002037f89 */ /* 0x00442800000e0000 */
[----:B---3--:R2:W3:Y:S02]  /*17850*/  SHFL.IDX PT, R14, R0, 0x1, 0x1c1f ;  /* 0x003c1f00000e7f89 */ /* 0x0084e400000e0000 */
.L_x_735:
[----:B-12---:R-:W-:-:S05]  /*17860*/  VIADD R0, R4, 0x60 ;  /* 0x0000006004007836 */ /* 0x006fca0000000000 */
[----:B------:R-:W-:-:S13]  /*17870*/  ISETP.GE.AND P0, PT, R0, R25, PT ;  /* 0x000000190000720c */ /* 0x000fda0003f06270 */
[----:B------:R-:W-:Y:S05]  /*17880*/  @P0 BRA `(.L_x_535) ;  /* 0x0000000000340947 */ /* 0x000fea0003800000 */
[----:B------:R-:W-:Y:S02]  /*17890*/  ULDC UR4, c[0x0][0xac8] ;  /* 0x0002b20000047ab9 */ /* 0x000fe40000000800 */
[----:B------:R-:W-:Y:S02]  /*178a0*/  ISETP.GE.AND P2, PT, R36, UR4, PT ;  /* 0x0000000424007c0c */ /* 0x000fe4000bf46270 */
[----:B------:R-:W-:Y:S02]  /*178b0*/  ISETP.GE.AND P3, PT, R38, UR4, PT ;  /* 0x0000000426007c0c */ /* 0x000fe4000bf66270 */
[----:B------:R-:W-:-:S09]  /*178c0*/  ISETP.GE.AND P4, PT, R37, UR4, PT ;  /* 0x0000000425007c0c */ /* 0x000fd2000bf86270 */
[----:B0-----:R-:W-:Y:S02]  /*178d0*/  @!P2 IMAD.MOV.U32 R15, RZ, RZ, R3 ;  /* 0x000000ffff0fa224 */ /* 0x001fe400078e0003 */
[-C--:B---34-:R-:W-:Y:S02]  /*178e0*/  @!P3 LEA R6, P0, R38, R14.reuse, 0x1 ;  /* 0x0000000e2606b211 */ /* 0x098fe400078008ff */
[C---:B------:R-:W-:Y:S01]  /*178f0*/  @!P4 LEA R2, P1, R37.reuse, R14, 0x1 ;  /* 0x0000000e2502c211 */ /* 0x040fe200078208ff */
[----:B------:R-:W-:Y:S01]  /*17900*/  @!P2 IMAD.WIDE R4, R36, 0x2, R14 ;  /* 0x000000022404a825 */ /* 0x000fe200078e020e */
[-C--:B------:R-:W-:Y:S02]  /*17910*/  @!P3 LEA.HI.X R7, R38, R3.reuse, R39, 0x1, P0 ;  /* 0x000000032607b211 */ /* 0x080fe400000f0c27 */
[----:B------:R-:W-:Y:S02]  /*17920*/  @!P4 LEA.HI.X R3, R37, R3, R40, 0x1, P1 ;  /* 0x000000032503c211 */ /* 0x000fe400008f0c28 */
[----:B------:R1:W-:Y:S04]  /*17930*/  @!P2 ST.E.128 desc[UR60][R4.64], RZ ;  /* 0x000000ff0400a985 */ /* 0x0003e8000c101d3c */
[----:B------:R1:W-:Y:S04]  /*17940*/  @!P3 ST.E.128 desc[UR60][R6.64], RZ ;  /* 0x000000ff0600b985 */ /* 0x0003e8000c101d3c */
[----:B------:R1:W-:Y:S02]  /*17950*/  @!P4 ST.E.128 desc[UR60][R2.64], RZ ;  /* 0x000000ff0200c985 */ /* 0x0003e4000c101d3c */
.L_x_535:
[----:B------:R-:W-:Y:S05]  /*17960*/  BSYNC B0 ;  /* 0x0000000000007941 */ /* 0x000fea0003800000 */
.L_x_530:
[----:B------:R-:W-:Y:S02]  /*17970*/  ULDC UR4, c[0x0][0xc3c] ;  /* 0x00030f0000047ab9 */ /* 0x000fe40000000800 */
[----:B------:R-:W-:-:S13]  /*17980*/  ISETP.GE.AND P0, PT, R111, UR4, PT ;  /* 0x000000046f007c0c */ /* 0x000fda000bf06270 */
[----:B------:R-:W-:Y:S05]  /*17990*/  @!P0 BRA `(.L_x_543) ;  /* 0xfffffe9800a88947 */ /* 0x000fea000383ffff */
[----:B------:R-:W-:Y:S05]  /*179a0*/  BRA `(.L_x_408) ;  /* 0x0000007400787947 */ /* 0x000fea0003800000 */
.L_x_406:
[----:B------:R-:W-:-:S08]  /*179b0*/  NOP ;  /* 0x0000000000007918 */ /* 0x000fd00000000000 */
[----:B--2---:R-:W0:-:S00]  /*179c0*/  USETMAXREG.DEALLOC.CTAPOOL 0x20 ;  /* 0x00000020000079c8 */ /* 0x004e0000080e0500 */
[----:B0-----:R-:W2:Y:S01]  /*179d0*/  LDL.LU R2, [R1+0x50] ;  /* 0x0000500001027983 */ /* 0x001ea20000300800 */
[----:B------:R-:W-:-:S06]  /*179e0*/  LOP3.LUT R0, R0, 0x3, RZ, 0xc0, !PT ;  /* 0x0000000300007812 */ /* 0x000fcc00078ec0ff */
[----:B------:R-:W0:Y:S02]  /*179f0*/  SHFL.IDX PT, R0, R0, RZ, 0x1f ;  /* 0x00001fff00007589 */ /* 0x000e2400000e0000 */
[----:B0-----:R-:W-:Y:S01]  /*17a00*/  ISETP.NE.AND P0, PT, R0, RZ, PT ;  /* 0x000000ff0000720c */ /* 0x001fe20003f05270 */
[----:B------:R-:W-:Y:S01]  /*17a10*/  IMAD.MOV.U32 R0, RZ, RZ, RZ ;  /* 0x000000ffff007224 */ /* 0x000fe200078e00ff */
[----:B--2---:R-:W-:-:S11]  /*17a20*/  LOP3.LUT R2, R2, 0xfffffffd, RZ, 0xc0, !PT ;  /* 0xfffffffd02027812 */ /* 0x004fd600078ec0ff */
[----:B------:R-:W-:-:S05]  /*17a30*/  @P0 LOP3.LUT R2, R2, 0x2, RZ, 0xfc, !PT ;  /* 0x0000000202020812 */ /* 0x000fca00078efcff */
[----:B------:R0:W-:Y:S01]  /*17a40*/  STL [R1+0x50], R2 ;  /* 0x0000500201007387 */ /* 0x0001e20000100800 */
        /* <DEDUP_REMOVED lines=8> */
.L_x_544:
        /* <DEDUP_REMOVED lines=42> */
.L_x_550:
[----:B------:R-:W-:Y:S01]  /*17d70*/  UIADD3 UR4, UR4, 0x1f, URZ ;  /* 0x0000001f04047890 */ /* 0x000fe2000fffe03f */
[----:B------:R-:W-:-:S05]  /*17d80*/  IMAD.U32 R19, RZ, RZ, UR7 ;  /* 0x00000007ff137e24 */ /* 0x000fca000f8e00ff */
[----:B0-----:R-:W-:-:S13]  /*17d90*/  ISETP.LE.AND P6, PT, R6, UR4, PT ;  /* 0x0000000406007c0c */ /* 0x001fda000bfc3270 */
[----:B------:R-:W-:Y:S05]  /*17da0*/  @P6 BRA `(.L_x_547) ;  /* 0x0000000400246947 */ /* 0x000fea0003800000 */
[----:B------:R-:W-:Y:S01]  /*17db0*/  VIADD R7, R5, UR4 ;  /* 0x0000000405077c36 */ /* 0x000fe20008000000 */
[----:B------:R-:W-:Y:S01]  /*17dc0*/  BSSY B0, `(.L_x_548) ;  /* 0x0000007000007945 */ /* 0x000fe20003800000 */
[----:B------:R-:W-:-:S03]  /*17dd0*/  IMAD.MOV.U32 R0, RZ, RZ, RZ ;  /* 0x000000ffff007224 */ /* 0x000fc600078e00ff */
[----:B------:R-:W-:-:S13]  /*17de0*/  ISETP.GE.OR P6, PT, R7, R6, !P0 ;  /* 0x000000060700720c */ /* 0x000fda00047c6670 */
[----:B------:R-:W-:Y:S05]  /*17df0*/  @P6 BRA `(.L_x_549) ;  /* 0x00000000000c6947 */ /* 0x000fea0003800000 */
[----:B------:R-:W0:Y:S02]  /*17e00*/  LDC.64 R2, c[0x0][0xc80] ;  /* 0x00032000ff027b82 */ /* 0x000e240000000a00 */
[----:B0-----:R-:W-:-:S05]  /*17e10*/  IMAD.WIDE R2, R7, 0x4, R2 ;  /* 0x0000000407027825 */ /* 0x001fca00078e0202 */
[----:B------:R0:W5:Y:S02]  /*17e20*/  LDG.E R0, desc[UR60][R2.64] ;  /* 0x0000003c02007981 */ /* 0x000164000c1e1900 */
.L_x_549:
[----:B------:R-:W-:Y:S05]  /*17e30*/  BSYNC B0 ;  /* 0x0000000000007941 */ /* 0x000fea0003800000 */
.L_x_548:
        /* <DEDUP_REMOVED lines=21> */
.L_x_546:
        /* <DEDUP_REMOVED lines=15> */
.L_x_551:
[----:B---3--:R-:W-:Y:S01]  /*18080*/  IMAD R16, R16, UR5, R9 ;  /* 0x0000000510107c24 */ /* 0x008fe2000f8e0209 */
[----:B0-----:R-:W-:Y:S01]  /*18090*/  IABS R2, R0 ;  /* 0x0000000000027213 */ /* 0x001fe20000000000 */
[----:B-12---:R-:W-:Y:S02]  /*180a0*/  IMAD.MOV R7, RZ, RZ, -R3 ;  /* 0x000000ffff077224 */ /* 0x006fe400078e0a03 */
[----:B------:R-:W-:Y:S01]  /*180b0*/  VIADD R19, R19, UR4 ;  /* 0x0000000413137c36 */ /* 0x000fe20008000000 */
        /* <DEDUP_REMOVED lines=24> */
.L_x_547:
[----:B------:R-:W-:Y:S02]  /*18240*/  IMAD.MOV.U32 R17, RZ, RZ, RZ ;  /* 0x000000ffff117224 */ /* 0x000fe400078e00ff */
[----:B------:R-:W-:Y:S02]  /*18250*/  IMAD.U32 R16, RZ, RZ, UR6 ;  /* 0x00000006ff107e24 */ /* 0x000fe4000f8e00ff */
[----:B------:R-:W-:-:S07]  /*18260*/  IMAD.MOV.U32 R18, RZ, RZ, RZ ;  /* 0x000000ffff127224 */ /* 0x000fce00078e00ff */
.L_x_552:
[----:B------:R-:W-:-:S13]  /*18270*/  ISETP.NE.AND P0, PT, R5, RZ, PT ;  /* 0x000000ff0500720c */ /* 0x000fda0003f05270 */
[----:B------:R-:W0:Y:S01]  /*18280*/  @!P0 S2R R3, SR_CgaCtaId ;  /* 0x0000000000038919 */ /* 0x000e220000008800 */
[----:B------:R-:W-:-:S04]  /*18290*/  @!P0 MOV R0, 0x400 ;  /* 0x0000040000008802 */ /* 0x000fc80000000f00 */
[----:B0-----:R-:W-:-:S05]  /*182a0*/  @!P0 LEA R0, R3, R0, 0x18 ;  /* 0x0000000003008211 */ /* 0x001fca00078ec0ff */
[----:B------:R2:W-:Y:S01]  /*182b0*/  @!P0 STS.128 [R0+0x31cd0], R16 ;  /* 0x031cd01000008388 */ /* 0x0005e20000000c00 */
[----:B------:R-:W-:Y:S06]  /*182c0*/  BAR.ARV 0x5, 0x200 ;  /* 0x0148000000007b1d */ /* 0x000fec0000002000 */
.L_x_545:
        /* <DEDUP_REMOVED lines=10> */
[----:B------:R-:W-:Y:S01]  /*18370*/  IMAD.MOV.U32 R26, RZ, RZ, 0x1 ;  /* 0x00000001ff1a7424 */ /* 0x000fe200078e00ff */
[----:B------:R-:W-:Y:S01]  /*18380*/  ULDC.64 UR36, c[0x0][0x198] ;  /* 0x0000660000247ab9 */ /* 0x000fe20000000a00 */
[----:B------:R-:W-:Y:S01]  /*18390*/  IMAD.MOV.U32 R23, RZ, RZ, RZ ;  /* 0x000000ffff177224 */ /* 0x000fe200078e00ff */
[----:B------:R-:W-:Y:S01]  /*183a0*/  ULDC UR38, c[0x0][0xc] ;  /* 0x0000030000267ab9 */ /* 0x000fe20000000800 */
[----:B------:R-:W-:Y:S01]  /*183b0*/  IMAD.MOV.U32 R29, RZ, RZ, RZ ;  /* 0x000000ffff1d7224 */ /* 0x000fe200078e00ff */
        /* <DEDUP_REMOVED lines=9> */
[----:B------:R-:W-:Y:S01]  /*18450*/  SHF.R.U32.HI R4, RZ, 0x2, R5 ;  /* 0x00000002ff047819 */ /* 0x000fe20000011605 */
[----:B------:R-:W-:Y:S01]  /*18460*/  IMAD.MOV.U32 R5, RZ, RZ, 0x1 ;  /* 0x00000001ff057424 */ /* 0x000fe200078e00ff */
[----:B------:R-:W-:Y:S01]  /*18470*/  LOP3.LUT R3, R3, R2, RZ, 0xfc, !PT ;  /* 0x0000000203037212 */ /* 0x000fe200078efcff */
[----:B------:R-:W-:Y:S01]  /*18480*/  IMAD.SHL.U32 R2, R6, 0x20, RZ ;  /* 0x0000002006027824 */ /* 0x000fe200078e00ff */
[----:B------:R-:W-:-:S02]  /*18490*/  LOP3.LUT R0, R0, 0x18, RZ, 0xc0, !PT ;  /* 0x0000001800007812 */ /* 0x000fc400078ec0ff */
[----:B------:R-:W-:Y:S02]  /*184a0*/  STL [R1], R5 ;  /* 0x0000000501007387 */ /* 0x000fe40000100800 */
[----:B------:R-:W-:Y:S01]  /*184b0*/  LOP3.LUT R4, R4, 0x60, R2, 0xf8, !PT ;  /* 0x0000006004047812 */ /* 0x000fe200078ef802 */
[----:B------:R-:W-:-:S05]  /*184c0*/  IMAD R2, R3, 0x2, R22 ;  /* 0x0000000203027824 */ /* 0x000fca00078e0216 */
[----:B------:R0:W-:Y:S04]  /*184d0*/  STL [R1+0x8], R2 ;  /* 0x0000080201007387 */ /* 0x0001e80000100800 */
[----:B------:R1:W-:Y:S01]  /*184e0*/  STL [R1+0x28], RZ ;  /* 0x000028ff01007387 */ /* 0x0003e20000100800 */
[C---:B0-----:R-:W-:Y:S02]  /*184f0*/  LOP3.LUT R2, R0.reuse, 0x20, RZ, 0xfc, !PT ;  /* 0x0000002000027812 */ /* 0x041fe400078efcff */
[----:B-1----:R-:W-:-:S07]  /*18500*/  LOP3.LUT R0, R0, 0x40, RZ, 0xfc, !PT ;  /* 0x0000004000007812 */ /* 0x002fce00078efcff */
.L_x_697:
[----:B0-----:R-:W0:Y:S02]  /*18510*/  LDC.64 R2, c[0x0][0xc88] ;  /* 0x00032200ff027b82 */ /* 0x001e240000000a00 */
[----:B0-----:R-:W-:-:S05]  /*18520*/  IMAD.WIDE R2, R19, 0x4, R2 ;  /* 0x0000000413027825 */ /* 0x001fca00078e0202 */
[----:B--2---:R-:W2:Y:S01]  /*18530*/  LDG.E R13, desc[UR60][R2.64] ;  /* 0x0000003c020d7981 */ /* 0x004ea2000c1e1900 */
[----:B------:R-:W-:Y:S05]  /*18540*/  YIELD ;  /* 0x0000000000007946 */ /* 0x000fea0003800000 */
[----:B------:R-:W-:Y:S01]  /*18550*/  ULDC.64 UR4, c[0x0][0xa28] ;  /* 0x00028a0000047ab9 */ /* 0x000fe20000000a00 */
[----:B------:R-:W-:Y:S01]  /*18560*/  ULDC.64 UR6, c[0x0][0xa00] ;  /* 0x0002800000067ab9 */ /* 0x000fe20000000a00 */
[----:B------:R-:W-:Y:S02]  /*18570*/  ISETP.NE.U32.AND P0, PT, RZ, UR4, PT ;  /* 0x00000004ff007c0c */ /* 0x000fe4000bf05070 */
[----:B------:R-:W-:Y:S01]  /*18580*/  CS2R R8, SRZ ;  /* 0x0000000000087805 */ /* 0x000fe2000001ff00 */
[----:B------:R-:W-:Y:S01]  /*18590*/  ULDC.64 UR8, c[0x0][0xa18] ;  /* 0x0002860000087ab9 */ /* 0x000fe20000000a00 */
[----:B------:R-:W-:-:S02]  /*185a0*/  ISETP.NE.AND.EX P1, PT, RZ, UR5, PT, P0 ;  /* 0x00000005ff007c0c */ /* 0x000fc4000bf25300 */
[----:B------:R-:W-:-:S04]  /*185b0*/  ISETP.NE.U32.AND P0, PT, RZ, UR6, PT ;  /* 0x00000006ff007c0c */ /* 0x000fc8000bf05070 */
[----:B------:R-:W-:Y:S02]  /*185c0*/  ISETP.NE.AND.EX P0, PT, RZ, UR7, PT, P0 ;  /* 0x00000007ff007c0c */ /* 0x000fe4000bf05300 */
[----:B--2---:R-:W-:Y:S01]  /*185d0*/  SHF.R.S32.HI R0, RZ, 0x1f, R13 ;  /* 0x0000001fff007819 */ /* 0x004fe2000001140d */
[----:B------:R-:W-:-:S04]  /*185e0*/  IMAD.SHL.U32 R24, R13, 0x4, RZ ;  /* 0x000000040d187824 */ /* 0x000fc800078e00ff */
[C---:B------:R-:W-:Y:S01]  /*185f0*/  @P1 LEA R4, P2, R13.reuse, UR4, 0x2 ;  /* 0x000000040d041c11 */ /* 0x040fe2000f8410ff */
[----:B------:R-:W-:Y:S01]  /*18600*/  STL [R1+0xc], R13 ;  /* 0x00000c0d01007387 */ /* 0x000fe20000100800 */
[C-C-:B------:R-:W-:Y:S02]  /*18610*/  SHF.L.U64.HI R12, R13.reuse, 0x2, R0.reuse ;  /* 0x000000020d0c7819 */ /* 0x140fe40000010200 */
[----:B------:R-:W-:Y:S01]  /*18620*/  @P1 LEA.HI.X R5, R13, UR5, R0, 0x2, P2 ;  /* 0x000000050d051c11 */ /* 0x000fe200090f1400 */
[----:B------:R-:W-:Y:S01]  /*18630*/  ULDC.64 UR4, c[0x0][0xa08] ;  /* 0x0002820000047ab9 */ /* 0x000fe20000000a00 */
[----:B------:R-:W-:Y:S01]  /*18640*/  IADD3 R2, P2, R24, UR6, RZ ;  /* 0x0000000618027c10 */ /* 0x000fe2000ff5e0ff */
[----:B------:R0:W-:Y:S03]  /*18650*/  STL [R1+0x2c], R0 ;  /* 0x00002c0001007387 */ /* 0x0001e60000100800 */
[----:B------:R-:W-:Y:S01]  /*18660*/  IADD3.X R3, R12, UR7, RZ, P2, !PT ;  /* 0x000000070c037c10 */ /* 0x000fe200097fe4ff */
[----:B------:R-:W-:Y:S01]  /*18670*/  ULDC.64 UR6, c[0x0][0xa10] ;  /* 0x0002840000067ab9 */ /* 0x000fe20000000a00 */
[----:B------:R-:W-:Y:S01]  /*18680*/  ISETP.NE.U32.AND P3, PT, RZ, UR8, PT ;  /* 0x00000008ff007c0c */ /* 0x000fe2000bf65070 */
[----:B-1----:R1:W5:Y:S04]  /*18690*/  @P1 LDG.E R8, desc[UR60][R4.64] ;  /* 0x0000003c04081981 */ /* 0x002368000c1e1900 */
[----:B------:R-:W2:Y:S01]  /*186a0*/  @P0 LDG.E R9, desc[UR60][R2.64] ;  /* 0x0000003c02090981 */ /* 0x000ea2000c1e1900 */
[----:B------:R-:W-:-:S02]  /*186b0*/  ISETP.NE.AND.EX P3, PT, RZ, UR9, PT, P3 ;  /* 0x00000009ff007c0c */ /* 0x000fc4000bf65330 */
[----:B------:R-:W-:Y:S01]  /*186c0*/  IADD3 R6, P4, R24, UR4, RZ ;  /* 0x0000000418067c10 */ /* 0x000fe2000ff9e0ff */
[----:B------:R-:W-:Y:S03]  /*186d0*/  STL [R1+0x4], R12 ;  /* 0x0000040c01007387 */ /* 0x000fe60000100800 */
[----:B------:R-:W-:Y:S02]  /*186e0*/  IADD3.X R7, R12, UR5, RZ, P4, !PT ;  /* 0x000000050c077c10 */ /* 0x000fe4000a7fe4ff */
[----:B-1----:R-:W-:Y:S02]  /*186f0*/  IADD3 R4, P4, R24, UR6, RZ ;  /* 0x0000000618047c10 */ /* 0x002fe4000ff9e0ff */
[----:B------:R-:W-:Y:S02]  /*18700*/  ISETP.NE.U32.AND P1, PT, RZ, UR4, PT ;  /* 0x00000004ff007c0c */ /* 0x000fe4000bf25070 */
[----:B------:R-:W-:Y:S01]  /*18710*/  IADD3.X R5, R12, UR7, RZ, P4, !PT ;  /* 0x000000070c057c10 */ /* 0x000fe2000a7fe4ff */
[----:B------:R-:W-:Y:S01]  /*18720*/  ULDC UR4, c[0x0][0x288] ;  /* 0x0000a20000047ab9 */ /* 0x000fe20000000800 */
[----:B------:R-:W-:-:S02]  /*18730*/  ISETP.NE.U32.AND P2, PT, RZ, UR6, PT ;  /* 0x00000006ff007c0c */ /* 0x000fc4000bf45070 */
[----:B------:R-:W-:Y:S02]  /*18740*/  @P3 IADD3 R10, P4, R24, UR8, RZ ;  /* 0x00000008180a3c10 */ /* 0x000fe4000ff9e0ff */
[----:B------:R-:W-:Y:S02]  /*18750*/  ISETP.NE.AND.EX P1, PT, RZ, UR5, PT, P1 ;  /* 0x00000005ff007c0c */ /* 0x000fe4000bf25310 */
[----:B------:R-:W-:Y:S02]  /*18760*/  ISETP.NE.AND.EX P2, PT, RZ, UR7, PT, P2 ;  /* 0x00000007ff007c0c */ /* 0x000fe4000bf45320 */
[----:B------:R-:W-:Y:S01]  /*18770*/  @P3 IADD3.X R11, R12, UR9, RZ, P4, !PT ;  /* 0x000000090c0b3c10 */ /* 0x000fe2000a7fe4ff */
[----:B------:R-:W-:Y:S02]  /*18780*/  IMAD.MOV.U32 R28, RZ, RZ, RZ ;  /* 0x000000ffff1c7224 */ /* 0x000fe400078e00ff */
[----:B0-----:R-:W-:-:S06]  /*18790*/  IMAD.MOV.U32 R0, RZ, RZ, RZ ;  /* 0x000000ffff007224 */ /* 0x001fcc00078e00ff */
[----:B------:R-:W5:Y:S04]  /*187a0*/  @P1 LDG.E R28, desc[UR60][R6.64] ;  /* 0x0000003c061c1981 */ /* 0x000f68000c1e1900 */
[----:B------:R-:W5:Y:S04]  /*187b0*/  @P2 LDG.E R0, desc[UR60][R4.64] ;  /* 0x0000003c04002981 */ /* 0x000f68000c1e1900 */
[----:B--2---:R0:W-:Y:S02]  /*187c0*/  STL [R1+0x18], R9 ;  /* 0x0000180901007387 */ /* 0x0041e40000100800 */
[----:B0-----:R-:W-:Y:S01]  /*187d0*/  IMAD.U32 R9, RZ, RZ, UR4 ;  /* 0x00000004ff097e24 */ /* 0x001fe2000f8e00ff */
[----:B------:R-:W-:-:S05]  /*187e0*/  ULDC.64 UR4, c[0x0][0x418] ;  /* 0x0001060000047ab9 */ /* 0x000fca0000000a00 */
[----:B------:R0:W2:Y:S01]  /*187f0*/  @P3 LDG.E R9, desc[UR60][R10.64] ;  /* 0x0000003c0a093981 */ /* 0x0000a2000c1e1900 */
[----:B------:R-:W-:-:S03]  /*18800*/  UISETP.NE.U32.AND UP0, UPT, UR4, URZ, UPT ;  /* 0x0000003f0400728c */ /* 0x000fc6000bf05070 */
[----:B------:R-:W-:Y:S01]  /*18810*/  ULDC UR4, c[0x0][0x424] ;  /* 0x0001090000047ab9 */ /* 0x000fe20000000800 */
[----:B------:R-:W-:-:S03]  /*18820*/  UISETP.NE.AND.EX UP0, UPT, UR5, URZ, UPT, UP0 ;  /* 0x0000003f0500728c */ /* 0x000fc6000bf05300 */
[----:B------:R-:W-:Y:S01]  /*18830*/  ULDC UR5, c[0x0][0x2f0] ;  /* 0x0000bc0000057ab9 */ /* 0x000fe20000000800 */
[----:B------:R-:W-:-:S04]  /*18840*/  USEL UR4, UR4, 0x1, UP0 ;  /* 0x0000000104047887 */ /* 0x000fc80008000000 */
[----:B------:R-:W-:-:S03]  /*18850*/  UIMAD UR4, UR4, UR5, URZ ;  /* 0x00000005040472a4 */ /* 0x000fc6000f8e023f */
[----:B------:R-:W-:-:S03]  /*18860*/  ULDC UR5, c[0x0][0x348] ;  /* 0x0000d20000057ab9 */ /* 0x000fc60000000800 */
[----:B0-----:R-:W-:Y:S01]  /*18870*/  IMAD.U32 R10, RZ, RZ, UR4 ;  /* 0x00000004ff0a7e24 */ /* 0x001fe2000f8e00ff */
[----:B--2---:R0:W-:Y:S02]  /*18880*/  STL [R1+0x34], R9 ;  /* 0x0000340901007387 */ /* 0x0041e40000100800 */
[----:B0-----:R-:W-:Y:S01]  /*18890*/  IMAD.U32 R9, RZ, RZ, UR5 ;  /* 0x00000005ff097e24 */ /* 0x001fe2000f8e00ff */
[----:B------:R-:W-:Y:S06]  /*188a0*/  @P3 BRA `(.L_x_554) ;  /* 0x0000000000143947 */ /* 0x000fec0003800000 */
[----:B------:R-:W-:Y:S05]  /*188b0*/  @!P0 BRA `(.L_x_554) ;  /* 0x0000000000108947 */ /* 0x000fea0003800000 */
[----:B------:R-:W2:Y:S04]  /*188c0*/  LDG.E R11, desc[UR60][R2.64] ;  /* 0x0000003c020b7981 */ /* 0x000ea8000c1e1900 */
[----:B------:R-:W2:Y:S02]  /*188d0*/  LDG.E R2, desc[UR60][R2.64+0x4] ;  /* 0x0000043c02027981 */ /* 0x000ea4000c1e1900 */
[----:B--2---:R-:W-:-:S05]  /*188e0*/  IMAD.IADD R2, R2, 0x1, -R11 ;  /* 0x0000000102027824 */ /* 0x004fca00078e0a0b */
[----:B------:R0:W-:Y:S02]  /*188f0*/  STL [R1+0x34], R2 ;  /* 0x0000340201007387 */ /* 0x0001e40000100800 */
.L_x_554:
[----:B------:R-:W-:Y:S01]  /*18900*/  ULDC.64 UR4, c[0x0][0xa20] ;  /* 0x0002880000047ab9 */ /* 0x000fe20000000a00 */
[----:B-----5:R-:W-:Y:S01]  /*18910*/  IMAD.IADD R28, R28, 0x1, R8 ;  /* 0x000000011c1c7824 */ /* 0x020fe200078e0208 */
[----:B------:R-:W-:Y:S01]  /*18920*/  ISETP.NE.U32.AND P0, PT, RZ, UR4, PT ;  /* 0x00000004ff007c0c */ /* 0x000fe2000bf05070 */
[----:B------:R-:W-:-:S03]  /*18930*/  IMAD.MOV.U32 R25, RZ, RZ, R13 ;  /* 0x000000ffff197224 */ /* 0x000fc600078e000d */
[----:B------:R-:W-:-:S13]  /*18940*/  ISETP.NE.AND.EX P0, PT, RZ, UR5, PT, P0 ;  /* 0x00000005ff007c0c */ /* 0x000fda000bf05300 */
[----:B------:R-:W-:Y:S05]  /*18950*/  @!P0 BRA `(.L_x_555) ;  /* 0x0000000000108947 */ /* 0x000fea0003800000 */
[----:B0-----:R-:W-:-:S04]  /*18960*/  IADD3 R2, P0, R24, UR4, RZ ;  /* 0x0000000418027c10 */ /* 0x001fc8000ff1e0ff */
[----:B------:R-:W-:-:S05]  /*18970*/  IADD3.X R3, R12, UR5, RZ, P0, !PT ;  /* 0x000000050c037c10 */ /* 0x000fca00087fe4ff */
[----:B------:R1:W5:Y:S01]  /*18980*/  LDG.E R10, desc[UR60][R2.64] ;  /* 0x0000003c020a7981 */ /* 0x000362000c1e1900 */
[----:B------:R-:W-:Y:S05]  /*18990*/  BRA `(.L_x_556) ;  /* 0x0000000000107947 */ /* 0x000fea0003800000 */
.L_x_555:
[----:B------:R-:W-:Y:S05]  /*189a0*/  @!P1 BRA `(.L_x_556) ;  /* 0x00000000000c9947 */ /* 0x000fea0003800000 */
[----:B------:R-:W2:Y:S04]  /*189b0*/  LDG.E R10, desc[UR60][R6.64] ;  /* 0x0000003c060a7981 */ /* 0x000ea8000c1e1900 */
[----:B------:R-:W2:Y:S02]  /*189c0*/  LDG.E R6, desc[UR60][R6.64+0x4] ;  /* 0x0000043c06067981 */ /* 0x000ea4000c1e1900 */
[----:B--2---:R-:W-:-:S07]  /*189d0*/  IMAD.IADD R10, R6, 0x1, -R10 ;  /* 0x00000001060a7824 */ /* 0x004fce00078e0a0a */
.L_x_556:
[----:B01----:R-:W2:Y:S01]  /*189e0*/  @P2 LDG.E R2, desc[UR60][R4.64] ;  /* 0x0000003c04022981 */ /* 0x003ea2000c1e1900 */
[----:B-----5:R-:W-:-:S03]  /*189f0*/  IMAD.IADD R10, R10, 0x1, -R8 ;  /* 0x000000010a0a7824 */ /* 0x020fc600078e0a08 */
[----:B------:R-:W2:Y:S01]  /*18a00*/  @P2 LDG.E R4, desc[UR60][R4.64+0x4] ;  /* 0x0000043c04042981 */ /* 0x000ea2000c1e1900 */
[----:B------:R-:W-:Y:S01]  /*18a10*/  BSSY B0, `(.L_x_557) ;  /* 0x000015e000007945 */ /* 0x000fe20003800000 */
[----:B--2---:R-:W-:-:S04]  /*18a20*/  @P2 IMAD.IADD R9, R4, 0x1, -R2 ;  /* 0x0000000104092824 */ /* 0x004fc800078e0a02 */
[----:B------:R-:W-:-:S04]  /*18a30*/  IMAD.IADD R3, R10, 0x1, R9 ;  /* 0x000000010a037824 */ /* 0x000fc800078e0209 */
[----:B------:R-:W-:-:S04]  /*18a40*/  VIADD R2, R3, 0x8f ;  /* 0x0000008f03027836 */ /* 0x000fc80000000000 */
[----:B------:R-:W-:Y:S01]  /*18a50*/  IMAD.HI R2, R2, 0x38e38e39, RZ ;  /* 0x38e38e3902027827 */ /* 0x000fe200078e02ff */
[----:B------:R0:W-:Y:S04]  /*18a60*/  STL [R1+0x30], R3 ;  /* 0x0000300301007387 */ /* 0x0001e80000100800 */
[----:B0-----:R-:W-:-:S04]  /*18a70*/  SHF.R.U32.HI R3, RZ, 0x1f, R2 ;  /* 0x0000001fff037819 */ /* 0x001fc80000011602 */
[----:B------:R-:W-:-:S05]  /*18a80*/  LEA.HI.SX32 R4, R2, R3, 0x1b ;  /* 0x0000000302047211 */ /* 0x000fca00078fdaff */
[--C-:B------:R-:W-:Y:S02]  /*18a90*/  IMAD R2, R4, 0x90, -R10.reuse ;  /* 0x0000009004027824 */ /* 0x100fe400078e0a0a */
[----:B------:R-:W-:-:S03]  /*18aa0*/  IMAD.MOV R10, RZ, RZ, -R10 ;  /* 0x000000ffff0a7224 */ /* 0x000fc600078e0a0a */
[----:B------:R-:W-:Y:S02]  /*18ab0*/  VIMNMX R2, R2, R9, PT ;  /* 0x0000000902027248 */ /* 0x000fe40003fe0100 */
[----:B------:R-:W-:-:S04]  /*18ac0*/  VIMNMX R10, RZ, R10, !PT ;  /* 0x0000000aff0a7248 */ /* 0x000fc80007fe0100 */
[----:B------:R-:W-:Y:S01]  /*18ad0*/  ISETP.GT.AND P0, PT, R2, R10, PT ;  /* 0x0000000a0200720c */ /* 0x000fe20003f04270 */
[----:B------:R0:W-:-:S12]  /*18ae0*/  STL [R1+0x10], R4 ;  /* 0x0000100401007387 */ /* 0x0001d80000100800 */
[----:B0-----:R-:W-:Y:S02]  /*18af0*/  @P0 VIADD R4, R2, 0x8f ;  /* 0x0000008f02040836 */ /* 0x001fe40000000000 */
[----:B------:R-:W-:-:S04]  /*18b00*/  IMAD.WIDE.U32 R2, R10, 0x38e38e39, RZ ;  /* 0x38e38e390a027825 */ /* 0x000fc800078e00ff */
[----:B------:R-:W-:Y:S01]  /*18b10*/  @P0 IMAD.HI R2, R4, 0x38e38e39, RZ ;  /* 0x38e38e3904020827 */ /* 0x000fe200078e02ff */
[----:B------:R-:W-:-:S04]  /*18b20*/  SHF.R.U32.HI R3, RZ, 0x5, R3 ;  /* 0x00000005ff037819 */ /* 0x000fc80000011603 */
[----:B------:R-:W-:Y:S01]  /*18b30*/  @P0 SHF.R.U32.HI R5, RZ, 0x1f, R2 ;  /* 0x0000001fff050819 */ /* 0x000fe20000011602 */
[----:B------:R-:W-:-:S03]  /*18b40*/  IMAD.MOV.U32 R4, RZ, RZ, R3 ;  /* 0x000000ffff047224 */ /* 0x000fc600078e0003 */
[----:B------:R-:W-:-:S04]  /*18b50*/  @P0 LEA.HI.SX32 R4, R2, R5, 0x1b ;  /* 0x0000000502040211 */ /* 0x000fc800078fdaff */
[----:B------:R-:W-:Y:S02]  /*18b60*/  ISETP.GT.AND P1, PT, R4, R3, PT ;  /* 0x000000030400720c */ /* 0x000fe40003f24270 */
[----:B------:R-:W-:-:S11]  /*18b70*/  PLOP3.LUT P0, PT, PT, PT, PT, 0x80, 0x0 ;  /* 0x000000000000781c */ /* 0x000fd60003f0f070 */
[----:B------:R-:W-:Y:S05]  /*18b80*/  @!P1 BRA `(.L_x_558) ;  /* 0x0000001400189947 */ /* 0x000fea0003800000 */
[----:B------:R-:W-:Y:S01]  /*18b90*/  UMOV UR4, 0xffffffff ;  /* 0xffffffff00047882 */ /* 0x000fe20000000000 */
[----:B------:R-:W-:Y:S02]  /*18ba0*/  SEL R2, R25, RZ, !P2 ;  /* 0x000000ff19027207 */ /* 0x000fe40005000000 */
[----:B------:R-:W-:Y:S05]  /*18bb0*/  BRA.DIV UR4, `(.L_x_559) ;  /* 0x0000006e04687947 */ /* 0x000fea000b800000 */
[----:B------:R-:W0:Y:S02]  /*18bc0*/  S2R R5, SR_TID.X ;  /* 0x0000000000057919 */ /* 0x000e240000002100 */
[----:B0-----:R-:W-:-:S04]  /*18bd0*/  SHF.R.U32.HI R5, RZ, 0x5, R5 ;  /* 0x00000005ff057819 */ /* 0x001fc80000011605 */
[----:B------:R-:W-:-:S05]  /*18be0*/  LOP3.LUT R5, R5, 0x3, RZ, 0xc0, !PT ;  /* 0x0000000305057812 */ /* 0x000fca00078ec0ff */
[----:B------:R0:W1:Y:S02]  /*18bf0*/  SHFL.IDX PT, R14, R5, RZ, 0x1f ;  /* 0x00001fff050e7589 */ /* 0x00006400000e0000 */
.L_x_738:
[----:B-1----:R-:W-:Y:S02]  /*18c00*/  ISETP.NE.AND P0, PT, R14, RZ, PT ;  /* 0x000000ff0e00720c */ /* 0x002fe40003f05270 */
[----:B------:R-:W-:-:S11]  /*18c10*/  PLOP3.LUT P6, PT, PT, PT, PT, 0x8, 0x0 ;  /* 0x000000000000781c */ /* 0x000fd60003fce170 */
[----:B------:R-:W-:Y:S05]  /*18c20*/  @P0 BRA `(.L_x_560) ;  /* 0x00000000000c0947 */ /* 0x000fea0003800000 */
[----:B------:R-:W-:-:S03]  /*18c30*/  UMOV UR4, 0xffffffff ;  /* 0xffffffff00047882 */ /* 0x000fc60000000000 */
[----:B------:R-:W-:Y:S05]  /*18c40*/  BRA.DIV UR4, `(.L_x_561) ;  /* 0x0000006e04787947 */ /* 0x000fea000b800000 */
[----:B------:R-:W-:-:S13]  /*18c50*/  ELECT P6, URZ, PT ;  /* 0x00000000003f782f */ /* 0x000fda00038c0000 */
.L_x_560:
[----:B0-----:R-:W2:Y:S01]  /*18c60*/  LDL R5, [R1+0x28] ;  /* 0x0000280001057983 */ /* 0x001ea20000100800 */
[----:B------:R-:W-:Y:S01]  /*18c70*/  BSSY B1, `(.L_x_562) ;  /* 0x0000008000017945 */ /* 0x000fe20003800000 */
[----:B--2---:R-:W-:-:S05]  /*18c80*/  VIADD R5, R5, 0x1 ;  /* 0x0000000105057836 */ /* 0x004fca0000000000 */
[----:B------:R-:W-:-:S04]  /*18c90*/  LEA.HI R6, R5, R5, RZ, 0x1 ;  /* 0x0000000505067211 */ /* 0x000fc800078f08ff */
[----:B------:R-:W-:-:S05]  /*18ca0*/  LOP3.LUT R6, R6, 0xfffffffe, RZ, 0xc0, !PT ;  /* 0xfffffffe06067812 */ /* 0x000fca00078ec0ff */
[----:B------:R-:W-:-:S05]  /*18cb0*/  IMAD.IADD R5, R5, 0x1, -R6 ;  /* 0x0000000105057824 */ /* 0x000fca00078e0a06 */
[----:B------:R-:W-:-:S04]  /*18cc0*/  SHF.L.U32 R5, R5, 0x1f, RZ ;  /* 0x0000001f05057819 */ /* 0x000fc800000006ff */
[----:B------:R-:W0:Y:S02]  /*18cd0*/  SYNCS.PHASECHK.TRANS64.TRYWAIT P0, [R22+URZ+0x31c20], R5 ;  /* 0x031c2005160075a7 */ /* 0x000e24000800017f */
[----:B0-----:R-:W-:Y:S05]  /*18ce0*/  @!P0 BRA `(.L_x_563) ;  /* 0x0000006c00708947 */ /* 0x001fea0003800000 */
.L_x_741:
[----:B------:R-:W-:Y:S05]  /*18cf0*/  BSYNC B1 ;  /* 0x0000000000017941 */ /* 0x000fea0003800000 */
.L_x_562:
[----:B------:R-:W-:Y:S04]  /*18d00*/  BSSY B1, `(.L_x_564) ;  /* 0x000008c000017945 */ /* 0x000fe80003800000 */
[----:B------:R-:W-:Y:S05]  /*18d10*/  @!P6 BRA `(.L_x_565) ;  /* 0x000000080028e947 */ /* 0x000fea0003800000 */
[----:B------:R-:W2:Y:S01]  /*18d20*/  LDL R7, [R1] ;  /* 0x0000000001077983 */ /* 0x000ea20000100800 */
[----:B------:R-:W-:Y:S01]  /*18d30*/  IMAD R8, R29, 0x8, R22 ;  /* 0x000000081d087824 */ /* 0x000fe200078e0216 */
[----:B------:R-:W1:Y:S01]  /*18d40*/  S2R R6, SR_TID.X ;  /* 0x0000000000067919 */ /* 0x000e620000002100 */
[----:B------:R-:W-:Y:S01]  /*18d50*/  BSSY B2, `(.L_x_566) ;  /* 0x0000006000027945 */ /* 0x000fe20003800000 */
[----:B-1----:R-:W-:-:S04]  /*18d60*/  LOP3.LUT R6, R6, 0x7f, RZ, 0xc0, !PT ;  /* 0x0000007f06067812 */ /* 0x002fc800078ec0ff */
[----:B------:R-:W-:Y:S02]  /*18d70*/  ISETP.NE.AND P1, PT, R6, RZ, PT ;  /* 0x000000ff0600720c */ /* 0x000fe40003f25270 */
[----:B--2---:R-:W-:-:S04]  /*18d80*/  SHF.L.U32 R10, R7, 0x1f, RZ ;  /* 0x0000001f070a7819 */ /* 0x004fc800000006ff */
[----:B------:R-:W1:Y:S02]  /*18d90*/  SYNCS.PHASECHK.TRANS64.TRYWAIT P0, [R8+URZ+0x31ca0], R10 ;  /* 0x031ca00a080075a7 */ /* 0x000e64000800017f */
[----:B-1----:R-:W-:Y:S05]  /*18da0*/  @!P0 BRA `(.L_x_567) ;  /* 0x0000006c00548947 */ /* 0x002fea0003800000 */
.L_x_742:
[----:B------:R-:W-:Y:S05]  /*18db0*/  BSYNC B2 ;  /* 0x0000000000027941 */ /* 0x000fea0003800000 */
.L_x_566:
[----:B------:R-:W-:Y:S04]  /*18dc0*/  BSSY B2, `(.L_x_568) ;  /* 0x0000009000027945 */ /* 0x000fe80003800000 */
[----:B------:R-:W-:Y:S05]  /*18dd0*/  @P1 BRA `(.L_x_569) ;  /* 0x00000000001c1947 */ /* 0x000fea0003800000 */
[----:B0-----:R-:W0:Y:S02]  /*18de0*/  S2R R5, SR_TID.X ;  /* 0x0000000000057919 */ /* 0x001e240000002100 */
[----:B0-----:R-:W-:Y:S01]  /*18df0*/  LOP3.LUT R6, R5, 0x1f, RZ, 0xc0, !PT ;  /* 0x0000001f05067812 */ /* 0x001fe200078ec0ff */
[----:B------:R-:W-:-:S03]  /*18e00*/  IMAD.MOV.U32 R5, RZ, RZ, 0x6c00 ;  /* 0x00006c00ff057424 */ /* 0x000fc600078e00ff */
[----:B------:R-:W-:Y:S01]  /*18e10*/  ISETP.NE.AND P0, PT, R6, RZ, PT ;  /* 0x000000ff0600720c */ /* 0x000fe20003f05270 */
[----:B------:R2:W-:-:S12]  /*18e20*/  SYNCS.ARRIVE.TRANS64 RZ, [R8+URZ+0x31c90], R5 ;  /* 0x031c900508ff79a7 */ /* 0x0005d8000800003f */
[----:B--2---:R-:W-:Y:S05]  /*18e30*/  @!P0 BRA `(.L_x_569) ;  /* 0x0000000000048947 */ /* 0x004fea0003800000 */
[----:B------:R-:W-:Y:S01]  /*18e40*/  BPT.TRAP 0x1 ;  /* 0x000000040000795c */ /* 0x000fe20000300000 */
.L_x_569:
[----:B------:R-:W-:Y:S05]  /*18e50*/  BSYNC B2 ;  /* 0x0000000000027941 */ /* 0x000fea0003800000 */
.L_x_568:
[----:B------:R-:W-:Y:S01]  /*18e60*/  IMAD.MOV.U32 R14, RZ, RZ, RZ ;  /* 0x000000ffff0e7224 */ /* 0x000fe200078e00ff */
[----:B------:R-:W-:Y:S01]  /*18e70*/  UIADD3 UR4, UP0, UR36, 0x570, URZ ;  /* 0x0000057024047890 */ /* 0x000fe2000ff1e03f */
[----:B------:R-:W-:Y:S01]  /*18e80*/  IMAD R6, R4, 0x90, R0 ;  /* 0x0000009004067824 */ /* 0x000fe200078e0200 */
[----:B------:R-:W-:Y:S01]  /*18e90*/  PLOP3.LUT P0, PT, PT, PT, PT, 0x80, 0x0 ;  /* 0x000000000000781c */ /* 0x000fe20003f0f070 */
[----:B------:R-:W-:Y:S01]  /*18ea0*/  IMAD R7, R29, 0x6c00, R22 ;  /* 0x00006c001d077824 */ /* 0x000fe200078e0216 */
[----:B------:R-:W-:Y:S01]  /*18eb0*/  R2UR UR10, R14 ;  /* 0x000000000e0a72ca */ /* 0x000fe200000e0000 */
[----:B------:R-:W-:Y:S01]  /*18ec0*/  VIADD R6, R6, 0xffffff70 ;  /* 0xffffff7006067836 */ /* 0x000fe20000000000 */
[----:B------:R-:W-:Y:S01]  /*18ed0*/  UIADD3.X UR5, URZ, UR37, URZ, UP0, !UPT ;  /* 0x000000253f057290 */ /* 0x000fe200087fe43f */
[----:B0-----:R-:W-:Y:S01]  /*18ee0*/  VIADD R5, R8, 0x31c90 ;  /* 0x00031c9008057836 */ /* 0x001fe20000000000 */
[----:B------:R-:W-:Y:S01]  /*18ef0*/  UMOV UR6, 0x0 ;  /* 0x0000000000067882 */ /* 0x000fe20000000000 */
[----:B------:R-:W-:Y:S01]  /*18f00*/  VIADD R9, R7, 0x16a00 ;  /* 0x00016a0007097836 */ /* 0x000fe20000000000 */
[----:B------:R-:W-:-:S09]  /*18f10*/  UMOV UR7, 0x12f00000 ;  /* 0x12f0000000077882 */ /* 0x000fd20000000000 */
.L_x_570:
        /* <DEDUP_REMOVED lines=16> */
.L_x_571:
        /* <DEDUP_REMOVED lines=16> */
.L_x_572:
        /* <DEDUP_REMOVED lines=10> */
[----:B------:R-:W0:Y:S01]  /*191c0*/  SYNCS.PHASECHK.TRANS64.TRYWAIT P0, [R8+URZ+0x31cc0], R10 ;  /* 0x031cc00a080075a7 */ /* 0x000e22000800017f */
[----:B------:R-:W-:Y:S04]  /*191d0*/  BSSY B2, `(.L_x_573) ;  /* 0x0000002000027945 */ /* 0x000fe80003800000 */
[----:B0-----:R-:W-:Y:S05]  /*191e0*/  @!P0 BRA `(.L_x_574) ;  /* 0x0000006800588947 */ /* 0x001fea0003800000 */
.L_x_743:
[----:B------:R-:W-:Y:S05]  /*191f0*/  BSYNC B2 ;  /* 0x0000000000027941 */ /* 0x000fea0003800000 */
.L_x_573:
[----:B------:R-:W-:Y:S01]  /*19200*/  BSSY B2, `(.L_x_575) ;  /* 0x000000b000027945 */ /* 0x000fe20003800000 */
[----:B01----:R-:W-:Y:S02]  /*19210*/  IMAD.MOV.U32 R10, RZ, RZ, 0x0 ;  /* 0x00000000ff0a7424 */ /* 0x003fe400078e00ff */
        /* <DEDUP_REMOVED lines=9> */
.L_x_576:
[----:B------:R-:W-:Y:S05]  /*192b0*/  BSYNC B2 ;  /* 0x0000000000027941 */ /* 0x000fea0003800000 */
.L_x_575:
[----:B------:R-:W-:Y:S01]  /*192c0*/  R2UR UR10, R14 ;  /* 0x000000000e0a72ca */ /* 0x000fe200000e0000 */
[----:B------:R-:W-:Y:S01]  /*192d0*/  UIADD3 UR4, UP0, UR36, 0x670, URZ ;  /* 0x0000067024047890 */ /* 0x000fe2000ff1e03f */
[----:B------:R-:W-:Y:S01]  /*192e0*/  R2UR UR6, R10 ;  /* 0x000000000a0672ca */ /* 0x000fe200000e0000 */
[----:B------:R-:W-:Y:S01]  /*192f0*/  VIADD R8, R8, 0x31cb0 ;  /* 0x00031cb008087836 */ /* 0x000fe20000000000 */
[----:B------:R-:W-:Y:S01]  /*19300*/  R2UR UR7, R11 ;  /* 0x000000000b0772ca */ /* 0x000fe200000e0000 */
[----:B------:R-:W-:Y:S01]  /*19310*/  VIADD R5, R7, 0x200 ;  /* 0x0000020007057836 */ /* 0x000fe20000000000 */
[----:B------:R-:W-:Y:S01]  /*19320*/  PLOP3.LUT P0, PT, PT, PT, PT, 0x80, 0x0 ;  /* 0x000000000000781c */ /* 0x000fe20003f0f070 */
[----:B------:R-:W-:-:S12]  /*19330*/  UIADD3.X UR5, URZ, UR37, URZ, UP0, !UPT ;  /* 0x000000253f057290 */ /* 0x000fd800087fe43f */
.L_x_577:
        /* <DEDUP_REMOVED lines=15> */
.L_x_578:
        /* <DEDUP_REMOVED lines=15> */
.L_x_579:
        /* <DEDUP_REMOVED lines=10> */
.L_x_565:
[----:B------:R-:W-:Y:S05]  /*195c0*/  BSYNC B1 ;  /* 0x0000000000017941 */ /* 0x000fea0003800000 */
.L_x_564:
[----:B0-----:R-:W2:Y:S01]  /*195d0*/  LDL.LU R5, [R1] ;  /* 0x0000000001057983 */ /* 0x001ea20000300800 */
[----:B------:R-:W-:Y:S01]  /*195e0*/  VIADD R29, R29, 0x1 ;  /* 0x000000011d1d7836 */ /* 0x000fe20000000000 */
[----:B------:R-:W-:Y:S01]  /*195f0*/  PLOP3.LUT P0, PT, PT, PT, PT, 0x8, 0x0 ;  /* 0x000000000000781c */ /* 0x000fe20003f0e170 */
[----:B------:R-:W-:-:S03]  /*19600*/  VIADD R9, R4, 0xfffffffe ;  /* 0xfffffffe04097836 */ /* 0x000fc60000000000 */
[----:B------:R-:W-:Y:S02]  /*19610*/  ISETP.NE.AND P1, PT, R29, 0x2, PT ;  /* 0x000000021d00780c */ /* 0x000fe40003f25270 */
[----:B------:R-:W-:Y:S02]  /*19620*/  ISETP.GE.AND P2, PT, R9, R3, PT ;  /* 0x000000030900720c */ /* 0x000fe40003f46270 */
[----:B------:R-:W-:Y:S02]  /*19630*/  SEL R4, RZ, 0x1, P1 ;  /* 0x00000001ff047807 */ /* 0x000fe40000800000 */
[----:B------:R-:W-:Y:S02]  /*19640*/  SEL R29, R29, RZ, P1 ;  /* 0x000000ff1d1d7207 */ /* 0x000fe40000800000 */
[----:B--2---:R-:W-:-:S05]  /*19650*/  LOP3.LUT R5, R5, R4, RZ, 0x3c, !PT ;  /* 0x0000000405057212 */ /* 0x004fca00078e3cff */
[----:B------:R0:W-:Y:S02]  /*19660*/  STL [R1], R5 ;  /* 0x0000000501007387 */ /* 0x0001e40000100800 */
[----:B------:R-:W-:Y:S05]  /*19670*/  @!P2 BRA `(.L_x_558) ;  /* 0x00000008005ca947 */ /* 0x000fea0003800000 */
.L_x_596:
[----:B------:R-:W-:Y:S05]  /*19680*/  YIELD ;  /* 0x0000000000007946 */ /* 0x000fea0003800000 */
[----:B------:R-:W-:Y:S04]  /*19690*/  BSSY B1, `(.L_x_580) ;  /* 0x000008b000017945 */ /* 0x000fe80003800000 */
[----:B-1----:R-:W-:Y:S05]  /*196a0*/  @!P6 BRA `(.L_x_581) ;  /* 0x000000080024e947 */ /* 0x002fea0003800000 */
[----:B0-----:R-:W2:Y:S01]  /*196b0*/  LDL R5, [R1] ;  /* 0x0000000001057983 */ /* 0x001ea20000100800 */
[----:B------:R-:W-:Y:S01]  /*196c0*/  IMAD R8, R29, 0x8, R22 ;  /* 0x000000081d087824 */ /* 0x000fe200078e0216 */
[----:B------:R-:W0:Y:S01]  /*196d0*/  S2R R4, SR_TID.X ;  /* 0x0000000000047919 */ /* 0x000e220000002100 */
[----:B------:R-:W-:Y:S01]  /*196e0*/  BSSY B2, `(.L_x_582) ;  /* 0x0000006000027945 */ /* 0x000fe20003800000 */
[----:B0-----:R-:W-:-:S04]  /*196f0*/  LOP3.LUT R4, R4, 0x7f, RZ, 0xc0, !PT ;  /* 0x0000007f04047812 */ /* 0x001fc800078ec0ff */
[----:B------:R-:W-:Y:S02]  /*19700*/  ISETP.NE.AND P2, PT, R4, RZ, PT ;  /* 0x000000ff0400720c */ /* 0x000fe40003f45270 */
[----:B--2---:R-:W-:-:S04]  /*19710*/  SHF.L.U32 R7, R5, 0x1f, RZ ;  /* 0x0000001f05077819 */ /* 0x004fc800000006ff */
[----:B------:R-:W0:Y:S02]  /*19720*/  SYNCS.PHASECHK.TRANS64.TRYWAIT P1, [R8+URZ+0x31ca0], R7 ;  /* 0x031ca007080075a7 */ /* 0x000e24000802017f */
[----:B0-----:R-:W-:Y:S05]  /*19730*/  @!P1 BRA `(.L_x_583) ;  /* 0x0000006400189947 */ /* 0x001fea0003800000 */
.L_x_744:
[----:B------:R-:W-:Y:S05]  /*19740*/  BSYNC B2 ;  /* 0x0000000000027941 */ /* 0x000fea0003800000 */
.L_x_582:
[----:B------:R-:W-:Y:S04]  /*19750*/  BSSY B2, `(.L_x_584) ;  /* 0x0000009000027945 */ /* 0x000fe80003800000 */
[----:B------:R-:W-:Y:S05]  /*19760*/  @P2 BRA `(.L_x_585) ;  /* 0x00000000001c2947 */ /* 0x000fea0003800000 */
[----:B------:R-:W1:Y:S02]  /*19770*/  S2R R4, SR_TID.X ;  /* 0x0000000000047919 */ /* 0x000e640000002100 */
[----:B-1----:R-:W-:Y:S01]  /*19780*/  LOP3.LUT R5, R4, 0x1f, RZ, 0xc0, !PT ;  /* 0x0000001f04057812 */ /* 0x002fe200078ec0ff */
[----:B------:R-:W-:-:S03]  /*19790*/  IMAD.MOV.U32 R4, RZ, RZ, 0x6c00 ;  /* 0x00006c00ff047424 */ /* 0x000fc600078e00ff */
[----:B------:R-:W-:Y:S01]  /*197a0*/  ISETP.NE.AND P1, PT, R5, RZ, PT ;  /* 0x000000ff0500720c */ /* 0x000fe20003f25270 */
[----:B------:R1:W-:-:S12]  /*197b0*/  SYNCS.ARRIVE.TRANS64 RZ, [R8+URZ+0x31c90], R4 ;  /* 0x031c900408ff79a7 */ /* 0x0003d8000800003f */
[----:B-1----:R-:W-:Y:S05]  /*197c0*/  @!P1 BRA `(.L_x_585) ;  /* 0x0000000000049947 */ /* 0x002fea0003800000 */
[----:B------:R-:W-:Y:S01]  /*197d0*/  BPT.TRAP 0x1 ;  /* 0x000000040000795c */ /* 0x000fe20000300000 */
.L_x_585:
[----:B------:R-:W-:Y:S05]  /*197e0*/  BSYNC B2 ;  /* 0x0000000000027941 */ /* 0x000fea0003800000 */
.L_x_584:
        /* <DEDUP_REMOVED lines=8> */
[----:B------:R-:W-:Y:S01]  /*19870*/  VIADD R10, R6, 0x16a00 ;  /* 0x00016a00060a7836 */ /* 0x000fe20000000000 */
[----:B------:R-:W-:Y:S01]  /*19880*/  UMOV UR6, 0x0 ;  /* 0x0000000000067882 */ /* 0x000fe20000000000 */
[----:B------:R-:W-:-:S10]  /*19890*/  UMOV UR7, 0x12f00000 ;  /* 0x12f0000000077882 */ /* 0x000fd40000000000 */
.L_x_586:
        /* <DEDUP_REMOVED lines=10> */
[----:B------:R-:W-:Y:S01]  /*19940*/  IMAD.MOV.U32 R14, RZ, RZ, 0x20 ;  /* 0x00000020ff0e7424 */ /* 0x000fe200078e00ff */
[----:B------:R-:W-:Y:S01]  /*19950*/  PLOP3.LUT P1, PT, PT, PT, PT, 0x80, 0x0 ;  /* 0x000000000000781c */ /* 0x000fe20003f2f070 */
[----:B------:R-:W-:Y:S01]  /*19960*/  VIADD R10, R6, 0x18e00 ;  /* 0x00018e00060a7836 */ /* 0x000fe20000000000 */
[----:B------:R-:W-:Y:S01]  /*19970*/  UMOV UR6, 0x0 ;  /* 0x0000000000067882 */ /* 0x000fe20000000000 */
[----:B------:R-:W-:Y:S01]  /*19980*/  UMOV UR7, 0x12f00000 ;  /* 0x12f0000000077882 */ /* 0x000fe20000000000 */
[----:B------:R-:W-:-:S15]  /*19990*/  R2UR UR10, R14 ;  /* 0x000000000e0a72ca */ /* 0x000fde00000e0000 */
.L_x_587:
        /* <DEDUP_REMOVED lines=16> */
.L_x_588:
        /* <DEDUP_REMOVED lines=10> */
[----:B------:R-:W1:Y:S01]  /*19b40*/  SYNCS.PHASECHK.TRANS64.TRYWAIT P1, [R8+URZ+0x31cc0], R7 ;  /* 0x031cc007080075a7 */ /* 0x000e62000802017f */
[----:B------:R-:W-:Y:S04]  /*19b50*/  BSSY B2, `(.L_x_589) ;  /* 0x0000002000027945 */ /* 0x000fe80003800000 */
[----:B-1----:R-:W-:Y:S05]  /*19b60*/  @!P1 BRA `(.L_x_590) ;  /* 0x0000006000209947 */ /* 0x002fea0003800000 */
.L_x_745:
[----:B------:R-:W-:Y:S05]  /*19b70*/  BSYNC B2 ;  /* 0x0000000000027941 */ /* 0x000fea0003800000 */
.L_x_589:
[----:B------:R-:W-:Y:S01]  /*19b80*/  BSSY B2, `(.L_x_591) ;  /* 0x000000b000027945 */ /* 0x000fe20003800000 */
[----:B------:R-:W-:Y:S02]  /*19b90*/  IMAD.MOV.U32 R10, RZ, RZ, 0x0 ;  /* 0x00000000ff0a7424 */ /* 0x000fe400078e00ff */
[----:B------:R-:W-:Y:S01]  /*19ba0*/  IMAD.MOV.U32 R11, RZ, RZ, 0x12f00000 ;  /* 0x12f00000ff0b7424 */ /* 0x000fe200078e00ff */
[----:B------:R-:W-:Y:S06]  /*19bb0*/  @P2 BRA `(.L_x_592) ;  /* 0x00000000001c2947 */ /* 0x000fec0003800000 */
[----:B------:R-:W2:Y:S02]  /*19bc0*/  S2R R4, SR_TID.X ;  /* 0x0000000000047919 */ /* 0x000ea40000002100 */
[----:B--2---:R-:W-:Y:S01]  /*19bd0*/  LOP3.LUT R15, R4, 0x1f, RZ, 0xc0, !PT ;  /* 0x0000001f040f7812 */ /* 0x004fe200078ec0ff */
[----:B------:R-:W-:-:S03]  /*19be0*/  IMAD.MOV.U32 R4, RZ, RZ, 0x6c00 ;  /* 0x00006c00ff047424 */ /* 0x000fc600078e00ff */
[----:B------:R-:W-:Y:S01]  /*19bf0*/  ISETP.NE.AND P1, PT, R15, RZ, PT ;  /* 0x000000ff0f00720c */ /* 0x000fe20003f25270 */
[----:B------:R2:W-:-:S12]  /*19c00*/  SYNCS.ARRIVE.TRANS64 RZ, [R8+URZ+0x31cb0], R4 ;  /* 0x031cb00408ff79a7 */ /* 0x0005d8000800003f */
[----:B--2---:R-:W-:Y:S05]  /*19c10*/  @!P1 BRA `(.L_x_592) ;  /* 0x0000000000049947 */ /* 0x004fea0003800000 */
[----:B------:R-:W-:Y:S01]  /*19c20*/  BPT.TRAP 0x1 ;  /* 0x000000040000795c */ /* 0x000fe20000300000 */
.L_x_592:
[----:B------:R-:W-:Y:S05]  /*19c30*/  BSYNC B2 ;  /* 0x0000000000027941 */ /* 0x000fea0003800000 */
.L_x_591:
[----:B------:R-:W-:Y:S01]  /*19c40*/  R2UR UR10, R12 ;  /* 0x000000000c0a72ca */ /* 0x000fe200000e0000 */
[----:B------:R-:W-:Y:S01]  /*19c50*/  UIADD3 UR4, UP0, UR36, 0x670, URZ ;  /* 0x0000067024047890 */ /* 0x000fe2000ff1e03f */
[----:B------:R-:W-:Y:S01]  /*19c60*/  R2UR UR6, R10 ;  /* 0x000000000a0672ca */ /* 0x000fe200000e0000 */
[----:B01----:R-:W-:Y:S01]  /*19c70*/  VIADD R8, R8, 0x31cb0 ;  /* 0x00031cb008087836 */ /* 0x003fe20000000000 */
[----:B------:R-:W-:Y:S01]  /*19c80*/  R2UR UR7, R11 ;  /* 0x000000000b0772ca */ /* 0x000fe200000e0000 */
[----:B------:R-:W-:Y:S01]  /*19c90*/  VIADD R4, R6, 0x200 ;  /* 0x0000020006047836 */ /* 0x000fe20000000000 */
[----:B------:R-:W-:Y:S01]  /*19ca0*/  PLOP3.LUT P1, PT, PT, PT, PT, 0x80, 0x0 ;  /* 0x000000000000781c */ /* 0x000fe20003f2f070 */
[----:B------:R-:W-:-:S12]  /*19cb0*/  UIADD3.X UR5, URZ, UR37, URZ, UP0, !UPT ;  /* 0x000000253f057290 */ /* 0x000fd800087fe43f */
.L_x_593:
        /* <DEDUP_REMOVED lines=15> */
.L_x_594:
        /* <DEDUP_REMOVED lines=15> */
.L_x_595:
        /* <DEDUP_REMOVED lines=10> */
.L_x_581:
[----:B------:R-:W-:Y:S05]  /*19f40*/  BSYNC B1 ;  /* 0x0000000000017941 */ /* 0x000fea0003800000 */
.L_x_580:
[----:B------:R-:W2:Y:S01]  /*19f50*/  LDL.LU R7, [R1] ;  /* 0x0000000001077983 */ /* 0x000ea20000300800 */
[----:B------:R-:W-:Y:S01]  /*19f60*/  VIADD R29, R29, 0x1 ;  /* 0x000000011d1d7836 */ /* 0x000fe20000000000 */
[C---:B------:R-:W-:Y:S01]  /*19f70*/  ISETP.GT.AND P2, PT, R9.reuse, R3, PT ;  /* 0x000000030900720c */ /* 0x040fe20003f44270 */
[----:B------:R-:W-:-:S03]  /*19f80*/  VIADD R9, R9, 0xffffffff ;  /* 0xffffffff09097836 */ /* 0x000fc60000000000 */
[----:B------:R-:W-:-:S04]  /*19f90*/  ISETP.NE.AND P1, PT, R29, 0x2, PT ;  /* 0x000000021d00780c */ /* 0x000fc80003f25270 */
[----:B------:R-:W-:Y:S02]  /*19fa0*/  SEL R4, RZ, 0x1, P1 ;  /* 0x00000001ff047807 */ /* 0x000fe40000800000 */
[----:B------:R-:W-:Y:S02]  /*19fb0*/  SEL R29, R29, RZ, P1 ;  /* 0x000000ff1d1d7207 */ /* 0x000fe40000800000 */
[----:B--2---:R-:W-:-:S05]  /*19fc0*/  LOP3.LUT R7, R7, R4, RZ, 0x3c, !PT ;  /* 0x0000000407077212 */ /* 0x004fca00078e3cff */
[----:B------:R1:W-:Y:S01]  /*19fd0*/  STL [R1], R7 ;  /* 0x0000000701007387 */ /* 0x0003e20000100800 */
[----:B------:R-:W-:Y:S05]  /*19fe0*/  @P2 BRA `(.L_x_596) ;  /* 0xfffffff400a42947 */ /* 0x000fea000383ffff */
.L_x_558:
[----:B------:R-:W-:Y:S05]  /*19ff0*/  BSYNC B0 ;  /* 0x0000000000007941 */ /* 0x000fea0003800000 */
.L_x_557:
[----:B------:R-:W2:Y:S01]  /*1a000*/  LDL R4, [R1+0x30] ;  /* 0x0000300001047983 */ /* 0x000ea20000100800 */
[----:B------:R-:W-:Y:S05]  /*1a010*/  @!P0 WARPSYNC.ALL ;  /* 0x0000000000008948 */ /* 0x000fea0003800000 */
[----:B------:R-:W-:Y:S06]  /*1a020*/  @!P0 BAR.SYNC.DEFER_BLOCKING 0xc, 0x200 ;  /* 0x0308000000008b1d */ /* 0x000fec0000010000 */
[----:B------:R-:W-:Y:S01]  /*1a030*/  BSSY B7, `(.L_x_597) ;  /* 0x000041e000077945 */ /* 0x000fe20003800000 */
[----:B--2---:R-:W-:-:S13]  /*1a040*/  ISETP.GT.AND P0, PT, R4, RZ, PT ;  /* 0x000000ff0400720c */ /* 0x004fda0003f04270 */
[----:B------:R-:W-:Y:S05]  /*1a050*/  @P0 BRA `(.L_x_598) ;  /* 0x0000000000440947 */ /* 0x000fea0003800000 */
[----:B------:R-:W2:Y:S02]  /*1a060*/  S2R R4, SR_TID.X ;  /* 0x0000000000047919 */ /* 0x000ea40000002100 */
[----:B--2---:R-:W-:-:S04]  /*1a070*/  LOP3.LUT R4, R4, 0x7f, RZ, 0xc0, !PT ;  /* 0x0000007f04047812 */ /* 0x004fc800078ec0ff */
[----:B------:R-:W-:-:S13]  /*1a080*/  ISETP.NE.AND P0, PT, R4, RZ, PT ;  /* 0x000000ff0400720c */ /* 0x000fda0003f05270 */
[----:B------:R-:W-:Y:S05]  /*1a090*/  @P0 BRA `(.L_x_599) ;  /* 0x00000040005c0947 */ /* 0x000fea0003800000 */
[----:B0-----:R-:W0:Y:S01]  /*1a0a0*/  S2R R5, SR_LANEID ;  /* 0x0000000000057919 */ /* 0x001e220000000000 */
[----:B------:R-:W-:Y:S01]  /*1a0b0*/  VOTEU.ANY UR4, UPT, PT ;  /* 0x0000000000047886 */ /* 0x000fe200038e0100 */
[----:B------:R-:W2:Y:S01]  /*1a0c0*/  LDC.64 R2, c[0x0][0xc60] ;  /* 0x00031800ff027b82 */ /* 0x000ea20000000a00 */
[----:B------:R-:W0:Y:S02]  /*1a0d0*/  FLO.U32 R0, UR4 ;  /* 0x0000000400007d00 */ /* 0x000e2400080e0000 */
[----:B0-----:R-:W-:-:S06]  /*1a0e0*/  ISETP.EQ.U32.AND P0, PT, R0, R5, PT ;  /* 0x000000050000720c */ /* 0x001fcc0003f02070 */
[----:B------:R-:W2:Y:S07]  /*1a0f0*/  POPC R5, UR4 ;  /* 0x0000000400057d09 */ /* 0x000eae0008000000 */
[----:B--2---:R-:W2:Y:S01]  /*1a100*/  @P0 ATOMG.E.ADD.STRONG.GPU PT, R3, desc[UR60][R2.64], R5 ;  /* 0x00000005020309a8 */ /* 0x004ea200081ee1fc */
[----:B------:R-:W0:Y:S02]  /*1a110*/  S2R R4, SR_LTMASK ;  /* 0x0000000000047919 */ /* 0x000e240000003900 */
[----:B0-----:R-:W-:-:S04]  /*1a120*/  LOP3.LUT R4, R4, UR4, RZ, 0xc0, !PT ;  /* 0x0000000404047c12 */ /* 0x001fc8000f8ec0ff */
[----:B-1----:R-:W0:Y:S01]  /*1a130*/  POPC R7, R4 ;  /* 0x0000000400077309 */ /* 0x002e220000000000 */
[----:B--2---:R-:W0:Y:S02]  /*1a140*/  SHFL.IDX PT, R0, R3, R0, 0x1f ;  /* 0x00001f0003007589 */ /* 0x004e2400000e0000 */
[----:B0-----:R-:W-:Y:S01]  /*1a150*/  IADD3 R16, R0, UR38, R7 ;  /* 0x0000002600107c10 */ /* 0x001fe2000fffe007 */
[----:B------:R-:W-:Y:S06]  /*1a160*/  BRA `(.L_x_599) ;  /* 0x0000004000287947 */ /* 0x000fec0003800000 */
.L_x_598:
        /* <DEDUP_REMOVED lines=9> */
[----:B------:R-:W2:Y:S01]  /*1a200*/  LDC.64 R2, c[0x4][R2] ;  /* 0x0100000002027b82 */ /* 0x000ea20000000a00 */
[----:B0-----:R-:W-:Y:S02]  /*1a210*/  IMAD.U32 R5, RZ, RZ, UR7 ;  /* 0x00000007ff057e24 */ /* 0x001fe4000f8e00ff */
[----:B------:R-:W-:Y:S02]  /*1a220*/  IMAD.U32 R6, RZ, RZ, UR8 ;  /* 0x00000008ff067e24 */ /* 0x000fe4000f8e00ff */
[----:B-1----:R-:W-:-:S02]  /*1a230*/  IMAD.U32 R7, RZ, RZ, UR9 ;  /* 0x00000009ff077e24 */ /* 0x002fc4000f8e00ff */
[----:B------:R-:W-:Y:S02]  /*1a240*/  IMAD.U32 R10, RZ, RZ, UR4 ;  /* 0x00000004ff0a7e24 */ /* 0x000fe4000f8e00ff */
[----:B------:R-:W-:Y:S02]  /*1a250*/  IMAD.U32 R11, RZ, RZ, UR5 ;  /* 0x00000005ff0b7e24 */ /* 0x000fe4000f8e00ff */
[----:B------:R-:W-:Y:S02]  /*1a260*/  IMAD.MOV.U32 R8, RZ, RZ, 0x70 ;  /* 0x00000070ff087424 */ /* 0x000fe400078e00ff */
[----:B------:R-:W-:Y:S02]  /*1a270*/  IMAD.MOV.U32 R12, RZ, RZ, 0x1 ;  /* 0x00000001ff0c7424 */ /* 0x000fe400078e00ff */
[----:B------:R-:W-:-:S07]  /*1a280*/  IMAD.MOV.U32 R13, RZ, RZ, RZ ;  /* 0x000000ffff0d7224 */ /* 0x000fce00078e00ff */
[----:B------:R-:W-:-:S07]  /*1a290*/  LEPC R20, `(.L_x_601) ;  /* 0x000000001014794e */ /* 0x000fce0000000000 */
[----:B--2---:R-:W-:Y:S05]  /*1a2a0*/  CALL.ABS.NOINC R2 ;  /* 0x0000000002007343 */ /* 0x004fea0003c00000 */
.L_x_601:
[----:B------:R-:W-:Y:S05]  /*1a2b0*/  BSYNC B6 ;  /* 0x0000000000067941 */ /* 0x000fea0003800000 */
.L_x_600:
        /* <DEDUP_REMOVED lines=8> */
[----:B------:R2:W3:Y:S01]  /*1a340*/  LDC.64 R2, c[0x4][R0] ;  /* 0x0100000000027b82 */ /* 0x0004e20000000a00 */
[----:B------:R-:W-:Y:S02]  /*1a350*/  IMAD.U32 R4, RZ, RZ, UR6 ;  /* 0x00000006ff047e24 */ /* 0x000fe4000f8e00ff */
[----:B0-----:R-:W-:Y:S02]  /*1a360*/  IMAD.U32 R5, RZ, RZ, UR7 ;  /* 0x00000007ff057e24 */ /* 0x001fe4000f8e00ff */
[----:B------:R-:W-:Y:S02]  /*1a370*/  IMAD.U32 R6, RZ, RZ, UR8 ;  /* 0x00000008ff067e24 */ /* 0x000fe4000f8e00ff */
[----:B-1----:R-:W-:-:S02]  /*1a380*/  IMAD.U32 R7, RZ, RZ, UR9 ;  /* 0x00000009ff077e24 */ /* 0x002fc4000f8e00ff */
[----:B------:R-:W-:Y:S02]  /*1a390*/  IMAD.U32 R10, RZ, RZ, UR4 ;  /* 0x00000004ff0a7e24 */ /* 0x000fe4000f8e00ff */
[----:B------:R-:W-:Y:S02]  /*1a3a0*/  IMAD.U32 R11, RZ, RZ, UR5 ;  /* 0x00000005ff0b7e24 */ /* 0x000fe4000f8e00ff */
[----:B------:R-:W-:Y:S02]  /*1a3b0*/  IMAD.MOV.U32 R8, RZ, RZ, 0x70 ;  /* 0x00000070ff087424 */ /* 0x000fe400078e00ff */
[----:B------:R-:W-:Y:S02]  /*1a3c0*/  IMAD.MOV.U32 R12, RZ, RZ, 0x1 ;  /* 0x00000001ff0c7424 */ /* 0x000fe400078e00ff */
[----:B--2---:R-:W-:-:S07]  /*1a3d0*/  IMAD.MOV.U32 R13, RZ, RZ, RZ ;  /* 0x000000ffff0d7224 */ /* 0x004fce00078e00ff */
[----:B------:R-:W-:-:S07]  /*1a3e0*/  LEPC R20, `(.L_x_604) ;  /* 0x000000001014794e */ /* 0x000fce0000000000 */
[----:B---3--:R-:W-:Y:S05]  /*1a3f0*/  CALL.ABS.NOINC R2 ;  /* 0x0000000002007343 */ /* 0x008fea0003c00000 */
.L_x_604:
        /* <DEDUP_REMOVED lines=16> */
.L_x_603:
[----:B------:R-:W-:Y:S05]  /*1a500*/  BSYNC B6 ;  /* 0x0000000000067941 */ /* 0x000fea0003800000 */
.L_x_602:
[----:B------:R-:W2:Y:S01]  /*1a510*/  LDL.LU R21, [R1+0x4] ;  /* 0x0000040001157983 */ /* 0x000ea20000300800 */
[----:B------:R-:W-:Y:S02]  /*1a520*/  ULDC.64 UR4, c[0x0][0x9f8] ;  /* 0x00027e0000047ab9 */ /* 0x000fe40000000a00 */
[----:B------:R-:W-:Y:S01]  /*1a530*/  ISETP.NE.U32.AND P0, PT, RZ, UR4, PT ;  /* 0x00000004ff007c0c */ /* 0x000fe2000bf05070 */
[----:B------:R-:W3:Y:S03]  /*1a540*/  LDL R20, [R1+0x10] ;  /* 0x0000100001147983 */ /* 0x000ee60000100800 */
[----:B------:R-:W-:-:S13]  /*1a550*/  ISETP.NE.AND.EX P0, PT, RZ, UR5, PT, P0 ;  /* 0x00000005ff007c0c */ /* 0x000fda000bf05300 */
[----:B------:R-:W-:-:S04]  /*1a560*/  @P0 IADD3 R2, P1, R24, UR4, RZ ;  /* 0x0000000418020c10 */ /* 0x000fc8000ff3e0ff */
[----:B--2---:R-:W-:Y:S01]  /*1a570*/  @P0 IADD3.X R3, R21, UR5, RZ, P1, !PT ;  /* 0x0000000515030c10 */ /* 0x004fe20008ffe4ff */
[----:B------:R-:W-:-:S04]  /*1a580*/  ULDC.64 UR4, c[0x0][0xa08] ;  /* 0x0002820000047ab9 */ /* 0x000fc80000000a00 */
[----:B------:R2:W1:Y:S01]  /*1a590*/  @P0 LDG.E R25, desc[UR60][R2.64] ;  /* 0x0000003c02190981 */ /* 0x000462000c1e1900 */
[----:B---3--:R-:W-:-:S05]  /*1a5a0*/  VIADD R8, R20, 0xffffffff ;  /* 0xffffffff14087836 */ /* 0x008fca0000000000 */
[----:B------:R3:W-:Y:S01]  /*1a5b0*/  STL [R1+0x14], R8 ;  /* 0x0000140801007387 */ /* 0x0007e20000100800 */
[----:B--2---:R-:W2:Y:S02]  /*1a5c0*/  LDC.64 R2, c[0x0][0x418] ;  /* 0x00010600ff027b82 */ /* 0x004ea40000000a00 */
[----:B--2---:R-:W-:Y:S01]  /*1a5d0*/  LOP3.LUT P0, RZ, R2, UR4, RZ, 0xfc, !PT ;  /* 0x0000000402ff7c12 */ /* 0x004fe2000f80fcff */
[----:B------:R-:W-:-:S03]  /*1a5e0*/  UMOV UR4, 0xffffffff ;  /* 0xffffffff00047882 */ /* 0x000fc60000000000 */
[----:B------:R-:W-:Y:S02]  /*1a5f0*/  LOP3.LUT P0, RZ, R3, UR5, RZ, 0xfc, P0 ;  /* 0x0000000503ff7c12 */ /* 0x000fe4000800fcff */
[----:B-1----:R-:W-:Y:S02]  /*1a600*/  SHF.R.S32.HI R7, RZ, 0x1f, R25 ;  /* 0x0000001fff077819 */ /* 0x002fe40000011419 */
[----:B------:R-:W-:-:S03]  /*1a610*/  SEL R24, R25, RZ, !P0 ;  /* 0x000000ff19187207 */ /* 0x000fc60004000000 */
[----:B------:R3:W-:Y:S01]  /*1a620*/  STL [R1+0x4], R7 ;  /* 0x0000040701007387 */ /* 0x0007e20000100800 */
[----:B------:R-:W-:Y:S05]  /*1a630*/  BRA.DIV UR4, `(.L_x_605) ;  /* 0x0000005604807947 */ /* 0x000fea000b800000 */
[----:B------:R-:W1:Y:S02]  /*1a640*/  S2R R0, SR_TID.X ;  /* 0x0000000000007919 */ /* 0x000e640000002100 */
[----:B-1----:R-:W-:-:S04]  /*1a650*/  SHF.R.U32.HI R0, RZ, 0x5, R0 ;  /* 0x00000005ff007819 */ /* 0x002fc80000011600 */
[----:B------:R-:W-:-:S05]  /*1a660*/  LOP3.LUT R0, R0, 0x3, RZ, 0xc0, !PT ;  /* 0x0000000300007812 */ /* 0x000fca00078ec0ff */
[----:B------:R1:W2:Y:S02]  /*1a670*/  SHFL.IDX PT, R14, R0, RZ, 0x1f ;  /* 0x00001fff000e7589 */ /* 0x0002a400000e0000 */
.L_x_748:
[----:B-1----:R-:W4:Y:S01]  /*1a680*/  LDL.LU R0, [R1+0x50] ;  /* 0x0000500001007983 */ /* 0x002f220000300800 */
[----:B------:R-:W-:Y:S02]  /*1a690*/  PLOP3.LUT P1, PT, PT, PT, PT, 0x8, 0x0 ;  /* 0x000000000000781c */ /* 0x000fe40003f2e170 */
[----:B--2---:R-:W-:Y:S02]  /*1a6a0*/  ISETP.NE.AND P0, PT, R14, RZ, PT ;  /* 0x000000ff0e00720c */ /* 0x004fe40003f05270 */
[----:B----4-:R-:W-:-:S09]  /*1a6b0*/  LOP3.LUT R0, R0, 0xfffffffe, RZ, 0xc0, !PT ;  /* 0xfffffffe00007812 */ /* 0x010fd200078ec0ff */
[----:B------:R-:W-:-:S05]  /*1a6c0*/  @P1 LOP3.LUT R0, R0, 0x1, RZ, 0xfc, !PT ;  /* 0x0000000100001812 */ /* 0x000fca00078efcff */
[----:B------:R1:W-:Y:S01]  /*1a6d0*/  STL [R1+0x50], R0 ;  /* 0x0000500001007387 */ /* 0x0003e20000100800 */
[----:B------:R-:W-:Y:S05]  /*1a6e0*/  @P0 BRA `(.L_x_606) ;  /* 0x0000000400280947 */ /* 0x000fea0003800000 */
[----:B------:R-:W-:-:S03]  /*1a6f0*/  UMOV UR4, 0xffffffff ;  /* 0xffffffff00047882 */ /* 0x000fc60000000000 */
[----:B------:R-:W-:Y:S05]  /*1a700*/  BRA.DIV UR4, `(.L_x_607) ;  /* 0x0000005604807947 */ /* 0x000fea000b800000 */
[----:B------:R-:W-:-:S13]  /*1a710*/  ELECT P6, URZ, PT ;  /* 0x00000000003f782f */ /* 0x000fda00038c0000 */
.L_x_751:
[----:B------:R-:W-:Y:S05]  /*1a720*/  @!P6 BRA `(.L_x_606) ;  /* 0x000000040018e947 */ /* 0x000fea0003800000 */
[----:B------:R-:W-:Y:S01]  /*1a730*/  ISETP.NE.U32.AND P0, PT, R2, RZ, PT ;  /* 0x000000ff0200720c */ /* 0x000fe20003f05070 */
[----:B------:R-:W-:-:S03]  /*1a740*/  IMAD.MOV.U32 R27, RZ, RZ, R8 ;  /* 0x000000ffff1b7224 */ /* 0x000fc600078e0008 */
[----:B------:R-:W-:-:S13]  /*1a750*/  ISETP.NE.AND.EX P0, PT, R3, RZ, PT, P0 ;  /* 0x000000ff0300720c */ /* 0x000fda0003f05300 */
[----:B------:R-:W-:Y:S05]  /*1a760*/  @!P0 BRA `(.L_x_608) ;  /* 0x0000000000488947 */ /* 0x000fea0003800000 */
[----:B------:R-:W2:Y:S01]  /*1a770*/  LDC R6, c[0x0][0x43c] ;  /* 0x00010f00ff067b82 */ /* 0x000ea20000000800 */
[----:B-1----:R-:W-:Y:S01]  /*1a780*/  IMAD.MOV.U32 R0, RZ, RZ, R8 ;  /* 0x000000ffff007224 */ /* 0x002fe200078e0008 */
[----:B------:R-:W-:Y:S01]  /*1a790*/  ULDC.64 UR4, c[0x0][0x428] ;  /* 0x00010a0000047ab9 */ /* 0x000fe20000000a00 */
[----:B--2---:R-:W-:-:S13]  /*1a7a0*/  ISETP.NE.AND P0, PT, R6, 0x1, PT ;  /* 0x000000010600780c */ /* 0x004fda0003f05270 */
[----:B0-----:R-:W0:Y:S02]  /*1a7b0*/  @P0 LDC.64 R4, c[0x0][0x440] ;  /* 0x00011000ff040b82 */ /* 0x001e240000000a00 */
[----:B0-----:R-:W-:-:S05]  /*1a7c0*/  @P0 IMAD.HI.U32 R4, R8, R4, RZ ;  /* 0x0000000408040227 */ /* 0x001fca00078e00ff */
[----:B------:R-:W-:-:S04]  /*1a7d0*/  @P0 SHF.R.U32.HI R0, RZ, R5, R4 ;  /* 0x00000005ff000219 */ /* 0x000fc80000011604 */
[--C-:B------:R-:W-:Y:S01]  /*1a7e0*/  SHF.R.S32.HI R5, RZ, 0x1f, R0.reuse ;  /* 0x0000001fff057819 */ /* 0x100fe20000011400 */
[--C-:B------:R-:W-:Y:S02]  /*1a7f0*/  IMAD.MOV R27, RZ, RZ, -R0.reuse ;  /* 0x000000ffff1b7224 */ /* 0x100fe400078e0a00 */
[----:B------:R-:W-:Y:S02]  /*1a800*/  IMAD.MOV.U32 R4, RZ, RZ, R0 ;  /* 0x000000ffff047224 */ /* 0x000fe400078e0000 */
        /* <DEDUP_REMOVED lines=8> */
.L_x_608:
[----:B-1----:R-:W-:Y:S01]  /*1a890*/  IMAD R0, R23, 0x8, R22 ;  /* 0x0000000817007824 */ /* 0x002fe200078e0216 */
[----:B--2---:R-:W-:-:S04]  /*1a8a0*/  SHF.L.U32 R2, R26, 0x1f, RZ ;  /* 0x0000001f1a027819 */ /* 0x004fc800000006ff */
[----:B------:R-:W1:Y:S02]  /*1a8b0*/  SYNCS.PHASECHK.TRANS64.TRYWAIT P0, [R0+URZ+0x31c40], R2 ;  /* 0x031c4002000075a7 */ /* 0x000e64000800017f */
[----:B-1----:R-:W-:Y:S05]  /*1a8c0*/  @!P0 BRA `(.L_x_609) ;  /* 0x0000005400308947 */ /* 0x002fea0003800000 */
.L_x_752:
        /* <DEDUP_REMOVED lines=9> */
[----:B----4-:R-:W-:Y:S05]  /*1a960*/  @!P0 BRA `(.L_x_610) ;  /* 0x0000000000048947 */ /* 0x010fea0003800000 */
[----:B------:R-:W-:Y:S01]  /*1a970*/  BPT.TRAP 0x1 ;  /* 0x000000040000795c */ /* 0x000fe20000300000 */
.L_x_610:
[----:B-1----:R-:W2:Y:S01]  /*1a980*/  LDL.LU R2, [R1+0x50] ;  /* 0x0000500001027983 */ /* 0x002ea20000300800 */
[----:B------:R-:W-:Y:S01]  /*1a990*/  R2UR UR9, R0 ;  /* 0x00000000000972ca */ /* 0x000fe200000e0000 */
[----:B------:R-:W-:Y:S01]  /*1a9a0*/  IMAD R0, R23, 0x6c00, R22 ;  /* 0x00006c0017007824 */ /* 0x000fe200078e0216 */
        /* <DEDUP_REMOVED lines=11> */
[----:B------:R-:W-:-:S04]  /*1aa60*/  UIADD3 UR9, UR9, 0x31c30, URZ ;  /* 0x00031c3009097890 */ /* 0x000fc8000fffe03f */
[----:B------:R-:W-:Y:S02]  /*1aa70*/  UIMAD UR11, UR11, 0x90, UR5 ;  /* 0x000000900b0b78a4 */ /* 0x000fe4000f8e0205 */
[----:B------:R-:W-:Y:S02]  /*1aa80*/  UIADD3 UR14, UR8, 0x16a00, URZ ;  /* 0x00016a00080e7890 */ /* 0x000fe4000fffe03f */
[----:B------:R-:W-:Y:S02]  /*1aa90*/  UIADD3.X UR5, URZ, UR37, URZ, UP0, !UPT ;  /* 0x000000253f057290 */ /* 0x000fe400087fe43f */
        /* <DEDUP_REMOVED lines=10> */
[----:B------:R4:W-:Y:S01]  /*1ab40*/  UTMALDG.4D [UR8], [UR4], desc[UR6] ;  /* 0x00000608040075b4 */ /* 0x0009e20008019000 */
[----:B--2---:R-:W-:-:S04]  /*1ab50*/  LOP3.LUT R2, R2, 0xfffffffe, RZ, 0xc0, !PT ;  /* 0xfffffffe02027812 */ /* 0x004fc800078ec0ff */
[----:B------:R-:W-:-:S05]  /*1ab60*/  @P0 LOP3.LUT R2, R2, 0x1, RZ, 0xfc, !PT ;  /* 0x0000000102020812 */ /* 0x000fca00078efcff */
[----:B------:R4:W-:Y:S01]  /*1ab70*/  STL [R1+0x50], R2 ;  /* 0x0000500201007387 */ /* 0x0009e20000100800 */
[----:B------:R-:W-:Y:S01]  /*1ab80*/  NOP ;  /* 0x0000000000007918 */ /* 0x000fe20000000000 */
.L_x_606:
[----:B------:R-:W2:Y:S04]  /*1ab90*/  LDL.LU R4, [R1+0x18] ;  /* 0x0000180001047983 */ /* 0x000ea80000300800 */
[----:B------:R-:W5:Y:S04]  /*1aba0*/  LDL.LU R6, [R1+0xc] ;  /* 0x00000c0001067983 */ /* 0x000f680000300800 */
[----:B------:R-:W3:Y:S01]  /*1abb0*/  LDL.LU R3, [R1+0x2c] ;  /* 0x00002c0001037983 */ /* 0x000ee20000300800 */
[----:B------:R-:W-:Y:S05]  /*1abc0*/  WARPSYNC.ALL ;  /* 0x0000000000007948 */ /* 0x000fea0003800000 */
[----:B----4-:R-:W-:Y:S01]  /*1abd0*/  ULDC.64 UR6, c[0x0][0xa00] ;  /* 0x0002800000067ab9 */ /* 0x010fe20000000a00 */
        /* <DEDUP_REMOVED lines=9> */
[----:B---3--:R-:W-:-:S03]  /*1ac70*/  SEL R3, R3, RZ, !P0 ;  /* 0x000000ff03037207 */ /* 0x008fc60004000000 */
[----:B------:R-:W-:Y:S01]  /*1ac80*/  IMAD R0, R4, UR5, R2 ;  /* 0x0000000504007c24 */ /* 0x000fe2000f8e0202 */
[----:B-----5:R-:W-:Y:S01]  /*1ac90*/  SEL R2, R6, RZ, !P0 ;  /* 0x000000ff06027207 */ /* 0x020fe20004000000 */
[----:B0-----:R-:W-:-:S05]  /*1aca0*/  IMAD.WIDE.U32 R4, R4, UR4, RZ ;  /* 0x0000000404047c25 */ /* 0x001fca000f8e00ff */
[----:B------:R-:W-:Y:S04]  /*1acb0*/  STL.64 [R1+0x20], R4 ;  /* 0x0000200401007387 */ /* 0x000fe80000100a00 */
[----:B------:R0:W-:Y:S04]  /*1acc0*/  STL [R1+0xc], R2 ;  /* 0x00000c0201007387 */ /* 0x0001e80000100800 */
[----:B------:R1:W-:Y:S01]  /*1acd0*/  STL [R1+0x38], R3 ;  /* 0x0000380301007387 */ /* 0x0003e20000100800 */
[----:B0-----:R-:W-:Y:S01]  /*1ace0*/  IMAD.IADD R2, R5, 0x1, R0 ;  /* 0x0000000105027824 */ /* 0x001fe200078e0200 */
[----:B------:R-:W-:-:S05]  /*1acf0*/  SHF.R.S32.HI R0, RZ, 0x1f, R18 ;  /* 0x0000001fff007819 */ /* 0x000fca0000011412 */
[----:B------:R1:W-:Y:S04]  /*1ad00*/  STL [R1+0x2c], R0 ;  /* 0x00002c0001007387 */ /* 0x0003e80000100800 */
[----:B------:R1:W-:Y:S01]  /*1ad10*/  STL [R1+0x18], R2 ;  /* 0x0000180201007387 */ /* 0x0003e20000100800 */
[----:B------:R-:W-:Y:S05]  /*1ad20*/  @!P1 BRA `(.L_x_612) ;  /* 0x0000000000409947 */ /* 0x000fea0003800000 */
[----:B-1----:R-:W-:Y:S01]  /*1ad30*/  MOV R2, 0x0 ;  /* 0x0000000000027802 */ /* 0x002fe20000000f00 */
        /* <DEDUP_REMOVED lines=15> */
.L_x_612:
[----:B------:R-:W-:Y:S05]  /*1ae30*/  BSYNC B6 ;  /* 0x0000000000067941 */ /* 0x000fea0003800000 */
.L_x_611:
[----:B-1----:R-:W2:Y:S01]  /*1ae40*/  LDL.LU R0, [R1+0x18] ;  /* 0x0000180001007983 */ /* 0x002ea20000300800 */
[----:B------:R-:W0:Y:S01]  /*1ae50*/  LDC R10, c[0x0][0x448] ;  /* 0x00011200ff0a7b82 */ /* 0x000e220000000800 */
        /* <DEDUP_REMOVED lines=10> */
[----:B------:R-:W0:Y:S01]  /*1af00*/  @P0 LDC R5, c[0x0][0x44c] ;  /* 0x00011300ff050b82 */ /* 0x000e220000000800 */
[----:B--2---:R-:W-:Y:S02]  /*1af10*/  IMAD.MOV.U32 R3, RZ, RZ, R0 ;  /* 0x000000ffff037224 */ /* 0x004fe400078e0000 */
[----:B---3--:R-:W-:Y:S02]  /*1af20*/  IMAD R0, R20, UR4, RZ ;  /* 0x0000000414007c24 */ /* 0x008fe4000f8e02ff */
        /* <DEDUP_REMOVED lines=20> */
[----:B------:R-:W-:Y:S02]  /*1b070*/  LOP3.LUT R20, R20, 0x18, RZ, 0xc0, !PT ;  /* 0x0000001814147812 */ /* 0x000fe400078ec0ff */
[C---:B------:R-:W-:Y:S01]  /*1b080*/  LOP3.LUT R13, R21.reuse, 0x20, RZ, 0xfc, !PT ;  /* 0x00000020150d7812 */ /* 0x040fe200078efcff */
[----:B0-----:R-:W-:Y:S01]  /*1b090*/  @P0 IMAD.HI.U32 R0, R8, R5, RZ ;  /* 0x0000000508000227 */ /* 0x001fe200078e00ff */
[----:B------:R-:W-:-:S03]  /*1b0a0*/  LOP3.LUT R12, R21, 0x40, RZ, 0xfc, !PT ;  /* 0x00000040150c7812 */ /* 0x000fc600078efcff */
[----:B------:R-:W-:Y:S01]  /*1b0b0*/  IMAD.MOV.U32 R5, RZ, RZ, R8 ;  /* 0x000000ffff057224 */ /* 0x000fe200078e0008 */
[----:B----4-:R-:W-:-:S04]  /*1b0c0*/  @P0 SHF.R.U32.HI R5, RZ, R4, R0 ;  /* 0x00000004ff050219 */ /* 0x010fc80000011600 */
[----:B------:R-:W-:-:S05]  /*1b0d0*/  SHF.R.S32.HI R0, RZ, 0x1f, R5 ;  /* 0x0000001fff007819 */ /* 0x000fca0000011405 */
[----:B------:R-:W-:-:S04]  /*1b0e0*/  IMAD R0, R0, UR4, RZ ;  /* 0x0000000400007c24 */ /* 0x000fc8000f8e02ff */
[C---:B------:R-:W-:Y:S02]  /*1b0f0*/  IMAD R6, R5.reuse, UR5, R0 ;  /* 0x0000000505067c24 */ /* 0x040fe4000f8e0200 */
[----:B------:R-:W-:Y:S02]  /*1b100*/  IMAD.MOV R0, RZ, RZ, -R5 ;  /* 0x000000ffff007224 */ /* 0x000fe400078e0a05 */
[----:B------:R-:W-:-:S04]  /*1b110*/  IMAD.WIDE.U32 R4, R5, UR4, R2 ;  /* 0x0000000405047c25 */ /* 0x000fc8000f8e0002 */
[----:B------:R-:W-:Y:S02]  /*1b120*/  IMAD R0, R10, R0, R8 ;  /* 0x000000000a007224 */ /* 0x000fe400078e0208 */
[----:B------:R-:W-:Y:S02]  /*1b130*/  IMAD.IADD R5, R5, 0x1, R6 ;  /* 0x0000000105057824 */ /* 0x000fe400078e0206 */
[----:B------:R-:W-:Y:S01]  /*1b140*/  VIADD R8, R8, 0x80 ;  /* 0x0000008008087836 */ /* 0x000fe20000000000 */
[----:B------:R-:W-:Y:S01]  /*1b150*/  SHF.R.S32.HI R9, RZ, 0x1f, R0 ;  /* 0x0000001fff097819 */ /* 0x000fe20000011400 */
[----:B------:R-:W-:Y:S02]  /*1b160*/  IMAD.WIDE.U32 R6, R0, UR6, R4 ;  /* 0x0000000600067c25 */ /* 0x000fe4000f8e0004 */
[----:B------:R-:W0:Y:S02]  /*1b170*/  @P0 LDC R5, c[0x0][0x44c] ;  /* 0x00011300ff050b82 */ /* 0x000e240000000800 */
[----:B------:R-:W-:Y:S01]  /*1b180*/  IMAD R9, R9, UR6, RZ ;  /* 0x0000000609097c24 */ /* 0x000fe2000f8e02ff */
[----:B------:R-:W-:-:S03]  /*1b190*/  LEA R4, P1, R6, UR8, 0x1 ;  /* 0x0000000806047c11 */ /* 0x000fc6000f8208ff */
[----:B------:R-:W-:Y:S02]  /*1b1a0*/  IMAD R0, R0, UR7, R9 ;  /* 0x0000000700007c24 */ /* 0x000fe4000f8e0209 */
[----:B------:R1:W5:Y:S02]  /*1b1b0*/  LDL R9, [R1+0x8] ;  /* 0x0000080001097983 */ /* 0x0003640000100800 */
[----:B------:R-:W-:Y:S02]  /*1b1c0*/  IMAD.IADD R0, R7, 0x1, R0 ;  /* 0x0000000107007824 */ /* 0x000fe400078e0200 */
[----:B------:R-:W2:Y:S03]  /*1b1d0*/  @P0 LDC R7, c[0x0][0x450] ;  /* 0x00011400ff070b82 */ /* 0x000ea60000000800 */
[----:B------:R-:W-:Y:S01]  /*1b1e0*/  LEA.HI.X R0, R6, UR9, R0, 0x1, P1 ;  /* 0x0000000906007c11 */ /* 0x000fe200088f0c00 */
[----:B------:R-:W-:-:S02]  /*1b1f0*/  IMAD.MOV.U32 R6, RZ, RZ, R8 ;  /* 0x000000ffff067224 */ /* 0x000fc400078e0008 */
[----:B0-----:R-:W-:-:S05]  /*1b200*/  @P0 IMAD.HI.U32 R5, R8, R5, RZ ;  /* 0x0000000508050227 */ /* 0x001fca00078e00ff */
[----:B--2---:R-:W-:-:S04]  /*1b210*/  @P0 SHF.R.U32.HI R6, RZ, R7, R5 ;  /* 0x00000007ff060219 */ /* 0x004fc80000011605 */
[--C-:B------:R-:W-:Y:S01]  /*1b220*/  SHF.R.S32.HI R7, RZ, 0x1f, R6.reuse ;  /* 0x0000001fff077819 */ /* 0x100fe20000011406 */
[----:B------:R-:W-:Y:S02]  /*1b230*/  IMAD.MOV R5, RZ, RZ, -R6 ;  /* 0x000000ffff057224 */ /* 0x000fe400078e0a06 */
[----:B------:R-:W-:-:S04]  /*1b240*/  IMAD.WIDE.U32 R2, R6, UR4, R2 ;  /* 0x0000000406027c25 */ /* 0x000fc8000f8e0002 */
[----:B------:R-:W-:Y:S02]  /*1b250*/  IMAD R5, R10, R5, R8 ;  /* 0x000000050a057224 */ /* 0x000fe400078e0208 */
        /* <DEDUP_REMOVED lines=8> */
[----:B------:R-:W-:-:S02]  /*1b2e0*/  IMAD R6, R6, UR6, RZ ;  /* 0x0000000606067c24 */ /* 0x000fc4000f8e02ff */
        /* <DEDUP_REMOVED lines=8> */
[----:B-1----:R-:W-:Y:S06]  /*1b370*/  BRA.DIV UR4, `(.L_x_613) ;  /* 0x0000004a04987947 */ /* 0x002fec000b800000 */
        /* <DEDUP_REMOVED lines=40> */
[----:B0-----:R-:W0:Y:S01]  /*1b600*/  SHFL.IDX PT, R2, R4, 0x3, 0x1c1f ;  /* 0x007c1f0004027f89 */ /* 0x001e2200000e0000 */
[----:B------:R-:W-:-:S03]  /*1b610*/  VIADD R3, R17, 0x80 ;  /* 0x0000008011037836 */ /* 0x000fc60000000000 */
[----:B------:R-:W1:Y:S02]  /*1b620*/  SHFL.IDX PT, R4, R7, RZ, 0x1c1f ;  /* 0x001c1fff07047589 */ /* 0x000e6400000e0000 */
[----:B------:R-:W-:Y:S01]  /*1b630*/  ISETP.GE.AND P3, PT, R3, R5, PT ;  /* 0x000000050300720c */ /* 0x000fe20003f66270 */
[----:B------:R-:W-:-:S05]  /*1b640*/  VIADD R3, R17, 0x60 ;  /* 0x0000006011037836 */ /* 0x000fca0000000000 */
[----:B------:R-:W-:-:S13]  /*1b650*/  ISETP.GE.AND P4, PT, R3, R5, PT ;  /* 0x000000050300720c */ /* 0x000fda0003f86270 */
[----:B0-----:R-:W-:-:S05]  /*1b660*/  @!P4 LEA R2, P5, R20, R2, 0x1 ;  /* 0x000000021402c211 */ /* 0x001fca00078a08ff */
[----:B------:R-:W-:Y:S01]  /*1b670*/  @!P4 IMAD.X R3, RZ, RZ, R0, P5 ;  /* 0x000000ffff03c224 */ /* 0x000fe200028e0600 */
[----:B-1----:R-:W-:Y:S01]  /*1b680*/  @!P3 LEA R4, P5, R20, R4, 0x1 ;  /* 0x000000041404b211 */ /* 0x002fe200078a08ff */
[----:B------:R-:W0:Y:S04]  /*1b690*/  SHFL.IDX PT, R0, R6, RZ, 0x1c1f ;  /* 0x001c1fff06007589 */ /* 0x000e2800000e0000 */
[----:B------:R-:W-:Y:S04]  /*1b6a0*/  @!P4 LDGSTS.E.BYPASS.LTC128B.128 [R9+0xf200], desc[UR60][R2.64], !P2 ;  /* 0x0f2000000209cfae */ /* 0x000fe8000d101d7c */
[----:B------:R-:W-:Y:S04]  /*1b6b0*/  @!P4 LDGSTS.E.BYPASS.LTC128B.128 [R9+0x12200], desc[UR60][R2.64+0x40], !P1 ;  /* 0x122000400209cfae */ /* 0x000fe8000c901d7c */
[----:B------:R1:W-:Y:S04]  /*1b6c0*/  @!P4 LDGSTS.E.BYPASS.LTC128B.128 [R9+0x15200], desc[UR60][R2.64+0x80], !P0 ;  /* 0x152000800209cfae */ /* 0x0003e8000c101d7c */
[----:B------:R-:W2:Y:S01]  /*1b6d0*/  SHFL.IDX PT, R6, R6, 0x1, 0x1c1f ;  /* 0x003c1f0006067f89 */ /* 0x000ea200000e0000 */
[----:B0-----:R-:W-:-:S02]  /*1b6e0*/  @!P3 IMAD.X R0, RZ, RZ, R0, P5 ;  /* 0x000000ffff00b224 */ /* 0x001fc400028e0600 */
[----:B-1----:R-:W-:Y:S02]  /*1b6f0*/  @!P3 IMAD.MOV.U32 R2, RZ, RZ, R4 ;  /* 0x000000ffff02b224 */ /* 0x002fe400078e0004 */
[----:B------:R-:W-:-:S05]  /*1b700*/  @!P3 IMAD.MOV.U32 R3, RZ, RZ, R0 ;  /* 0x000000ffff03b224 */ /* 0x000fca00078e0000 */
[----:B------:R-:W-:Y:S04]  /*1b710*/  @!P3 LDGSTS.E.BYPASS.LTC128B.128 [R9+0xfa00], desc[UR60][R2.64], !P2 ;  /* 0x0fa000000209bfae */ /* 0x000fe8000d101d7c */
[----:B------:R-:W-:Y:S04]  /*1b720*/  @!P3 LDGSTS.E.BYPASS.LTC128B.128 [R9+0x12a00], desc[UR60][R2.64+0x40], !P1 ;  /* 0x12a000400209bfae */ /* 0x000fe8000c901d7c */
[----:B------:R0:W-:Y:S04]  /*1b730*/  @!P3 LDGSTS.E.BYPASS.LTC128B.128 [R9+0x15a00], desc[UR60][R2.64+0x80], !P0 ;  /* 0x15a000800209bfae */ /* 0x0001e8000c101d7c */
[----:B0-2---:R0:W1:Y:S02]  /*1b740*/  SHFL.IDX PT, R2, R7, 0x1, 0x1c1f ;  /* 0x003c1f0007027f89 */ /* 0x00506400000e0000 */
.L_x_765:
        /* <DEDUP_REMOVED lines=13> */
.L_x_614:
        /* <DEDUP_REMOVED lines=8> */
[----:B------:R1:W-:Y:S01]  /*1b8a0*/  STL [R1+0x28], R2 ;  /* 0x0000280201007387 */ /* 0x0003e20000100800 */
[----:B------:R-:W-:-:S04]  /*1b8b0*/  LEA.HI R0, R2, R2, RZ, 0x1 ;  /* 0x0000000202007211 */ /* 0x000fc800078f08ff */
[----:B------:R-:W-:-:S05]  /*1b8c0*/  LOP3.LUT R0, R0, 0xfffffffe, RZ, 0xc0, !PT ;  /* 0xfffffffe00007812 */ /* 0x000fca00078ec0ff */
[----:B------:R-:W-:-:S05]  /*1b8d0*/  IMAD.IADD R0, R2, 0x1, -R0 ;  /* 0x0000000102007824 */ /* 0x000fca00078e0a00 */
[----:B------:R-:W-:Y:S01]  /*1b8e0*/  SHF.L.U32 R0, R0, 0x1f, RZ ;  /* 0x0000001f00007819 */ /* 0x000fe200000006ff */
[----:B------:R-:W-:Y:S01]  /*1b8f0*/  NOP ;  /* 0x0000000000007918 */ /* 0x000fe20000000000 */
[----:B------:R1:W-:Y:S01]  /*1b900*/  SYNCS.ARRIVE.TRANS64.A1T0 RZ, [R22+URZ+0x31c00], RZ ;  /* 0x031c00ff16ff79a7 */ /* 0x0003e2000810003f */
[----:B------:R-:W-:Y:S01]  /*1b910*/  BSSY B0, `(.L_x_615) ;  /* 0x0000003000007945 */ /* 0x000fe20003800000 */
[----:B------:R-:W2:Y:S03]  /*1b920*/  SYNCS.PHASECHK.TRANS64.TRYWAIT P0, [R22+URZ+0x31c20], R0 ;  /* 0x031c2000160075a7 */ /* 0x000ea6000800017f */
[----:B-12---:R-:W-:Y:S05]  /*1b930*/  @!P0 BRA `(.L_x_616) ;  /* 0x0000004c00388947 */ /* 0x006fea0003800000 */
.L_x_766:
[----:B------:R-:W-:Y:S05]  /*1b940*/  BSYNC B0 ;  /* 0x0000000000007941 */ /* 0x000fea0003800000 */
.L_x_615:
[----:B------:R-:W2:Y:S01]  /*1b950*/  LDL.LU R2, [R1+0x30] ;  /* 0x0000300001027983 */ /* 0x000ea20000300800 */
[----:B------:R-:W-:Y:S01]  /*1b960*/  BSSY B0, `(.L_x_617) ;  /* 0x000022b000007945 */ /* 0x000fe20003800000 */
[----:B--2---:R-:W-:-:S13]  /*1b970*/  ISETP.GE.AND P0, PT, R2, 0x91, PT ;  /* 0x000000910200780c */ /* 0x004fda0003f06270 */
[----:B------:R-:W-:Y:S05]  /*1b980*/  @!P0 BRA `(.L_x_618) ;  /* 0x0000002000a08947 */ /* 0x000fea0003800000 */
[----:B------:R-:W0:Y:S01]  /*1b990*/  LDL R2, [R1+0x10] ;  /* 0x0000100001027983 */ /* 0x000e220000100800 */
[----:B-1----:R-:W-:Y:S01]  /*1b9a0*/  IMAD.MOV.U32 R0, RZ, RZ, 0x1 ;  /* 0x00000001ff007424 */ /* 0x002fe200078e00ff */
[----:B------:R-:W-:Y:S01]  /*1b9b0*/  BSSY B2, `(.L_x_619) ;  /* 0x00000bd000027945 */ /* 0x000fe20003800000 */
[----:B0-----:R-:W-:-:S05]  /*1b9c0*/  IMAD.MOV R7, RZ, RZ, -R2 ;  /* 0x000000ffff077224 */ /* 0x001fca00078e0a02 */
[----:B------:R-:W-:-:S05]  /*1b9d0*/  VIADDMNMX R7, R7, R0, 0xffffffff, !PT ;  /* 0xffffffff07077446 */ /* 0x000fca0007800100 */
[----:B------:R-:W-:-:S05]  /*1b9e0*/  IMAD.IADD R0, R2, 0x1, R7 ;  /* 0x0000000102007824 */ /* 0x000fca00078e0207 */
[----:B------:R-:W-:-:S04]  /*1b9f0*/  LOP3.LUT R0, R0, 0x1, RZ, 0xc0, !PT ;  /* 0x0000000100007812 */ /* 0x000fc800078ec0ff */
[----:B------:R-:W-:Y:S01]  /*1ba00*/  ISETP.NE.U32.AND P0, PT, R0, 0x1, PT ;  /* 0x000000010000780c */ /* 0x000fe20003f05070 */
[----:B------:R-:W-:-:S12]  /*1ba10*/  VIADD R0, R2, 0xfffffffe ;  /* 0xfffffffe02007836 */ /* 0x000fd80000000000 */
[----:B------:R-:W-:Y:S05]  /*1ba20*/  @P0 BRA `(.L_x_620) ;  /* 0x0000000800d40947 */ /* 0x000fea0003800000 */
[----:B------:R-:W2:Y:S01]  /*1ba30*/  LDL R2, [R1+0x50] ;  /* 0x0000500001027983 */ /* 0x000ea20000100800 */
[----:B------:R-:W-:Y:S01]  /*1ba40*/  VIADD R6, R23, 0x1 ;  /* 0x0000000117067836 */ /* 0x000fe20000000000 */
[----:B------:R-:W-:Y:S04]  /*1ba50*/  BSSY B1, `(.L_x_621) ;  /* 0x00000ae000017945 */ /* 0x000fe80003800000 */
[----:B------:R-:W-:-:S04]  /*1ba60*/  ISETP.NE.AND P0, PT, R6, 0x2, PT ;  /* 0x000000020600780c */ /* 0x000fc80003f05270 */
[----:B------:R-:W-:Y:S02]  /*1ba70*/  SEL R9, RZ, 0x1, P0 ;  /* 0x00000001ff097807 */ /* 0x000fe40000000000 */
[----:B------:R-:W-:Y:S02]  /*1ba80*/  SEL R6, R6, RZ, P0 ;  /* 0x000000ff06067207 */ /* 0x000fe40000000000 */
[----:B------:R-:W-:Y:S02]  /*1ba90*/  LOP3.LUT R9, R26, R9, RZ, 0x3c, !PT ;  /* 0x000000091a097212 */ /* 0x000fe400078e3cff */
[----:B--2---:R-:W-:-:S13]  /*1baa0*/  LOP3.LUT P1, RZ, R2, 0x1, RZ, 0xc0, !PT ;  /* 0x0000000102ff7812 */ /* 0x004fda000782c0ff */
[----:B------:R-:W-:Y:S05]  /*1bab0*/  @!P1 BRA `(.L_x_622) ;  /* 0x00000008009c9947 */ /* 0x000fea0003800000 */
[----:B------:R-:W-:Y:S01]  /*1bac0*/  ULDC.64 UR4, c[0x0][0x418] ;  /* 0x0001060000047ab9 */ /* 0x000fe20000000a00 */
[----:B------:R-:W-:Y:S01]  /*1bad0*/  IMAD.MOV.U32 R5, RZ, RZ, R24 ;  /* 0x000000ffff057224 */ /* 0x000fe200078e0018 */
[----:B------:R-:W-:-:S04]  /*1bae0*/  ISETP.NE.U32.AND P0, PT, RZ, UR4, PT ;  /* 0x00000004ff007c0c */ /* 0x000fc8000bf05070 */
[----:B------:R-:W-:-:S13]  /*1baf0*/  ISETP.NE.AND.EX P0, PT, RZ, UR5, PT, P0 ;  /* 0x00000005ff007c0c */ /* 0x000fda000bf05300 */
[----:B------:R-:W-:Y:S05]  /*1bb00*/  @!P0 BRA `(.L_x_623) ;  /* 0x0000000000488947 */ /* 0x000fea0003800000 */
[----:B------:R-:W2:Y:S01]  /*1bb10*/  LDL R10, [R1+0x4] ;  /* 0x00000400010a7983 */ /* 0x000ea20000100800 */
        /* <DEDUP_REMOVED lines=9> */
[----:B------:R-:W-:-:S03]  /*1bbb0*/  SHF.R.S32.HI R3, RZ, 0x1f, R2 ;  /* 0x0000001fff037819 */ /* 0x000fc60000011402 */
[----:B------:R-:W-:-:S04]  /*1bbc0*/  IMAD.WIDE.U32 R2, R25, UR6, R2 ;  /* 0x0000000619027c25 */ /* 0x000fc8000f8e0002 */
[----:B--2---:R-:W-:-:S04]  /*1bbd0*/  IMAD R4, R10, UR6, RZ ;  /* 0x000000060a047c24 */ /* 0x004fc8000f8e02ff */
[----:B------:R-:W-:-:S04]  /*1bbe0*/  IMAD R4, R25, UR7, R4 ;  /* 0x0000000719047c24 */ /* 0x000fc8000f8e0204 */
[----:B------:R-:W-:Y:S01]  /*1bbf0*/  IMAD.IADD R3, R4, 0x1, R3 ;  /* 0x0000000104037824 */ /* 0x000fe200078e0203 */
[----:B------:R-:W-:-:S04]  /*1bc00*/  LEA R4, P0, R2, UR4, 0x2 ;  /* 0x0000000402047c11 */ /* 0x000fc8000f8010ff */
[----:B------:R-:W-:-:S06]  /*1bc10*/  LEA.HI.X R5, R2, UR5, R3, 0x2, P0 ;  /* 0x0000000502057c11 */ /* 0x000fcc00080f1403 */
[----:B------:R0:W5:Y:S03]  /*1bc20*/  LDG.E R5, desc[UR60][R4.64] ;  /* 0x0000003c04057981 */ /* 0x000166000c1e1900 */
.L_x_623:
[----:B------:R-:W-:Y:S01]  /*1bc30*/  IMAD R3, R6, 0x8, R22 ;  /* 0x0000000806037824 */ /* 0x000fe200078e0216 */
[----:B------:R-:W-:Y:S01]  /*1bc40*/  SHF.L.U32 R2, R9, 0x1f, RZ ;  /* 0x0000001f09027819 */ /* 0x000fe200000006ff */
[----:B------:R-:W-:Y:S03]  /*1bc50*/  BSSY B3, `(.L_x_624) ;  /* 0x0000003000037945 */ /* 0x000fe60003800000 */
[----:B------:R-:W1:Y:S02]  /*1bc60*/  SYNCS.PHASECHK.TRANS64.TRYWAIT P0, [R3+URZ+0x31c40], R2 ;  /* 0x031c4002030075a7 */ /* 0x000e64000800017f */
[----:B-1----:R-:W-:Y:S05]  /*1bc70*/  @!P0 BRA `(.L_x_625) ;  /* 0x00000048007c8947 */ /* 0x002fea0003800000 */
.L_x_767:
[----:B------:R-:W-:Y:S05]  /*1bc80*/  BSYNC B3 ;  /* 0x0000000000037941 */ /* 0x000fea0003800000 */
.L_x_624:
        /* <DEDUP_REMOVED lines=12> */
.L_x_627:
[----:B------:R-:W-:Y:S05]  /*1bd50*/  BSYNC B3 ;  /* 0x0000000000037941 */ /* 0x000fea0003800000 */
.L_x_626:
        /* <DEDUP_REMOVED lines=11> */
.L_x_628:
        /* <DEDUP_REMOVED lines=16> */
.L_x_629:
        /* <DEDUP_REMOVED lines=16> */
.L_x_630:
        /* <DEDUP_REMOVED lines=15> */
.L_x_768:
[----:B------:R-:W-:Y:S05]  /*1c100*/  BSYNC B3 ;  /* 0x0000000000037941 */ /* 0x000fea0003800000 */
.L_x_631:
[----:B------:R-:W-:Y:S01]  /*1c110*/  BSSY B3, `(.L_x_633) ;  /* 0x000000c000037945 */ /* 0x000fe20003800000 */
[----:B------:R-:W-:Y:S02]  /*1c120*/  IMAD.MOV.U32 R12, RZ, RZ, 0x0 ;  /* 0x00000000ff0c7424 */ /* 0x000fe400078e00ff */
[----:B------:R-:W-:Y:S01]  /*1c130*/  IMAD.MOV.U32 R13, RZ, RZ, 0x14f00000 ;  /* 0x14f00000ff0d7424 */ /* 0x000fe200078e00ff */
[----:B------:R-:W-:Y:S06]  /*1c140*/  @P1 BRA `(.L_x_634) ;  /* 0x0000000000201947 */ /* 0x000fec0003800000 */
[----:B------:R-:W1:Y:S01]  /*1c150*/  S2R R4, SR_TID.X ;  /* 0x0000000000047919 */ /* 0x000e620000002100 */
[----:B0-----:R-:W-:Y:S02]  /*1c160*/  IMAD R2, R23, 0x8, R22 ;  /* 0x0000000817027824 */ /* 0x001fe400078e0216 */
[----:B------:R-:W-:-:S04]  /*1c170*/  IMAD.MOV.U32 R3, RZ, RZ, 0x6c00 ;  /* 0x00006c00ff037424 */ /* 0x000fc800078e00ff */
[----:B------:R2:W-:Y:S01]  /*1c180*/  SYNCS.ARRIVE.TRANS64 RZ, [R2+URZ+0x31c50], R3 ;  /* 0x031c500302ff79a7 */ /* 0x0005e2000800003f */
[----:B-1----:R-:W-:-:S04]  /*1c190*/  LOP3.LUT R4, R4, 0x1f, RZ, 0xc0, !PT ;  /* 0x0000001f04047812 */ /* 0x002fc800078ec0ff */
[----:B------:R-:W-:-:S13]  /*1c1a0*/  ISETP.NE.AND P0, PT, R4, RZ, PT ;  /* 0x000000ff0400720c */ /* 0x000fda0003f05270 */
[----:B--2---:R-:W-:Y:S05]  /*1c1b0*/  @!P0 BRA `(.L_x_634) ;  /* 0x0000000000048947 */ /* 0x004fea0003800000 */
[----:B------:R-:W-:Y:S01]  /*1c1c0*/  BPT.TRAP 0x1 ;  /* 0x000000040000795c */ /* 0x000fe20000300000 */
.L_x_634:
[----:B------:R-:W-:Y:S05]  /*1c1d0*/  BSYNC B3 ;  /* 0x0000000000037941 */ /* 0x000fea0003800000 */
.L_x_633:
        /* <DEDUP_REMOVED lines=11> */
.L_x_635:
        /* <DEDUP_REMOVED lines=15> */
.L_x_636:
        /* <DEDUP_REMOVED lines=15> */
.L_x_637:
        /* <DEDUP_REMOVED lines=12> */
.L_x_622:
[----:B------:R-:W-:Y:S05]  /*1c530*/  BSYNC B1 ;  /* 0x0000000000017941 */ /* 0x000fea0003800000 */
.L_x_621:
[----:B------:R-:W2:Y:S01]  /*1c540*/  LDL.LU R0, [R1+0x10] ;  /* 0x0000100001007983 */ /* 0x000ea20000300800 */
[----:B------:R-:W-:Y:S02]  /*1c550*/  IMAD.MOV.U32 R23, RZ, RZ, R6 ;  /* 0x000000ffff177224 */ /* 0x000fe400078e0006 */
[----:B------:R-:W-:Y:S02]  /*1c560*/  IMAD.MOV.U32 R26, RZ, RZ, R9 ;  /* 0x000000ffff1a7224 */ /* 0x000fe400078e0009 */
[----:B--2---:R-:W-:-:S07]  /*1c570*/  VIADD R0, R0, 0xfffffffd ;  /* 0xfffffffd00007836 */ /* 0x004fce0000000000 */
.L_x_620:
[----:B------:R-:W-:Y:S05]  /*1c580*/  BSYNC B2 ;  /* 0x0000000000027941 */ /* 0x000fea0003800000 */
.L_x_619:
[----:B------:R-:W2:Y:S01]  /*1c590*/  LDL.LU R2, [R1+0x14] ;  /* 0x0000140001027983 */ /* 0x000ea20000300800 */
[----:B------:R-:W-:-:S05]  /*1c5a0*/  IMAD.MOV R7, RZ, RZ, -R7 ;  /* 0x000000ffff077224 */ /* 0x000fca00078e0a07 */
[----:B--2---:R-:W-:-:S13]  /*1c5b0*/  ISETP.NE.AND P0, PT, R2, R7, PT ;  /* 0x000000070200720c */ /* 0x004fda0003f05270 */
[----:B------:R-:W-:Y:S05]  /*1c5c0*/  @!P0 BRA `(.L_x_618) ;  /* 0x0000001400908947 */ /* 0x000fea0003800000 */
[----:B------:R-:W-:-:S07]  /*1c5d0*/  IMAD.MOV.U32 R4, RZ, RZ, R24 ;  /* 0x000000ffff047224 */ /* 0x000fce00078e0018 */
.L_x_672:
[----:B------:R-:W2:Y:S01]  /*1c5e0*/  LDL R2, [R1+0x50] ;  /* 0x0000500001027983 */ /* 0x000ea20000100800 */
[----:B------:R-:W-:Y:S01]  /*1c5f0*/  VIADD R6, R23, 0x1 ;  /* 0x0000000117067836 */ /* 0x000fe20000000000 */
[----:B------:R-:W-:Y:S05]  /*1c600*/  YIELD ;  /* 0x0000000000007946 */ /* 0x000fea0003800000 */
[----:B------:R-:W-:Y:S01]  /*1c610*/  ISETP.NE.AND P0, PT, R6, 0x2, PT ;  /* 0x000000020600780c */ /* 0x000fe20003f05270 */
[----:B------:R-:W-:Y:S03]  /*1c620*/  BSSY B1, `(.L_x_638) ;  /* 0x00000ab000017945 */ /* 0x000fe60003800000 */
[----:B------:R-:W-:-:S02]  /*1c630*/  SEL R7, RZ, 0x1, P0 ;  /* 0x00000001ff077807 */ /* 0x000fc40000000000 */
        /* <DEDUP_REMOVED lines=25> */
[----:B------:R-:W-:-:S05]  /*1c7d0*/  LEA.HI.X R5, R2, UR5, R3, 0x2, P0 ;  /* 0x0000000502057c11 */ /* 0x000fca00080f1403 */
[----:B------:R0:W5:Y:S04]  /*1c7e0*/  LDG.E R4, desc[UR60][R4.64] ;  /* 0x0000003c04047981 */ /* 0x000168000c1e1900 */
.L_x_640:
[----:B------:R-:W-:Y:S01]  /*1c7f0*/  IMAD R3, R6, 0x8, R22 ;  /* 0x0000000806037824 */ /* 0x000fe200078e0216 */
[----:B------:R-:W-:Y:S01]  /*1c800*/  SHF.L.U32 R2, R7, 0x1f, RZ ;  /* 0x0000001f07027819 */ /* 0x000fe200000006ff */
[----:B------:R-:W-:Y:S03]  /*1c810*/  BSSY B2, `(.L_x_641) ;  /* 0x0000003000027945 */ /* 0x000fe60003800000 */
[----:B------:R-:W1:Y:S02]  /*1c820*/  SYNCS.PHASECHK.TRANS64.TRYWAIT P0, [R3+URZ+0x31c40], R2 ;  /* 0x031c4002030075a7 */ /* 0x000e64000800017f */
[----:B-1----:R-:W-:Y:S05]  /*1c830*/  @!P0 BRA `(.L_x_642) ;  /* 0x0000003c00b48947 */ /* 0x002fea0003800000 */
.L_x_769:
[----:B------:R-:W-:Y:S05]  /*1c840*/  BSYNC B2 ;  /* 0x0000000000027941 */ /* 0x000fea0003800000 */
.L_x_641:
        /* <DEDUP_REMOVED lines=12> */
.L_x_644:
[----:B------:R-:W-:Y:S05]  /*1c910*/  BSYNC B2 ;  /* 0x0000000000027941 */ /* 0x000fea0003800000 */
.L_x_643:
        /* <DEDUP_REMOVED lines=11> */
.L_x_645:
        /* <DEDUP_REMOVED lines=16> */
.L_x_646:
        /* <DEDUP_REMOVED lines=16> */
.L_x_647:
        /* <DEDUP_REMOVED lines=15> */
.L_x_770:
[----:B------:R-:W-:Y:S05]  /*1ccc0*/  BSYNC B2 ;  /* 0x0000000000027941 */ /* 0x000fea0003800000 */
.L_x_648:
        /* <DEDUP_REMOVED lines=11> */
.L_x_651:
[----:B------:R-:W-:Y:S05]  /*1cd80*/  BSYNC B2 ;  /* 0x0000000000027941 */ /* 0x000fea0003800000 */
.L_x_650:
        /* <DEDUP_REMOVED lines=10> */
.L_x_652:
        /* <DEDUP_REMOVED lines=15> */
.L_x_653:
        /* <DEDUP_REMOVED lines=15> */
.L_x_654:
        /* <DEDUP_REMOVED lines=12> */
.L_x_639:
[----:B------:R-:W-:Y:S05]  /*1d0d0*/  BSYNC B1 ;  /* 0x0000000000017941 */ /* 0x000fea0003800000 */
.L_x_638:
        /* <DEDUP_REMOVED lines=10> */
[----:B------:R-:W-:Y:S01]  /*1d180*/  VIADD R9, R0, 0xffffffff ;  /* 0xffffffff00097836 */ /* 0x000fe20000000000 */
        /* <DEDUP_REMOVED lines=21> */
.L_x_657:
[----:B------:R-:W-:Y:S01]  /*1d2e0*/  IMAD R2, R23, 0x8, R22 ;  /* 0x0000000817027824 */ /* 0x000fe200078e0216 */
[----:B------:R-:W-:Y:S01]  /*1d2f0*/  SHF.L.U32 R3, R26, 0x1f, RZ ;  /* 0x0000001f1a037819 */ /* 0x000fe200000006ff */
[----:B------:R-:W-:Y:S03]  /*1d300*/  BSSY B2, `(.L_x_658) ;  /* 0x0000003000027945 */ /* 0x000fe60003800000 */
[----:B------:R-:W1:Y:S02]  /*1d310*/  SYNCS.PHASECHK.TRANS64.TRYWAIT P0, [R2+URZ+0x31c40], R3 ;  /* 0x031c4003020075a7 */ /* 0x000e64000800017f */
[----:B-1----:R-:W-:Y:S05]  /*1d320*/  @!P0 BRA `(.L_x_659) ;  /* 0x0000003400208947 */ /* 0x002fea0003800000 */
.L_x_771:
[----:B------:R-:W-:Y:S05]  /*1d330*/  BSYNC B2 ;  /* 0x0000000000027941 */ /* 0x000fea0003800000 */
.L_x_658:
        /* <DEDUP_REMOVED lines=12> */
.L_x_661:
[----:B------:R-:W-:Y:S05]  /*1d400*/  BSYNC B2 ;  /* 0x0000000000027941 */ /* 0x000fea0003800000 */
.L_x_660:
        /* <DEDUP_REMOVED lines=12> */
.L_x_662:
        /* <DEDUP_REMOVED lines=16> */
.L_x_663:
        /* <DEDUP_REMOVED lines=16> */
.L_x_664:
        /* <DEDUP_REMOVED lines=15> */
.L_x_772:
[----:B------:R-:W-:Y:S05]  /*1d7c0*/  BSYNC B2 ;  /* 0x0000000000027941 */ /* 0x000fea0003800000 */
.L_x_665:
        /* <DEDUP_REMOVED lines=11> */
.L_x_668:
[----:B------:R-:W-:Y:S05]  /*1d880*/  BSYNC B2 ;  /* 0x0000000000027941 */ /* 0x000fea0003800000 */
.L_x_667:
        /* <DEDUP_REMOVED lines=10> */
.L_x_669:
        /* <DEDUP_REMOVED lines=15> */
.L_x_670:
        /* <DEDUP_REMOVED lines=15> */
.L_x_671:
        /* <DEDUP_REMOVED lines=12> */
.L_x_656:
[----:B------:R-:W-:Y:S05]  /*1dbd0*/  BSYNC B1 ;  /* 0x0000000000017941 */ /* 0x000fea0003800000 */
.L_x_655:
[C---:B------:R-:W-:Y:S01]  /*1dbe0*/  ISETP.GT.AND P0, PT, R0.reuse, 0x1, PT ;  /* 0x000000010000780c */ /* 0x040fe20003f04270 */
[----:B------:R-:W-:-:S12]  /*1dbf0*/  VIADD R0, R0, 0xfffffffe ;  /* 0xfffffffe00007836 */ /* 0x000fd80000000000 */
[----:B------:R-:W-:Y:S05]  /*1dc00*/  @P0 BRA `(.L_x_672) ;  /* 0xffffffe800740947 */ /* 0x000fea000383ffff */
.L_x_618:
[----:B------:R-:W-:Y:S05]  /*1dc10*/  BSYNC B0 ;  /* 0x0000000000007941 */ /* 0x000fea0003800000 */
.L_x_617:
[----:B------:R-:W2:Y:S01]  /*1dc20*/  S2R R2, SR_TID.X ;  /* 0x0000000000027919 */ /* 0x000ea20000002100 */
[----:B------:R-:W-:Y:S01]  /*1dc30*/  BSSY B0, `(.L_x_673) ;  /* 0x0000010000007945 */ /* 0x000fe20003800000 */
        /* <DEDUP_REMOVED lines=12> */
[----:B0-----:R-:W0:Y:S01]  /*1dd00*/  POPC R7, R4 ;  /* 0x0000000400077309 */ /* 0x001e220000000000 */
[----:B--2---:R-:W0:Y:S02]  /*1dd10*/  SHFL.IDX PT, R0, R3, R0, 0x1f ;  /* 0x00001f0003007589 */ /* 0x004e2400000e0000 */
[----:B0-----:R-:W-:-:S07]  /*1dd20*/  IADD3 R16, R0, UR38, R7 ;  /* 0x0000002600107c10 */ /* 0x001fce000fffe007 */
.L_x_674:
[----:B------:R-:W-:Y:S05]  /*1dd30*/  BSYNC B0 ;  /* 0x0000000000007941 */ /* 0x000fea0003800000 */
.L_x_673:
[----:B-1----:R-:W2:Y:S01]  /*1dd40*/  LDL R0, [R1+0x50] ;  /* 0x0000500001007983 */ /* 0x002ea20000100800 */
[----:B------:R-:W-:Y:S01]  /*1dd50*/  BSSY B0, `(.L_x_675) ;  /* 0x0000046000007945 */ /* 0x000fe20003800000 */
[----:B--2---:R-:W-:-:S13]  /*1dd60*/  LOP3.LUT P0, RZ, R0, 0x1, RZ, 0xc0, !PT ;  /* 0x0000000100ff7812 */ /* 0x004fda000780c0ff */
[----:B------:R-:W-:Y:S05]  /*1dd70*/  @!P0 BRA `(.L_x_676) ;  /* 0x00000004000c8947 */ /* 0x000fea0003800000 */
[----:B------:R-:W-:Y:S01]  /*1dd80*/  IMAD R3, R23, 0x8, R22 ;  /* 0x0000000817037824 */ /* 0x000fe200078e0216 */
[----:B------:R-:W-:Y:S01]  /*1dd90*/  SHF.L.U32 R0, R26, 0x1f, RZ ;  /* 0x0000001f1a007819 */ /* 0x000fe200000006ff */
[----:B------:R-:W-:Y:S01]  /*1dda0*/  BSSY B1, `(.L_x_677) ;  /* 0x0000004000017945 */ /* 0x000fe20003800000 */
[----:B------:R-:W-:Y:S02]  /*1ddb0*/  ISETP.NE.AND P1, PT, R6, RZ, PT ;  /* 0x000000ff0600720c */ /* 0x000fe40003f25270 */
[----:B------:R-:W1:Y:S02]  /*1ddc0*/  SYNCS.PHASECHK.TRANS64.TRYWAIT P0, [R3+URZ+0x31c60], R0 ;  /* 0x031c6000030075a7 */ /* 0x000e64000800017f */
[----:B-1----:R-:W-:Y:S09]  /*1ddd0*/  @!P0 BRA `(.L_x_678) ;  /* 0x00000028009c8947 */ /* 0x002ff20003800000 */
.L_x_773:
[----:B------:R-:W-:Y:S05]  /*1dde0*/  BSYNC B1 ;  /* 0x0000000000017941 */ /* 0x000fea0003800000 */
.L_x_677:
        /* <DEDUP_REMOVED lines=9> */
.L_x_680:
[----:B------:R-:W-:Y:S05]  /*1de80*/  BSYNC B1 ;  /* 0x0000000000017941 */ /* 0x000fea0003800000 */
.L_x_679:
        /* <DEDUP_REMOVED lines=10> */
.L_x_681:
        /* <DEDUP_REMOVED lines=15> */
.L_x_682:
        /* <DEDUP_REMOVED lines=15> */
.L_x_683:
        /* <DEDUP_REMOVED lines=10> */
.L_x_676:
[----:B------:R-:W-:Y:S05]  /*1e1b0*/  BSYNC B0 ;  /* 0x0000000000007941 */ /* 0x000fea0003800000 */
.L_x_675:
[----:B------:R-:W-:-:S05]  /*1e1c0*/  VIADD R23, R23, 0x1 ;  /* 0x0000000117177836 */ /* 0x000fca0000000000 */
[----:B------:R-:W-:-:S04]  /*1e1d0*/  ISETP.NE.AND P0, PT, R23, 0x2, PT ;  /* 0x000000021700780c */ /* 0x000fc80003f05270 */
[----:B------:R-:W-:Y:S02]  /*1e1e0*/  SEL R3, RZ, 0x1, P0 ;  /* 0x00000001ff037807 */ /* 0x000fe40000000000 */
[----:B------:R-:W-:Y:S02]  /*1e1f0*/  SEL R23, R23, RZ, P0 ;  /* 0x000000ff17177207 */ /* 0x000fe40000000000 */
[----:B------:R-:W-:-:S07]  /*1e200*/  LOP3.LUT R26, R26, R3, RZ, 0x3c, !PT ;  /* 0x000000031a1a7212 */ /* 0x000fce00078e3cff */
.L_x_599:
[----:B------:R-:W-:Y:S05]  /*1e210*/  BSYNC B7 ;  /* 0x0000000000077941 */ /* 0x000fea0003800000 */
.L_x_597:
[----:B------:R-:W2:Y:S02]  /*1e220*/  LDL R0, [R1+0x50] ;  /* 0x0000500001007983 */ /* 0x000ea40000100800 */
[----:B--2---:R-:W-:-:S13]  /*1e230*/  LOP3.LUT P0, RZ, R0, 0x2, RZ, 0xc0, !PT ;  /* 0x0000000200ff7812 */ /* 0x004fda000780c0ff */
[----:B------:R-:W-:Y:S05]  /*1e240*/  @!P0 BRA `(.L_x_684) ;  /* 0x0000000000248947 */ /* 0x000fea0003800000 */
[----:B------:R-:W-:Y:S05]  /*1e250*/  WARPSYNC.ALL ;  /* 0x0000000000007948 */ /* 0x000fea0003800000 */
[----:B------:R-:W2:Y:S08]  /*1e260*/  S2UR UR5, SR_CgaCtaId ;  /* 0x00000000000579c3 */ /* 0x000eb00000008800 */
[----:B------:R-:W-:Y:S06]  /*1e270*/  BAR.SYNC.DEFER_BLOCKING 0x5, 0x200 ;  /* 0x0148000000007b1d */ /* 0x000fec0000010000 */
[----:B------:R-:W-:-:S02]  /*1e280*/  UMOV UR4, 0x400 ;  /* 0x0000040000047882 */ /* 0x000fc40000000000 */
[----:B--2---:R-:W-:-:S06]  /*1e290*/  ULEA UR4, UR5, UR4, 0x18 ;  /* 0x0000000405047291 */ /* 0x004fcc000f8ec03f */
[----:B------:R-:W-:-:S05]  /*1e2a0*/  IMAD.U32 R22, RZ, RZ, UR4 ;  /* 0x00000004ff167e24 */ /* 0x000fca000f8e00ff */
[----:B------:R2:W3:Y:S01]  /*1e2b0*/  LDS.128 R16, [R22+0x31cd0] ;  /* 0x031cd00016107984 */ /* 0x0004e20000000c00 */
[----:B------:R-:W-:Y:S06]  /*1e2c0*/  BAR.ARV 0x4, 0x200 ;  /* 0x0108000000007b1d */ /* 0x000fec0000002000 */
[----:B------:R-:W-:Y:S05]  /*1e2d0*/  BRA `(.L_x_685) ;  /* 0x0000000800407947 */ /* 0x000fea0003800000 */
.L_x_684:
[----:B------:R-:W2:Y:S01]  /*1e2e0*/  S2R R0, SR_TID.X ;  /* 0x0000000000007919 */ /* 0x000ea20000002100 */
[----:B------:R-:W-:Y:S01]  /*1e2f0*/  UMOV UR4, 0xffffffff ;  /* 0xffffffff00047882 */ /* 0x000fe20000000000 */
[----:B--2---:R-:W-:-:S04]  /*1e300*/  LOP3.LUT R8, R0, 0x1f, RZ, 0xc0, !PT ;  /* 0x0000001f00087812 */ /* 0x004fc800078ec0ff */
[----:B------:R-:W-:Y:S01]  /*1e310*/  ISETP.NE.AND P0, PT, R8, 0x1f, PT ;  /* 0x0000001f0800780c */ /* 0x000fe20003f05270 */
[----:B------:R-:W-:-:S12]  /*1e320*/  BRA.DIV UR4, `(.L_x_686) ;  /* 0x00000026045c7947 */ /* 0x000fd8000b800000 */
[----:B0-----:R-:W-:Y:S01]  /*1e330*/  IMAD.IADD R5, R19, 0x1, R8 ;  /* 0x0000000113057824 */ /* 0x001fe200078e0208 */
[----:B------:R-:W-:-:S04]  /*1e340*/  ULDC UR4, c[0x0][0xc3c] ;  /* 0x00030f0000047ab9 */ /* 0x000fc80000000800 */
[----:B------:R-:W-:-:S13]  /*1e350*/  ISETP.GE.OR P1, PT, R5, UR4, !P0 ;  /* 0x0000000405007c0c */ /* 0x000fda000c726670 */
[----:B------:R-:W0:Y:S02]  /*1e360*/  @!P1 LDC.64 R2, c[0x0][0xc80] ;  /* 0x00032000ff029b82 */ /* 0x000e240000000a00 */
[----:B0-----:R-:W-:-:S06]  /*1e370*/  @!P1 IMAD.WIDE R2, R5, 0x4, R2 ;  /* 0x0000000405029825 */ /* 0x001fcc00078e0202 */
[----:B------:R0:W2:Y:S01]  /*1e380*/  @!P1 LDG.E R3, desc[UR60][R2.64] ;  /* 0x0000003c02039981 */ /* 0x0000a2000c1e1900 */
[C---:B------:R-:W-:Y:S02]  /*1e390*/  ISETP.GE.U32.AND P2, PT, R8.reuse, 0x2, PT ;  /* 0x000000020800780c */ /* 0x040fe40003f46070 */
[C---:B------:R-:W-:Y:S01]  /*1e3a0*/  ISETP.GE.U32.AND P3, PT, R8.reuse, 0x4, PT ;  /* 0x000000040800780c */ /* 0x040fe20003f66070 */
[----:B------:R-:W-:Y:S01]  /*1e3b0*/  SHFL.IDX PT, R0, R16, RZ, 0x1f ;  /* 0x00001fff10007589 */ /* 0x000fe200000e0000 */
[C---:B------:R-:W-:Y:S02]  /*1e3c0*/  ISETP.GE.U32.AND P4, PT, R8.reuse, 0x8, PT ;  /* 0x000000080800780c */ /* 0x040fe40003f86070 */
[C---:B------:R-:W-:Y:S01]  /*1e3d0*/  ISETP.GE.U32.AND P5, PT, R8.reuse, 0x10, PT ;  /* 0x000000100800780c */ /* 0x040fe20003fa6070 */
[----:B------:R-:W-:Y:S01]  /*1e3e0*/  SHFL.IDX PT, R4, R16, 0x1, 0x1f ;  /* 0x00201f0010047f89 */ /* 0x000fe200000e0000 */
[----:B0-----:R-:W-:Y:S02]  /*1e3f0*/  IMAD.MOV.U32 R2, RZ, RZ, RZ ;  /* 0x000000ffff027224 */ /* 0x001fe400078e00ff */
[----:B--2---:R-:W-:Y:S01]  /*1e400*/  @!P1 IMAD.MOV.U32 R2, RZ, RZ, R3 ;  /* 0x000000ffff029224 */ /* 0x004fe200078e0003 */
[----:B------:R-:W-:-:S04]  /*1e410*/  ISETP.NE.AND P1, PT, R8, RZ, PT ;  /* 0x000000ff0800720c */ /* 0x000fc80003f25270 */
[----:B------:R-:W0:Y:S02]  /*1e420*/  SHFL.UP PT, R14, R2, 0x1, RZ ;  /* 0x04200000020e7989 */ /* 0x000e2400000e00ff */
[----:B0-----:R-:W-:-:S05]  /*1e430*/  SEL R5, R14, RZ, P1 ;  /* 0x000000ff0e057207 */ /* 0x001fca0000800000 */
[----:B------:R-:W-:-:S05]  /*1e440*/  IMAD.IADD R5, R2, 0x1, R5 ;  /* 0x0000000102057824 */ /* 0x000fca00078e0205 */
[----:B------:R-:W0:Y:S02]  /*1e450*/  SHFL.UP PT, R14, R5, 0x2, RZ ;  /* 0x04400000050e7989 */ /* 0x000e2400000e00ff */
[----:B0-----:R-:W-:-:S05]  /*1e460*/  SEL R6, R14, RZ, P2 ;  /* 0x000000ff0e067207 */ /* 0x001fca0001000000 */
        /* <DEDUP_REMOVED lines=11> */
.L_x_783:
[----:B------:R-:W-:Y:S02]  /*1e520*/  ULDC UR4, c[0x0][0xc38] ;  /* 0x00030e0000047ab9 */ /* 0x000fe40000000800 */
[----:B------:R-:W-:-:S04]  /*1e530*/  IMAD.U32 R16, RZ, RZ, UR4 ;  /* 0x00000004ff107e24 */ /* 0x000fc8000f8e00ff */
[----:B-1----:R-:W-:-:S04]  /*1e540*/  IMAD R5, R14, R16, RZ ;  /* 0x000000100e057224 */ /* 0x002fc800078e02ff */
[----:B------:R-:W-:-:S05]  /*1e550*/  IMAD.IADD R4, R4, 0x1, R5 ;  /* 0x0000000104047824 */ /* 0x000fca00078e0205 */
[----:B------:R-:W-:-:S13]  /*1e560*/  ISETP.GT.AND P6, PT, R4, R0, PT ;  /* 0x000000000400720c */ /* 0x000fda0003fc4270 */
[----:B------:R-:W-:Y:S05]  /*1e570*/  @P6 BRA `(.L_x_687) ;  /* 0x00000000009c6947 */ /* 0x000fea0003800000 */
.L_x_692:
        /* <DEDUP_REMOVED lines=14> */
.L_x_690:
[----:B------:R-:W-:Y:S05]  /*1e660*/  BSYNC B0 ;  /* 0x0000000000007941 */ /* 0x000fea0003800000 */
.L_x_689:
        /* <DEDUP_REMOVED lines=18> */
.L_x_791:
[----:B------:R-:W-:Y:S02]  /*1e790*/  ULDC UR4, c[0x0][0xc38] ;  /* 0x00030e0000047ab9 */ /* 0x000fe40000000800 */
[----:B------:R-:W-:-:S04]  /*1e7a0*/  IMAD.U32 R16, RZ, RZ, UR4 ;  /* 0x00000004ff107e24 */ /* 0x000fc8000f8e00ff */
[----:B-1----:R-:W-:-:S04]  /*1e7b0*/  IMAD R5, R14, R16, RZ ;  /* 0x000000100e057224 */ /* 0x002fc800078e02ff */
[----:B------:R-:W-:-:S05]  /*1e7c0*/  IMAD.IADD R4, R5, 0x1, R4 ;  /* 0x0000000105047824 */ /* 0x000fca00078e0204 */
[----:B------:R-:W-:-:S13]  /*1e7d0*/  ISETP.GT.AND P6, PT, R4, R0, PT ;  /* 0x000000000400720c */ /* 0x000fda0003fc4270 */
[----:B------:R-:W-:Y:S05]  /*1e7e0*/  @!P6 BRA `(.L_x_692) ;  /* 0xfffffffc0064e947 */ /* 0x000fea000383ffff */
.L_x_687:
        /* <DEDUP_REMOVED lines=8> */
.L_x_795:
[----:B------:R-:W-:Y:S01]  /*1e870*/  ISETP.NE.AND P0, PT, R6, RZ, PT ;  /* 0x000000ff0600720c */ /* 0x000fe20003f05270 */
[----:B------:R-:W-:-:S12]  /*1e880*/  IMAD.MOV.U32 R14, RZ, RZ, RZ ;  /* 0x000000ffff0e7224 */ /* 0x000fd800078e00ff */
[----:B------:R-:W-:Y:S05]  /*1e890*/  @!P0 BRA `(.L_x_694) ;  /* 0x0000000000108947 */ /* 0x000fea0003800000 */
[----:B------:R-:W-:Y:S01]  /*1e8a0*/  UMOV UR4, 0xffffffff ;  /* 0xffffffff00047882 */ /* 0x000fe20000000000 */
[----:B------:R-:W-:Y:S02]  /*1e8b0*/  VIADD R12, R4, 0xffffffff ;  /* 0xffffffff040c7836 */ /* 0x000fe40000000000 */
[----:B------:R-:W-:Y:S05]  /*1e8c0*/  BRA.DIV UR4, `(.L_x_695) ;  /* 0x0000002a041c7947 */ /* 0x000fea000b800000 */
[----:B------:R3:W4:Y:S02]  /*1e8d0*/  SHFL.IDX PT, R14, R3, R12, 0x1f ;  /* 0x00001f0c030e7589 */ /* 0x00072400000e0000 */
.L_x_694:
[----:B--2---:R-:W-:Y:S01]  /*1e8e0*/  IABS R6, R17 ;  /* 0x0000001100067213 */ /* 0x004fe20000000000 */
[----:B----4-:R-:W-:Y:S02]  /*1e8f0*/  IMAD R16, R14, R16, R5 ;  /* 0x000000100e107224 */ /* 0x010fe400078e0205 */
[----:B-1----:R-:W-:Y:S01]  /*1e900*/  IMAD.MOV.U32 R2, RZ, RZ, RZ ;  /* 0x000000ffff027224 */ /* 0x002fe200078e00ff */
[----:B------:R-:W1:Y:S01]  /*1e910*/  I2F.RP R7, R6 ;  /* 0x0000000600077306 */ /* 0x000e620000209400 */
[----:B------:R-:W-:Y:S02]  /*1e920*/  IMAD.IADD R0, R0, 0x1, -R16 ;  /* 0x0000000100007824 */ /* 0x000fe400078e0a10 */
[----:B------:R-:W-:-:S05]  /*1e930*/  IMAD.IADD R19, R4, 0x1, R19 ;  /* 0x0000000104137824 */ /* 0x000fca00078e0213 */
[----:B-1----:R-:W0:Y:S02]  /*1e940*/  MUFU.RCP R7, R7 ;  /* 0x0000000700077308 */ /* 0x002e240000001000 */
[----:B0--3--:R-:W-:-:S06]  /*1e950*/  VIADD R3, R7, 0xffffffe ;  /* 0x0ffffffe07037836 */ /* 0x009fcc0000000000 */
[----:B------:R-:W0:Y:S02]  /*1e960*/  F2I.FTZ.U32.TRUNC.NTZ R3, R3 ;  /* 0x0000000300037305 */ /* 0x000e24000021f000 */
[----:B0-----:R-:W-:-:S04]  /*1e970*/  IMAD.MOV R5, RZ, RZ, -R3 ;  /* 0x000000ffff057224 */ /* 0x001fc800078e0a03 */
[----:B------:R-:W-:-:S04]  /*1e980*/  IMAD R5, R5, R6, RZ ;  /* 0x0000000605057224 */ /* 0x000fc800078e02ff */
[----:B------:R-:W-:Y:S01]  /*1e990*/  IMAD.HI.U32 R2, R3, R5, R2 ;  /* 0x0000000503027227 */ /* 0x000fe200078e0002 */
[----:B------:R-:W-:Y:S02]  /*1e9a0*/  IABS R5, R17 ;  /* 0x0000001100057213 */ /* 0x000fe40000000000 */
[----:B------:R-:W-:-:S03]  /*1e9b0*/  IABS R3, R0 ;  /* 0x0000000000037213 */ /* 0x000fc60000000000 */
[----:B------:R-:W-:Y:S02]  /*1e9c0*/  IMAD.MOV R5, RZ, RZ, -R5 ;  /* 0x000000ffff057224 */ /* 0x000fe400078e0a05 */
        /* <DEDUP_REMOVED lines=16> */
.L_x_688:
[----:B------:R-:W-:Y:S01]  /*1ead0*/  UMOV UR4, URZ ;  /* 0x0000003f00047c82 */ /* 0x000fe20008000000 */
[----:B------:R-:W-:Y:S01]  /*1eae0*/  UMOV UR5, URZ ;  /* 0x0000003f00057c82 */ /* 0x000fe20008000000 */
[----:B------:R-:W-:Y:S01]  /*1eaf0*/  ULDC UR6, c[0x0][0xc3c] ;  /* 0x00030f0000067ab9 */ /* 0x000fe20000000800 */
[----:B------:R-:W-:Y:S02]  /*1eb00*/  IMAD.MOV.U32 R16, RZ, RZ, R0 ;  /* 0x000000ffff107224 */ /* 0x000fe400078e0000 */
[----:B------:R-:W-:Y:S02]  /*1eb10*/  IMAD.U32 R17, RZ, RZ, UR4 ;  /* 0x00000004ff117e24 */ /* 0x000fe4000f8e00ff */
[----:B------:R-:W-:Y:S02]  /*1eb20*/  IMAD.U32 R18, RZ, RZ, UR5 ;  /* 0x00000005ff127e24 */ /* 0x000fe4000f8e00ff */
[----:B------:R-:W-:-:S07]  /*1eb30*/  IMAD.U32 R19, RZ, RZ, UR6 ;  /* 0x00000006ff137e24 */ /* 0x000fce000f8e00ff */
.L_x_696:
        /* <DEDUP_REMOVED lines=10> */
.L_x_685:
[----:B------:R-:W-:Y:S02]  /*1ebe0*/  ULDC UR4, c[0x0][0xc3c] ;  /* 0x00030f0000047ab9 */ /* 0x000fe40000000800 */
[----:B---3--:R-:W-:-:S13]  /*1ebf0*/  ISETP.GE.AND P0, PT, R19, UR4, PT ;  /* 0x0000000413007c0c */ /* 0x008fda000bf06270 */
[----:B------:R-:W-:Y:S05]  /*1ec00*/  @!P0 BRA `(.L_x_697) ;  /* 0xffffff9800408947 */ /* 0x000fea000383ffff */
[----:B------:R-:W-:Y:S05]  /*1ec10*/  BSYNC B8 ;  /* 0x0000000000087941 */ /* 0x000fea0003800000 */
.L_x_553:
[----:B--2---:R-:W2:Y:S01]  /*1ec20*/  LDL.LU R0, [R1+0x28] ;  /* 0x0000280001007983 */ /* 0x004ea20000300800 */
[----:B------:R-:W-:Y:S01]  /*1ec30*/  BSSY B0, `(.L_x_698) ;  /* 0x000000b000007945 */ /* 0x000fe20003800000 */
[----:B0-----:R-:W0:Y:S01]  /*1ec40*/  S2R R5, SR_CgaCtaId ;  /* 0x0000000000057919 */ /* 0x001e220000008800 */
[----:B--2---:R-:W-:-:S05]  /*1ec50*/  VIADD R0, R0, 0x1 ;  /* 0x0000000100007836 */ /* 0x004fca0000000000 */
[----:B------:R-:W-:-:S04]  /*1ec60*/  LEA.HI R2, R0, R0, RZ, 0x1 ;  /* 0x0000000000027211 */ /* 0x000fc800078f08ff */
[----:B------:R-:W-:Y:S02]  /*1ec70*/  LOP3.LUT R3, R2, 0xfffffffe, RZ, 0xc0, !PT ;  /* 0xfffffffe02037812 */ /* 0x000fe400078ec0ff */
[----:B------:R-:W-:-:S03]  /*1ec80*/  MOV R2, 0x400 ;  /* 0x0000040000027802 */ /* 0x000fc60000000f00 */
[----:B------:R-:W-:Y:S01]  /*1ec90*/  IMAD.IADD R0, R0, 0x1, -R3 ;  /* 0x0000000100007824 */ /* 0x000fe200078e0a03 */
[----:B0-----:R-:W-:-:S04]  /*1eca0*/  LEA R9, R5, R2, 0x18 ;  /* 0x0000000205097211 */ /* 0x001fc800078ec0ff */
[----:B------:R-:W-:-:S04]  /*1ecb0*/  SHF.L.U32 R0, R0, 0x1f, RZ ;  /* 0x0000001f00007819 */ /* 0x000fc800000006ff */
[----:B------:R-:W0:Y:S02]  /*1ecc0*/  SYNCS.PHASECHK.TRANS64.TRYWAIT P0, [R9+URZ+0x31c20], R0 ;  /* 0x031c2000090075a7 */ /* 0x000e24000800017f */
[----:B0-----:R-:W-:Y:S05]  /*1ecd0*/  @!P0 BRA `(.L_x_699) ;  /* 0x00000024003c8947 */ /* 0x001fea0003800000 */
.L_x_798:
[----:B------:R-:W-:Y:S05]  /*1ece0*/  BSYNC B0 ;  /* 0x0000000000007941 */ /* 0x000fea0003800000 */
.L_x_698:
[----:B------:R-:W-:-:S03]  /*1ecf0*/  UMOV UR4, 0xffffffff ;  /* 0xffffffff00047882 */ /* 0x000fc60000000000 */
[----:B------:R-:W-:Y:S05]  /*1ed00*/  BRA.DIV UR4, `(.L_x_700) ;  /* 0x0000002604447947 */ /* 0x000fea000b800000 */
[----:B0-----:R-:W0:Y:S02]  /*1ed10*/  S2R R0, SR_TID.X ;  /* 0x0000000000007919 */ /* 0x001e240000002100 */
[----:B0-----:R-:W-:-:S04]  /*1ed20*/  SHF.R.U32.HI R0, RZ, 0x5, R0 ;  /* 0x00000005ff007819 */ /* 0x001fc80000011600 */
[----:B------:R-:W-:-:S05]  /*1ed30*/  LOP3.LUT R0, R0, 0x3, RZ, 0xc0, !PT ;  /* 0x0000000300007812 */ /* 0x000fca00078ec0ff */
[----:B------:R0:W2:Y:S02]  /*1ed40*/  SHFL.IDX PT, R14, R0, RZ, 0x1f ;  /* 0x00001fff000e7589 */ /* 0x0000a400000e0000 */
.L_x_801:
[----:B--2---:R-:W-:-:S13]  /*1ed50*/  ISETP.NE.AND P0, PT, R14, RZ, PT ;  /* 0x000000ff0e00720c */ /* 0x004fda0003f05270 */
[----:B------:R-:W-:Y:S05]  /*1ed60*/  @P0 BRA `(.L_x_408) ;  /* 0x0000000000880947 */ /* 0x000fea0003800000 */
[----:B------:R-:W-:-:S03]  /*1ed70*/  UMOV UR4, 0xffffffff ;  /* 0xffffffff00047882 */ /* 0x000fc60000000000 */
[----:B------:R-:W-:Y:S05]  /*1ed80*/  BRA.DIV UR4, `(.L_x_701) ;  /* 0x0000002604587947 */ /* 0x000fea000b800000 */
[----:B------:R-:W-:-:S13]  /*1ed90*/  ELECT P6, URZ, PT ;  /* 0x00000000003f782f */ /* 0x000fda00038c0000 */
.L_x_804:
[----:B------:R-:W-:Y:S05]  /*1eda0*/  @!P6 BRA `(.L_x_408) ;  /* 0x000000000078e947 */ /* 0x000fea0003800000 */
[----:B0-----:R-:W2:Y:S02]  /*1edb0*/  LDL.LU R0, [R1+0x60] ;  /* 0x0000600001007983 */ /* 0x001ea40000300800 */
[----:B--2---:R-:W-:-:S04]  /*1edc0*/  LOP3.LUT R0, R0, 0x2, RZ, 0xfc, !PT ;  /* 0x0000000200007812 */ /* 0x004fc800078efcff */
[----:B------:R-:W-:-:S13]  /*1edd0*/  ISETP.NE.AND P2, PT, R0, 0x3, PT ;  /* 0x000000030000780c */ /* 0x000fda0003f45270 */
[----:B------:R-:W-:Y:S05]  /*1ede0*/  @!P2 BRA `(.L_x_702) ;  /* 0x000000000004a947 */ /* 0x000fea0003800000 */
[----:B------:R-:W-:Y:S01]  /*1edf0*/  BPT.TRAP 0x1 ;  /* 0x000000040000795c */ /* 0x000fe20000300000 */
.L_x_702:
[----:B------:R-:W-:Y:S01]  /*1ee00*/  VIADD R0, R9, 0x31c40 ;  /* 0x00031c4009007836 */ /* 0x000fe20000000000 */
[----:B------:R-:W-:Y:S01]  /*1ee10*/  SHF.L.U32 R4, R26, 0x1f, RZ ;  /* 0x0000001f1a047819 */ /* 0x000fe200000006ff */
[C---:B------:R-:W-:Y:S02]  /*1ee20*/  VIADD R2, R23.reuse, 0x1 ;  /* 0x0000000117027836 */ /* 0x040fe40000000000 */
[----:B------:R-:W-:-:S03]  /*1ee30*/  IMAD R5, R23, 0x8, R0 ;  /* 0x0000000817057824 */ /* 0x000fc600078e0200 */
[C---:B------:R-:W-:Y:S01]  /*1ee40*/  ISETP.NE.AND P1, PT, R2.reuse, 0x2, PT ;  /* 0x000000020200780c */ /* 0x040fe20003f25270 */
[----:B------:R-:W0:Y:S03]  /*1ee50*/  SYNCS.PHASECHK.TRANS64.TRYWAIT P0, [R5+URZ], R4 ;  /* 0x00000004050075a7 */ /* 0x000e26000800017f */
[----:B------:R-:W-:Y:S02]  /*1ee60*/  SEL R3, RZ, 0x1, P1 ;  /* 0x00000001ff037807 */ /* 0x000fe40000800000 */
[----:B-1----:R-:W-:Y:S02]  /*1ee70*/  SEL R7, R2, RZ, P1 ;  /* 0x000000ff02077207 */ /* 0x002fe40000800000 */
[----:B------:R-:W-:-:S03]  /*1ee80*/  LOP3.LUT R2, R26, R3, RZ, 0x3c, !PT ;  /* 0x000000031a027212 */ /* 0x000fc600078e3cff */
[----:B------:R-:W-:Y:S01]  /*1ee90*/  IMAD R3, R7, 0x8, R0 ;  /* 0x0000000807037824 */ /* 0x000fe200078e0200 */
[----:B------:R-:W-:Y:S01]  /*1eea0*/  SHF.L.U32 R2, R2, 0x1f, RZ ;  /* 0x0000001f02027819 */ /* 0x000fe200000006ff */
[----:B0-----:R-:W-:Y:S06]  /*1eeb0*/  @!P0 BRA `(.L_x_703) ;  /* 0x00000024002c8947 */ /* 0x001fec0003800000 */
.L_x_805:
[----:B------:R-:W1:Y:S02]  /*1eec0*/  SYNCS.PHASECHK.TRANS64.TRYWAIT P0, [R3+URZ], R2 ;  /* 0x00000002030075a7 */ /* 0x000e64000800017f */
[----:B-1----:R-:W-:Y:S05]  /*1eed0*/  @!P0 BRA `(.L_x_704) ;  /* 0x0000002400388947 */ /* 0x002fea0003800000 */
.L_x_806:
[----:B------:R-:W-:Y:S05]  /*1eee0*/  @!P2 BRA `(.L_x_705) ;  /* 0x000000000004a947 */ /* 0x000fea0003800000 */
[----:B------:R-:W-:Y:S01]  /*1eef0*/  BPT.TRAP 0x1 ;  /* 0x000000040000795c */ /* 0x000fe20000300000 */
.L_x_705:
[----:B------:R-:W-:-:S04]  /*1ef00*/  VIADD R0, R9, 0x31c60 ;  /* 0x00031c6009007836 */ /* 0x000fc80000000000 */
[----:B------:R-:W-:-:S04]  /*1ef10*/  IMAD R23, R23, 0x8, R0 ;  /* 0x0000000817177824 */ /* 0x000fc800078e0200 */
[----:B------:R-:W2:Y:S02]  /*1ef20*/  SYNCS.PHASECHK.TRANS64.TRYWAIT P0, [R23+URZ], R4 ;  /* 0x00000004170075a7 */ /* 0x000ea4000800017f */
[----:B--2---:R-:W-:Y:S05]  /*1ef30*/  @!P0 BRA `(.L_x_706) ;  /* 0x0000002400348947 */ /* 0x004fea0003800000 */
.L_x_807:
[----:B------:R-:W-:-:S07]  /*1ef40*/  IMAD R7, R7, 0x8, R0 ;  /* 0x0000000807077824 */ /* 0x000fce00078e0200 */
.L_x_707:
[----:B---3--:R3:W4:Y:S02]  /*1ef50*/  SYNCS.PHASECHK.TRANS64.TRYWAIT P0, [R7+URZ], R2 ;  /* 0x00000002070075a7 */ /* 0x008724000800017f */
[----:B----4-:R-:W-:Y:S05]  /*1ef60*/  @!P0 NANOSLEEP.SYNCS 0x989680 ;  /* 0x009896800000895d */ /* 0x010fea0003900000 */
[----:B------:R-:W4:Y:S02]  /*1ef70*/  @!P0 SYNCS.PHASECHK.TRANS64 P0, [R7+URZ], R2 ;  /* 0x00000002070085a7 */ /* 0x000f24000800007f */
[----:B----4-:R-:W-:Y:S05]  /*1ef80*/  @!P0 BRA `(.L_x_707) ;  /* 0xfffffffc00f08947 */ /* 0x010fea000383ffff */
.L_x_408:
[----:B------:R-:W-:Y:S05]  /*1ef90*/  BSYNC B9 ;  /* 0x0000000000097941 */ /* 0x000fea0003800000 */
.L_x_405:
[----:B------:R-:W-:Y:S05]  /*1efa0*/  EXIT ;  /* 0x000000000000794d */ /* 0x000fea0003800000 */
.L_x_424:
[----:B0-----:R0:W1:Y:S02]  /*1efb0*/  SYNCS.PHASECHK.TRANS64.TRYWAIT P5, [R21+URZ+0x31c90], R91 ;  /* 0x031c905b150075a7 */ /* 0x00106400080a017f */
[----:B-1----:R-:W-:Y:S05]  /*1efc0*/  @!P5 NANOSLEEP.SYNCS 0x989680 ;  /* 0x009896800000d95d */ /* 0x002fea0003900000 */
[----:B------:R-:W1:Y:S02]  /*1efd0*/  @!P5 SYNCS.PHASECHK.TRANS64 P5, [R21+URZ+0x31c90], R91 ;  /* 0x031c905b1500d5a7 */ /* 0x000e6400080a007f */
[----:B-1----:R-:W-:Y:S05]  /*1efe0*/  @!P5 BRA `(.L_x_424) ;  /* 0xfffffffc00f0d947 */ /* 0x002fea000383ffff */
[----:B------:R-:W-:Y:S05]  /*1eff0*/  BRA `(.L_x_708) ;  /* 0xfffffe4000807947 */ /* 0x000fea000383ffff */
.L_x_452:
[----:B0-----:R0:W1:Y:S02]  /*1f000*/  SYNCS.PHASECHK.TRANS64.TRYWAIT P5, [R21+URZ+0x31c90], R91 ;  /* 0x031c905b150075a7 */ /* 0x00106400080a017f */
[----:B-1----:R-:W-:Y:S05]  /*1f010*/  @!P5 NANOSLEEP.SYNCS 0x989680 ;  /* 0x009896800000d95d */ /* 0x002fea0003900000 */
[----:B------:R-:W1:Y:S02]  /*1f020*/  @!P5 SYNCS.PHASECHK.TRANS64 P5, [R21+URZ+0x31c90], R91 ;  /* 0x031c905b1500d5a7 */ /* 0x000e6400080a007f */
[----:B-1----:R-:W-:Y:S05]  /*1f030*/  @!P5 BRA `(.L_x_452) ;  /* 0xfffffffc00f0d947 */ /* 0x002fea000383ffff */
[----:B------:R-:W-:Y:S05]  /*1f040*/  BRA `(.L_x_709) ;  /* 0xfffffe5c00207947 */ /* 0x000fea000383ffff */
.L_x_465:
[----:B0-----:R0:W1:Y:S02]  /*1f050*/  SYNCS.PHASECHK.TRANS64.TRYWAIT P4, [R21+URZ+0x31c90], R91 ;  /* 0x031c905b150075a7 */ /* 0x001064000808017f */
[----:B-1----:R-:W-:Y:S05]  /*1f060*/  @!P4 NANOSLEEP.SYNCS 0x989680 ;  /* 0x009896800000c95d */ /* 0x002fea0003900000 */
[----:B------:R-:W1:Y:S02]  /*1f070*/  @!P4 SYNCS.PHASECHK.TRANS64 P4, [R21+URZ+0x31c90], R91 ;  /* 0x031c905b1500c5a7 */ /* 0x000e64000808007f */
[----:B-1----:R-:W-:Y:S05]  /*1f080*/  @!P4 BRA `(.L_x_465) ;  /* 0xfffffffc00f0c947 */ /* 0x002fea000383ffff */
[----:B------:R-:W-:Y:S05]  /*1f090*/  BRA `(.L_x_710) ;  /* 0xfffffe7400cc7947 */ /* 0x000fea000383ffff */
.L_x_469:
[----:B--2---:R2:W3:Y:S02]  /*1f0a0*/  SYNCS.PHASECHK.TRANS64.TRYWAIT P3, [R21+URZ+0x31cb0], R91 ;  /* 0x031cb05b150075a7 */ /* 0x0044e4000806017f */
[----:B---3--:R-:W-:Y:S05]  /*1f0b0*/  @!P3 NANOSLEEP.SYNCS 0x989680 ;  /* 0x009896800000b95d */ /* 0x008fea0003900000 */
[----:B------:R-:W3:Y:S02]  /*1f0c0*/  @!P3 SYNCS.PHASECHK.TRANS64 P3, [R21+URZ+0x31cb0], R91 ;  /* 0x031cb05b1500b5a7 */ /* 0x000ee4000806007f */
[----:B---3--:R-:W-:Y:S05]  /*1f0d0*/  @!P3 BRA `(.L_x_469) ;  /* 0xfffffffc00f0b947 */ /* 0x008fea000383ffff */
[----:B------:R-:W-:Y:S05]  /*1f0e0*/  BRA `(.L_x_711) ;  /* 0xfffffe7800647947 */ /* 0x000fea000383ffff */
.L_x_475:
[----:B------:R-:W1:Y:S01]  /*1f0f0*/  S2R R4, SR_TID.X ;  /* 0x0000000000047919 */ /* 0x000e620000002100 */
[----:B------:R-:W-:Y:S01]  /*1f100*/  BSSY B0, `(.L_x_712) ;  /* 0x000000c000007945 */ /* 0x000fe20003800000 */
[----:B------:R-:W-:Y:S02]  /*1f110*/  IMAD.MOV.U32 R12, RZ, RZ, RZ ;  /* 0x000000ffff0c7224 */ /* 0x000fe400078e00ff */
[----:B------:R-:W-:Y:S02]  /*1f120*/  IMAD.MOV.U32 R11, RZ, RZ, 0x1f ;  /* 0x0000001fff0b7424 */ /* 0x000fe400078e00ff */
[----:B------:R-:W-:Y:S02]  /*1f130*/  IMAD.MOV.U32 R15, RZ, RZ, -0x1 ;  /* 0xffffffffff0f7424 */ /* 0x000fe400078e00ff */
[----:B-1----:R-:W-:-:S05]  /*1f140*/  VIADD R5, R4, 0xffffff80 ;  /* 0xffffff8004057836 */ /* 0x002fca0000000000 */
[----:B------:R-:W-:-:S04]  /*1f150*/  SHF.R.S32.HI R4, RZ, 0x1f, R5 ;  /* 0x0000001fff047819 */ /* 0x000fc80000011405 */
[----:B------:R-:W-:-:S04]  /*1f160*/  LEA.HI R4, R4, R5, RZ, 0x7 ;  /* 0x0000000504047211 */ /* 0x000fc800078f38ff */
[----:B------:R-:W-:-:S05]  /*1f170*/  SHF.R.S32.HI R4, RZ, 0x7, R4 ;  /* 0x00000007ff047819 */ /* 0x000fca0000011404 */
[----:B------:R-:W-:-:S07]  /*1f180*/  IMAD.MOV.U32 R13, RZ, RZ, R4 ;  /* 0x000000ffff0d7224 */ /* 0x000fce00078e0004 */
[----:B0----5:R-:W-:Y:S05]  /*1f190*/  WARPSYNC.COLLECTIVE R15, `(.L_x_713) ;  /* 0x000000000f087348 */ /* 0x021fea0003c00000 */
[----:B------:R1:W2:Y:S02]  /*1f1a0*/  SHFL.IDX P6, R14, R13, R12, R11 ;  /* 0x0000000c0d0e7389 */ /* 0x0002a400000c000b */
[----:B012--5:R-:W-:Y:S01]  /*1f1b0*/  ENDCOLLECTIVE ;  /* 0x000000000000791b */ /* 0x027fe20003800000 */
.L_x_713:
[----:B------:R-:W-:Y:S05]  /*1f1c0*/  BSYNC B0 ;  /* 0x0000000000007941 */ /* 0x000fea0003800000 */
.L_x_712:
[----:B------:R0:W-:Y:S01]  /*1f1d0*/  STL [R1+0x78], R14 ;  /* 0x0000780e01007387 */ /* 0x0001e20000100800 */
[----:B------:R-:W-:Y:S05]  /*1f1e0*/  BRA `(.L_x_714) ;  /* 0xfffffe7c00bc7947 */ /* 0x000fea000383ffff */
.L_x_486:
[----:B------:R-:W-:Y:S01]  /*1f1f0*/  BSSY B1, `(.L_x_715) ;  /* 0x0000008000017945 */ /* 0x000fe20003800000 */
[----:B------:R-:W-:Y:S02]  /*1f200*/  IMAD.MOV.U32 R13, RZ, RZ, R25 ;  /* 0x000000ffff0d7224 */ /* 0x000fe400078e0019 */
[----:B------:R-:W-:Y:S02]  /*1f210*/  IMAD.MOV.U32 R12, RZ, RZ, RZ ;  /* 0x000000ffff0c7224 */ /* 0x000fe400078e00ff */
[----:B------:R-:W-:Y:S02]  /*1f220*/  IMAD.MOV.U32 R11, RZ, RZ, 0x1e1f ;  /* 0x00001e1fff0b7424 */ /* 0x000fe400078e00ff */
[----:B------:R-:W-:-:S07]  /*1f230*/  IMAD.MOV.U32 R15, RZ, RZ, -0x1 ;  /* 0xffffffffff0f7424 */ /* 0x000fce00078e00ff */
[----:B0-----:R-:W-:Y:S05]  /*1f240*/  WARPSYNC.COLLECTIVE R15, `(.L_x_716) ;  /* 0x000000000f087348 */ /* 0x001fea0003c00000 */
[----:B0-----:R0:W1:Y:S02]  /*1f250*/  SHFL.IDX P6, R14, R13, R12, R11 ;  /* 0x0000000c0d0e7389 */ /* 0x00106400000c000b */
[----:B01----:R-:W-:Y:S01]  /*1f260*/  ENDCOLLECTIVE ;  /* 0x000000000000791b */ /* 0x003fe20003800000 */
.L_x_716:
[----:B------:R-:W-:Y:S05]  /*1f270*/  BSYNC B1 ;  /* 0x0000000000017941 */ /* 0x000fea0003800000 */
.L_x_715:
[----:B------:R-:W-:Y:S02]  /*1f280*/  IMAD.MOV.U32 R13, RZ, RZ, R24 ;  /* 0x000000ffff0d7224 */ /* 0x000fe400078e0018 */
[----:B------:R-:W-:Y:S02]  /*1f290*/  IMAD.MOV.U32 R12, RZ, RZ, RZ ;  /* 0x000000ffff0c7224 */ /* 0x000fe400078e00ff */
[----:B------:R-:W-:Y:S02]  /*1f2a0*/  IMAD.MOV.U32 R11, RZ, RZ, 0x1e1f ;  /* 0x00001e1fff0b7424 */ /* 0x000fe400078e00ff */
[----:B------:R-:W-:Y:S02]  /*1f2b0*/  IMAD.MOV.U32 R15, RZ, RZ, -0x1 ;  /* 0xffffffffff0f7424 */ /* 0x000fe400078e00ff */
[----:B------:R-:W-:-:S07]  /*1f2c0*/  IMAD.MOV.U32 R3, RZ, RZ, R14 ;  /* 0x000000ffff037224 */ /* 0x000fce00078e000e */
[----:B------:R-:W-:Y:S05]  /*1f2d0*/  WARPSYNC.COLLECTIVE R15, `(.L_x_717) ;  /* 0x000000000f087348 */ /* 0x000fea0003c00000 */
[----:B------:R0:W1:Y:S02]  /*1f2e0*/  SHFL.IDX P6, R14, R13, R12, R11 ;  /* 0x0000000c0d0e7389 */ /* 0x00006400000c000b */
[----:B01----:R-:W-:Y:S01]  /*1f2f0*/  ENDCOLLECTIVE ;  /* 0x000000000000791b */ /* 0x003fe20003800000 */
.L_x_717:
[----:B------:R-:W-:Y:S02]  /*1f300*/  IMAD.MOV.U32 R13, RZ, RZ, R27 ;  /* 0x000000ffff0d7224 */ /* 0x000fe400078e001b */
[----:B------:R-:W-:-:S07]  /*1f310*/  IMAD.MOV.U32 R0, RZ, RZ, R14 ;  /* 0x000000ffff007224 */ /* 0x000fce00078e000e */
[----:B------:R-:W-:Y:S05]  /*1f320*/  WARPSYNC.COLLECTIVE R15, `(.L_x_718) ;  /* 0x000000000f087348 */ /* 0x000fea0003c00000 */
[----:B------:R0:W1:Y:S02]  /*1f330*/  SHFL.IDX P6, R14, R13, R12, R11 ;  /* 0x0000000c0d0e7389 */ /* 0x00006400000c000b */
[----:B01----:R-:W-:Y:S01]  /*1f340*/  ENDCOLLECTIVE ;  /* 0x000000000000791b */ /* 0x003fe20003800000 */
.L_x_718:
[----:B------:R-:W-:Y:S02]  /*1f350*/  IMAD.MOV.U32 R13, RZ, RZ, R26 ;  /* 0x000000ffff0d7224 */ /* 0x000fe400078e001a */
[----:B------:R-:W-:-:S07]  /*1f360*/  IMAD.MOV.U32 R5, RZ, RZ, R14 ;  /* 0x000000ffff057224 */ /* 0x000fce00078e000e */
[----:B------:R-:W-:Y:S05]  /*1f370*/  WARPSYNC.COLLECTIVE R15, `(.L_x_719) ;  /* 0x000000000f087348 */ /* 0x000fea0003c00000 */
[----:B------:R0:W1:Y:S02]  /*1f380*/  SHFL.IDX P6, R14, R13, R12, R11 ;  /* 0x0000000c0d0e7389 */ /* 0x00006400000c000b */
[----:B01----:R-:W-:Y:S01]  /*1f390*/  ENDCOLLECTIVE ;  /* 0x000000000000791b */ /* 0x003fe20003800000 */
.L_x_719:
[----:B------:R-:W-:Y:S05]  /*1f3a0*/  BRA `(.L_x_720) ;  /* 0xfffffe8000c87947 */ /* 0x000fea000383ffff */
.L_x_490:
[----:B0-----:R0:W1:Y:S02]  /*1f3b0*/  SYNCS.PHASECHK.TRANS64.TRYWAIT P1, [R16+URZ+0x31c00], R3 ;  /* 0x031c0003100075a7 */ /* 0x001064000802017f */
[----:B-1----:R-:W-:Y:S05]  /*1f3c0*/  @!P1 NANOSLEEP.SYNCS 0x989680 ;  /* 0x009896800000995d */ /* 0x002fea0003900000 */
[----:B------:R-:W1:Y:S02]  /*1f3d0*/  @!P1 SYNCS.PHASECHK.TRANS64 P1, [R16+URZ+0x31c00], R3 ;  /* 0x031c0003100095a7 */ /* 0x000e64000802007f */
[----:B-1----:R-:W-:Y:S05]  /*1f3e0*/  @!P1 BRA `(.L_x_490) ;  /* 0xfffffffc00f09947 */ /* 0x002fea000383ffff */
[----:B------:R-:W-:Y:S05]  /*1f3f0*/  BRA `(.L_x_721) ;  /* 0xfffffe8c00147947 */ /* 0x000fea000383ffff */
.L_x_502:
        /* <DEDUP_REMOVED lines=8> */
.L_x_723:
[----:B------:R-:W-:Y:S05]  /*1f480*/  BSYNC B1 ;  /* 0x0000000000017941 */ /* 0x000fea0003800000 */
.L_x_722:
        /* <DEDUP_REMOVED lines=8> */
.L_x_724:
[----:B------:R-:W-:Y:S02]  /*1f510*/  IMAD.MOV.U32 R21, RZ, RZ, R3 ;  /* 0x000000ffff157224 */ /* 0x000fe400078e0003 */
[----:B------:R-:W-:Y:S02]  /*1f520*/  IMAD.MOV.U32 R13, RZ, RZ, R27 ;  /* 0x000000ffff0d7224 */ /* 0x000fe400078e001b */
[----:B------:R-:W-:-:S07]  /*1f530*/  IMAD.MOV.U32 R0, RZ, RZ, R14 ;  /* 0x000000ffff007224 */ /* 0x000fce00078e000e */
[----:B------:R-:W-:Y:S05]  /*1f540*/  WARPSYNC.COLLECTIVE R15, `(.L_x_725) ;  /* 0x000000000f087348 */ /* 0x000fea0003c00000 */
[----:B------:R0:W1:Y:S02]  /*1f550*/  SHFL.IDX P6, R14, R13, R12, R11 ;  /* 0x0000000c0d0e7389 */ /* 0x00006400000c000b */
[----:B01----:R-:W-:Y:S01]  /*1f560*/  ENDCOLLECTIVE ;  /* 0x000000000000791b */ /* 0x003fe20003800000 */
.L_x_725:
[----:B------:R-:W-:Y:S02]  /*1f570*/  IMAD.MOV.U32 R20, RZ, RZ, R0 ;  /* 0x000000ffff147224 */ /* 0x000fe400078e0000 */
[----:B------:R-:W-:Y:S02]  /*1f580*/  IMAD.MOV.U32 R13, RZ, RZ, R26 ;  /* 0x000000ffff0d7224 */ /* 0x000fe400078e001a */
[----:B------:R-:W-:-:S07]  /*1f590*/  IMAD.MOV.U32 R5, RZ, RZ, R14 ;  /* 0x000000ffff057224 */ /* 0x000fce00078e000e */
[----:B------:R-:W-:Y:S05]  /*1f5a0*/  WARPSYNC.COLLECTIVE R15, `(.L_x_726) ;  /* 0x000000000f087348 */ /* 0x000fea0003c00000 */
[----:B------:R0:W1:Y:S02]  /*1f5b0*/  SHFL.IDX P6, R14, R13, R12, R11 ;  /* 0x0000000c0d0e7389 */ /* 0x00006400000c000b */
[----:B01----:R-:W-:Y:S01]  /*1f5c0*/  ENDCOLLECTIVE ;  /* 0x000000000000791b */ /* 0x003fe20003800000 */
.L_x_726:
[----:B------:R-:W-:Y:S05]  /*1f5d0*/  BRA `(.L_x_727) ;  /* 0xfffffe9c00ac7947 */ /* 0x000fea000383ffff */
.L_x_506:
[----:B0-----:R0:W1:Y:S02]  /*1f5e0*/  SYNCS.PHASECHK.TRANS64.TRYWAIT P1, [R16+URZ+0x31c00], R3 ;  /* 0x031c0003100075a7 */ /* 0x001064000802017f */
[----:B-1----:R-:W-:Y:S05]  /*1f5f0*/  @!P1 NANOSLEEP.SYNCS 0x989680 ;  /* 0x009896800000995d */ /* 0x002fea0003900000 */
[----:B------:R-:W1:Y:S02]  /*1f600*/  @!P1 SYNCS.PHASECHK.TRANS64 P1, [R16+URZ+0x31c00], R3 ;  /* 0x031c0003100095a7 */ /* 0x000e64000802007f */
[----:B-1----:R-:W-:Y:S05]  /*1f610*/  @!P1 BRA `(.L_x_506) ;  /* 0xfffffffc00f09947 */ /* 0x002fea000383ffff */
[----:B------:R-:W-:Y:S05]  /*1f620*/  BRA `(.L_x_728) ;  /* 0xfffffea400547947 */ /* 0x000fea000383ffff */
.L_x_514:
[----:B-1----:R1:W3:Y:S02]  /*1f630*/  SYNCS.PHASECHK.TRANS64.TRYWAIT P1, [R0+URZ+0x31c30], R5 ;  /* 0x031c3005000075a7 */ /* 0x0022e4000802017f */
[----:B---3--:R-:W-:Y:S05]  /*1f640*/  @!P1 NANOSLEEP.SYNCS 0x989680 ;  /* 0x009896800000995d */ /* 0x008fea0003900000 */
[----:B------:R-:W3:Y:S02]  /*1f650*/  @!P1 SYNCS.PHASECHK.TRANS64 P1, [R0+URZ+0x31c30], R5 ;  /* 0x031c3005000095a7 */ /* 0x000ee4000802007f */
[----:B---3--:R-:W-:Y:S05]  /*1f660*/  @!P1 BRA `(.L_x_514) ;  /* 0xfffffffc00f09947 */ /* 0x008fea000383ffff */
[----:B------:R-:W-:Y:S05]  /*1f670*/  BRA `(.L_x_513) ;  /* 0xfffffeb800fc7947 */ /* 0x000fea000383ffff */
.L_x_520:
[----:B-1----:R1:W2:Y:S02]  /*1f680*/  SYNCS.PHASECHK.TRANS64.TRYWAIT P3, [R14+URZ+0x31c30], R15 ;  /* 0x031c300f0e0075a7 */ /* 0x0022a4000806017f */
[----:B--2---:R-:W-:Y:S05]  /*1f690*/  @!P3 NANOSLEEP.SYNCS 0x989680 ;  /* 0x009896800000b95d */ /* 0x004fea0003900000 */
[----:B------:R-:W2:Y:S02]  /*1f6a0*/  @!P3 SYNCS.PHASECHK.TRANS64 P3, [R14+URZ+0x31c30], R15 ;  /* 0x031c300f0e00b5a7 */ /* 0x000ea4000806007f */
[----:B--2---:R-:W-:Y:S05]  /*1f6b0*/  @!P3 BRA `(.L_x_520) ;  /* 0xfffffffc00f0b947 */ /* 0x004fea000383ffff */
[----:B------:R-:W-:Y:S05]  /*1f6c0*/  BRA `(.L_x_519) ;  /* 0xffffff0400dc7947 */ /* 0x000fea000383ffff */
.L_x_524:
[----:B-1----:R1:W2:Y:S02]  /*1f6d0*/  SYNCS.PHASECHK.TRANS64.TRYWAIT P2, [R15+URZ+0x31c50], R14 ;  /* 0x031c500e0f0075a7 */ /* 0x0022a4000804017f */
[----:B--2---:R-:W-:Y:S05]  /*1f6e0*/  @!P2 NANOSLEEP.SYNCS 0x989680 ;  /* 0x009896800000a95d */ /* 0x004fea0003900000 */
[----:B------:R-:W2:Y:S02]  /*1f6f0*/  @!P2 SYNCS.PHASECHK.TRANS64 P2, [R15+URZ+0x31c50], R14 ;  /* 0x031c500e0f00a5a7 */ /* 0x000ea4000804007f */
[----:B--2---:R-:W-:Y:S05]  /*1f700*/  @!P2 BRA `(.L_x_524) ;  /* 0xfffffffc00f0a947 */ /* 0x004fea000383ffff */
[----:B------:R-:W-:Y:S05]  /*1f710*/  BRA `(.L_x_521) ;  /* 0xffffff2c00407947 */ /* 0x000fea000383ffff */
.L_x_529:
[----:B--2---:R2:W3:Y:S02]  /*1f720*/  SYNCS.PHASECHK.TRANS64.TRYWAIT P0, [R9+URZ+0x31c50], R0 ;  /* 0x031c5000090075a7 */ /* 0x0044e4000800017f */
[----:B---3--:R-:W-:Y:S05]  /*1f730*/  @!P0 NANOSLEEP.SYNCS 0x989680 ;  /* 0x009896800000895d */ /* 0x008fea0003900000 */
[----:B------:R-:W3:Y:S02]  /*1f740*/  @!P0 SYNCS.PHASECHK.TRANS64 P0, [R9+URZ+0x31c50], R0 ;  /* 0x031c5000090085a7 */ /* 0x000ee4000800007f */
[----:B---3--:R-:W-:Y:S05]  /*1f750*/  @!P0 BRA `(.L_x_529) ;  /* 0xfffffffc00f08947 */ /* 0x008fea000383ffff */
[----:B------:R-:W-:Y:S05]  /*1f760*/  BRA `(.L_x_528) ;  /* 0xffffff5800707947 */ /* 0x000fea000383ffff */
.L_x_539:
[----:B------:R-:W-:Y:S02]  /*1f770*/  IMAD.MOV.U32 R13, RZ, RZ, R2 ;  /* 0x000000ffff0d7224 */ /* 0x000fe400078e0002 */
[----:B------:R-:W-:Y:S02]  /*1f780*/  IMAD.MOV.U32 R12, RZ, RZ, RZ ;  /* 0x000000ffff0c7224 */ /* 0x000fe400078e00ff */
[----:B------:R-:W-:Y:S02]  /*1f790*/  IMAD.MOV.U32 R11, RZ, RZ, 0x1c1f ;  /* 0x00001c1fff0b7424 */ /* 0x000fe400078e00ff */
[----:B------:R-:W-:-:S07]  /*1f7a0*/  IMAD.MOV.U32 R15, RZ, RZ, -0x1 ;  /* 0xffffffffff0f7424 */ /* 0x000fce00078e00ff */
[----:B0-----:R-:W-:Y:S05]  /*1f7b0*/  WARPSYNC.COLLECTIVE R15, `(.L_x_729) ;  /* 0x000000000f087348 */ /* 0x001fea0003c00000 */
[----:B------:R1:W2:Y:S02]  /*1f7c0*/  SHFL.IDX P6, R14, R13, R12, R11 ;  /* 0x0000000c0d0e7389 */ /* 0x0002a400000c000b */
[----:B012---:R-:W-:Y:S01]  /*1f7d0*/  ENDCOLLECTIVE ;  /* 0x000000000000791b */ /* 0x007fe20003800000 */
.L_x_729:
[----:B------:R-:W-:Y:S02]  /*1f7e0*/  IMAD.MOV.U32 R13, RZ, RZ, R0 ;  /* 0x000000ffff0d7224 */ /* 0x000fe400078e0000 */
[----:B------:R-:W-:-:S07]  /*1f7f0*/  IMAD.MOV.U32 R3, RZ, RZ, R14 ;  /* 0x000000ffff037224 */ /* 0x000fce00078e000e */
[----:B------:R-:W-:Y:S05]  /*1f800*/  WARPSYNC.COLLECTIVE R15, `(.L_x_730) ;  /* 0x000000000f087348 */ /* 0x000fea0003c00000 */
[----:B------:R0:W1:Y:S02]  /*1f810*/  SHFL.IDX P6, R14, R13, R12, R11 ;  /* 0x0000000c0d0e7389 */ /* 0x00006400000c000b */
[----:B01----:R-:W-:Y:S01]  /*1f820*/  ENDCOLLECTIVE ;  /* 0x000000000000791b */ /* 0x003fe20003800000 */
.L_x_730:
[----:B------:R-:W-:Y:S05]  /*1f830*/  BRA `(.L_x_731) ;  /* 0xffffff7c00ac7947 */ /* 0x000fea000383ffff */
.L_x_542:
[----:B------:R-:W-:Y:S01]  /*1f840*/  BSSY B1, `(.L_x_732) ;  /* 0x0000008000017945 */ /* 0x000fe20003800000 */
[----:B------:R-:W-:Y:S02]  /*1f850*/  IMAD.MOV.U32 R13, RZ, RZ, R2 ;  /* 0x000000ffff0d7224 */ /* 0x000fe400078e0002 */
[----:B------:R-:W-:Y:S02]  /*1f860*/  IMAD.MOV.U32 R12, RZ, RZ, 0x1 ;  /* 0x00000001ff0c7424 */ /* 0x000fe400078e00ff */
[----:B----4-:R-:W-:Y:S02]  /*1f870*/  IMAD.MOV.U32 R11, RZ, RZ, 0x1c1f ;  /* 0x00001c1fff0b7424 */ /* 0x010fe400078e00ff */
[----:B------:R-:W-:-:S07]  /*1f880*/  IMAD.MOV.U32 R15, RZ, RZ, -0x1 ;  /* 0xffffffffff0f7424 */ /* 0x000fce00078e00ff */
[----:B0123--:R-:W-:Y:S05]  /*1f890*/  WARPSYNC.COLLECTIVE R15, `(.L_x_733) ;  /* 0x000000000f087348 */ /* 0x00ffea0003c00000 */
[----:B---3--:R3:W4:Y:S02]  /*1f8a0*/  SHFL.IDX P6, R14, R13, R12, R11 ;  /* 0x0000000c0d0e7389 */ /* 0x00872400000c000b */
[----:B01234-:R-:W-:Y:S01]  /*1f8b0*/  ENDCOLLECTIVE ;  /* 0x000000000000791b */ /* 0x01ffe20003800000 */
.L_x_733:
[----:B------:R-:W-:Y:S05]  /*1f8c0*/  BSYNC B1 ;  /* 0x0000000000017941 */ /* 0x000fea0003800000 */
.L_x_732:
[----:B------:R-:W-:Y:S02]  /*1f8d0*/  IMAD.MOV.U32 R13, RZ, RZ, R0 ;  /* 0x000000ffff0d7224 */ /* 0x000fe400078e0000 */
[----:B------:R-:W-:Y:S02]  /*1f8e0*/  IMAD.MOV.U32 R12, RZ, RZ, 0x1 ;  /* 0x00000001ff0c7424 */ /* 0x000fe400078e00ff */
[----:B------:R-:W-:Y:S02]  /*1f8f0*/  IMAD.MOV.U32 R11, RZ, RZ, 0x1c1f ;  /* 0x00001c1fff0b7424 */ /* 0x000fe400078e00ff */
[----:B------:R-:W-:Y:S02]  /*1f900*/  IMAD.MOV.U32 R15, RZ, RZ, -0x1 ;  /* 0xffffffffff0f7424 */ /* 0x000fe400078e00ff */
[----:B------:R-:W-:-:S07]  /*1f910*/  IMAD.MOV.U32 R3, RZ, RZ, R14 ;  /* 0x000000ffff037224 */ /* 0x000fce00078e000e */
[----:B------:R-:W-:Y:S05]  /*1f920*/  WARPSYNC.COLLECTIVE R15, `(.L_x_734) ;  /* 0x000000000f087348 */ /* 0x000fea0003c00000 */
[----:B------:R0:W1:Y:S02]  /*1f930*/  SHFL.IDX P6, R14, R13, R12, R11 ;  /* 0x0000000c0d0e7389 */ /* 0x00006400000c000b */
[----:B01----:R-:W-:Y:S01]  /*1f940*/  ENDCOLLECTIVE ;  /* 0x000000000000791b */ /* 0x003fe20003800000 */
.L_x_734:
[----:B------:R-:W-:Y:S05]  /*1f950*/  BRA `(.L_x_735) ;  /* 0xffffff7c00c07947 */ /* 0x000fea000383ffff */
.L_x_559:
        /* <DEDUP_REMOVED lines=11> */
.L_x_737:
[----:B------:R-:W-:Y:S05]  /*1fa10*/  BSYNC B1 ;  /* 0x0000000000017941 */ /* 0x000fea0003800000 */
.L_x_736:
[----:B------:R-:W-:Y:S05]  /*1fa20*/  BRA `(.L_x_738) ;  /* 0xffffff9000747947 */ /* 0x000fea000383ffff */
.L_x_561:
[----:B------:R-:W-:Y:S01]  /*1fa30*/  BSSY B1, `(.L_x_739) ;  /* 0x0000006000017945 */ /* 0x000fe20003800000 */
[----:B------:R-:W-:-:S07]  /*1fa40*/  IMAD.MOV.U32 R15, RZ, RZ, -0x1 ;  /* 0xffffffffff0f7424 */ /* 0x000fce00078e00ff */
[----:B0-----:R-:W-:Y:S05]  /*1fa50*/  WARPSYNC.COLLECTIVE R15, `(.L_x_740) ;  /* 0x000000000f0c7348 */ /* 0x001fea0003c00000 */
[----:B------:R-:W-:Y:S02]  /*1fa60*/  ELECT P6, UR62, PT ;  /* 0x00000000003e782f */ /* 0x000fe400038c0000 */
[----:B------:R-:W-:Y:S01]  /*1fa70*/  MOV R14, UR62 ;  /* 0x0000003e000e7c02 */ /* 0x000fe20008000f00 */
[----:B0-----:R-:W-:Y:S10]  /*1fa80*/  ENDCOLLECTIVE ;  /* 0x000000000000791b */ /* 0x001ff40003800000 */
.L_x_740:
[----:B------:R-:W-:Y:S05]  /*1fa90*/  BSYNC B1 ;  /* 0x0000000000017941 */ /* 0x000fea0003800000 */
.L_x_739:
[----:B------:R-:W-:Y:S05]  /*1faa0*/  BRA `(.L_x_560) ;  /* 0xffffff90006c7947 */ /* 0x000fea000383ffff */
.L_x_563:
[----:B0-----:R0:W1:Y:S02]  /*1fab0*/  SYNCS.PHASECHK.TRANS64.TRYWAIT P0, [R22+URZ+0x31c20], R5 ;  /* 0x031c2005160075a7 */ /* 0x001064000800017f */
[----:B-1----:R-:W-:Y:S05]  /*1fac0*/  @!P0 NANOSLEEP.SYNCS 0x989680 ;  /* 0x009896800000895d */ /* 0x002fea0003900000 */
[----:B------:R-:W1:Y:S02]  /*1fad0*/  @!P0 SYNCS.PHASECHK.TRANS64 P0, [R22+URZ+0x31c20], R5 ;  /* 0x031c2005160085a7 */ /* 0x000e64000800007f */
[----:B-1----:R-:W-:Y:S05]  /*1fae0*/  @!P0 BRA `(.L_x_563) ;  /* 0xfffffffc00f08947 */ /* 0x002fea000383ffff */
[----:B------:R-:W-:Y:S05]  /*1faf0*/  BRA `(.L_x_741) ;  /* 0xffffff90007c7947 */ /* 0x000fea000383ffff */
.L_x_567:
[----:B-1----:R1:W2:Y:S02]  /*1fb00*/  SYNCS.PHASECHK.TRANS64.TRYWAIT P0, [R8+URZ+0x31ca0], R10 ;  /* 0x031ca00a080075a7 */ /* 0x0022a4000800017f */
[----:B--2---:R-:W-:Y:S05]  /*1fb10*/  @!P0 NANOSLEEP.SYNCS 0x989680 ;  /* 0x009896800000895d */ /* 0x004fea0003900000 */
[----:B------:R-:W2:Y:S02]  /*1fb20*/  @!P0 SYNCS.PHASECHK.TRANS64 P0, [R8+URZ+0x31ca0], R10 ;  /* 0x031ca00a080085a7 */ /* 0x000ea4000800007f */
[----:B--2---:R-:W-:Y:S05]  /*1fb30*/  @!P0 BRA `(.L_x_567) ;  /* 0xfffffffc00f08947 */ /* 0x004fea000383ffff */
[----:B------:R-:W-:Y:S05]  /*1fb40*/  BRA `(.L_x_742) ;  /* 0xffffff9000987947 */ /* 0x000fea000383ffff */
.L_x_574:
[----:B0-----:R0:W2:Y:S02]  /*1fb50*/  SYNCS.PHASECHK.TRANS64.TRYWAIT P0, [R8+URZ+0x31cc0], R10 ;  /* 0x031cc00a080075a7 */ /* 0x0010a4000800017f */
[----:B--2---:R-:W-:Y:S05]  /*1fb60*/  @!P0 NANOSLEEP.SYNCS 0x989680 ;  /* 0x009896800000895d */ /* 0x004fea0003900000 */
[----:B------:R-:W2:Y:S02]  /*1fb70*/  @!P0 SYNCS.PHASECHK.TRANS64 P0, [R8+URZ+0x31cc0], R10 ;  /* 0x031cc00a080085a7 */ /* 0x000ea4000800007f */
[----:B--2---:R-:W-:Y:S05]  /*1fb80*/  @!P0 BRA `(.L_x_574) ;  /* 0xfffffffc00f08947 */ /* 0x004fea000383ffff */
[----:B------:R-:W-:Y:S05]  /*1fb90*/  BRA `(.L_x_743) ;  /* 0xffffff9400947947 */ /* 0x000fea000383ffff */
.L_x_583:
[----:B0-----:R0:W1:Y:S02]  /*1fba0*/  SYNCS.PHASECHK.TRANS64.TRYWAIT P1, [R8+URZ+0x31ca0], R7 ;  /* 0x031ca007080075a7 */ /* 0x001064000802017f */
[----:B-1----:R-:W-:Y:S05]  /*1fbb0*/  @!P1 NANOSLEEP.SYNCS 0x989680 ;  /* 0x009896800000995d */ /* 0x002fea0003900000 */
[----:B------:R-:W1:Y:S02]  /*1fbc0*/  @!P1 SYNCS.PHASECHK.TRANS64 P1, [R8+URZ+0x31ca0], R7 ;  /* 0x031ca007080095a7 */ /* 0x000e64000802007f */
[----:B-1----:R-:W-:Y:S05]  /*1fbd0*/  @!P1 BRA `(.L_x_583) ;  /* 0xfffffffc00f09947 */ /* 0x002fea000383ffff */
[----:B------:R-:W-:Y:S05]  /*1fbe0*/  BRA `(.L_x_744) ;  /* 0xffffff9800d47947 */ /* 0x000fea000383ffff */
.L_x_590:
[----:B-1----:R1:W2:Y:S02]  /*1fbf0*/  SYNCS.PHASECHK.TRANS64.TRYWAIT P1, [R8+URZ+0x31cc0], R7 ;  /* 0x031cc007080075a7 */ /* 0x0022a4000802017f */
[----:B--2---:R-:W-:Y:S05]  /*1fc00*/  @!P1 NANOSLEEP.SYNCS 0x989680 ;  /* 0x009896800000995d */ /* 0x004fea0003900000 */
[----:B------:R-:W2:Y:S02]  /*1fc10*/  @!P1 SYNCS.PHASECHK.TRANS64 P1, [R8+URZ+0x31cc0], R7 ;  /* 0x031cc007080095a7 */ /* 0x000ea4000802007f */
[----:B--2---:R-:W-:Y:S05]  /*1fc20*/  @!P1 BRA `(.L_x_590) ;  /* 0xfffffffc00f09947 */ /* 0x004fea000383ffff */
[----:B------:R-:W-:Y:S05]  /*1fc30*/  BRA `(.L_x_745) ;  /* 0xffffff9c00cc7947 */ /* 0x000fea000383ffff */
.L_x_605:
        /* <DEDUP_REMOVED lines=8> */
[----:B0--3--:R-:W-:Y:S05]  /*1fcc0*/  WARPSYNC.COLLECTIVE R15, `(.L_x_747) ;  /* 0x000000000f087348 */ /* 0x009fea0003c00000 */
[----:B------:R1:W2:Y:S02]  /*1fcd0*/  SHFL.IDX P6, R14, R13, R12, R11 ;  /* 0x0000000c0d0e7389 */ /* 0x0002a400000c000b */
[----:B0123--:R-:W-:Y:S01]  /*1fce0*/  ENDCOLLECTIVE ;  /* 0x000000000000791b */ /* 0x00ffe20003800000 */
.L_x_747:
[----:B------:R-:W-:Y:S05]  /*1fcf0*/  BSYNC B0 ;  /* 0x0000000000007941 */ /* 0x000fea0003800000 */
.L_x_746:
[----:B------:R-:W-:Y:S05]  /*1fd00*/  BRA `(.L_x_748) ;  /* 0xffffffa8005c7947 */ /* 0x000fea000383ffff */
.L_x_607:
[----:B------:R-:W-:Y:S01]  /*1fd10*/  BSSY B0, `(.L_x_749) ;  /* 0x0000006000007945 */ /* 0x000fe20003800000 */
[----:B------:R-:W-:-:S07]  /*1fd20*/  IMAD.MOV.U32 R15, RZ, RZ, -0x1 ;  /* 0xffffffffff0f7424 */ /* 0x000fce00078e00ff */
[----:B01-3--:R-:W-:Y:S05]  /*1fd30*/  WARPSYNC.COLLECTIVE R15, `(.L_x_750) ;  /* 0x000000000f0c7348 */ /* 0x00bfea0003c00000 */
[----:B------:R-:W-:Y:S02]  /*1fd40*/  ELECT P6, UR62, PT ;  /* 0x00000000003e782f */ /* 0x000fe400038c0000 */
[----:B------:R-:W-:Y:S01]  /*1fd50*/  MOV R14, UR62 ;  /* 0x0000003e000e7c02 */ /* 0x000fe20008000f00 */
[----:B01-3--:R-:W-:Y:S10]  /*1fd60*/  ENDCOLLECTIVE ;  /* 0x000000000000791b */ /* 0x00bff40003800000 */
.L_x_750:
[----:B------:R-:W-:Y:S05]  /*1fd70*/  BSYNC B0 ;  /* 0x0000000000007941 */ /* 0x000fea0003800000 */
.L_x_749:
[----:B------:R-:W-:Y:S05]  /*1fd80*/  BRA `(.L_x_751) ;  /* 0xffffffa800647947 */ /* 0x000fea000383ffff */
.L_x_609:
[----:B-1----:R1:W2:Y:S02]  /*1fd90*/  SYNCS.PHASECHK.TRANS64.TRYWAIT P0, [R0+URZ+0x31c40], R2 ;  /* 0x031c4002000075a7 */ /* 0x0022a4000800017f */
[----:B--2---:R-:W-:Y:S05]  /*1fda0*/  @!P0 NANOSLEEP.SYNCS 0x989680 ;  /* 0x009896800000895d */ /* 0x004fea0003900000 */
[----:B------:R-:W2:Y:S02]  /*1fdb0*/  @!P0 SYNCS.PHASECHK.TRANS64 P0, [R0+URZ+0x31c40], R2 ;  /* 0x031c4002000085a7 */ /* 0x000ea4000800007f */
[----:B--2---:R-:W-:Y:S05]  /*1fdc0*/  @!P0 BRA `(.L_x_609) ;  /* 0xfffffffc00f08947 */ /* 0x004fea000383ffff */
[----:B------:R-:W-:Y:S05]  /*1fdd0*/  BRA `(.L_x_752) ;  /* 0xffffffa800bc7947 */ /* 0x000fea000383ffff */
.L_x_613:
        /* <DEDUP_REMOVED lines=12> */
.L_x_753:
[----:B------:R-:W-:Y:S02]  /*1fea0*/  IMAD.MOV.U32 R13, RZ, RZ, R4 ;  /* 0x000000ffff0d7224 */ /* 0x000fe400078e0004 */
[----:B------:R-:W-:-:S07]  /*1feb0*/  IMAD.MOV.U32 R2, RZ, RZ, R14 ;  /* 0x000000ffff027224 */ /* 0x000fce00078e000e */
[----:B------:R-:W-:Y:S05]  /*1fec0*/  WARPSYNC.COLLECTIVE R15, `(.L_x_754) ;  /* 0x000000000f087348 */ /* 0x000fea0003c00000 */
[----:B------:R0:W1:Y:S02]  /*1fed0*/  SHFL.IDX P6, R14, R13, R12, R11 ;  /* 0x0000000c0d0e7389 */ /* 0x00006400000c000b */
[----:B01----:R-:W-:Y:S01]  /*1fee0*/  ENDCOLLECTIVE ;  /* 0x000000000000791b */ /* 0x003fe20003800000 */
.L_x_754:
[----:B------:R-:W-:Y:S02]  /*1fef0*/  IMAD.MOV.U32 R13, RZ, RZ, R0 ;  /* 0x000000ffff0d7224 */ /* 0x000fe400078e0000 */
[----:B------:R-:W-:Y:S02]  /*1ff00*/  IMAD.MOV.U32 R12, RZ, RZ, 0x1 ;  /* 0x00000001ff0c7424 */ /* 0x000fe400078e00ff */
[----:B------:R-:W-:-:S07]  /*1ff10*/  IMAD.MOV.U32 R3, RZ, RZ, R14 ;  /* 0x000000ffff037224 */ /* 0x000fce00078e000e */
[----:B------:R-:W-:Y:S05]  /*1ff20*/  WARPSYNC.COLLECTIVE R15, `(.L_x_755) ;  /* 0x000000000f087348 */ /* 0x000fea0003c00000 */
[----:B------:R0:W1:Y:S02]  /*1ff30*/  SHFL.IDX P6, R14, R13, R12, R11 ;  /* 0x0000000c0d0e7389 */ /* 0x00006400000c000b */
[----:B01----:R-:W-:Y:S01]  /*1ff40*/  ENDCOLLECTIVE ;  /* 0x000000000000791b */ /* 0x003fe20003800000 */
.L_x_755:
        /* <DEDUP_REMOVED lines=17> */
.L_x_756:
[----:B------:R-:W-:Y:S02]  /*20060*/  IMAD.MOV.U32 R13, RZ, RZ, R0 ;  /* 0x000000ffff0d7224 */ /* 0x000fe400078e0000 */
[----:B------:R-:W-:Y:S02]  /*20070*/  IMAD.MOV.U32 R12, RZ, RZ, 0x2 ;  /* 0x00000002ff0c7424 */ /* 0x000fe400078e00ff */
[----:B------:R-:W-:-:S07]  /*20080*/  IMAD.MOV.U32 R3, RZ, RZ, R14 ;  /* 0x000000ffff037224 */ /* 0x000fce00078e000e */
[----:B------:R-:W-:Y:S05]  /*20090*/  WARPSYNC.COLLECTIVE R15, `(.L_x_757) ;  /* 0x000000000f087348 */ /* 0x000fea0003c00000 */
[----:B------:R0:W1:Y:S02]  /*200a0*/  SHFL.IDX P6, R14, R13, R12, R11 ;  /* 0x0000000c0d0e7389 */ /* 0x00006400000c000b */
[----:B01----:R-:W-:Y:S01]  /*200b0*/  ENDCOLLECTIVE ;  /* 0x000000000000791b */ /* 0x003fe20003800000 */
.L_x_757:
        /* <DEDUP_REMOVED lines=18> */
.L_x_758:
[----:B------:R-:W-:Y:S02]  /*201e0*/  IMAD.MOV.U32 R13, RZ, RZ, R0 ;  /* 0x000000ffff0d7224 */ /* 0x000fe400078e0000 */
[----:B------:R-:W-:Y:S02]  /*201f0*/  IMAD.MOV.U32 R12, RZ, RZ, 0x3 ;  /* 0x00000003ff0c7424 */ /* 0x000fe400078e00ff */
[----:B------:R-:W-:-:S07]  /*20200*/  IMAD.MOV.U32 R3, RZ, RZ, R14 ;  /* 0x000000ffff037224 */ /* 0x000fce00078e000e */
[----:B------:R-:W-:Y:S05]  /*20210*/  WARPSYNC.COLLECTIVE R15, `(.L_x_759) ;  /* 0x000000000f087348 */ /* 0x000fea0003c00000 */
[----:B------:R0:W1:Y:S02]  /*20220*/  SHFL.IDX P6, R14, R13, R12, R11 ;  /* 0x0000000c0d0e7389 */ /* 0x00006400000c000b */
[----:B01----:R-:W-:Y:S01]  /*20230*/  ENDCOLLECTIVE ;  /* 0x000000000000791b */ /* 0x003fe20003800000 */
.L_x_759:
[----:B------:R-:W-:-:S05]  /*20240*/  @!P3 LEA R3, P4, R20, R3, 0x1 ;  /* 0x000000031403b211 */ /* 0x000fca00078808ff */
[----:B------:R-:W-:-:S05]  /*20250*/  @!P3 IMAD.X R2, RZ, RZ, R2, P4 ;  /* 0x000000ffff02b224 */ /* 0x000fca00020e0602 */
[----:B------:R-:W-:Y:S01]  /*20260*/  @!P3 LOP3.LUT R3, R3, R2, RZ, 0x3c, !PT ;  /* 0x000000020303b212 */ /* 0x000fe200078e3cff */
[----:B------:R-:W-:-:S03]  /*20270*/  IMAD.MOV.U32 R13, RZ, RZ, R4 ;  /* 0x000000ffff0d7224 */ /* 0x000fc600078e0004 */
[----:B------:R-:W-:-:S04]  /*20280*/  @!P3 LOP3.LUT R2, R3, R2, RZ, 0x3c, !PT ;  /* 0x000000020302b212 */ /* 0x000fc800078e3cff */
[----:B------:R-:W-:Y:S01]  /*20290*/  @!P3 LOP3.LUT R3, R3, R2, RZ, 0x3c, !PT ;  /* 0x000000020303b212 */ /* 0x000fe200078e3cff */
[----:B------:R-:W-:-:S07]  /*202a0*/  IMAD.MOV.U32 R0, RZ, RZ, R14 ;  /* 0x000000ffff007224 */ /* 0x000fce00078e000e */
[----:B------:R-:W-:Y:S05]  /*202b0*/  WARPSYNC.COLLECTIVE R15, `(.L_x_760) ;  /* 0x000000000f087348 */ /* 0x000fea0003c00000 */
[----:B------:R0:W1:Y:S02]  /*202c0*/  SHFL.IDX P6, R14, R13, R12, R11 ;  /* 0x0000000c0d0e7389 */ /* 0x00006400000c000b */
[----:B01----:R-:W-:Y:S01]  /*202d0*/  ENDCOLLECTIVE ;  /* 0x000000000000791b */ /* 0x003fe20003800000 */
.L_x_760:
[----:B------:R-:W-:Y:S01]  /*202e0*/  @!PT LDS RZ, [RZ] ;  /* 0x00000000fffff984 */ /* 0x000fe20000000800 */
[----:B------:R-:W-:Y:S01]  /*202f0*/  @!PT LDS RZ, [RZ] ;  /* 0x00000000fffff984 */ /* 0x000fe20000000800 */
[----:B------:R-:W-:Y:S01]  /*20300*/  @!PT LDS RZ, [RZ] ;  /* 0x00000000fffff984 */ /* 0x000fe20000000800 */
[----:B------:R-:W-:Y:S04]  /*20310*/  @!P3 LDGSTS.E.BYPASS.LTC128B.128 [R9+0xea00], desc[UR60][R2.64], !P2 ;  /* 0x0ea000000209bfae */ /* 0x000fe8000d101d7c */
[----:B------:R-:W-:Y:S04]  /*20320*/  @!P3 LDGSTS.E.BYPASS.LTC128B.128 [R9+0x11a00], desc[UR60][R2.64+0x40], !P1 ;  /* 0x11a000400209bfae */ /* 0x000fe8000c901d7c */
[----:B------:R0:W-:Y:S01]  /*20330*/  @!P3 LDGSTS.E.BYPASS.LTC128B.128 [R9+0x14a00], desc[UR60][R2.64+0x80], !P0 ;  /* 0x14a000800209bfae */ /* 0x0001e2000c101d7c */
[----:B------:R-:W-:Y:S02]  /*20340*/  IMAD.MOV.U32 R13, RZ, RZ, R6 ;  /* 0x000000ffff0d7224 */ /* 0x000fe400078e0006 */
[----:B------:R-:W-:-:S02]  /*20350*/  IMAD.MOV.U32 R12, RZ, RZ, RZ ;  /* 0x000000ffff0c7224 */ /* 0x000fc400078e00ff */
[----:B0-----:R-:W-:Y:S02]  /*20360*/  IMAD.MOV.U32 R2, RZ, RZ, R14 ;  /* 0x000000ffff027224 */ /* 0x001fe400078e000e */
[----:B------:R-:W-:-:S07]  /*20370*/  VIADD R3, R17, 0x60 ;  /* 0x0000006011037836 */ /* 0x000fce0000000000 */
[----:B------:R-:W-:Y:S05]  /*20380*/  WARPSYNC.COLLECTIVE R15, `(.L_x_761) ;  /* 0x000000000f087348 */ /* 0x000fea0003c00000 */
[----:B------:R0:W1:Y:S02]  /*20390*/  SHFL.IDX P6, R14, R13, R12, R11 ;  /* 0x0000000c0d0e7389 */ /* 0x00006400000c000b */
[----:B01----:R-:W-:Y:S01]  /*203a0*/  ENDCOLLECTIVE ;  /* 0x000000000000791b */ /* 0x003fe20003800000 */
.L_x_761:
[----:B------:R-:W-:Y:S01]  /*203b0*/  ISETP.GE.AND P3, PT, R3, R5, PT ;  /* 0x000000050300720c */ /* 0x000fe20003f66270 */
[----:B------:R-:W-:-:S12]  /*203c0*/  IMAD.MOV.U32 R13, RZ, RZ, R7 ;  /* 0x000000ffff0d7224 */ /* 0x000fd800078e0007 */
[----:B------:R-:W-:-:S05]  /*203d0*/  @!P3 LEA R2, P5, R20, R2, 0x1 ;  /* 0x000000021402b211 */ /* 0x000fca00078a08ff */
[----:B------:R-:W-:Y:S02]  /*203e0*/  @!P3 IMAD.X R3, RZ, RZ, R0, P5 ;  /* 0x000000ffff03b224 */ /* 0x000fe400028e0600 */
[----:B------:R-:W-:-:S07]  /*203f0*/  IMAD.MOV.U32 R0, RZ, RZ, R14 ;  /* 0x000000ffff007224 */ /* 0x000fce00078e000e */
[----:B------:R-:W-:Y:S05]  /*20400*/  WARPSYNC.COLLECTIVE R15, `(.L_x_762) ;  /* 0x000000000f087348 */ /* 0x000fea0003c00000 */
[----:B------:R0:W1:Y:S02]  /*20410*/  SHFL.IDX P6, R14, R13, R12, R11 ;  /* 0x0000000c0d0e7389 */ /* 0x00006400000c000b */
[----:B01----:R-:W-:Y:S01]  /*20420*/  ENDCOLLECTIVE ;  /* 0x000000000000791b */ /* 0x003fe20003800000 */
.L_x_762:
[----:B------:R-:W-:Y:S01]  /*20430*/  @!PT LDS RZ, [RZ] ;  /* 0x00000000fffff984 */ /* 0x000fe20000000800 */
[----:B------:R-:W-:Y:S01]  /*20440*/  @!PT LDS RZ, [RZ] ;  /* 0x00000000fffff984 */ /* 0x000fe20000000800 */
[----:B------:R-:W-:Y:S01]  /*20450*/  @!PT LDS RZ, [RZ] ;  /* 0x00000000fffff984 */ /* 0x000fe20000000800 */
[----:B------:R0:W-:Y:S04]  /*20460*/  @!P3 LDGSTS.E.BYPASS.LTC128B.128 [R9+0xf200], desc[UR60][R2.64], !P2 ;  /* 0x0f2000000209bfae */ /* 0x0001e8000d101d7c */
[----:B------:R0:W-:Y:S04]  /*20470*/  @!P3 LDGSTS.E.BYPASS.LTC128B.128 [R9+0x12200], desc[UR60][R2.64+0x40], !P1 ;  /* 0x122000400209bfae */ /* 0x0001e8000c901d7c */
[----:B------:R0:W-:Y:S01]  /*20480*/  @!P3 LDGSTS.E.BYPASS.LTC128B.128 [R9+0x15200], desc[UR60][R2.64+0x80], !P0 ;  /* 0x152000800209bfae */ /* 0x0001e2000c101d7c */
[----:B------:R-:W-:Y:S02]  /*20490*/  IMAD.MOV.U32 R13, RZ, RZ, R6 ;  /* 0x000000ffff0d7224 */ /* 0x000fe400078e0006 */
[----:B------:R-:W-:-:S02]  /*204a0*/  IMAD.MOV.U32 R12, RZ, RZ, 0x1 ;  /* 0x00000001ff0c7424 */ /* 0x000fc400078e00ff */
[----:B------:R-:W-:-:S07]  /*204b0*/  IMAD.MOV.U32 R4, RZ, RZ, R14 ;  /* 0x000000ffff047224 */ /* 0x000fce00078e000e */
[----:B0-----:R-:W-:Y:S05]  /*204c0*/  WARPSYNC.COLLECTIVE R15, `(.L_x_763) ;  /* 0x000000000f087348 */ /* 0x001fea0003c00000 */
[----:B------:R1:W2:Y:S02]  /*204d0*/  SHFL.IDX P6, R14, R13, R12, R11 ;  /* 0x0000000c0d0e7389 */ /* 0x0002a400000c000b */
[----:B012---:R-:W-:Y:S01]  /*204e0*/  ENDCOLLECTIVE ;  /* 0x000000000000791b */ /* 0x007fe20003800000 */
.L_x_763:
[----:B------:R-:W-:-:S05]  /*204f0*/  VIADD R2, R17, 0x80 ;  /* 0x0000008011027836 */ /* 0x000fca0000000000 */
[----:B------:R-:W-:Y:S01]  /*20500*/  ISETP.GE.AND P3, PT, R2, R5, PT ;  /* 0x000000050200720c */ /* 0x000fe20003f66270 */
[----:B------:R-:W-:-:S12]  /*20510*/  IMAD.MOV.U32 R13, RZ, RZ, R7 ;  /* 0x000000ffff0d7224 */ /* 0x000fd800078e0007 */
[----:B------:R-:W-:Y:S01]  /*20520*/  @!P3 LEA R4, P5, R20, R4, 0x1 ;  /* 0x000000041404b211 */ /* 0x000fe200078a08ff */
[----:B------:R-:W-:-:S12]  /*20530*/  IMAD.MOV.U32 R6, RZ, RZ, R14 ;  /* 0x000000ffff067224 */ /* 0x000fd800078e000e */
[----:B------:R-:W-:Y:S05]  /*20540*/  WARPSYNC.COLLECTIVE R15, `(.L_x_764) ;  /* 0x000000000f087348 */ /* 0x000fea0003c00000 */
[----:B------:R0:W1:Y:S02]  /*20550*/  SHFL.IDX P6, R14, R13, R12, R11 ;  /* 0x0000000c0d0e7389 */ /* 0x00006400000c000b */
[----:B01----:R-:W-:Y:S01]  /*20560*/  ENDCOLLECTIVE ;  /* 0x000000000000791b */ /* 0x003fe20003800000 */
.L_x_764:
[----:B------:R-:W-:Y:S02]  /*20570*/  @!P3 IMAD.X R0, RZ, RZ, R0, P5 ;  /* 0x000000ffff00b224 */ /* 0x000fe400028e0600 */
[----:B------:R-:W-:Y:S02]  /*20580*/  @!P3 IMAD.MOV.U32 R2, RZ, RZ, R4 ;  /* 0x000000ffff02b224 */ /* 0x000fe400078e0004 */
[----:B------:R-:W-:-:S05]  /*20590*/  @!P3 IMAD.MOV.U32 R3, RZ, RZ, R0 ;  /* 0x000000ffff03b224 */ /* 0x000fca00078e0000 */
[----:B------:R-:W-:Y:S01]  /*205a0*/  @!PT LDS RZ, [RZ] ;  /* 0x00000000fffff984 */ /* 0x000fe20000000800 */
[----:B------:R-:W-:Y:S01]  /*205b0*/  @!PT LDS RZ, [RZ] ;  /* 0x00000000fffff984 */ /* 0x000fe20000000800 */
[----:B------:R-:W-:Y:S01]  /*205c0*/  @!PT LDS RZ, [RZ] ;  /* 0x00000000fffff984 */ /* 0x000fe20000000800 */
[----:B------:R-:W-:Y:S04]  /*205d0*/  @!P3 LDGSTS.E.BYPASS.LTC128B.128 [R9+0xfa00], desc[UR60][R2.64], !P2 ;  /* 0x0fa000000209bfae */ /* 0x000fe8000d101d7c */
[----:B------:R-:W-:Y:S04]  /*205e0*/  @!P3 LDGSTS.E.BYPASS.LTC128B.128 [R9+0x12a00], desc[UR60][R2.64+0x40], !P1 ;  /* 0x12a000400209bfae */ /* 0x000fe8000c901d7c */
[----:B------:R0:W-:Y:S02]  /*205f0*/  @!P3 LDGSTS.E.BYPASS.LTC128B.128 [R9+0x15a00], desc[UR60][R2.64+0x80], !P0 ;  /* 0x15a000800209bfae */ /* 0x0001e4000c101d7c */
[----:B0-----:R-:W-:Y:S01]  /*20600*/  IMAD.MOV.U32 R2, RZ, RZ, R14 ;  /* 0x000000ffff027224 */ /* 0x001fe200078e000e */
[----:B------:R-:W-:Y:S06]  /*20610*/  BRA `(.L_x_765) ;  /* 0xffffffb0004c7947 */ /* 0x000fec000383ffff */
.L_x_616:
[----:B-1----:R1:W2:Y:S02]  /*20620*/  SYNCS.PHASECHK.TRANS64.TRYWAIT P0, [R22+URZ+0x31c20], R0 ;  /* 0x031c2000160075a7 */ /* 0x0022a4000800017f */
[----:B--2---:R-:W-:Y:S05]  /*20630*/  @!P0 NANOSLEEP.SYNCS 0x989680 ;  /* 0x009896800000895d */ /* 0x004fea0003900000 */
[----:B------:R-:W2:Y:S02]  /*20640*/  @!P0 SYNCS.PHASECHK.TRANS64 P0, [R22+URZ+0x31c20], R0 ;  /* 0x031c2000160085a7 */ /* 0x000ea4000800007f */
[----:B--2---:R-:W-:Y:S05]  /*20650*/  @!P0 BRA `(.L_x_616) ;  /* 0xfffffffc00f08947 */ /* 0x004fea000383ffff */
[----:B------:R-:W-:Y:S05]  /*20660*/  BRA `(.L_x_766) ;  /* 0xffffffb000b47947 */ /* 0x000fea000383ffff */
.L_x_625:
[----:B-1----:R1:W2:Y:S02]  /*20670*/  SYNCS.PHASECHK.TRANS64.TRYWAIT P0, [R3+URZ+0x31c40], R2 ;  /* 0x031c4002030075a7 */ /* 0x0022a4000800017f */
[----:B--2---:R-:W-:Y:S05]  /*20680*/  @!P0 NANOSLEEP.SYNCS 0x989680 ;  /* 0x009896800000895d */ /* 0x004fea0003900000 */
[----:B------:R-:W2:Y:S02]  /*20690*/  @!P0 SYNCS.PHASECHK.TRANS64 P0, [R3+URZ+0x31c40], R2 ;  /* 0x031c4002030085a7 */ /* 0x000ea4000800007f */
[----:B--2---:R-:W-:Y:S05]  /*206a0*/  @!P0 BRA `(.L_x_625) ;  /* 0xfffffffc00f08947 */ /* 0x004fea000383ffff */
[----:B------:R-:W-:Y:S05]  /*206b0*/  BRA `(.L_x_767) ;  /* 0xffffffb400707947 */ /* 0x000fea000383ffff */
.L_x_632:
[----:B0-----:R0:W1:Y:S02]  /*206c0*/  SYNCS.PHASECHK.TRANS64.TRYWAIT P0, [R3+URZ+0x60], R2 ;  /* 0x00006002030075a7 */ /* 0x001064000800017f */
[----:B-1----:R-:W-:Y:S05]  /*206d0*/  @!P0 NANOSLEEP.SYNCS 0x989680 ;  /* 0x009896800000895d */ /* 0x002fea0003900000 */
[----:B------:R-:W1:Y:S02]  /*206e0*/  @!P0 SYNCS.PHASECHK.TRANS64 P0, [R3+URZ+0x60], R2 ;  /* 0x00006002030085a7 */ /* 0x000e64000800007f */
[----:B-1----:R-:W-:Y:S05]  /*206f0*/  @!P0 BRA `(.L_x_632) ;  /* 0xfffffffc00f08947 */ /* 0x002fea000383ffff */
[----:B------:R-:W-:Y:S05]  /*20700*/  BRA `(.L_x_768) ;  /* 0xffffffb8007c7947 */ /* 0x000fea000383ffff */
.L_x_642:
[----:B-1----:R1:W2:Y:S02]  /*20710*/  SYNCS.PHASECHK.TRANS64.TRYWAIT P0, [R3+URZ+0x31c40], R2 ;  /* 0x031c4002030075a7 */ /* 0x0022a4000800017f */
[----:B--2---:R-:W-:Y:S05]  /*20720*/  @!P0 NANOSLEEP.SYNCS 0x989680 ;  /* 0x009896800000895d */ /* 0x004fea0003900000 */
[----:B------:R-:W2:Y:S02]  /*20730*/  @!P0 SYNCS.PHASECHK.TRANS64 P0, [R3+URZ+0x31c40], R2 ;  /* 0x031c4002030085a7 */ /* 0x000ea4000800007f */
[----:B--2---:R-:W-:Y:S05]  /*20740*/  @!P0 BRA `(.L_x_642) ;  /* 0xfffffffc00f08947 */ /* 0x004fea000383ffff */
[----:B------:R-:W-:Y:S05]  /*20750*/  BRA `(.L_x_769) ;  /* 0xffffffc000387947 */ /* 0x000fea000383ffff */
.L_x_649:
[----:B0-----:R0:W1:Y:S02]  /*20760*/  SYNCS.PHASECHK.TRANS64.TRYWAIT P0, [R12+URZ+0x60], R26 ;  /* 0x0000601a0c0075a7 */ /* 0x001064000800017f */
[----:B-1----:R-:W-:Y:S05]  /*20770*/  @!P0 NANOSLEEP.SYNCS 0x989680 ;  /* 0x009896800000895d */ /* 0x002fea0003900000 */
[----:B------:R-:W1:Y:S02]  /*20780*/  @!P0 SYNCS.PHASECHK.TRANS64 P0, [R12+URZ+0x60], R26 ;  /* 0x0000601a0c0085a7 */ /* 0x000e64000800007f */
[----:B-1----:R-:W-:Y:S05]  /*20790*/  @!P0 BRA `(.L_x_649) ;  /* 0xfffffffc00f08947 */ /* 0x002fea000383ffff */
[----:B------:R-:W-:Y:S05]  /*207a0*/  BRA `(.L_x_770) ;  /* 0xffffffc400447947 */ /* 0x000fea000383ffff */
.L_x_659:
[----:B-1----:R1:W2:Y:S02]  /*207b0*/  SYNCS.PHASECHK.TRANS64.TRYWAIT P0, [R2+URZ+0x31c40], R3 ;  /* 0x031c4003020075a7 */ /* 0x0022a4000800017f */
[----:B--2---:R-:W-:Y:S05]  /*207c0*/  @!P0 NANOSLEEP.SYNCS 0x989680 ;  /* 0x009896800000895d */ /* 0x004fea0003900000 */
[----:B------:R-:W2:Y:S02]  /*207d0*/  @!P0 SYNCS.PHASECHK.TRANS64 P0, [R2+URZ+0x31c40], R3 ;  /* 0x031c4003020085a7 */ /* 0x000ea4000800007f */
[----:B--2---:R-:W-:Y:S05]  /*207e0*/  @!P0 BRA `(.L_x_659) ;  /* 0xfffffffc00f08947 */ /* 0x004fea000383ffff */
[----:B------:R-:W-:Y:S05]  /*207f0*/  BRA `(.L_x_771) ;  /* 0xffffffc800cc7947 */ /* 0x000fea000383ffff */
.L_x_666:
[----:B0-----:R0:W1:Y:S02]  /*20800*/  SYNCS.PHASECHK.TRANS64.TRYWAIT P0, [R7+URZ+0x60], R2 ;  /* 0x00006002070075a7 */ /* 0x001064000800017f */
[----:B-1----:R-:W-:Y:S05]  /*20810*/  @!P0 NANOSLEEP.SYNCS 0x989680 ;  /* 0x009896800000895d */ /* 0x002fea0003900000 */
[----:B------:R-:W1:Y:S02]  /*20820*/  @!P0 SYNCS.PHASECHK.TRANS64 P0, [R7+URZ+0x60], R2 ;  /* 0x00006002070085a7 */ /* 0x000e64000800007f */
[----:B-1----:R-:W-:Y:S05]  /*20830*/  @!P0 BRA `(.L_x_666) ;  /* 0xfffffffc00f08947 */ /* 0x002fea000383ffff */
[----:B------:R-:W-:Y:S05]  /*20840*/  BRA `(.L_x_772) ;  /* 0xffffffcc00dc7947 */ /* 0x000fea000383ffff */
.L_x_678:
[----:B-1----:R1:W2:Y:S02]  /*20850*/  SYNCS.PHASECHK.TRANS64.TRYWAIT P0, [R3+URZ+0x31c60], R0 ;  /* 0x031c6000030075a7 */ /* 0x0022a4000800017f */
[----:B--2---:R-:W-:Y:S05]  /*20860*/  @!P0 NANOSLEEP.SYNCS 0x989680 ;  /* 0x009896800000895d */ /* 0x004fea0003900000 */
[----:B------:R-:W2:Y:S02]  /*20870*/  @!P0 SYNCS.PHASECHK.TRANS64 P0, [R3+URZ+0x31c60], R0 ;  /* 0x031c6000030085a7 */ /* 0x000ea4000800007f */
[----:B--2---:R-:W-:Y:S05]  /*20880*/  @!P0 BRA `(.L_x_678) ;  /* 0xfffffffc00f08947 */ /* 0x004fea000383ffff */
[----:B------:R-:W-:Y:S05]  /*20890*/  BRA `(.L_x_773) ;  /* 0xffffffd400507947 */ /* 0x000fea000383ffff */
.L_x_686:
[----:B------:R-:W-:Y:S01]  /*208a0*/  BSSY B0, `(.L_x_774) ;  /* 0x0000008000007945 */ /* 0x000fe20003800000 */
[----:B------:R-:W-:Y:S02]  /*208b0*/  IMAD.MOV.U32 R13, RZ, RZ, R16 ;  /* 0x000000ffff0d7224 */ /* 0x000fe400078e0010 */
[----:B------:R-:W-:Y:S02]  /*208c0*/  IMAD.MOV.U32 R12, RZ, RZ, RZ ;  /* 0x000000ffff0c7224 */ /* 0x000fe400078e00ff */
[----:B------:R-:W-:Y:S02]  /*208d0*/  IMAD.MOV.U32 R11, RZ, RZ, 0x1f ;  /* 0x0000001fff0b7424 */ /* 0x000fe400078e00ff */
[----:B------:R-:W-:-:S07]  /*208e0*/  IMAD.MOV.U32 R15, RZ, RZ, -0x1 ;  /* 0xffffffffff0f7424 */ /* 0x000fce00078e00ff */
[----:B01----:R-:W-:Y:S05]  /*208f0*/  WARPSYNC.COLLECTIVE R15, `(.L_x_775) ;  /* 0x000000000f087348 */ /* 0x003fea0003c00000 */
[----:B------:R2:W3:Y:S02]  /*20900*/  SHFL.IDX P6, R14, R13, R12, R11 ;  /* 0x0000000c0d0e7389 */ /* 0x0004e400000c000b */
[----:B0123--:R-:W-:Y:S01]  /*20910*/  ENDCOLLECTIVE ;  /* 0x000000000000791b */ /* 0x00ffe20003800000 */
.L_x_775:
[----:B------:R-:W-:Y:S05]  /*20920*/  BSYNC B0 ;  /* 0x0000000000007941 */ /* 0x000fea0003800000 */
.L_x_774:
[----:B------:R-:W-:Y:S02]  /*20930*/  IMAD.MOV.U32 R13, RZ, RZ, R16 ;  /* 0x000000ffff0d7224 */ /* 0x000fe400078e0010 */
[----:B------:R-:W-:Y:S02]  /*20940*/  IMAD.MOV.U32 R12, RZ, RZ, 0x1 ;  /* 0x00000001ff0c7424 */ /* 0x000fe400078e00ff */
[----:B------:R-:W-:Y:S02]  /*20950*/  IMAD.MOV.U32 R11, RZ, RZ, 0x1f ;  /* 0x0000001fff0b7424 */ /* 0x000fe400078e00ff */
[----:B------:R-:W-:Y:S02]  /*20960*/  IMAD.MOV.U32 R15, RZ, RZ, -0x1 ;  /* 0xffffffffff0f7424 */ /* 0x000fe400078e00ff */
[----:B------:R-:W-:Y:S02]  /*20970*/  IMAD.IADD R5, R19, 0x1, R8 ;  /* 0x0000000113057824 */ /* 0x000fe400078e0208 */
[----:B------:R-:W-:-:S07]  /*20980*/  IMAD.MOV.U32 R0, RZ, RZ, R14 ;  /* 0x000000ffff007224 */ /* 0x000fce00078e000e */
[----:B------:R-:W-:Y:S05]  /*20990*/  WARPSYNC.COLLECTIVE R15, `(.L_x_776) ;  /* 0x000000000f087348 */ /* 0x000fea0003c00000 */
[----:B------:R0:W1:Y:S02]  /*209a0*/  SHFL.IDX P6, R14, R13, R12, R11 ;  /* 0x0000000c0d0e7389 */ /* 0x00006400000c000b */
[----:B01----:R-:W-:Y:S01]  /*209b0*/  ENDCOLLECTIVE ;  /* 0x000000000000791b */ /* 0x003fe20003800000 */
.L_x_776:
        /* <DEDUP_REMOVED lines=18> */
.L_x_777:
[----:B------:R-:W-:Y:S01]  /*20ae0*/  IMAD.MOV.U32 R12, RZ, RZ, 0x2 ;  /* 0x00000002ff0c7424 */ /* 0x000fe200078e00ff */
[----:B------:R-:W-:-:S05]  /*20af0*/  SEL R5, R14, RZ, P1 ;  /* 0x000000ff0e057207 */ /* 0x000fca0000800000 */
[----:B------:R-:W-:-:S04]  /*20b00*/  IMAD.IADD R5, R2, 0x1, R5 ;  /* 0x0000000102057824 */ /* 0x000fc800078e0205 */
[----:B------:R-:W-:-:S07]  /*20b10*/  IMAD.MOV.U32 R13, RZ, RZ, R5 ;  /* 0x000000ffff0d7224 */ /* 0x000fce00078e0005 */
[----:B------:R-:W-:Y:S05]  /*20b20*/  WARPSYNC.COLLECTIVE R15, `(.L_x_778) ;  /* 0x000000000f087348 */ /* 0x000fea0003c00000 */
[----:B------:R0:W1:Y:S02]  /*20b30*/  SHFL.UP P6, R14, R13, R12, R11 ;  /* 0x0400000c0d0e7389 */ /* 0x00006400000c000b */
[----:B01----:R-:W-:Y:S01]  /*20b40*/  ENDCOLLECTIVE ;  /* 0x000000000000791b */ /* 0x003fe20003800000 */
.L_x_778:
[----:B------:R-:W-:Y:S01]  /*20b50*/  IMAD.MOV.U32 R12, RZ, RZ, 0x4 ;  /* 0x00000004ff0c7424 */ /* 0x000fe200078e00ff */
[----:B------:R-:W-:-:S05]  /*20b60*/  SEL R6, R14, RZ, P2 ;  /* 0x000000ff0e067207 */ /* 0x000fca0001000000 */
[----:B------:R-:W-:-:S04]  /*20b70*/  IMAD.IADD R6, R5, 0x1, R6 ;  /* 0x0000000105067824 */ /* 0x000fc800078e0206 */
[----:B------:R-:W-:-:S07]  /*20b80*/  IMAD.MOV.U32 R13, RZ, RZ, R6 ;  /* 0x000000ffff0d7224 */ /* 0x000fce00078e0006 */
[----:B------:R-:W-:Y:S05]  /*20b90*/  WARPSYNC.COLLECTIVE R15, `(.L_x_779) ;  /* 0x000000000f087348 */ /* 0x000fea0003c00000 */
[----:B------:R0:W1:Y:S02]  /*20ba0*/  SHFL.UP P6, R14, R13, R12, R11 ;  /* 0x0400000c0d0e7389 */ /* 0x00006400000c000b */
[----:B01----:R-:W-:Y:S01]  /*20bb0*/  ENDCOLLECTIVE ;  /* 0x000000000000791b */ /* 0x003fe20003800000 */
.L_x_779:
[----:B------:R-:W-:Y:S01]  /*20bc0*/  IMAD.MOV.U32 R12, RZ, RZ, 0x8 ;  /* 0x00000008ff0c7424 */ /* 0x000fe200078e00ff */
[----:B------:R-:W-:-:S05]  /*20bd0*/  SEL R7, R14, RZ, P3 ;  /* 0x000000ff0e077207 */ /* 0x000fca0001800000 */
[----:B------:R-:W-:-:S04]  /*20be0*/  IMAD.IADD R7, R6, 0x1, R7 ;  /* 0x0000000106077824 */ /* 0x000fc800078e0207 */
[----:B------:R-:W-:-:S07]  /*20bf0*/  IMAD.MOV.U32 R13, RZ, RZ, R7 ;  /* 0x000000ffff0d7224 */ /* 0x000fce00078e0007 */
[----:B------:R-:W-:Y:S05]  /*20c00*/  WARPSYNC.COLLECTIVE R15, `(.L_x_780) ;  /* 0x000000000f087348 */ /* 0x000fea0003c00000 */
[----:B------:R0:W1:Y:S02]  /*20c10*/  SHFL.UP P6, R14, R13, R12, R11 ;  /* 0x0400000c0d0e7389 */ /* 0x00006400000c000b */
[----:B01----:R-:W-:Y:S01]  /*20c20*/  ENDCOLLECTIVE ;  /* 0x000000000000791b */ /* 0x003fe20003800000 */
.L_x_780:
[----:B------:R-:W-:Y:S01]  /*20c30*/  IMAD.MOV.U32 R12, RZ, RZ, 0x10 ;  /* 0x00000010ff0c7424 */ /* 0x000fe200078e00ff */
[----:B------:R-:W-:-:S05]  /*20c40*/  SEL R14, R14, RZ, P4 ;  /* 0x000000ff0e0e7207 */ /* 0x000fca0002000000 */
[----:B------:R-:W-:-:S04]  /*20c50*/  IMAD.IADD R5, R7, 0x1, R14 ;  /* 0x0000000107057824 */ /* 0x000fc800078e020e */
[----:B------:R-:W-:-:S07]  /*20c60*/  IMAD.MOV.U32 R13, RZ, RZ, R5 ;  /* 0x000000ffff0d7224 */ /* 0x000fce00078e0005 */
[----:B------:R-:W-:Y:S05]  /*20c70*/  WARPSYNC.COLLECTIVE R15, `(.L_x_781) ;  /* 0x000000000f087348 */ /* 0x000fea0003c00000 */
[----:B------:R0:W1:Y:S02]  /*20c80*/  SHFL.UP P6, R14, R13, R12, R11 ;  /* 0x0400000c0d0e7389 */ /* 0x00006400000c000b */
[----:B01----:R-:W-:Y:S01]  /*20c90*/  ENDCOLLECTIVE ;  /* 0x000000000000791b */ /* 0x003fe20003800000 */
.L_x_781:
[----:B------:R-:W-:Y:S02]  /*20ca0*/  IMAD.MOV.U32 R12, RZ, RZ, 0x1f ;  /* 0x0000001fff0c7424 */ /* 0x000fe400078e00ff */
[----:B------:R-:W-:Y:S01]  /*20cb0*/  IMAD.MOV.U32 R11, RZ, RZ, 0x1f ;  /* 0x0000001fff0b7424 */ /* 0x000fe200078e00ff */
[----:B------:R-:W-:-:S05]  /*20cc0*/  SEL R14, R14, RZ, P5 ;  /* 0x000000ff0e0e7207 */ /* 0x000fca0002800000 */
[----:B------:R-:W-:-:S04]  /*20cd0*/  IMAD.IADD R3, R5, 0x1, R14 ;  /* 0x0000000105037824 */ /* 0x000fc800078e020e */
[----:B------:R-:W-:-:S07]  /*20ce0*/  IMAD.MOV.U32 R13, RZ, RZ, R3 ;  /* 0x000000ffff0d7224 */ /* 0x000fce00078e0003 */
[----:B------:R-:W-:Y:S05]  /*20cf0*/  WARPSYNC.COLLECTIVE R15, `(.L_x_782) ;  /* 0x000000000f087348 */ /* 0x000fea0003c00000 */
[----:B------:R0:W1:Y:S02]  /*20d00*/  SHFL.IDX P6, R14, R13, R12, R11 ;  /* 0x0000000c0d0e7389 */ /* 0x00006400000c000b */
[----:B01----:R-:W-:Y:S01]  /*20d10*/  ENDCOLLECTIVE ;  /* 0x000000000000791b */ /* 0x003fe20003800000 */
.L_x_782:
[----:B------:R-:W-:Y:S05]  /*20d20*/  BRA `(.L_x_783) ;  /* 0xffffffd400fc7947 */ /* 0x000fea000383ffff */
.L_x_691:
        /* <DEDUP_REMOVED lines=8> */
.L_x_785:
[----:B------:R-:W-:Y:S05]  /*20db0*/  BSYNC B0 ;  /* 0x0000000000007941 */ /* 0x000fea0003800000 */
.L_x_784:
        /* <DEDUP_REMOVED lines=8> */
.L_x_786:
[----:B------:R-:W-:Y:S01]  /*20e40*/  IMAD.MOV.U32 R12, RZ, RZ, 0x4 ;  /* 0x00000004ff0c7424 */ /* 0x000fe200078e00ff */
[----:B------:R-:W-:-:S05]  /*20e50*/  SEL R14, R14, RZ, P2 ;  /* 0x000000ff0e0e7207 */ /* 0x000fca0001000000 */
[----:B------:R-:W-:-:S04]  /*20e60*/  IMAD.IADD R3, R13, 0x1, R14 ;  /* 0x000000010d037824 */ /* 0x000fc800078e020e */
[----:B------:R-:W-:-:S07]  /*20e70*/  IMAD.MOV.U32 R13, RZ, RZ, R3 ;  /* 0x000000ffff0d7224 */ /* 0x000fce00078e0003 */
[----:B------:R-:W-:Y:S05]  /*20e80*/  WARPSYNC.COLLECTIVE R15, `(.L_x_787) ;  /* 0x000000000f087348 */ /* 0x000fea0003c00000 */
[----:B------:R0:W1:Y:S02]  /*20e90*/  SHFL.UP P6, R14, R13, R12, R11 ;  /* 0x0400000c0d0e7389 */ /* 0x00006400000c000b */
[----:B01----:R-:W-:Y:S01]  /*20ea0*/  ENDCOLLECTIVE ;  /* 0x000000000000791b */ /* 0x003fe20003800000 */
.L_x_787:
[----:B------:R-:W-:Y:S01]  /*20eb0*/  IMAD.MOV.U32 R12, RZ, RZ, 0x8 ;  /* 0x00000008ff0c7424 */ /* 0x000fe200078e00ff */
[----:B------:R-:W-:-:S05]  /*20ec0*/  SEL R14, R14, RZ, P3 ;  /* 0x000000ff0e0e7207 */ /* 0x000fca0001800000 */
[----:B------:R-:W-:-:S04]  /*20ed0*/  IMAD.IADD R5, R3, 0x1, R14 ;  /* 0x0000000103057824 */ /* 0x000fc800078e020e */
[----:B------:R-:W-:-:S07]  /*20ee0*/  IMAD.MOV.U32 R13, RZ, RZ, R5 ;  /* 0x000000ffff0d7224 */ /* 0x000fce00078e0005 */
[----:B------:R-:W-:Y:S05]  /*20ef0*/  WARPSYNC.COLLECTIVE R15, `(.L_x_788) ;  /* 0x000000000f087348 */ /* 0x000fea0003c00000 */
[----:B------:R0:W1:Y:S02]  /*20f00*/  SHFL.UP P6, R14, R13, R12, R11 ;  /* 0x0400000c0d0e7389 */ /* 0x00006400000c000b */
[----:B01----:R-:W-:Y:S01]  /*20f10*/  ENDCOLLECTIVE ;  /* 0x000000000000791b */ /* 0x003fe20003800000 */
.L_x_788:
[----:B------:R-:W-:Y:S01]  /*20f20*/  IMAD.MOV.U32 R12, RZ, RZ, 0x10 ;  /* 0x00000010ff0c7424 */ /* 0x000fe200078e00ff */
[----:B------:R-:W-:-:S05]  /*20f30*/  SEL R6, R14, RZ, P4 ;  /* 0x000000ff0e067207 */ /* 0x000fca0002000000 */
[----:B------:R-:W-:-:S04]  /*20f40*/  IMAD.IADD R6, R5, 0x1, R6 ;  /* 0x0000000105067824 */ /* 0x000fc800078e0206 */
[----:B------:R-:W-:-:S07]  /*20f50*/  IMAD.MOV.U32 R13, RZ, RZ, R6 ;  /* 0x000000ffff0d7224 */ /* 0x000fce00078e0006 */
[----:B------:R-:W-:Y:S05]  /*20f60*/  WARPSYNC.COLLECTIVE R15, `(.L_x_789) ;  /* 0x000000000f087348 */ /* 0x000fea0003c00000 */
[----:B------:R0:W1:Y:S02]  /*20f70*/  SHFL.UP P6, R14, R13, R12, R11 ;  /* 0x0400000c0d0e7389 */ /* 0x00006400000c000b */
[----:B01----:R-:W-:Y:S01]  /*20f80*/  ENDCOLLECTIVE ;  /* 0x000000000000791b */ /* 0x003fe20003800000 */
.L_x_789:
        /* <DEDUP_REMOVED lines=8> */
.L_x_790:
[----:B------:R-:W-:Y:S05]  /*21010*/  BRA `(.L_x_791) ;  /* 0xffffffd400dc7947 */ /* 0x000fea000383ffff */
.L_x_693:
[----:B------:R-:W-:Y:S01]  /*21020*/  BSSY B0, `(.L_x_792) ;  /* 0x0000006000007945 */ /* 0x000fe20003800000 */
[----:B------:R-:W-:Y:S01]  /*21030*/  PLOP3.LUT P6, PT, P6, PT, PT, 0x8, 0x0 ;  /* 0x000000000000781c */ /* 0x000fe200037ce170 */
[----:B------:R-:W-:-:S12]  /*21040*/  IMAD.MOV.U32 R15, RZ, RZ, -0x1 ;  /* 0xffffffffff0f7424 */ /* 0x000fd800078e00ff */
[----:B0-----:R-:W-:Y:S05]  /*21050*/  WARPSYNC.COLLECTIVE R15, `(.L_x_793) ;  /* 0x000000000f087348 */ /* 0x001fea0003c00000 */
[----:B------:R-:W-:Y:S01]  /*21060*/  VOTE.ANY R14, PT, P6 ;  /* 0x00000000000e7806 */ /* 0x000fe200030e0100 */
[----:B0-----:R-:W-:Y:S06]  /*21070*/  ENDCOLLECTIVE ;  /* 0x000000000000791b */ /* 0x001fec0003800000 */
.L_x_793:
[----:B------:R-:W-:Y:S05]  /*21080*/  BSYNC B0 ;  /* 0x0000000000007941 */ /* 0x000fea0003800000 */
.L_x_792:
        /* <DEDUP_REMOVED lines=9> */
.L_x_794:
[----:B------:R-:W-:Y:S01]  /*21120*/  IMAD.MOV.U32 R17, RZ, RZ, R14 ;  /* 0x000000ffff117224 */ /* 0x000fe200078e000e */
[----:B------:R-:W-:Y:S06]  /*21130*/  BRA `(.L_x_795) ;  /* 0xffffffd400cc7947 */ /* 0x000fec000383ffff */
.L_x_695:
[----:B------:R-:W-:Y:S01]  /*21140*/  BSSY B0, `(.L_x_796) ;  /* 0x0000007000007945 */ /* 0x000fe20003800000 */
[----:B------:R-:W-:Y:S02]  /*21150*/  IMAD.MOV.U32 R13, RZ, RZ, R3 ;  /* 0x000000ffff0d7224 */ /* 0x000fe400078e0003 */
[----:B------:R-:W-:Y:S02]  /*21160*/  IMAD.MOV.U32 R11, RZ, RZ, 0x1f ;  /* 0x0000001fff0b7424 */ /* 0x000fe400078e00ff */
[----:B------:R-:W-:-:S07]  /*21170*/  IMAD.MOV.U32 R15, RZ, RZ, -0x1 ;  /* 0xffffffffff0f7424 */ /* 0x000fce00078e00ff */
[----:B012---:R-:W-:Y:S05]  /*21180*/  WARPSYNC.COLLECTIVE R15, `(.L_x_797) ;  /* 0x000000000f087348 */ /* 0x007fea0003c00000 */
[----:B------:R3:W4:Y:S02]  /*21190*/  SHFL.IDX P6, R14, R13, R12, R11 ;  /* 0x0000000c0d0e7389 */ /* 0x00072400000c000b */
[----:B01234-:R-:W-:Y:S01]  /*211a0*/  ENDCOLLECTIVE ;  /* 0x000000000000791b */ /* 0x01ffe20003800000 */
.L_x_797:
[----:B------:R-:W-:Y:S05]  /*211b0*/  BSYNC B0 ;  /* 0x0000000000007941 */ /* 0x000fea0003800000 */
.L_x_796:
[----:B------:R-:W-:Y:S05]  /*211c0*/  BRA `(.L_x_694) ;  /* 0xffffffd400c47947 */ /* 0x000fea000383ffff */
.L_x_699:
[----:B0-----:R0:W2:Y:S02]  /*211d0*/  SYNCS.PHASECHK.TRANS64.TRYWAIT P0, [R9+URZ+0x31c20], R0 ;  /* 0x031c2000090075a7 */ /* 0x0010a4000800017f */
[----:B--2---:R-:W-:Y:S05]  /*211e0*/  @!P0 NANOSLEEP.SYNCS 0x989680 ;  /* 0x009896800000895d */ /* 0x004fea0003900000 */
[----:B------:R-:W2:Y:S02]  /*211f0*/  @!P0 SYNCS.PHASECHK.TRANS64 P0, [R9+URZ+0x31c20], R0 ;  /* 0x031c2000090085a7 */ /* 0x000ea4000800007f */
[----:B--2---:R-:W-:Y:S05]  /*21200*/  @!P0 BRA `(.L_x_699) ;  /* 0xfffffffc00f08947 */ /* 0x004fea000383ffff */
[----:B------:R-:W-:Y:S05]  /*21210*/  BRA `(.L_x_798) ;  /* 0xffffffd800b07947 */ /* 0x000fea000383ffff */
.L_x_700:
        /* <DEDUP_REMOVED lines=8> */
[----:B01----:R-:W-:Y:S05]  /*212a0*/  WARPSYNC.COLLECTIVE R15, `(.L_x_800) ;  /* 0x000000000f087348 */ /* 0x003fea0003c00000 */
[----:B------:R2:W3:Y:S02]  /*212b0*/  SHFL.IDX P6, R14, R13, R12, R11 ;  /* 0x0000000c0d0e7389 */ /* 0x0004e400000c000b */
[----:B0123--:R-:W-:Y:S01]  /*212c0*/  ENDCOLLECTIVE ;  /* 0x000000000000791b */ /* 0x00ffe20003800000 */
.L_x_800:
[----:B------:R-:W-:Y:S05]  /*212d0*/  BSYNC B0 ;  /* 0x0000000000007941 */ /* 0x000fea0003800000 */
.L_x_799:
[----:B------:R-:W-:Y:S05]  /*212e0*/  BRA `(.L_x_801) ;  /* 0xffffffd800987947 */ /* 0x000fea000383ffff */
.L_x_701:
[----:B------:R-:W-:Y:S01]  /*212f0*/  BSSY B0, `(.L_x_802) ;  /* 0x0000006000007945 */ /* 0x000fe20003800000 */
[----:B------:R-:W-:-:S07]  /*21300*/  IMAD.MOV.U32 R15, RZ, RZ, -0x1 ;  /* 0xffffffffff0f7424 */ /* 0x000fce00078e00ff */
[----:B01----:R-:W-:Y:S05]  /*21310*/  WARPSYNC.COLLECTIVE R15, `(.L_x_803) ;  /* 0x000000000f0c7348 */ /* 0x003fea0003c00000 */
[----:B------:R-:W-:Y:S02]  /*21320*/  ELECT P6, UR62, PT ;  /* 0x00000000003e782f */ /* 0x000fe400038c0000 */
[----:B------:R-:W-:Y:S01]  /*21330*/  MOV R14, UR62 ;  /* 0x0000003e000e7c02 */ /* 0x000fe20008000f00 */
[----:B01----:R-:W-:Y:S10]  /*21340*/  ENDCOLLECTIVE ;  /* 0x000000000000791b */ /* 0x003ff40003800000 */
.L_x_803:
[----:B------:R-:W-:Y:S05]  /*21350*/  BSYNC B0 ;  /* 0x0000000000007941 */ /* 0x000fea0003800000 */
.L_x_802:
[----:B------:R-:W-:Y:S05]  /*21360*/  BRA `(.L_x_804) ;  /* 0xffffffd8008c7947 */ /* 0x000fea000383ffff */
.L_x_703:
[----:B0-----:R0:W1:Y:S02]  /*21370*/  SYNCS.PHASECHK.TRANS64.TRYWAIT P0, [R5+URZ], R4 ;  /* 0x00000004050075a7 */ /* 0x001064000800017f */
[----:B-1----:R-:W-:Y:S05]  /*21380*/  @!P0 NANOSLEEP.SYNCS 0x989680 ;  /* 0x009896800000895d */ /* 0x002fea0003900000 */
[----:B------:R-:W1:Y:S02]  /*21390*/  @!P0 SYNCS.PHASECHK.TRANS64 P0, [R5+URZ], R4 ;  /* 0x00000004050085a7 */ /* 0x000e64000800007f */
[----:B-1----:R-:W-:Y:S05]  /*213a0*/  @!P0 BRA `(.L_x_703) ;  /* 0xfffffffc00f08947 */ /* 0x002fea000383ffff */
[----:B------:R-:W-:Y:S05]  /*213b0*/  BRA `(.L_x_805) ;  /* 0xffffffd800c07947 */ /* 0x000fea000383ffff */
.L_x_704:
[----:B-1----:R1:W2:Y:S02]  /*213c0*/  SYNCS.PHASECHK.TRANS64.TRYWAIT P0, [R3+URZ], R2 ;  /* 0x00000002030075a7 */ /* 0x0022a4000800017f */
[----:B--2---:R-:W-:Y:S05]  /*213d0*/  @!P0 NANOSLEEP.SYNCS 0x989680 ;  /* 0x009896800000895d */ /* 0x004fea0003900000 */
[----:B------:R-:W2:Y:S02]  /*213e0*/  @!P0 SYNCS.PHASECHK.TRANS64 P0, [R3+URZ], R2 ;  /* 0x00000002030085a7 */ /* 0x000ea4000800007f */
[----:B--2---:R-:W-:Y:S05]  /*213f0*/  @!P0 BRA `(.L_x_704) ;  /* 0xfffffffc00f08947 */ /* 0x004fea000383ffff */
[----:B------:R-:W-:Y:S05]  /*21400*/  BRA `(.L_x_806) ;  /* 0xffffffd800b47947 */ /* 0x000fea000383ffff */
.L_x_706:
[----:B--2---:R2:W3:Y:S02]  /*21410*/  SYNCS.PHASECHK.TRANS64.TRYWAIT P0, [R23+URZ], R4 ;  /* 0x00000004170075a7 */ /* 0x0044e4000800017f */
[----:B---3--:R-:W-:Y:S05]  /*21420*/  @!P0 NANOSLEEP.SYNCS 0x989680 ;  /* 0x009896800000895d */ /* 0x008fea0003900000 */
[----:B------:R-:W3:Y:S02]  /*21430*/  @!P0 SYNCS.PHASECHK.TRANS64 P0, [R23+URZ], R4 ;  /* 0x00000004170085a7 */ /* 0x000ee4000800007f */
[----:B---3--:R-:W-:Y:S05]  /*21440*/  @!P0 BRA `(.L_x_706) ;  /* 0xfffffffc00f08947 */ /* 0x008fea000383ffff */
[----:B------:R-:W-:Y:S05]  /*21450*/  BRA `(.L_x_807) ;  /* 0xffffffd800b87947 */ /* 0x000fea000383ffff */
.L_x_808:
        /* <DEDUP_REMOVED lines=10> */
.L_x_2726:


//--------------------- .text._ZN7cutlass13device_kernelIN5flash11enable_sm90INS1_16FlashAttnFwdSm90INS1_25CollectiveMainloopFwdSm90ILi2EN4cute5tupleIJNS5_1CILi1EEES8_S8_EEENS6_IJNS7_ILi192EEENS7_ILi128EEENS7_ILi96EEEEEELi96ENS_10bfloat16_tEfNS_4arch4Sm90ELb0ELb1ELb1ELb0ELb0ELb0ELb0ELb0ELb1ELb1ELb0ELb0EEENS1_21CollectiveEpilogueFwdINS6_IJSA_SC_SB_EEES9_SE_SG_Li384ELb0ELb1ELb0ELb0EEENS1_30DynamicPersistentTileSchedulerILi384ELi128ELb0ELb1ELb1EEEEEEEEEvNT_6ParamsE --------------------------
	.section	.text._ZN7cutlass13device_kernelIN5flash11enable_sm90INS1_16FlashAttnFwdSm90INS1_25CollectiveMainloopFwdSm90ILi2EN4cute5tupleIJNS5_1CILi1EEES8_S8_EEENS6_IJNS7_ILi192EEENS7_ILi128EEENS7_ILi96EEEEEELi96ENS_10bfloat16_tEfNS_4arch4Sm90ELb0ELb1ELb1ELb0ELb0ELb0ELb0ELb0ELb1ELb1ELb0ELb0EEENS1_21CollectiveEpilogueFwdINS6_IJSA_SC_SB_EEES9_SE_SG_Li384ELb0ELb1ELb0ELb0EEENS1_30DynamicPersistentTileSchedulerILi384ELi128ELb0ELb1ELb1EEEEEEEEEvNT_6ParamsE,"ax",@progbits
	.align	128
.text._ZN7cutlass13device_kernelIN5flash11enable_sm90INS1_16FlashAttnFwdSm90INS1_25CollectiveMainloopFwdSm90ILi2EN4cute5tupleIJNS5_1CILi1EEES8_S8_EEENS6_IJNS7_ILi192EEENS7_ILi128EEENS7_ILi96EEEEEELi96ENS_10bfloat16_tEfNS_4arch4Sm90ELb0ELb1ELb1ELb0ELb0ELb0ELb0ELb0ELb1ELb1ELb0ELb0EEENS1_21CollectiveEpilogueFwdINS6_IJSA_SC_SB_EEES9_SE_SG_Li384ELb0ELb1ELb0ELb0EEENS1_30DynamicPersistentTileSchedulerILi384ELi128ELb0ELb1ELb1EEEEEEEEEvNT_6ParamsE:
        .type           _ZN7cutlass13device_kernelIN5flash11enable_sm90INS1_16FlashAttnFwdSm90INS1_25CollectiveMainloopFwdSm90ILi2EN4cute5tupleIJNS5_1CILi1EEES8_S8_EEENS6_IJNS7_ILi192EEENS7_ILi128EEENS7_ILi96EEEEEELi96ENS_10bfloat16_tEfNS_4arch4Sm90ELb0ELb1ELb1ELb0ELb0ELb0ELb0ELb0ELb1ELb1ELb0ELb0EEENS1_21CollectiveEpilogueFwdINS6_IJSA_SC_SB_EEES9_SE_SG_Li384ELb0ELb1ELb0ELb0EEENS1_30DynamicPersistentTileSchedulerILi384ELi128ELb0ELb1ELb1EEEEEEEEEvNT_6ParamsE,@function
        .size           _ZN7cutlass13device_kernelIN5flash11enable_sm90INS1_16FlashAttnFwdSm90INS1_25CollectiveMainloopFwdSm90ILi2EN4cute5tupleIJNS5_1CILi1EEES8_S8_EEENS6_IJNS7_ILi192EEENS7_ILi128EEENS7_ILi96EEEEEELi96ENS_10bfloat16_tEfNS_4arch4Sm90ELb0ELb1ELb1ELb0ELb0ELb0ELb0ELb0ELb1ELb1ELb0ELb0EEENS1_21CollectiveEpilogueFwdINS6_IJSA_SC_SB_EEES9_SE_SG_Li384ELb0ELb1ELb0ELb0EEENS1_30DynamicPersistentTileSchedulerILi384ELi128ELb0ELb1ELb1EEEEEEEEEvNT_6ParamsE,(.L_x_2727 - _ZN7cutlass13device_kernelIN5flash11enable_sm90INS1_16FlashAttnFwdSm90INS1_25CollectiveMainloopFwdSm90ILi2EN4cute5tupleIJNS5_1CILi1EEES8_S8_EEENS6_IJNS7_ILi192EEENS7_ILi128EEENS7_ILi96EEEEEELi96ENS_10bfloat16_tEfNS_4arch4Sm90ELb0ELb1ELb1ELb0ELb0ELb0ELb0ELb0ELb1ELb1ELb0ELb0EEENS1_21CollectiveEpilogueFwdINS6_IJSA_SC_SB_EEES9_SE_SG_Li384ELb0ELb1ELb0ELb0EEENS1_30DynamicPersistentTileSchedulerILi384ELi128ELb0ELb1ELb1EEEEEEEEEvNT_6ParamsE)
        .other          _ZN7cutlass13device_kernelIN5flash11enable_sm90INS1_16FlashAttnFwdSm90INS1_25CollectiveMainloopFwdSm90ILi2EN4cute5tupleIJNS5_1CILi1EEES8_S8_EEENS6_IJNS7_ILi192EEENS7_ILi128EEENS7_ILi96EEEEEELi96ENS_10bfloat16_tEfNS_4arch4Sm90ELb0ELb1ELb1ELb0ELb0ELb0ELb0ELb0ELb1ELb1ELb0ELb0EEENS1_21CollectiveEpilogueFwdINS6_IJSA_SC_SB_EEES9_SE_SG_Li384ELb0ELb1ELb0ELb0EEENS1_30DynamicPersistentTileSchedulerILi384ELi128ELb0ELb1ELb1EEEEEEEEEvNT_6ParamsE,@"STO_CUDA_ENTRY STV_DEFAULT"
_ZN7cutlass13device_kernelIN5flash11enable_sm90INS1_16FlashAttnFwdSm90INS1_25CollectiveMainloopFwdSm90ILi2EN4cute5tupleIJNS5_1CILi1EEES8_S8_EEENS6_IJNS7_ILi192EEENS7_ILi128EEENS7_ILi96EEEEEELi96ENS_10bfloat16_tEfNS_4arch4Sm90ELb0ELb1ELb1ELb0ELb0ELb0ELb0ELb0ELb1ELb1ELb0ELb0EEENS1_21CollectiveEpilogueFwdINS6_IJSA_SC_SB_EEES9_SE_SG_Li384ELb0ELb1ELb0ELb0EEENS1_30DynamicPersistentTileSchedulerILi384ELi128ELb0ELb1ELb1EEEEEEEEEvNT_6ParamsE:
[----:B------:R-:W0:Y:S01]  /*0000*/  LDC R1, c[0x0][0x28] ;  /* 0x00000a00ff017b82 */ /* 0x000e220000000800 */
[----:B------:R-:W1:Y:S01]  /*0010*/  S2R R3, SR_TID.X ;  /* 0x0000000000037919 */ /* 0x000e620000002100 */
[----:B------:R-:W-:Y:S01]  /*0020*/  ELECT P0, URZ, PT ;  /* 0x00000000003f782f */ /* 0x000fe20003800000 */
[----:B------:R-:W-:Y:S01]  /*0030*/  BSSY B0, `(.L_x_809) ;  /* 0x000000e000007945 */ /* 0x000fe20003800000 */
[--C-:B-1----:R-:W-:Y:S02]  /*0040*/  SHF.R.U32.HI R0, RZ, 0x5, R3.reuse ;  /* 0x00000005ff007819 */ /* 0x102fe40000011603 */
[----:B------:R-:W-:-:S03]  /*0050*/  SHF.R.U32.HI R3, RZ, 0x7, R3 ;  /* 0x00000007ff037819 */ /* 0x000fc60000011603 */
[----:B------:R-:W1:Y:S02]  /*0060*/  SHFL.IDX PT, R2, R0, RZ, 0x1f ;  /* 0x00001fff00027589 */ /* 0x000e6400000e0000 */
[----:B-1----:R-:W-:-:S13]  /*0070*/  ISETP.EQ.AND P0, PT, R2, RZ, P0 ;  /* 0x000000ff0200720c */ /* 0x002fda0000702270 */
[----:B0-----:R-:W-:Y:S05]  /*0080*/  @!P0 BRA `(.L_x_810) ;  /* 0x0000000000208947 */ /* 0x001fea0003800000 */
        /* <DEDUP_REMOVED lines=8> */
.L_x_810:
[----:B------:R-:W-:Y:S05]  /*0110*/  BSYNC B0 ;  /* 0x0000000000007941 */ /* 0x000fea0003800000 */
.L_x_809:
[----:B------:R-:W-:Y:S01]  /*0120*/  VOTEU.ANY UP0, P0 ;  /* 0x00000000003f7886 */ /* 0x000fe20000000100 */
[----:B------:R-:W0:Y:S01]  /*0130*/  SHFL.IDX PT, R3, R3, RZ, 0x1f ;  /* 0x00001fff03037589 */ /* 0x000e2200000e0000 */
[----:B------:R-:W-:Y:S01]  /*0140*/  UMOV UR4, 0x80 ;  /* 0x0000008000047882 */ /* 0x000fe20000000000 */
[----:B------:R-:W-:Y:S01]  /*0150*/  UMOV UR7, 0x180 ;  /* 0x0000018000077882 */ /* 0x000fe20000000000 */
[----:B------:R-:W-:Y:S01]  /*0160*/  VOTEU.ANY UP1, P0 ;  /* 0x00000000003f7886 */ /* 0x000fe20000020100 */
[----:B------:R-:W1:Y:S01]  /*0170*/  @UP0 S2UR UR8, SR_CgaCtaId ;  /* 0x00000000000809c3 */ /* 0x000e620000008800 */
[----:B------:R-:W2:Y:S01]  /*0180*/  SHFL.IDX PT, R2, R0, RZ, 0x1f ;  /* 0x00001fff00027589 */ /* 0x000ea200000e0000 */
[----:B------:R-:W-:Y:S01]  /*0190*/  @UP0 UMOV UR6, 0x400 ;  /* 0x0000040000060882 */ /* 0x000fe20000000000 */
[----:B------:R-:W-:-:S04]  /*01a0*/  @UP0 UIADD3 UR4, -UR4, 0x100000, URZ ;  /* 0x0010000004040890 */ /* 0x000fc8000fffe13f */
[----:B------:R-:W-:Y:S02]  /*01b0*/  @UP0 USHF.L.U32 UR5, UR4, 0xb, URZ ;  /* 0x0000000b04050899 */ /* 0x000fe4000800063f */
[----:B------:R-:W-:Y:S01]  /*01c0*/  @UP0 USHF.L.U32 UR4, UR4, 0x1, URZ ;  /* 0x0000000104040899 */ /* 0x000fe2000800063f */
[----:B------:R-:W-:Y:S01]  /*01d0*/  VOTEU.ANY UP2, P0 ;  /* 0x00000000003f7886 */ /* 0x000fe20000040100 */
[----:B0-----:R-:W-:Y:S01]  /*01e0*/  R2UR UR9, R3 ;  /* 0x00000000030972ca */ /* 0x001fe200000e0000 */
[----:B-1----:R-:W-:Y:S01]  /*01f0*/  @UP0 ULEA UR8, UR8, UR6, 0x18 ;  /* 0x0000000608080291 */ /* 0x002fe2000f8ec03f */
[----:B--2---:R-:W-:Y:S01]  /*0200*/  ISETP.NE.AND P1, PT, R2, RZ, PT ;  /* 0x000000ff0200720c */ /* 0x004fe20003f25270 */
[----:B------:R-:W-:-:S04]  /*0210*/  @UP0 UIADD3 UR6, -UR7, 0x100000, URZ ;  /* 0x0010000007060890 */ /* 0x000fc8000fffe13f */
[----:B------:R-:W-:Y:S02]  /*0220*/  @UP0 USHF.L.U32 UR7, UR6, 0xb, URZ ;  /* 0x0000000b06070899 */ /* 0x000fe4000800063f */
[----:B------:R-:W-:-:S04]  /*0230*/  @UP0 USHF.L.U32 UR6, UR6, 0x1, URZ ;  /* 0x0000000106060899 */ /* 0x000fc8000800063f */
[----:B------:R-:W-:Y:S01]  /*0240*/  UISETP.NE.AND UP0, UPT, UR9, URZ, UPT ;  /* 0x0000003f0900728c */ /* 0x000fe2000bf05270 */
[----:B------:R-:W0:Y:S02]  /*0250*/  FENCE.VIEW.ASYNC.S ;  /* 0x00000000000073c6 */ /* 0x000e240000000000 */
[----:B0-----:R0:W1:Y:S05]  /*0260*/  @UP1 SYNCS.EXCH.64 URZ, [UR8+0x2d800], UR4 ;  /* 0x02d80004083f15b2 */ /* 0x00106a0008000100 */
[----:B------:R0:W2:Y:S01]  /*0270*/  @UP2 SYNCS.EXCH.64 URZ, [UR8+0x2d820], UR6 ;  /* 0x02d82006083f25b2 */ /* 0x0000a20008000100 */
        /* <DEDUP_REMOVED lines=17> */
[----:B------:R3:W0:Y:S02]  /*0390*/  SYNCS.EXCH.64 URZ, [UR8+0x2d848], UR6 ;  /* 0x02d84806083f75b2 */ /* 0x0006240008000100 */
[----:B---3--:R-:W-:Y:S01]  /*03a0*/  NOP ;  /* 0x0000000000007918 */ /* 0x008fe20000000000 */
.L_x_811:
[----:B------:R-:W3:Y:S01]  /*03b0*/  SHFL.IDX PT, R2, R0, RZ, 0x1f ;  /* 0x00001fff00027589 */ /* 0x000ee200000e0000 */
[----:B------:R-:W-:Y:S01]  /*03c0*/  NOP ;  /* 0x0000000000007918 */ /* 0x000fe20000000000 */
[----:B---3--:R-:W-:-:S13]  /*03d0*/  ISETP.NE.AND P0, PT, R2, RZ, PT ;  /* 0x000000ff0200720c */ /* 0x008fda0003f05270 */
        /* <DEDUP_REMOVED lines=17> */
[----:B------:R3:W0:Y:S02]  /*04f0*/  SYNCS.EXCH.64 URZ, [UR8+0x2d868], UR6 ;  /* 0x02d86806083f75b2 */ /* 0x0006240008000100 */
[----:B---3--:R-:W-:Y:S01]  /*0500*/  NOP ;  /* 0x0000000000007918 */ /* 0x008fe20000000000 */
.L_x_812:
[----:B------:R-:W3:Y:S01]  /*0510*/  SHFL.IDX PT, R2, R0, RZ, 0x1f ;  /* 0x00001fff00027589 */ /* 0x000ee200000e0000 */
[----:B------:R-:W-:Y:S01]  /*0520*/  NOP ;  /* 0x0000000000007918 */ /* 0x000fe20000000000 */
[----:B---3--:R-:W-:-:S13]  /*0530*/  ISETP.NE.AND P0, PT, R2, RZ, PT ;  /* 0x000000ff0200720c */ /* 0x008fda0003f05270 */
        /* <DEDUP_REMOVED lines=13> */
[----:B------:R3:W0:Y:S02]  /*0610*/  SYNCS.EXCH.64 URZ, [UR6+0x2d888], UR4 ;  /* 0x02d88804063f75b2 */ /* 0x0006240008000100 */
[----:B---3--:R-:W-:Y:S01]  /*0620*/  NOP ;  /* 0x0000000000007918 */ /* 0x008fe20000000000 */
.L_x_813:
        /* <DEDUP_REMOVED lines=22> */
.L_x_814:
        /* <DEDUP_REMOVED lines=22> */
.L_x_815:
[----:B------:R-:W-:Y:S01]  /*08f0*/  PLOP3.LUT P0, PT, PT, PT, UP0, 0x80, 0x0 ;  /* 0x000000000000781c */ /* 0x000fe20003f0f008 */
[----:B------:R-:W-:Y:S01]  /*0900*/  UMOV UR38, 0x1 ;  /* 0x0000000100267882 */ /* 0x000fe20000000000 */
[----:B------:R-:W-:Y:S01]  /*0910*/  NOP ;  /* 0x0000000000007918 */ /* 0x000fe20000000000 */
[----:B------:R-:W-:Y:S01]  /*0920*/  USEL UR38, UR38, 0x2, !UP0 ;  /* 0x0000000226267887 */ /* 0x000fe2000c000000 */
[----:B------:R-:W-:Y:S01]  /*0930*/  ULDC.64 UR48, c[0x0][0x208] ;  /* 0x0000820000307ab9 */ /* 0x000fe20000000a00 */
[----:B012-4-:R-:W-:Y:S08]  /*0940*/  BAR.SYNC.DEFER_BLOCKING 0x0 ;  /* 0x0000000000007b1d */ /* 0x017ff00000010000 */
[----:B------:R-:W-:Y:S05]  /*0950*/  @!P0 BRA `(.L_x_816) ;  /* 0x0000010c00508947 */ /* 0x000fea0003800000 */
.L_x_817:
[----:B------:R-:W-:-:S08]  /*0960*/  NOP ;  /* 0x0000000000007918 */ /* 0x000fd00000000000 */
[----:B------:R-:W0:Y:S02]  /*0970*/  USETMAXREG.TRY_ALLOC.CTAPOOL UP0, 0xa0 ;  /* 0x000000a0000079c8 */ /* 0x000e240008000600 */
[----:B0-----:R-:W-:-:S13]  /*0980*/  PLOP3.LUT P0, PT, PT, PT, UP0, 0x80, 0x0 ;  /* 0x000000000000781c */ /* 0x001fda0003f0f008 */
[----:B------:R-:W-:Y:S05]  /*0990*/  @!P0 BRA `(.L_x_817) ;  /* 0xfffffffc00f08947 */ /* 0x000fea000383ffff */
[----:B------:R-:W0:Y:S01]  /*09a0*/  S2R R2, SR_TID.X ;  /* 0x0000000000027919 */ /* 0x000e220000002100 */
[----:B------:R-:W1:Y:S08]  /*09b0*/  S2UR UR4, SR_CTAID.X ;  /* 0x00000000000479c3 */ /* 0x000e700000002500 */
[----:B------:R-:W-:Y:S08]  /*09c0*/  BAR.ARV 0x4, 0x200 ;  /* 0x0108000000007b1d */ /* 0x000ff00000002000 */
[----:B------:R-:W-:Y:S06]  /*09d0*/  BAR.ARV 0x8, 0x200 ;  /* 0x0208000000007b1d */ /* 0x000fec0000002000 */
[----:B0-----:R-:W-:-:S04]  /*09e0*/  LOP3.LUT R0, R2, 0xffffff80, RZ, 0xc0, !PT ;  /* 0xffffff8002007812 */ /* 0x001fc800078ec0ff */
[----:B------:R-:W-:Y:S02]  /*09f0*/  ISETP.NE.AND P0, PT, R0, 0x80, PT ;  /* 0x000000800000780c */ /* 0x000fe40003f05270 */
[----:B------:R-:W1:Y:S11]  /*0a00*/  LDC R0, c[0x0][0xc38] ;  /* 0x00030e00ff007b82 */ /* 0x000e760000000800 */
[----:B------:R-:W-:Y:S06]  /*0a10*/  @!P0 BAR.ARV 0x9, 0x100 ;  /* 0x0244000000008b1d */ /* 0x000fec0000002000 */
[----:B-1----:R-:W-:-:S13]  /*0a20*/  ISETP.LE.AND P0, PT, R0, UR4, PT ;  /* 0x0000000400007c0c */ /* 0x002fda000bf03270 */
[----:B------:R-:W-:Y:S05]  /*0a30*/  @P0 EXIT ;  /* 0x000000000000094d */ /* 0x000fea0003800000 */
[----:B------:R-:W-:Y:S01]  /*0a40*/  VIADD R150, R2, 0xffffff80 ;  /* 0xffffff8002967836 */ /* 0x000fe20000000000 */
[----:B------:R-:W0:Y:S01]  /*0a50*/  S2UR UR5, SR_CgaCtaId ;  /* 0x00000000000579c3 */ /* 0x000e220000008800 */
[----:B------:R-:W-:Y:S01]  /*0a60*/  UMOV UR42, 0x400 ;  /* 0x00000400002a7882 */ /* 0x000fe20000000000 */
[----:B------:R-:W-:Y:S01]  /*0a70*/  IMAD.MOV.U32 R18, RZ, RZ, 0x40 ;  /* 0x00000040ff127424 */ /* 0x000fe200078e00ff */
[----:B------:R-:W-:Y:S01]  /*0a80*/  ULOP3.LUT UR47, UR38, 0x1, URZ, 0xfc, !UPT ;  /* 0x00000001262f7892 */ /* 0x000fe2000f8efc3f */
[----:B------:R-:W-:Y:S01]  /*0a90*/  SHF.R.S32.HI R3, RZ, 0x1f, R150 ;  /* 0x0000001fff037819 */ /* 0x000fe20000011496 */
[----:B------:R-:W-:Y:S01]  /*0aa0*/  UMOV UR46, URZ ;  /* 0x0000003f002e7c82 */ /* 0x000fe20008000000 */
[----:B------:R-:W-:Y:S01]  /*0ab0*/  UMOV UR50, URZ ;  /* 0x0000003f00327c82 */ /* 0x000fe20008000000 */
[----:B------:R-:W-:Y:S01]  /*0ac0*/  UMOV UR45, URZ ;  /* 0x0000003f002d7c82 */ /* 0x000fe20008000000 */
[CC--:B------:R-:W-:Y:S02]  /*0ad0*/  LEA.HI R0, R3.reuse, R150.reuse, RZ, 0x4 ;  /* 0x0000009603007211 */ /* 0x0c0fe400078f20ff */
[----:B------:R-:W-:-:S02]  /*0ae0*/  LEA.HI R145, R3, R150, RZ, 0x7 ;  /* 0x0000009603917211 */ /* 0x000fc400078f38ff */
[----:B------:R-:W-:Y:S02]  /*0af0*/  LOP3.LUT R5, R0, 0xfffffff0, RZ, 0xc0, !PT ;  /* 0xfffffff000057812 */ /* 0x000fe400078ec0ff */
[----:B------:R-:W-:Y:S02]  /*0b00*/  SHF.R.S32.HI R7, RZ, 0x4, R0 ;  /* 0x00000004ff077819 */ /* 0x000fe40000011400 */
[----:B------:R-:W-:Y:S01]  /*0b10*/  LOP3.LUT R9, R145, 0xffffff80, RZ, 0xc0, !PT ;  /* 0xffffff8091097812 */ /* 0x000fe200078ec0ff */
[----:B------:R-:W-:Y:S01]  /*0b20*/  IMAD.IADD R5, R150, 0x1, -R5 ;  /* 0x0000000196057824 */ /* 0x000fe200078e0a05 */
[----:B------:R-:W-:Y:S02]  /*0b30*/  LEA.HI R2, R0, R7, RZ, 0x1 ;  /* 0x0000000700027211 */ /* 0x000fe400078f08ff */
[----:B------:R-:W-:Y:S01]  /*0b40*/  LEA.HI R4, R3, R150, RZ, 0x5 ;  /* 0x0000009603047211 */ /* 0x000fe200078f28ff */
[----:B------:R-:W-:Y:S01]  /*0b50*/  IMAD.IADD R144, R150, 0x1, -R9 ;  /* 0x0000000196907824 */ /* 0x000fe200078e0a09 */
[----:B------:R-:W-:-:S02]  /*0b60*/  SHF.R.S32.HI R0, RZ, 0x1f, R5 ;  /* 0x0000001fff007819 */ /* 0x000fc40000011405 */
[----:B------:R-:W-:Y:S01]  /*0b70*/  LOP3.LUT R2, R2, 0x1ffffffe, RZ, 0xc0, !PT ;  /* 0x1ffffffe02027812 */ /* 0x000fe200078ec0ff */
[----:B0-----:R-:W-:Y:S01]  /*0b80*/  ULEA UR42, UR5, UR42, 0x18 ;  /* 0x0000002a052a7291 */ /* 0x001fe2000f8ec03f */
[----:B------:R-:W-:Y:S02]  /*0b90*/  LEA.HI R0, R0, R5, RZ, 0x3 ;  /* 0x0000000500007211 */ /* 0x000fe400078f18ff */
[----:B------:R-:W-:Y:S01]  /*0ba0*/  SHF.R.S32.HI R4, RZ, 0x5, R4 ;  /* 0x00000005ff047819 */ /* 0x000fe20000011404 */
[----:B------:R-:W-:Y:S01]  /*0bb0*/  IMAD.IADD R7, R7, 0x1, -R2 ;  /* 0x0000000107077824 */ /* 0x000fe200078e0a02 */
[C---:B------:R-:W-:Y:S01]  /*0bc0*/  LOP3.LUT R2, R0.reuse, 0xfffffff8, RZ, 0xc0, !PT ;  /* 0xfffffff800027812 */ /* 0x040fe200078ec0ff */
[----:B------:R-:W-:Y:S01]  /*0bd0*/  IMAD.SHL.U32 R0, R0, 0x40, RZ ;  /* 0x0000004000007824 */ /* 0x000fe200078e00ff */
[----:B------:R-:W-:Y:S01]  /*0be0*/  SHF.R.S32.HI R9, RZ, 0x1f, R144 ;  /* 0x0000001fff097819 */ /* 0x000fe20000011490 */
[----:B------:R-:W-:Y:S01]  /*0bf0*/  IMAD R10, R4, 0x10, R5 ;  /* 0x00000010040a7824 */ /* 0x000fe200078e0205 */
[----:B------:R-:W-:Y:S01]  /*0c00*/  LEA.HI R3, R3, R150, RZ, 0x2 ;  /* 0x0000009603037211 */ /* 0x000fe200078f10ff */
[----:B------:R-:W-:Y:S01]  /*0c10*/  IMAD.IADD R2, R5, 0x1, -R2 ;  /* 0x0000000105027824 */ /* 0x000fe200078e0a02 */
[----:B------:R-:W-:Y:S01]  /*0c20*/  LEA.HI R6, R9, R144, RZ, 0x2 ;  /* 0x0000009009067211 */ /* 0x000fe200078f10ff */
[----:B------:R-:W-:Y:S01]  /*0c30*/  IMAD.SHL.U32 R7, R7, 0x8, RZ ;  /* 0x0000000807077824 */ /* 0x000fe200078e00ff */
[----:B------:R-:W-:-:S02]  /*0c40*/  LOP3.LUT R0, R0, 0x7ffffe00, RZ, 0xc0, !PT ;  /* 0x7ffffe0000007812 */ /* 0x000fc400078ec0ff */
[C---:B------:R-:W-:Y:S01]  /*0c50*/  R2P PR, R2.reuse, 0x6 ;  /* 0x0000000602007804 */ /* 0x040fe20000000000 */
[----:B------:R-:W-:Y:S01]  /*0c60*/  IMAD.SHL.U32 R2, R2, 0x40, RZ ;  /* 0x0000004002027824 */ /* 0x000fe200078e00ff */
[--C-:B------:R-:W-:Y:S01]  /*0c70*/  SHF.R.S32.HI R8, RZ, 0x2, R6.reuse ;  /* 0x00000002ff087819 */ /* 0x100fe20000011406 */
[----:B------:R-:W-:Y:S01]  /*0c80*/  IMAD.U32 R147, R10, 0x20, R7 ;  /* 0x000000200a937824 */ /* 0x000fe200078e0007 */
[----:B------:R-:W-:Y:S01]  /*0c90*/  SHF.R.S32.HI R11, RZ, 0x1f, R6 ;  /* 0x0000001fff0b7819 */ /* 0x000fe20000011406 */
[----:B------:R-:W-:Y:S01]  /*0ca0*/  IMAD R0, R4, 0x400, R0 ;  /* 0x0000040004007824 */ /* 0x000fe200078e0200 */
[----:B------:R-:W-:Y:S02]  /*0cb0*/  LOP3.LUT R2, R2, 0x1c0, RZ, 0xc0, !PT ;  /* 0x000001c002027812 */ /* 0x000fe400078ec0ff */
[----:B------:R-:W-:Y:S02]  /*0cc0*/  SHF.R.S32.HI R145, RZ, 0x7, R145 ;  /* 0x00000007ff917819 */ /* 0x000fe40000011491 */
[----:B------:R-:W-:-:S02]  /*0cd0*/  LOP3.LUT R7, R2, 0x8, R7, 0xf8, !PT ;  /* 0x0000000802077812 */ /* 0x000fc400078ef807 */
[----:B------:R-:W-:Y:S01]  /*0ce0*/  SHF.R.U32.HI R2, RZ, 0x3, R2 ;  /* 0x00000003ff027819 */ /* 0x000fe20000011602 */
[----:B------:R-:W-:Y:S01]  /*0cf0*/  IMAD.HI R4, R145, 0x55555556, RZ ;  /* 0x5555555691047827 */ /* 0x000fe200078e02ff */
[----:B------:R-:W-:Y:S02]  /*0d00*/  LOP3.LUT R141, R3, 0xfffffffc, RZ, 0xc0, !PT ;  /* 0xfffffffc038d7812 */ /* 0x000fe400078ec0ff */
[----:B------:R-:W-:Y:S02]  /*0d10*/  LOP3.LUT R7, R7, R2, RZ, 0x3c, !PT ;  /* 0x0000000207077212 */ /* 0x000fe400078e3cff */
[----:B------:R-:W-:Y:S01]  /*0d20*/  LEA.HI R11, R11, R8, RZ, 0x3 ;  /* 0x000000080b0b7211 */ /* 0x000fe200078f18ff */
[----:B------:R-:W-:Y:S01]  /*0d30*/  IMAD.IADD R141, R150, 0x1, -R141 ;  /* 0x00000001968d7824 */ /* 0x000fe200078e0a8d */
[----:B------:R-:W-:Y:S01]  /*0d40*/  LEA.HI R9, R9, R144, RZ, 0x5 ;  /* 0x0000009009097211 */ /* 0x000fe200078f28ff */
[----:B------:R-:W-:Y:S01]  /*0d50*/  IMAD.IADD R0, R0, 0x1, R7 ;  /* 0x0000000100007824 */ /* 0x000fe200078e0207 */
[----:B------:R-:W-:Y:S01]  /*0d60*/  LOP3.LUT R11, R11, 0xfffffff8, RZ, 0xc0, !PT ;  /* 0xfffffff80b0b7812 */ /* 0x000fe200078ec0ff */
[----:B------:R-:W-:Y:S01]  /*0d70*/  IMAD.SHL.U32 R138, R141, 0x8, RZ ;  /* 0x000000088d8a7824 */ /* 0x000fe200078e00ff */
[----:B------:R-:W-:-:S02]  /*0d80*/  LEA.HI R4, R4, R4, RZ, 0x1 ;  /* 0x0000000404047211 */ /* 0x000fc400078f08ff */
[----:B------:R-:W-:Y:S01]  /*0d90*/  SHF.R.S32.HI R9, RZ, 0x5, R9 ;  /* 0x00000005ff097819 */ /* 0x000fe20000011409 */
[----:B------:R-:W-:Y:S01]  /*0da0*/  IMAD.IADD R8, R8, 0x1, -R11 ;  /* 0x0000000108087824 */ /* 0x000fe200078e0a0b */
[----:B------:R-:W-:Y:S01]  /*0db0*/  LEA.HI R2, R141, R141, RZ, 0x1 ;  /* 0x0000008d8d027211 */ /* 0x000fe200078f08ff */
[----:B------:R-:W-:Y:S01]  /*0dc0*/  IMAD R4, R4, -0x3, R145 ;  /* 0xfffffffd04047824 */ /* 0x000fe200078e0291 */
[----:B------:R-:W-:Y:S01]  /*0dd0*/  LEA R17, R0, UR42, 0x1 ;  /* 0x0000002a00117c11 */ /* 0x000fe2000f8e08ff */
[----:B------:R-:W-:Y:S01]  /*0de0*/  IMAD R9, R9, 0x10, R8 ;  /* 0x0000001009097824 */ /* 0x000fe200078e0208 */
[----:B------:R-:W-:Y:S01]  /*0df0*/  LOP3.LUT R2, R2, 0x1ffffffe, RZ, 0xc0, !PT ;  /* 0x1ffffffe02027812 */ /* 0x000fe200078ec0ff */
[----:B------:R-:W-:Y:S01]  /*0e00*/  VIADD R139, R138, 0x20 ;  /* 0x000000208a8b7836 */ /* 0x000fe20000000000 */
[----:B------:R-:W-:Y:S01]  /*0e10*/  SHF.R.S32.HI R142, RZ, 0x2, R3 ;  /* 0x00000002ff8e7819 */ /* 0x000fe20000011403 */
[C---:B------:R-:W-:Y:S01]  /*0e20*/  VIADD R22, R17.reuse, 0x21800 ;  /* 0x0002180011167836 */ /* 0x040fe20000000000 */
[----:B------:R-:W-:Y:S01]  /*0e30*/  SEL R18, R18, 0xffffffc0, !P2 ;  /* 0xffffffc012127807 */ /* 0x000fe20005000000 */
[----:B------:R-:W-:Y:S01]  /*0e40*/  VIADD R140, R138, 0x40 ;  /* 0x000000408a8c7836 */ /* 0x000fe20000000000 */
[----:B------:R-:W-:Y:S01]  /*0e50*/  LOP3.LUT R3, R6, 0x7ffffffc, RZ, 0xc0, !PT ;  /* 0x7ffffffc06037812 */ /* 0x000fe200078ec0ff */
[----:B------:R-:W-:Y:S01]  /*0e60*/  VIADD R23, R17, 0x21820 ;  /* 0x0002182011177836 */ /* 0x000fe20000000000 */
[----:B------:R-:W-:Y:S01]  /*0e70*/  SHF.R.S32.HI R149, RZ, 0x1f, R139 ;  /* 0x0000001fff957819 */ /* 0x000fe2000001148b */
[----:B------:R-:W-:Y:S01]  /*0e80*/  IMAD R146, R4, 0x40, R9 ;  /* 0x0000004004927824 */ /* 0x000fe200078e0209 */
[----:B------:R-:W-:Y:S01]  /*0e90*/  SHF.R.S32.HI R148, RZ, 0x1f, R140 ;  /* 0x0000001fff947819 */ /* 0x000fe2000001148c */
[----:B------:R-:W-:-:S02]  /*0ea0*/  IMAD.IADD R137, R141, 0x1, -R2 ;  /* 0x000000018d897824 */ /* 0x000fc400078e0a02 */
[C---:B------:R-:W-:Y:S02]  /*0eb0*/  @P1 VIADD R23, R22.reuse, 0xffffffe0 ;  /* 0xffffffe016171836 */ /* 0x040fe40000000000 */
[----:B------:R-:W-:Y:S02]  /*0ec0*/  IMAD.IADD R22, R22, 0x1, R18 ;  /* 0x0000000116167824 */ /* 0x000fe400078e0212 */
[----:B------:R-:W-:Y:S02]  /*0ed0*/  IMAD.IADD R16, R144, 0x1, -R3 ;  /* 0x0000000190107824 */ /* 0x000fe400078e0a03 */
[----:B------:R-:W-:Y:S02]  /*0ee0*/  IMAD R137, R137, 0x8, R146 ;  /* 0x0000000889897824 */ /* 0x000fe400078e0292 */
[----:B------:R-:W-:Y:S02]  /*0ef0*/  IMAD.IADD R18, R18, 0x1, R23 ;  /* 0x0000000112127824 */ /* 0x000fe400078e0217 */
[----:B------:R-:W-:-:S07]  /*0f00*/  VIADD R136, R23, 0x6000 ;  /* 0x0000600017887836 */ /* 0x000fce0000000000 */
.L_x_906:
[----:B------:R-:W-:Y:S01]  /*0f10*/  ULDC UR5, c[0x0][0xc60] ;  /* 0x0003180000057ab9 */ /* 0x000fe20000000800 */
[----:B------:R-:W-:Y:S01]  /*0f20*/  UMOV UR8, UR4 ;  /* 0x0000000400087c82 */ /* 0x000fe20008000000 */
[----:B------:R-:W-:-:S11]  /*0f30*/  UISETP.NE.AND UP0, UPT, UR5, 0x1, UPT ;  /* 0x000000010500788c */ /* 0x000fd6000bf05270 */
[----:B------:R-:W-:Y:S01]  /*0f40*/  @UP0 ULDC UR6, c[0x0][0xc64] ;  /* 0x0003190000060ab9 */ /* 0x000fe20000000800 */
[----:B------:R-:W-:Y:S01]  /*0f50*/  @UP0 ULDC UR9, c[0x0][0xc68] ;  /* 0x00031a0000090ab9 */ /* 0x000fe20000000800 */
[----:B------:R-:W-:-:S04]  /*0f60*/  UIMAD.WIDE.U32 UR6, UR4, UR6, URZ ;  /* 0x00000006040672a5 */ /* 0x000fc8000f8e003f */
[----:B------:R-:W-:-:S03]  /*0f70*/  @UP0 USHF.R.U32.HI UR8, URZ, UR9, UR7 ;  /* 0x000000093f080299 */ /* 0x000fc60008011607 */
[----:B------:R-:W-:Y:S02]  /*0f80*/  ULDC UR6, c[0x0][0xc78] ;  /* 0x00031e0000067ab9 */ /* 0x000fe40000000800 */
[----:B------:R-:W-:Y:S02]  /*0f90*/  UISETP.GE.AND UP0, UPT, UR8, UR6, UPT ;  /* 0x000000060800728c */ /* 0x000fe4000bf06270 */
[----:B------:R-:W-:-:S04]  /*0fa0*/  UIADD3 UR6, -UR8, URZ, URZ ;  /* 0x0000003f08067290 */ /* 0x000fc8000fffe13f */
[----:B------:R-:W-:Y:S01]  /*0fb0*/  PLOP3.LUT P0, PT, PT, PT, UP0, 0x80, 0x0 ;  /* 0x000000000000781c */ /* 0x000fe20003f0f008 */
[----:B------:R-:W-:-:S12]  /*0fc0*/  UIMAD UR9, UR5, UR6, UR4 ;  /* 0x00000006050972a4 */ /* 0x000fd8000f8e0204 */
[----:B012345:R-:W-:Y:S05]  /*0fd0*/  @!P0 BRA `(.L_x_818) ;  /* 0x0000000000208947 */ /* 0x03ffea0003800000 */
[----:B------:R-:W-:Y:S01]  /*0fe0*/  ULDC UR7, c[0x0][0xc6c] ;  /* 0x00031b0000077ab9 */ /* 0x000fe20000000800 */
[----:B------:R-:W-:Y:S01]  /*0ff0*/  UMOV UR6, UR9 ;  /* 0x0000000900067c82 */ /* 0x000fe20008000000 */
[----:B------:R-:W-:-:S11]  /*1000*/  UISETP.NE.AND UP0, UPT, UR7, 0x1, UPT ;  /* 0x000000010700788c */ /* 0x000fd6000bf05270 */
[----:B------:R-:W-:Y:S02]  /*1010*/  @UP0 ULDC.64 UR10, c[0x0][0xc70] ;  /* 0x00031c00000a0ab9 */ /* 0x000fe40000000a00 */
[----:B------:R-:W-:-:S04]  /*1020*/  UIMAD.WIDE.U32 UR4, UR9, UR10, URZ ;  /* 0x0000000a090472a5 */ /* 0x000fc8000f8e003f */
[----:B------:R-:W-:-:S04]  /*1030*/  @UP0 USHF.R.U32.HI UR6, URZ, UR11, UR5 ;  /* 0x0000000b3f060299 */ /* 0x000fc80008011605 */
[----:B------:R-:W-:Y:S01]  /*1040*/  UIMAD UR4, UR6, UR7, URZ ;  /* 0x00000007060472a4 */ /* 0x000fe2000f8e023f */
[----:B------:R-:W-:Y:S11]  /*1050*/  BRA `(.L_x_819) ;  /* 0x00000000001c7947 */ /* 0x000ff60003800000 */
.L_x_818:
[----:B------:R-:W-:Y:S01]  /*1060*/  ULDC UR7, c[0x0][0xc54] ;  /* 0x0003150000077ab9 */ /* 0x000fe20000000800 */
[----:B------:R-:W-:Y:S01]  /*1070*/  UMOV UR6, UR9 ;  /* 0x0000000900067c82 */ /* 0x000fe20008000000 */
[----:B------:R-:W-:-:S11]  /*1080*/  UISETP.NE.AND UP0, UPT, UR7, 0x1, UPT ;  /* 0x000000010700788c */ /* 0x000fd6000bf05270 */
[----:B------:R-:W-:Y:S02]  /*1090*/  @UP0 ULDC.64 UR10, c[0x0][0xc58] ;  /* 0x00031600000a0ab9 */ /* 0x000fe40000000a00 */
[----:B------:R-:W-:-:S04]  /*10a0*/  UIMAD.WIDE.U32 UR4, UR9, UR10, URZ ;  /* 0x0000000a090472a5 */ /* 0x000fc8000f8e003f */
[----:B------:R-:W-:-:S04]  /*10b0*/  @UP0 USHF.R.U32.HI UR6, URZ, UR11, UR5 ;  /* 0x0000000b3f060299 */ /* 0x000fc80008011605 */
[----:B------:R-:W-:-:S12]  /*10c0*/  UIMAD UR4, UR6, UR7, URZ ;  /* 0x00000007060472a4 */ /* 0x000fd8000f8e023f */
.L_x_819:
[----:B------:R-:W-:Y:S01]  /*10d0*/  ULOP3.LUT UR6, URZ, UR6, URZ, 0x33, !UPT ;  /* 0x000000063f067292 */ /* 0x000fe2000f8e333f */
[----:B------:R-:W-:Y:S01]  /*10e0*/  ULDC UR7, c[0x0][0x448] ;  /* 0x0001120000077ab9 */ /* 0x000fe20000000800 */
[----:B------:R-:W-:Y:S01]  /*10f0*/  ULDC UR5, c[0x0][0xc3c] ;  /* 0x00030f0000057ab9 */ /* 0x000fe20000000800 */
[----:B------:R-:W-:Y:S02]  /*1100*/  UISETP.NE.AND UP1, UPT, UR7, 0x1, UPT ;  /* 0x000000010700788c */ /* 0x000fe4000bf25270 */
[----:B------:R-:W-:Y:S01]  /*1110*/  UIADD3 UR6, UR6, UR5, URZ ;  /* 0x0000000506067290 */ /* 0x000fe2000fffe03f */
[----:B------:R-:W-:Y:S01]  /*1120*/  ULDC.64 UR10, c[0x0][0x418] ;  /* 0x00010600000a7ab9 */ /* 0x000fe20000000a00 */
[----:B------:R-:W-:Y:S01]  /*1130*/  UIADD3 UR4, UR9, -UR4, URZ ;  /* 0x8000000409047290 */ /* 0x000fe2000fffe03f */
[----:B------:R-:W-:Y:S01]  /*1140*/  ULDC UR40, c[0x0][0xc48] ;  /* 0x0003120000287ab9 */ /* 0x000fe20000000800 */
[----:B------:R-:W-:Y:S02]  /*1150*/  UISETP.NE.U32.AND UP0, UPT, UR10, URZ, UPT ;  /* 0x0000003f0a00728c */ /* 0x000fe4000bf05070 */
[----:B------:R-:W-:-:S02]  /*1160*/  UIMAD UR41, UR6, 0xc0, URZ ;  /* 0x000000c0062978a4 */ /* 0x000fc4000f8e023f */
[----:B------:R-:W-:Y:S01]  /*1170*/  UISETP.NE.AND UP2, UPT, UR40, 0x1, UPT ;  /* 0x000000012800788c */ /* 0x000fe2000bf45270 */
[----:B------:R-:W-:Y:S01]  /*1180*/  ULDC UR13, c[0x0][0xc54] ;  /* 0x00031500000d7ab9 */ /* 0x000fe20000000800 */
[----:B------:R-:W-:Y:S02]  /*1190*/  UISETP.NE.AND.EX UP0, UPT, UR11, URZ, UPT, UP0 ;  /* 0x0000003f0b00728c */ /* 0x000fe4000bf05300 */
[----:B------:R-:W-:Y:S02]  /*11a0*/  UIADD3 UR10, UR41, 0xbf, URZ ;  /* 0x000000bf290a7890 */ /* 0x000fe4000fffe03f */
[----:B------:R-:W-:Y:S01]  /*11b0*/  UIMAD UR13, UR8, UR13, UR4 ;  /* 0x0000000d080d72a4 */ /* 0x000fe2000f8e0204 */
[----:B------:R-:W-:Y:S01]  /*11c0*/  ULDC UR43, c[0x0][0x424] ;  /* 0x00010900002b7ab9 */ /* 0x000fe20000000800 */
[----:B------:R-:W-:Y:S01]  /*11d0*/  ULDC UR52, c[0x0][0x288] ;  /* 0x0000a20000347ab9 */ /* 0x000fe20000000800 */
[----:B------:R-:W-:Y:S01]  /*11e0*/  ULDC.64 UR4, c[0x0][0x9e0] ;  /* 0x0002780000047ab9 */ /* 0x000fe20000000a00 */
[----:B------:R-:W-:Y:S01]  /*11f0*/  @UP1 ULDC UR8, c[0x0][0x44c] ;  /* 0x0001130000081ab9 */ /* 0x000fe20000000800 */
[----:B------:R-:W-:-:S02]  /*1200*/  UIADD3 UR11, -UR52, 0x1, URZ ;  /* 0x00000001340b7890 */ /* 0x000fc4000fffe13f */
[----:B------:R-:W-:Y:S02]  /*1210*/  UISETP.GE.AND UP3, UPT, UR5, 0x1, UPT ;  /* 0x000000010500788c */ /* 0x000fe4000bf66270 */
[----:B------:R-:W-:Y:S02]  /*1220*/  USEL UR43, UR43, 0x1, UP0 ;  /* 0x000000012b2b7887 */ /* 0x000fe40008000000 */
[----:B------:R-:W-:Y:S01]  /*1230*/  UIMAD.WIDE.U32 UR8, UR10, UR8, URZ ;  /* 0x000000080a0872a5 */ /* 0x000fe2000f8e003f */
[----:B------:R-:W-:Y:S01]  /*1240*/  ULDC UR12, c[0x0][0x2f0] ;  /* 0x0000bc00000c7ab9 */ /* 0x000fe20000000800 */
[----:B------:R-:W-:Y:S01]  /*1250*/  @UP1 ULDC UR15, c[0x0][0x450] ;  /* 0x00011400000f1ab9 */ /* 0x000fe20000000800 */
[----:B------:R-:W-:Y:S01]  /*1260*/  @UP2 ULDC UR6, c[0x0][0xc4c] ;  /* 0x0003130000062ab9 */ /* 0x000fe20000000800 */
[----:B------:R-:W-:Y:S01]  /*1270*/  UIMAD UR11, UR43, UR12, UR11 ;  /* 0x0000000c2b0b72a4 */ /* 0x000fe2000f8e020b */
[----:B------:R-:W-:Y:S01]  /*1280*/  PLOP3.LUT P1, PT, PT, PT, UP3, 0x80, 0x0 ;  /* 0x000000000000781c */ /* 0x000fe20003f2f038 */
[----:B------:R-:W-:-:S02]  /*1290*/  @UP1 USHF.R.U32.HI UR10, URZ, UR15, UR9 ;  /* 0x0000000f3f0a1299 */ /* 0x000fc40008011609 */
[----:B------:R-:W-:Y:S01]  /*12a0*/  UIMAD.WIDE.U32 UR6, UR13, UR6, URZ ;  /* 0x000000060d0672a5 */ /* 0x000fe2000f8e003f */
[----:B------:R-:W-:Y:S01]  /*12b0*/  @UP2 ULDC UR14, c[0x0][0xc50] ;  /* 0x00031400000e2ab9 */ /* 0x000fe20000000800 */
[----:B------:R-:W-:Y:S01]  /*12c0*/  UIADD3 UR10, UR11, UR10, URZ ;  /* 0x0000000a0b0a7290 */ /* 0x000fe2000fffe03f */
[----:B------:R-:W-:Y:S01]  /*12d0*/  UMOV UR44, UR13 ;  /* 0x0000000d002c7c82 */ /* 0x000fe20008000000 */
[----:B------:R-:W-:Y:S02]  /*12e0*/  @UP2 USHF.R.U32.HI UR44, URZ, UR14, UR7 ;  /* 0x0000000e3f2c2299 */ /* 0x000fe40008011607 */
[----:B------:R-:W-:Y:S02]  /*12f0*/  UIADD3 UR4, UR10, UR4, URZ ;  /* 0x000000040a047290 */ /* 0x000fe4000fffe03f */
[----:B------:R-:W-:-:S04]  /*1300*/  UIADD3 UR6, -UR44, URZ, URZ ;  /* 0x0000003f2c067290 */ /* 0x000fc8000fffe13f */
[----:B------:R-:W-:Y:S01]  /*1310*/  UIMAD UR40, UR40, UR6, UR13 ;  /* 0x00000006282872a4 */ /* 0x000fe2000f8e020d */
[----:B------:R-:W-:Y:S01]  /*1320*/  IMAD.U32 R0, RZ, RZ, UR4 ;  /* 0x00000004ff007e24 */ /* 0x000fe2000f8e00ff */
[----:B------:R-:W-:Y:S10]  /*1330*/  @!P1 BRA `(.L_x_820) ;  /* 0x0000000000409947 */ /* 0x000ff40003800000 */
[----:B------:R-:W-:Y:S01]  /*1340*/  ISETP.LT.AND P0, PT, RZ, UR10, PT ;  /* 0x0000000aff007c0c */ /* 0x000fe2000bf01270 */
[----:B------:R-:W-:-:S12]  /*1350*/  UIADD3 UR4, UR10, -0x1, URZ ;  /* 0xffffffff0a047890 */ /* 0x000fd8000fffe03f */
[----:B------:R-:W-:Y:S05]  /*1360*/  @P0 BRA `(.L_x_821) ;  /* 0x00000000001c0947 */ /* 0x000fea0003800000 */
[----:B------:R-:W-:Y:S02]  /*1370*/  UISETP.NE.AND UP0, UPT, UR5, 0x1, UPT ;  /* 0x000000010500788c */ /* 0x000fe4000bf05270 */
[----:B------:R-:W-:-:S09]  /*1380*/  UIADD3 UR4, -UR10, URZ, URZ ;  /* 0x0000003f0a047290 */ /* 0x000fd2000fffe13f */
[----:B------:R-:W-:Y:S02]  /*1390*/  @UP0 ULDC.64 UR8, c[0x0][0x9e8] ;  /* 0x00027a0000080ab9 */ /* 0x000fe40000000a00 */
[----:B------:R-:W-:-:S04]  /*13a0*/  UIMAD.WIDE.U32 UR6, UR4, UR8, URZ ;  /* 0x00000008040672a5 */ /* 0x000fc8000f8e003f */
[----:B------:R-:W-:-:S04]  /*13b0*/  @UP0 USHF.R.U32.HI UR4, URZ, UR9, UR7 ;  /* 0x000000093f040299 */ /* 0x000fc80008011607 */
[----:B------:R-:W-:Y:S01]  /*13c0*/  ULOP3.LUT UR4, URZ, UR4, URZ, 0x33, !UPT ;  /* 0x000000043f047292 */ /* 0x000fe2000f8e333f */
[----:B------:R-:W-:Y:S11]  /*13d0*/  BRA `(.L_x_822) ;  /* 0x0000000000107947 */ /* 0x000ff60003800000 */
.L_x_821:
[----:B------:R-:W-:-:S11]  /*13e0*/  UISETP.NE.AND UP0, UPT, UR5, 0x1, UPT ;  /* 0x000000010500788c */ /* 0x000fd6000bf05270 */
[----:B------:R-:W-:Y:S02]  /*13f0*/  @UP0 ULDC.64 UR8, c[0x0][0x9e8] ;  /* 0x00027a0000080ab9 */ /* 0x000fe40000000a00 */
[----:B------:R-:W-:-:S04]  /*1400*/  UIMAD.WIDE.U32 UR6, UR4, UR8, URZ ;  /* 0x00000008040672a5 */ /* 0x000fc8000f8e003f */
[----:B------:R-:W-:-:S12]  /*1410*/  @UP0 USHF.R.U32.HI UR4, URZ, UR9, UR7 ;  /* 0x000000093f040299 */ /* 0x000fd80008011607 */
.L_x_822:
[----:B------:R-:W-:-:S06]  /*1420*/  UIMAD UR4, UR4, UR5, UR5 ;  /* 0x00000005040472a4 */ /* 0x000fcc000f8e0205 */
[----:B------:R-:W-:-:S07]  /*1430*/  VIMNMX R0, R0, UR4, PT ;  /* 0x0000000400007c48 */ /* 0x000fce000bfe0100 */
.L_x_820:
[----:B------:R-:W-:Y:S01]  /*1440*/  UIMAD UR4, UR43, UR12, 0x7f ;  /* 0x0000007f2b0474a4 */ /* 0x000fe2000f8e020c */
[----:B------:R-:W-:Y:S01]  /*1450*/  VIADD R0, R0, 0x7f ;  /* 0x0000007f00007836 */ /* 0x000fe20000000000 */
[----:B------:R-:W-:Y:S01]  /*1460*/  @UP1 ULDC UR6, c[0x0][0x44c] ;  /* 0x0001130000061ab9 */ /* 0x000fe20000000800 */
[----:B------:R-:W-:Y:S01]  /*1470*/  @UP1 ULDC UR10, c[0x0][0x450] ;  /* 0x00011400000a1ab9 */ /* 0x000fe20000000800 */
[----:B------:R-:W-:Y:S02]  /*1480*/  USHF.R.S32.HI UR8, URZ, 0x1f, UR4 ;  /* 0x0000001f3f087899 */ /* 0x000fe40008011404 */
[----:B------:R-:W-:Y:S01]  /*1490*/  UIMAD.WIDE.U32 UR6, UR41, UR6, URZ ;  /* 0x00000006290672a5 */ /* 0x000fe2000f8e003f */
[----:B------:R-:W-:Y:S01]  /*14a0*/  SHF.R.S32.HI R3, RZ, 0x1f, R0 ;  /* 0x0000001fff037819 */ /* 0x000fe20000011400 */
[----:B------:R-:W-:Y:S01]  /*14b0*/  UMOV UR9, UR41 ;  /* 0x0000002900097c82 */ /* 0x000fe20008000000 */
[----:B------:R-:W-:Y:S02]  /*14c0*/  ULEA.HI UR8, UR8, UR4, URZ, 0x7 ;  /* 0x0000000408087291 */ /* 0x000fe4000f8f383f */
[----:B------:R-:W-:Y:S01]  /*14d0*/  @UP1 USHF.R.U32.HI UR9, URZ, UR10, UR7 ;  /* 0x0000000a3f091299 */ /* 0x000fe20008011607 */
[----:B------:R-:W-:Y:S01]  /*14e0*/  LEA.HI R3, R3, R0, RZ, 0x7 ;  /* 0x0000000003037211 */ /* 0x000fe200078f38ff */
[----:B------:R-:W-:-:S02]  /*14f0*/  UIMAD UR52, UR43, UR12, -UR52 ;  /* 0x0000000c2b3472a4 */ /* 0x000fc4000f8e0a34 */
[----:B------:R-:W-:Y:S01]  /*1500*/  USHF.R.S32.HI UR8, URZ, 0x7, UR8 ;  /* 0x000000073f087899 */ /* 0x000fe20008011408 */
[----:B------:R-:W-:Y:S01]  /*1510*/  SHF.R.S32.HI R3, RZ, 0x7, R3 ;  /* 0x00000007ff037819 */ /* 0x000fe20000011403 */
[----:B------:R-:W-:-:S03]  /*1520*/  UIADD3 UR4, UR52, UR9, URZ ;  /* 0x0000000934047290 */ /* 0x000fc6000fffe03f */
[----:B------:R-:W-:Y:S01]  /*1530*/  ULDC UR9, c[0x0][0x9dc] ;  /* 0x0002770000097ab9 */ /* 0x000fe20000000800 */
[----:B------:R-:W-:Y:S01]  /*1540*/  VIMNMX R88, R3, UR8, PT ;  /* 0x0000000803587c48 */ /* 0x000fe2000bfe0100 */
[----:B------:R-:W-:Y:S01]  /*1550*/  UIADD3 UR9, UR4, -UR9, URZ ;  /* 0x8000000904097290 */ /* 0x000fe2000fffe03f */
[----:B------:R-:W-:Y:S11]  /*1560*/  @!P1 BRA `(.L_x_823) ;  /* 0x0000000000449947 */ /* 0x000ff60003800000 */
[----:B------:R-:W-:-:S06]  /*1570*/  UISETP.GT.AND UP0, UPT, UR4, -0x1, UPT ;  /* 0xffffffff0400788c */ /* 0x000fcc000bf04270 */
[----:B------:R-:W-:-:S13]  /*1580*/  PLOP3.LUT P0, PT, PT, PT, UP0, 0x80, 0x0 ;  /* 0x000000000000781c */ /* 0x000fda0003f0f008 */
[----:B------:R-:W-:Y:S05]  /*1590*/  @P0 BRA `(.L_x_824) ;  /* 0x00000000001c0947 */ /* 0x000fea0003800000 */
[----:B------:R-:W-:Y:S02]  /*15a0*/  UISETP.NE.AND UP0, UPT, UR5, 0x1, UPT ;  /* 0x000000010500788c */ /* 0x000fe4000bf05270 */
[----:B------:R-:W-:-:S09]  /*15b0*/  ULOP3.LUT UR4, URZ, UR4, URZ, 0x33, !UPT ;  /* 0x000000043f047292 */ /* 0x000fd2000f8e333f */
[----:B------:R-:W-:Y:S02]  /*15c0*/  @UP0 ULDC.64 UR10, c[0x0][0x9e8] ;  /* 0x00027a00000a0ab9 */ /* 0x000fe40000000a00 */
[----:B------:R-:W-:-:S04]  /*15d0*/  UIMAD.WIDE.U32 UR6, UR4, UR10, URZ ;  /* 0x0000000a040672a5 */ /* 0x000fc8000f8e003f */
[----:B------:R-:W-:-:S04]  /*15e0*/  @UP0 USHF.R.U32.HI UR4, URZ, UR11, UR7 ;  /* 0x0000000b3f040299 */ /* 0x000fc80008011607 */
[----:B------:R-:W-:Y:S01]  /*15f0*/  ULOP3.LUT UR4, URZ, UR4, URZ, 0x33, !UPT ;  /* 0x000000043f047292 */ /* 0x000fe2000f8e333f */
[----:B------:R-:W-:Y:S11]  /*1600*/  BRA `(.L_x_825) ;  /* 0x0000000000107947 */ /* 0x000ff60003800000 */
.L_x_824:
[----:B------:R-:W-:-:S11]  /*1610*/  UISETP.NE.AND UP0, UPT, UR5, 0x1, UPT ;  /* 0x000000010500788c */ /* 0x000fd6000bf05270 */
[----:B------:R-:W-:Y:S02]  /*1620*/  @UP0 ULDC.64 UR10, c[0x0][0x9e8] ;  /* 0x00027a00000a0ab9 */ /* 0x000fe40000000a00 */
[----:B------:R-:W-:-:S04]  /*1630*/  UIMAD.WIDE.U32 UR6, UR4, UR10, URZ ;  /* 0x0000000a040672a5 */ /* 0x000fc8000f8e003f */
[----:B------:R-:W-:-:S12]  /*1640*/  @UP0 USHF.R.U32.HI UR4, URZ, UR11, UR7 ;  /* 0x0000000b3f040299 */ /* 0x000fd80008011607 */
.L_x_825:
[----:B------:R-:W-:-:S04]  /*1650*/  UIMAD UR4, UR4, UR5, URZ ;  /* 0x00000005040472a4 */ /* 0x000fc8000f8e023f */
[----:B------:R-:W-:-:S04]  /*1660*/  UISETP.LT.AND UP0, UPT, UR9, UR4, UPT ;  /* 0x000000040900728c */ /* 0x000fc8000bf01270 */
[----:B------:R-:W-:-:S12]  /*1670*/  USEL UR9, UR9, UR4, !UP0 ;  /* 0x0000000409097287 */ /* 0x000fd8000c000000 */
.L_x_823:
[----:B------:R-:W-:Y:S01]  /*1680*/  USHF.R.S32.HI UR4, URZ, 0x1f, UR9 ;  /* 0x0000001f3f047899 */ /* 0x000fe20008011409 */
[----:B------:R-:W-:Y:S01]  /*1690*/  PLOP3.LUT P0, PT, PT, PT, PT, 0x80, 0x0 ;  /* 0x000000000000781c */ /* 0x000fe20003f0f070 */
[----:B------:R-:W-:Y:S01]  /*16a0*/  IMAD.MOV.U32 R36, RZ, RZ, RZ ;  /* 0x000000ffff247224 */ /* 0x000fe200078e00ff */
[----:B------:R-:W-:Y:S01]  /*16b0*/  CS2R R30, SRZ ;  /* 0x00000000001e7805 */ /* 0x000fe2000001ff00 */
[----:B------:R-:W-:Y:S01]  /*16c0*/  ULEA.HI UR4, UR4, UR9, URZ, 0x7 ;  /* 0x0000000904047291 */ /* 0x000fe2000f8f383f */
[----:B------:R-:W-:Y:S01]  /*16d0*/  IMAD.MOV.U32 R0, RZ, RZ, RZ ;  /* 0x000000ffff007224 */ /* 0x000fe200078e00ff */
[----:B------:R-:W-:Y:S01]  /*16e0*/  CS2R R28, SRZ ;  /* 0x00000000001c7805 */ /* 0x000fe2000001ff00 */
[----:B------:R-:W-:Y:S01]  /*16f0*/  IMAD.MOV.U32 R48, RZ, RZ, RZ ;  /* 0x000000ffff307224 */ /* 0x000fe200078e00ff */
[----:B------:R-:W-:Y:S01]  /*1700*/  USHF.R.S32.HI UR4, URZ, 0x7, UR4 ;  /* 0x000000073f047899 */ /* 0x000fe20008011404 */
[----:B------:R-:W-:Y:S01]  /*1710*/  IMAD.MOV.U32 R133, RZ, RZ, RZ ;  /* 0x000000ffff857224 */ /* 0x000fe200078e00ff */
[----:B------:R-:W-:Y:S01]  /*1720*/  CS2R R26, SRZ ;  /* 0x00000000001a7805 */ /* 0x000fe2000001ff00 */
[----:B------:R-:W-:Y:S01]  /*1730*/  IMAD.MOV.U32 R44, RZ, RZ, RZ ;  /* 0x000000ffff2c7224 */ /* 0x000fe200078e00ff */
[----:B------:R-:W-:Y:S01]  /*1740*/  UISETP.LT.AND UP0, UPT, URZ, UR4, UPT ;  /* 0x000000043f00728c */ /* 0x000fe2000bf01270 */
[----:B------:R-:W-:Y:S01]  /*1750*/  IMAD.MOV.U32 R129, RZ, RZ, RZ ;  /* 0x000000ffff817224 */ /* 0x000fe200078e00ff */
[----:B------:R-:W-:Y:S01]  /*1760*/  CS2R R122, SRZ ;  /* 0x00000000007a7805 */ /* 0x000fe2000001ff00 */
[----:B------:R-:W-:Y:S01]  /*1770*/  IMAD.MOV.U32 R46, RZ, RZ, RZ ;  /* 0x000000ffff2e7224 */ /* 0x000fe200078e00ff */
[----:B------:R-:W-:Y:S01]  /*1780*/  USEL UR39, URZ, UR4, !UP0 ;  /* 0x000000043f277287 */ /* 0x000fe2000c000000 */
[----:B------:R-:W-:Y:S01]  /*1790*/  IMAD.MOV.U32 R125, RZ, RZ, RZ ;  /* 0x000000ffff7d7224 */ /* 0x000fe200078e00ff */
[----:B------:R-:W-:-:S02]  /*17a0*/  CS2R R120, SRZ ;  /* 0x0000000000787805 */ /* 0x000fc4000001ff00 */
[----:B------:R-:W-:Y:S02]  /*17b0*/  CS2R R118, SRZ ;  /* 0x0000000000767805 */ /* 0x000fe4000001ff00 */
[----:B------:R-:W-:Y:S02]  /*17c0*/  CS2R R116, SRZ ;  /* 0x0000000000747805 */ /* 0x000fe4000001ff00 */
[----:B------:R-:W-:Y:S02]  /*17d0*/  CS2R R114, SRZ ;  /* 0x0000000000727805 */ /* 0x000fe4000001ff00 */
[----:B------:R-:W-:Y:S02]  /*17e0*/  ISETP.GT.AND P1, PT, R88, UR39, PT ;  /* 0x0000002758007c0c */ /* 0x000fe4000bf24270 */
        /* <DEDUP_REMOVED lines=14> */
[----:B------:R-:W-:Y:S06]  /*18d0*/  @!P1 BRA `(.L_x_826) ;  /* 0x000000e4008c9947 */ /* 0x000fec0003800000 */
[----:B------:R-:W0:Y:S02]  /*18e0*/  SHFL.IDX PT, R0, R145, RZ, 0x1f ;  /* 0x00001fff91007589 */ /* 0x000e2400000e0000 */
[----:B0-----:R-:W-:-:S13]  /*18f0*/  R2UR UR37, R0 ;  /* 0x00000000002572ca */ /* 0x001fda00000e0000 */
[----:B------:R-:W-:-:S04]  /*1900*/  UIMAD.WIDE UR4, UR37, 0x55555556, URZ ;  /* 0x55555556250478a5 */ /* 0x000fc8000f8e023f */
[----:B------:R-:W-:Y:S02]  /*1910*/  ULEA.HI UR51, UR5, UR5, URZ, 0x1 ;  /* 0x0000000505337291 */ /* 0x000fe4000f8f083f */
[----:B------:R-:W-:Y:S02]  /*1920*/  UIADD3 UR5, UR42, 0x21800, URZ ;  /* 0x000218002a057890 */ /* 0x000fe4000fffe03f */
[----:B------:R-:W-:Y:S02]  /*1930*/  UIMAD UR51, UR51, -0x3, UR37 ;  /* 0xfffffffd333378a4 */ /* 0x000fe4000f8e0225 */
[----:B------:R-:W-:Y:S02]  /*1940*/  ULOP3.LUT UP0, URZ, UR5, 0x3ff, URZ, 0xc0, !UPT ;  /* 0x000003ff053f7892 */ /* 0x000fe4000f80c03f */
[----:B------:R-:W-:Y:S02]  /*1950*/  ULEA UR4, UR51, UR42, 0xc ;  /* 0x0000002a33047291 */ /* 0x000fe4000f8e603f */
[----:B------:R-:W-:-:S02]  /*1960*/  ULEA UR5, UR51, UR5, 0xd ;  /* 0x0000000533057291 */ /* 0x000fc4000f8e683f */
[----:B------:R-:W-:Y:S01]  /*1970*/  PLOP3.LUT P0, PT, PT, PT, UP0, 0x80, 0x0 ;  /* 0x000000000000781c */ /* 0x000fe20003f0f008 */
[----:B------:R-:W-:Y:S02]  /*1980*/  UIADD3 UR4, UR4, 0xc400, URZ ;  /* 0x0000c40004047890 */ /* 0x000fe4000fffe03f */
[----:B------:R-:W-:Y:S02]  /*1990*/  USHF.R.U32.HI UR5, URZ, 0x4, UR5 ;  /* 0x000000043f057899 */ /* 0x000fe40008011605 */
[----:B------:R-:W-:Y:S02]  /*19a0*/  USHF.R.U32.HI UR4, URZ, 0x4, UR4 ;  /* 0x000000043f047899 */ /* 0x000fe40008011604 */
[----:B------:R-:W-:Y:S02]  /*19b0*/  ULOP3.LUT UR36, UR5, 0x3fff, URZ, 0xc0, !UPT ;  /* 0x00003fff05247892 */ /* 0x000fe4000f8ec03f */
[----:B------:R-:W-:-:S04]  /*19c0*/  ULOP3.LUT UR53, UR4, 0x3fff, URZ, 0xc0, !UPT ;  /* 0x00003fff04357892 */ /* 0x000fc8000f8ec03f */
[----:B------:R-:W-:Y:S08]  /*19d0*/  @!P0 BRA `(.L_x_827) ;  /* 0x0000000000408947 */ /* 0x000ff00003800000 */
        /* <DEDUP_REMOVED lines=16> */
.L_x_827:
[----:B------:R-:W-:Y:S01]  /*1ae0*/  ULEA.HI UR4, UR46, UR46, URZ, 0x1 ;  /* 0x0000002e2e047291 */ /* 0x000fe2000f8f083f */
[----:B------:R-:W-:-:S03]  /*1af0*/  IMAD.U32 R2, RZ, RZ, UR47 ;  /* 0x0000002fff027e24 */ /* 0x000fc6000f8e00ff */
[----:B------:R-:W-:Y:S02]  /*1b00*/  ULOP3.LUT UR4, UR4, 0xfffffffe, URZ, 0xc0, !UPT ;  /* 0xfffffffe04047892 */ /* 0x000fe4000f8ec03f */
[----:B------:R-:W-:Y:S02]  /*1b10*/  ISETP.NE.AND P0, PT, R2, 0x3, PT ;  /* 0x000000030200780c */ /* 0x000fe40003f05270 */
[----:B------:R-:W-:-:S06]  /*1b20*/  UIADD3 UR4, UR46, -UR4, URZ ;  /* 0x800000042e047290 */ /* 0x000fcc000fffe03f */
[----:B------:R-:W-:-:S05]  /*1b30*/  IMAD.U32 R0, RZ, RZ, UR4 ;  /* 0x00000004ff007e24 */ /* 0x000fca000f8e00ff */
[----:B------:R-:W-:-:S04]  /*1b40*/  SHF.L.U32 R0, R0, 0x1f, RZ ;  /* 0x0000001f00007819 */ /* 0x000fc800000006ff */
[----:B------:R-:W0:Y:S02]  /*1b50*/  SYNCS.PHASECHK.TRANS64.TRYWAIT P1, [UR42+0x2d800], R0 ;  /* 0x02d80000ff0075a7 */ /* 0x000e24000802016a */
[----:B0-----:R-:W-:Y:S05]  /*1b60*/  @!P1 BRA `(.L_x_828) ;  /* 0x0000014800509947 */ /* 0x001fea0003800000 */
.L_x_1018:
[----:B------:R-:W-:Y:S05]  /*1b70*/  @!P0 BRA `(.L_x_829) ;  /* 0x0000000000048947 */ /* 0x000fea0003800000 */
[----:B------:R-:W-:Y:S01]  /*1b80*/  BPT.TRAP 0x1 ;  /* 0x000000040000795c */ /* 0x000fe20000300000 */
.L_x_829:
[----:B------:R-:W-:Y:S02]  /*1b90*/  IMAD.U32 R90, RZ, RZ, UR45 ;  /* 0x0000002dff5a7e24 */ /* 0x000fe4000f8e00ff */
[----:B0-----:R-:W-:-:S03]  /*1ba0*/  IMAD.U32 R3, RZ, RZ, UR50 ;  /* 0x00000032ff037e24 */ /* 0x001fc6000f8e00ff */
[----:B------:R-:W-:Y:S02]  /*1bb0*/  LEA R90, R90, UR42, 0x3 ;  /* 0x0000002a5a5a7c11 */ /* 0x000fe4000f8e18ff */
[----:B------:R-:W-:-:S04]  /*1bc0*/  SHF.L.U32 R3, R3, 0x1f, RZ ;  /* 0x0000001f03037819 */ /* 0x000fc800000006ff */
[----:B------:R0:W1:Y:S01]  /*1bd0*/  SYNCS.PHASECHK.TRANS64.TRYWAIT P2, [R90+URZ+0x2d830], R3 ;  /* 0x02d830035a0075a7 */ /* 0x000062000804017f */
[----:B------:R-:W-:Y:S05]  /*1be0*/  @!P0 BRA `(.L_x_830) ;  /* 0x0000000000048947 */ /* 0x000fea0003800000 */
[----:B------:R-:W-:Y:S01]  /*1bf0*/  BPT.TRAP 0x1 ;  /* 0x000000040000795c */ /* 0x000fe20000300000 */
.L_x_830:
[----:B------:R-:W2:Y:S02]  /*1c00*/  S2R R0, SR_TID.X ;  /* 0x0000000000007919 */ /* 0x000ea40000002100 */
[----:B--2---:R-:W-:Y:S01]  /*1c10*/  LOP3.LUT P1, RZ, R0, 0x7f, RZ, 0xc0, !PT ;  /* 0x0000007f00ff7812 */ /* 0x004fe2000782c0ff */
[----:B-1----:R-:W-:-:S12]  /*1c20*/  @P2 BRA `(.L_x_831) ;  /* 0x0000000000082947 */ /* 0x002fd80003800000 */
[----:B------:R-:W1:Y:S02]  /*1c30*/  SYNCS.PHASECHK.TRANS64.TRYWAIT P2, [R90+URZ+0x2d830], R3 ;  /* 0x02d830035a0075a7 */ /* 0x000e64000804017f */
[----:B-1----:R-:W-:Y:S05]  /*1c40*/  @!P2 BRA `(.L_x_832) ;  /* 0x000001480030a947 */ /* 0x002fea0003800000 */
.L_x_831:
[----:B------:R-:W-:Y:S05]  /*1c50*/  WARPSYNC.ALL ;  /* 0x0000000000007948 */ /* 0x000fea0003800000 */
[----:B------:R-:W-:Y:S01]  /*1c60*/  UIADD3 UR4, UR42, 0x15400, URZ ;  /* 0x000154002a047890 */ /* 0x000fe2000fffe03f */
[----:B------:R-:W-:Y:S01]  /*1c70*/  WARPGROUP.ARRIVE ;  /* 0x00000000000079c5 */ /* 0x000fe20000000000 */
[----:B------:R-:W-:Y:S01]  /*1c80*/  UMOV UR5, 0x80000020 ;  /* 0x8000002000057882 */ /* 0x000fe20000000000 */
[----:B------:R-:W-:Y:S01]  /*1c90*/  UMOV UR7, 0x80000020 ;  /* 0x8000002000077882 */ /* 0x000fe20000000000 */
[----:B------:R-:W-:Y:S01]  /*1ca0*/  USHF.R.U32.HI UR4, URZ, 0x4, UR4 ;  /* 0x000000043f047899 */ /* 0x000fe20008011604 */
[----:B------:R-:W2:Y:S01]  /*1cb0*/  LDC R143, c[0x0][0x288] ;  /* 0x0000a200ff8f7b82 */ /* 0x000ea20000000800 */
[----:B------:R-:W-:Y:S01]  /*1cc0*/  UMOV UR9, 0x80000020 ;  /* 0x8000002000097882 */ /* 0x000fe20000000000 */
[----:B------:R-:W-:Y:S01]  /*1cd0*/  UMOV UR11, 0x80000020 ;  /* 0x80000020000b7882 */ /* 0x000fe20000000000 */
[----:B------:R-:W-:Y:S01]  /*1ce0*/  ULOP3.LUT UR4, UR4, 0x3fff, URZ, 0xc0, !UPT ;  /* 0x00003fff04047892 */ /* 0x000fe2000f8ec03f */
[----:B01----:R-:W-:Y:S01]  /*1cf0*/  @!P1 VIADD R90, R90, 0x2d840 ;  /* 0x0002d8405a5a9836 */ /* 0x003fe20000000000 */
[----:B------:R-:W-:Y:S01]  /*1d00*/  UMOV UR13, 0x80000020 ;  /* 0x80000020000d7882 */ /* 0x000fe20000000000 */
[----:B------:R-:W-:Y:S01]  /*1d10*/  UMOV UR15, 0x80000020 ;  /* 0x80000020000f7882 */ /* 0x000fe20000000000 */
[----:B------:R-:W-:-:S02]  /*1d20*/  ULOP3.LUT UR32, UR4, 0x10000, URZ, 0xfc, !UPT ;  /* 0x0001000004207892 */ /* 0x000fc4000f8efc3f */
[----:B------:R-:W-:Y:S01]  /*1d30*/  ULOP3.LUT UR4, UR53, 0x10000, URZ, 0xfc, !UPT ;  /* 0x0001000035047892 */ /* 0x000fe2000f8efc3f */
[----:B------:R-:W-:Y:S01]  /*1d40*/  @!P1 PRMT R90, RZ, 0x654, R90 ;  /* 0x00000654ff5a9816 */ /* 0x000fe2000000005a */
[----:B------:R-:W-:Y:S02]  /*1d50*/  UIMAD UR6, UR45, 0x600, UR32 ;  /* 0x000006002d0678a4 */ /* 0x000fe4000f8e0220 */
[----:B------:R-:W-:Y:S02]  /*1d60*/  UIADD3 UR8, UR4, 0x2, URZ ;  /* 0x0000000204087890 */ /* 0x000fe4000fffe03f */
[----:B------:R-:W-:Y:S02]  /*1d70*/  UIADD3 UR10, UR6, 0x2, URZ ;  /* 0x00000002060a7890 */ /* 0x000fe4000fffe03f */
[----:B------:R-:W-:Y:S02]  /*1d80*/  UIADD3 UR12, UR4, 0x300, URZ ;  /* 0x00000300040c7890 */ /* 0x000fe4000fffe03f */
[----:B------:R-:W-:-:S02]  /*1d90*/  UIADD3 UR14, UR6, 0x200, URZ ;  /* 0x00000200060e7890 */ /* 0x000fc4000fffe03f */
[----:B------:R-:W-:Y:S01]  /*1da0*/  HGMMA.64x128x16.F32.BF16 R24, gdesc[UR4], RZ, !UPT, gsb0 ;  /* 0x01e00000041879f0 */ /* 0x000fe2000c0018ff */
        /* <DEDUP_REMOVED lines=12> */
[----:B------:R-:W-:Y:S01]  /*1e70*/  ULDC UR6, c[0x0][0x448] ;  /* 0x0001120000067ab9 */ /* 0x000fe20000000800 */
[----:B------:R-:W-:Y:S01]  /*1e80*/  ULDC UR33, c[0x0][0x9dc] ;  /* 0x0002770000217ab9 */ /* 0x000fe20000000800 */
[----:B------:R-:W-:Y:S02]  /*1e90*/  UISETP.NE.AND UP0, UPT, UR6, 0x1, UPT ;  /* 0x000000010600788c */ /* 0x000fe4000bf05270 */
[----:B------:R-:W-:-:S04]  /*1ea0*/  ULOP3.LUT UR33, URZ, UR33, URZ, 0x33, !UPT ;  /* 0x000000213f217292 */ /* 0x000fc8000f8e333f */
[----:B------:R-:W-:Y:S02]  /*1eb0*/  PLOP3.LUT P2, PT, PT, PT, UP0, 0x80, 0x0 ;  /* 0x000000000000781c */ /* 0x000fe40003f4f008 */
[----:B------:R-:W-:-:S03]  /*1ec0*/  PLOP3.LUT P3, PT, PT, PT, UP0, 0x80, 0x0 ;  /* 0x000000000000781c */ /* 0x000fc60003f6f008 */
[----:B------:R-:W-:Y:S01]  /*1ed0*/  @UP0 ULDC UR6, c[0x0][0x44c] ;  /* 0x0001130000060ab9 */ /* 0x000fe20000000800 */
[----:B------:R-:W-:Y:S02]  /*1ee0*/  WARPGROUP.DEPBAR.LE gsb0, 0x0 ;  /* 0x00008000000079c5 */ /* 0x000fe40000010000 */
[----:B------:R-:W-:-:S06]  /*1ef0*/  WARPGROUP.ARRIVE ;  /* 0x00000000000079c5 */ /* 0x000fcc0000000000 */
[----:B------:R-:W-:Y:S01]  /*1f00*/  HGMMA.64x128x16.F32.BF16 R24, gdesc[UR8], R24, gsb0 ;  /* 0x01e00000081879f0 */ /* 0x000fe20008001818 */
[----:B------:R-:W-:Y:S02]  /*1f10*/  ULDC UR10, c[0x0][0x9d8] ;  /* 0x00027600000a7ab9 */ /* 0x000fe40000000800 */
[----:B------:R-:W-:Y:S02]  /*1f20*/  WARPGROUP.DEPBAR.LE gsb0, 0x0 ;  /* 0x00008000000079c5 */ /* 0x000fe40000010000 */
[----:B------:R-:W-:-:S07]  /*1f30*/  WARPGROUP.ARRIVE ;  /* 0x00000000000079c5 */ /* 0x000fce0000000000 */
[----:B------:R-:W-:Y:S03]  /*1f40*/  HGMMA.64x128x16.F32.BF16 R24, gdesc[UR12], R24, gsb0 ;  /* 0x01e000000c1879f0 */ /* 0x000fe60008001818 */
        /* <DEDUP_REMOVED lines=10> */
[----:B------:R-:W-:Y:S01]  /*1ff0*/  FMUL.FTZ R92, R29, UR10 ;  /* 0x0000000a1d5c7c20 */ /* 0x000fe20008410000 */
[----:B------:R-:W-:Y:S01]  /*2000*/  FMUL.FTZ R7, R35, UR10 ;  /* 0x0000000a23077c20 */ /* 0x000fe20008410000 */
[----:B------:R-:W-:Y:S01]  /*2010*/  FMUL.FTZ R35, R71, UR10 ;  /* 0x0000000a47237c20 */ /* 0x000fe20008410000 */
[----:B------:R-:W-:Y:S01]  /*2020*/  VIADD R29, R137, UR41 ;  /* 0x00000029891d7c36 */ /* 0x000fe20008000000 */
[----:B------:R-:W0:Y:S01]  /*2030*/  LDC R71, c[0x0][0x2f0] ;  /* 0x0000bc00ff477b82 */ /* 0x000e220000000800 */
[----:B------:R-:W-:Y:S01]  /*2040*/  FMUL.FTZ R5, R30, UR10 ;  /* 0x0000000a1e057c20 */ /* 0x000fe20008410000 */
[----:B------:R-:W-:Y:S01]  /*2050*/  FMUL.FTZ R9, R39, UR10 ;  /* 0x0000000a27097c20 */ /* 0x000fe20008410000 */
[----:B------:R-:W-:Y:S01]  /*2060*/  FMUL.FTZ R39, R40, UR10 ;  /* 0x0000000a28277c20 */ /* 0x000fe20008410000 */
[----:B------:R-:W-:-:S04]  /*2070*/  @P2 IMAD.HI.U32 R30, R29, UR6, RZ ;  /* 0x000000061d1e2c27 */ /* 0x000fc8000f8e00ff */
[----:B------:R-:W-:Y:S01]  /*2080*/  FMUL.FTZ R40, R41, UR10 ;  /* 0x0000000a29287c20 */ /* 0x000fe20008410000 */
[----:B------:R-:W-:Y:S01]  /*2090*/  FMUL.FTZ R95, R36, UR10 ;  /* 0x0000000a245f7c20 */ /* 0x000fe20008410000 */
[----:B------:R-:W-:Y:S01]  /*20a0*/  FMUL.FTZ R41, R44, UR10 ;  /* 0x0000000a2c297c20 */ /* 0x000fe20008410000 */
[----:B------:R-:W-:Y:S01]  /*20b0*/  FMUL.FTZ R44, R49, UR10 ;  /* 0x0000000a312c7c20 */ /* 0x000fe20008410000 */
[----:B------:R-:W-:Y:S01]  /*20c0*/  FMUL.FTZ R36, R70, UR10 ;  /* 0x0000000a46247c20 */ /* 0x000fe20008410000 */
[----:B------:R-:W-:Y:S01]  /*20d0*/  @UP0 ULDC UR6, c[0x0][0x450] ;  /* 0x0001140000060ab9 */ /* 0x000fe20000000800 */
[----:B------:R-:W-:Y:S01]  /*20e0*/  FMUL.FTZ R49, R57, UR10 ;  /* 0x0000000a39317c20 */ /* 0x000fe20008410000 */
[----:B------:R-:W-:Y:S01]  /*20f0*/  IMAD.MOV.U32 R70, RZ, RZ, R29 ;  /* 0x000000ffff467224 */ /* 0x000fe200078e001d */
[----:B------:R-:W-:Y:S01]  /*2100*/  @P3 SHF.R.U32.HI R70, RZ, UR6, R30 ;  /* 0x00000006ff463c19 */ /* 0x000fe2000801161e */
[----:B------:R-:W-:Y:S02]  /*2110*/  IMAD.MOV.U32 R57, RZ, RZ, -0x80 ;  /* 0xffffff80ff397424 */ /* 0x000fe400078e00ff */
[----:B------:R-:W-:Y:S01]  /*2120*/  FMUL.FTZ R12, R47, UR10 ;  /* 0x0000000a2f0c7c20 */ /* 0x000fe20008410000 */
[----:B------:R-:W-:Y:S01]  /*2130*/  FMUL.FTZ R47, R56, UR10 ;  /* 0x0000000a382f7c20 */ /* 0x000fe20008410000 */
[----:B------:R-:W-:Y:S01]  /*2140*/  FMUL.FTZ R2, R24, UR10 ;  /* 0x0000000a18027c20 */ /* 0x000fe20008410000 */
[----:B------:R-:W-:Y:S01]  /*2150*/  FMUL.FTZ R56, R72, UR10 ;  /* 0x0000000a48387c20 */ /* 0x000fe20008410000 */
[----:B------:R-:W-:Y:S01]  /*2160*/  FMUL.FTZ R24, R59, UR10 ;  /* 0x0000000a3b187c20 */ /* 0x000fe20008410000 */
[----:B------:R-:W-:Y:S01]  /*2170*/  IMAD R72, R88, R57, 0x80 ;  /* 0x0000008058487424 */ /* 0x000fe200078e0239 */
[----:B------:R-:W1:Y:S01]  /*2180*/  SHFL.IDX PT, R59, R70, RZ, 0x1c1f ;  /* 0x001c1fff463b7589 */ /* 0x000e6200000e0000 */
[----:B------:R-:W-:Y:S01]  /*2190*/  ULDC.64 UR6, c[0x0][0x9e0] ;  /* 0x0002780000067ab9 */ /* 0x000fe20000000a00 */
[----:B------:R-:W-:Y:S01]  /*21a0*/  FMUL.FTZ R10, R42, UR10 ;  /* 0x0000000a2a0a7c20 */ /* 0x000fe20008410000 */
[----:B------:R-:W-:Y:S01]  /*21b0*/  FMUL.FTZ R13, R46, UR10 ;  /* 0x0000000a2e0d7c20 */ /* 0x000fe20008410000 */
[----:B------:R-:W-:Y:S01]  /*21c0*/  VIADD R57, R72, 0x1 ;  /* 0x0000000148397836 */ /* 0x000fe20000000000 */
[----:B------:R-:W-:Y:S01]  /*21d0*/  UISETP.GE.AND UP1, UPT, UR7, 0x1, UPT ;  /* 0x000000010700788c */ /* 0x000fe2000bf26270 */
        /* <DEDUP_REMOVED lines=45> */
[----:B------:R-:W-:Y:S01]  /*24b0*/  IMAD R58, R16, -0x2, R57 ;  /* 0xfffffffe103a7824 */ /* 0x000fe200078e0239 */
[----:B------:R-:W-:Y:S01]  /*24c0*/  PLOP3.LUT P2, PT, PT, PT, UP1, 0x40, 0x0 ;  /* 0x000000000000781c */ /* 0x000fe20003f4e818 */
[----:B------:R-:W3:Y:S01]  /*24d0*/  MUFU.TANH R2, R2 ;  /* 0x0000000200027308 */ /* 0x000ee20000002400 */
[C---:B0-----:R-:W-:Y:S01]  /*24e0*/  IMAD R57, R71.reuse, UR43, R72 ;  /* 0x0000002b47397c24 */ /* 0x041fe2000f8e0248 */
[----:B------:R0:W-:Y:S01]  /*24f0*/  @!P1 SYNCS.ARRIVE.TRANS64.RED.A1T0 RZ, [R90+URZ], RZ ;  /* 0x000000ff5aff99a7 */ /* 0x0001e2000810043f */
[----:B------:R-:W-:Y:S01]  /*2500*/  IMAD R58, R71, UR43, R58 ;  /* 0x0000002b473a7c24 */ /* 0x000fe2000f8e023a */
[----:B------:R-:W-:Y:S01]  /*2510*/  LEA R75, R88, 0xffffff80, 0x7 ;  /* 0xffffff80584b7811 */ /* 0x000fe200078e38ff */
[----:B------:R-:W-:-:S02]  /*2520*/  IMAD R74, R16, -0x2, R57 ;  /* 0xfffffffe104a7824 */ /* 0x000fc400078e0239 */
[----:B--2---:R-:W-:Y:S01]  /*2530*/  IMAD.IADD R58, R58, 0x1, -R143 ;  /* 0x000000013a3a7824 */ /* 0x004fe200078e0a8f */
[----:B------:R-:W2:Y:S03]  /*2540*/  MUFU.TANH R89, R89 ;  /* 0x0000005900597308 */ /* 0x000ea60000002400 */
[C---:B------:R-:W-:Y:S02]  /*2550*/  VIADD R77, R58.reuse, UR6 ;  /* 0x000000063a4d7c36 */ /* 0x040fe40008000000 */
[----:B------:R-:W-:-:S03]  /*2560*/  VIADD R76, R58, UR33 ;  /* 0x000000213a4c7c36 */ /* 0x000fc60008000000 */
[----:B------:R-:W4:Y:S01]  /*2570*/  MUFU.TANH R0, R0 ;  /* 0x0000000000007308 */ /* 0x000f220000002400 */
[----:B-1----:R-:W-:Y:S01]  /*2580*/  VIADDMNMX R68, R59, R77, R74, PT ;  /* 0x0000004d3b447246 */ /* 0x002fe2000380014a */
[----:B------:R-:W-:-:S06]  /*2590*/  IMAD.IADD R69, R76, 0x1, R59 ;  /* 0x000000014c457824 */ /* 0x000fcc00078e023b */
[----:B------:R-:W1:Y:S08]  /*25a0*/  MUFU.TANH R3, R3 ;  /* 0x0000000300037308 */ /* 0x000e700000002400 */
[----:B------:R-:W0:Y:S08]  /*25b0*/  MUFU.TANH R91, R91 ;  /* 0x0000005b005b7308 */ /* 0x000e300000002400 */
        /* <DEDUP_REMOVED lines=58> */
[----:B------:R-:W0:Y:S01]  /*2960*/  MUFU.TANH R30, R30 ;  /* 0x0000001e001e7308 */ /* 0x000e220000002400 */
[----:B-1234-:R-:W-:Y:S05]  /*2970*/  @P2 BRA `(.L_x_833) ;  /* 0x00000000005c2947 */ /* 0x01efea0003800000 */
[----:B------:R-:W-:Y:S01]  /*2980*/  IMAD R58, R71, UR43, R59 ;  /* 0x0000002b473a7c24 */ /* 0x000fe2000f8e023b */
[----:B------:R-:W-:Y:S03]  /*2990*/  BSSY B0, `(.L_x_834) ;  /* 0x0000011000007945 */ /* 0x000fe60003800000 */
[----:B------:R-:W-:-:S05]  /*29a0*/  IMAD.IADD R58, R58, 0x1, -R143 ;  /* 0x000000013a3a7824 */ /* 0x000fca00078e0a8f */
[----:B------:R-:W-:-:S13]  /*29b0*/  ISETP.GT.AND P2, PT, R58, -0x1, PT ;  /* 0xffffffff3a00780c */ /* 0x000fda0003f44270 */
[----:B------:R-:W-:Y:S05]  /*29c0*/  @P2 BRA `(.L_x_835) ;  /* 0x0000000000202947 */ /* 0x000fea0003800000 */
[----:B------:R-:W-:Y:S01]  /*29d0*/  UISETP.NE.AND UP2, UPT, UR7, 0x1, UPT ;  /* 0x000000010700788c */ /* 0x000fe2000bf45270 */
[----:B------:R-:W-:-:S05]  /*29e0*/  LOP3.LUT R58, RZ, R58, RZ, 0x33, !PT ;  /* 0x0000003aff3a7212 */ /* 0x000fca00078e33ff */
[----:B------:R-:W-:-:S05]  /*29f0*/  PLOP3.LUT P2, PT, PT, PT, UP2, 0x80, 0x0 ;  /* 0x000000000000781c */ /* 0x000fca0003f4f028 */
[----:B------:R-:W-:-:S08]  /*2a00*/  @UP2 ULDC.64 UR10, c[0x0][0x9e8] ;  /* 0x00027a00000a2ab9 */ /* 0x000fd00000000a00 */
[----:B------:R-:W-:-:S05]  /*2a10*/  @P2 IMAD.HI.U32 R57, R58, UR10, RZ ;  /* 0x0000000a3a392c27 */ /* 0x000fca000f8e00ff */
[----:B------:R-:W-:-:S04]  /*2a20*/  @P2 SHF.R.U32.HI R58, RZ, UR11, R57 ;  /* 0x0000000bff3a2c19 */ /* 0x000fc80008011639 */
[----:B------:R-:W-:Y:S01]  /*2a30*/  LOP3.LUT R58, RZ, R58, RZ, 0x33, !PT ;  /* 0x0000003aff3a7212 */ /* 0x000fe200078e33ff */
[----:B------:R-:W-:Y:S06]  /*2a40*/  BRA `(.L_x_836) ;  /* 0x0000000000147947 */ /* 0x000fec0003800000 */
.L_x_835:
[----:B------:R-:W-:-:S06]  /*2a50*/  UISETP.NE.AND UP2, UPT, UR7, 0x1, UPT ;  /* 0x000000010700788c */ /* 0x000fcc000bf45270 */
[----:B------:R-:W-:-:S05]  /*2a60*/  PLOP3.LUT P2, PT, PT, PT, UP2, 0x80, 0x0 ;  /* 0x000000000000781c */ /* 0x000fca0003f4f028 */
[----:B------:R-:W-:-:S08]  /*2a70*/  @UP2 ULDC.64 UR10, c[0x0][0x9e8] ;  /* 0x00027a00000a2ab9 */ /* 0x000fd00000000a00 */
[----:B------:R-:W-:-:S05]  /*2a80*/  @P2 IMAD.HI.U32 R57, R58, UR10, RZ ;  /* 0x0000000a3a392c27 */ /* 0x000fca000f8e00ff */
[----:B------:R-:W-:-:S07]  /*2a90*/  @P2 SHF.R.U32.HI R58, RZ, UR11, R57 ;  /* 0x0000000bff3a2c19 */ /* 0x000fce0008011639 */
.L_x_836:
[----:B------:R-:W-:Y:S05]  /*2aa0*/  BSYNC B0 ;  /* 0x0000000000007941 */ /* 0x000fea0003800000 */
.L_x_834:
[----:B------:R-:W-:-:S04]  /*2ab0*/  IMAD R57, R58, UR7, -R75 ;  /* 0x000000073a397c24 */ /* 0x000fc8000f8e0a4b */
[----:B------:R-:W-:-:S05]  /*2ac0*/  IMAD R57, R16, -0x2, R57 ;  /* 0xfffffffe10397824 */ /* 0x000fca00078e0239 */
[----:B------:R-:W-:Y:S02]  /*2ad0*/  VIMNMX R69, R69, R57, !PT ;  /* 0x0000003945457248 */ /* 0x000fe40007fe0100 */
[----:B------:R-:W-:-:S07]  /*2ae0*/  VIADDMNMX R68, R57, UR7, R68, PT ;  /* 0x0000000739447c46 */ /* 0x000fce000b800144 */
.L_x_833:
[C---:B------:R-:W-:Y:S02]  /*2af0*/  ISETP.GE.AND P4, PT, R72.reuse, 0x9, PT ;  /* 0x000000094800780c */ /* 0x040fe40003f86270 */
[C---:B------:R-:W-:Y:S02]  /*2b00*/  ISETP.GE.AND P2, PT, R72.reuse, 0x2, PT ;  /* 0x000000024800780c */ /* 0x040fe40003f46270 */
[----:B------:R-:W-:Y:S02]  /*2b10*/  ISETP.GE.AND P5, PT, R72, 0xa, PT ;  /* 0x0000000a4800780c */ /* 0x000fe40003fa6270 */
[----:B------:R-:W-:Y:S02]  /*2b20*/  LOP3.LUT R19, R19, 0xfffffffd, RZ, 0xc0, !PT ;  /* 0xfffffffd13137812 */ /* 0x000fe400078ec0ff */
[----:B------:R-:W-:-:S04]  /*2b30*/  ISETP.GT.AND P3, PT, R69, 0x1, !P2 ;  /* 0x000000014500780c */ /* 0x000fc80005764270 */
[----:B------:R-:W-:Y:S02]  /*2b40*/  ISETP.LT.OR P3, PT, R68, 0x2, P3 ;  /* 0x000000024400780c */ /* 0x000fe40001f61670 */
[----:B------:R-:W-:Y:S02]  /*2b50*/  @P4 LOP3.LUT R19, R19, 0x2, RZ, 0xfc, !PT ;  /* 0x0000000213134812 */ /* 0x000fe400078efcff */
[----:B------:R-:W-:Y:S02]  /*2b60*/  FSEL R89, R89, -INF , !P3 ;  /* 0xff80000059597808 */ /* 0x000fe40005800000 */
[----:B------:R-:W-:Y:S02]  /*2b70*/  LOP3.LUT R19, R19, 0xfffffffb, RZ, 0xc0, !PT ;  /* 0xfffffffb13137812 */ /* 0x000fe400078ec0ff */
[----:B------:R-:W-:Y:S02]  /*2b80*/  ISETP.GT.AND P4, PT, R69, 0x8, !P4 ;  /* 0x000000084500780c */ /* 0x000fe40006784270 */
[----:B------:R-:W-:-:S02]  /*2b90*/  @P5 LOP3.LUT R19, R19, 0x4, RZ, 0xfc, !PT ;  /* 0x0000000413135812 */ /* 0x000fc400078efcff */
[----:B------:R-:W-:Y:S02]  /*2ba0*/  ISETP.GT.AND P3, PT, R69, 0x9, !P5 ;  /* 0x000000094500780c */ /* 0x000fe40006f64270 */
[----:B------:R-:W-:Y:S02]  /*2bb0*/  ISETP.GE.AND P5, PT, R72, 0x11, PT ;  /* 0x000000114800780c */ /* 0x000fe40003fa6270 */
[C---:B------:R-:W-:Y:S02]  /*2bc0*/  ISETP.LT.OR P4, PT, R68.reuse, 0x9, P4 ;  /* 0x000000094400780c */ /* 0x040fe40002781670 */
[----:B------:R-:W-:Y:S02]  /*2bd0*/  ISETP.LT.OR P3, PT, R68, 0xa, P3 ;  /* 0x0000000a4400780c */ /* 0x000fe40001f61670 */
[----:B0-----:R-:W-:Y:S02]  /*2be0*/  FSEL R91, R91, -INF , !P4 ;  /* 0xff8000005b5b7808 */ /* 0x001fe40006000000 */
[----:B------:R-:W-:-:S02]  /*2bf0*/  ISETP.GE.AND P4, PT, R72, 0x12, PT ;  /* 0x000000124800780c */ /* 0x000fc40003f86270 */
[----:B------:R-:W-:Y:S02]  /*2c00*/  LOP3.LUT R19, R19, 0xfffffff7, RZ, 0xc0, !PT ;  /* 0xfffffff713137812 */ /* 0x000fe400078ec0ff */
[----:B------:R-:W-:Y:S02]  /*2c10*/  FSEL R92, R92, -INF , !P3 ;  /* 0xff8000005c5c7808 */ /* 0x000fe40005800000 */
[----:B------:R-:W-:Y:S02]  /*2c20*/  ISETP.GT.AND P3, PT, R69, 0x10, !P5 ;  /* 0x000000104500780c */ /* 0x000fe40006f64270 */
[----:B------:R-:W-:Y:S02]  /*2c30*/  @P5 LOP3.LUT R19, R19, 0x8, RZ, 0xfc, !PT ;  /* 0x0000000813135812 */ /* 0x000fe400078efcff */
[----:B------:R-:W-:Y:S02]  /*2c40*/  ISETP.LT.OR P3, PT, R68, 0x11, P3 ;  /* 0x000000114400780c */ /* 0x000fe40001f61670 */
[----:B------:R-:W-:-:S02]  /*2c50*/  LOP3.LUT R19, R19, 0xfdffffff, RZ, 0xc0, !PT ;  /* 0xfdffffff13137812 */ /* 0x000fc400078ec0ff */
[----:B------:R-:W-:Y:S02]  /*2c60*/  FSEL R93, R93, -INF , !P3 ;  /* 0xff8000005d5d7808 */ /* 0x000fe40005800000 */
[----:B------:R-:W-:Y:S02]  /*2c70*/  @P4 LOP3.LUT R19, R19, 0x2000000, RZ, 0xfc, !PT ;  /* 0x0200000013134812 */ /* 0x000fe400078efcff */
[----:B------:R-:W-:Y:S02]  /*2c80*/  ISETP.GT.AND P3, PT, R69, 0x11, !P4 ;  /* 0x000000114500780c */ /* 0x000fe40006764270 */
[----:B------:R-:W-:Y:S02]  /*2c90*/  ISETP.GE.AND P4, PT, R72, 0x19, PT ;  /* 0x000000194800780c */ /* 0x000fe40003f86270 */
[----:B------:R-:W-:Y:S02]  /*2ca0*/  ISETP.LT.OR P3, PT, R68, 0x12, P3 ;  /* 0x000000124400780c */ /* 0x000fe40001f61670 */
[----:B------:R-:W-:-:S02]  /*2cb0*/  LOP3.LUT R19, R19, 0xfeffffff, RZ, 0xc0, !PT ;  /* 0xfeffffff13137812 */ /* 0x000fc400078ec0ff */
[----:B------:R-:W-:Y:S02]  /*2cc0*/  FSEL R94, R94, -INF , !P3 ;  /* 0xff8000005e5e7808 */ /* 0x000fe40005800000 */
[----:B------:R-:W-:-:S04]  /*2cd0*/  ISETP.GT.AND P3, PT, R69, 0x18, !P4 ;  /* 0x000000184500780c */ /* 0x000fc80006764270 */
[----:B------:R-:W-:Y:S02]  /*2ce0*/  ISETP.LT.OR P3, PT, R68, 0x19, P3 ;  /* 0x000000194400780c */ /* 0x000fe40001f61670 */
[----:B------:R-:W-:Y:S02]  /*2cf0*/  @P4 LOP3.LUT R19, R19, 0x1000000, RZ, 0xfc, !PT ;  /* 0x0100000013134812 */ /* 0x000fe400078efcff */
[----:B------:R-:W-:Y:S02]  /*2d00*/  ISETP.GE.AND P4, PT, R72, 0x1a, PT ;  /* 0x0000001a4800780c */ /* 0x000fe40003f86270 */
[----:B------:R-:W-:Y:S02]  /*2d10*/  LOP3.LUT R19, R19, 0xff7fffff, RZ, 0xc0, !PT ;  /* 0xff7fffff13137812 */ /* 0x000fe400078ec0ff */
[----:B------:R-:W-:Y:S02]  /*2d20*/  FSEL R95, R95, -INF , !P3 ;  /* 0xff8000005f5f7808 */ /* 0x000fe40005800000 */
[----:B------:R-:W-:-:S04]  /*2d30*/  ISETP.GT.AND P3, PT, R69, 0x19, !P4 ;  /* 0x000000194500780c */ /* 0x000fc80006764270 */
[----:B------:R-:W-:-:S03]  /*2d40*/  ISETP.LT.OR P3, PT, R68, 0x1a, P3 ;  /* 0x0000001a4400780c */ /* 0x000fc60001f61670 */
        /* <DEDUP_REMOVED lines=110> */
[----:B------:R-:W-:Y:S02]  /*3430*/  FSEL R45, R65, -INF , !P3 ;  /* 0xff800000412d7808 */ /* 0x000fe40005800000 */
[----:B------:R-:W-:Y:S02]  /*3440*/  LOP3.LUT R19, R19, 0xffffffef, RZ, 0xc0, !PT ;  /* 0xffffffef13137812 */ /* 0x000fe400078ec0ff */
[----:B------:R-:W-:-:S04]  /*3450*/  ISETP.GT.AND P3, PT, R69, 0x68, !P4 ;  /* 0x000000684500780c */ /* 0x000fc80006764270 */
[----:B------:R-:W-:-:S03]  /*3460*/  ISETP.LT.OR P3, PT, R68, 0x69, P3 ;  /* 0x000000694400780c */ /* 0x000fc60001f61670 */
[----:B------:R-:W-:Y:S02]  /*3470*/  @P4 LOP3.LUT R19, R19, 0x10, RZ, 0xfc, !PT ;  /* 0x0000001013134812 */ /* 0x000fe400078efcff */
[----:B------:R-:W-:Y:S02]  /*3480*/  ISETP.GE.AND P4, PT, R72, 0x6a, PT ;  /* 0x0000006a4800780c */ /* 0x000fe40003f86270 */
[----:B------:R-:W-:Y:S02]  /*3490*/  FSEL R44, R66, -INF , !P3 ;  /* 0xff800000422c7808 */ /* 0x000fe40005800000 */
[----:B------:R-:W-:Y:S02]  /*34a0*/  ISETP.GT.AND P3, PT, R69, 0x69, !P4 ;  /* 0x000000694500780c */ /* 0x000fe40006764270 */
[----:B------:R-:W-:Y:S02]  /*34b0*/  LOP3.LUT R19, R19, 0xfbffffff, RZ, 0xc0, !PT ;  /* 0xfbffffff13137812 */ /* 0x000fe400078ec0ff */
[----:B------:R-:W-:-:S04]  /*34c0*/  ISETP.LT.OR P3, PT, R68, 0x6a, P3 ;  /* 0x0000006a4400780c */ /* 0x000fc80001f61670 */
[----:B------:R-:W-:Y:S02]  /*34d0*/  FSEL R43, R67, -INF , !P3 ;  /* 0xff800000432b7808 */ /* 0x000fe40005800000 */
[----:B------:R-:W-:Y:S02]  /*34e0*/  ISETP.GE.AND P3, PT, R72, 0x71, PT ;  /* 0x000000714800780c */ /* 0x000fe40003f66270 */
[----:B------:R-:W-:Y:S02]  /*34f0*/  @P4 LOP3.LUT R19, R19, 0x4000000, RZ, 0xfc, !PT ;  /* 0x0400000013134812 */ /* 0x000fe400078efcff */
[----:B------:R-:W-:Y:S02]  /*3500*/  ISETP.GT.AND P4, PT, R69, 0x70, !P3 ;  /* 0x000000704500780c */ /* 0x000fe40005f84270 */
[----:B------:R-:W-:Y:S02]  /*3510*/  LOP3.LUT R19, R19, 0xfffffffe, RZ, 0xc0, !PT ;  /* 0xfffffffe13137812 */ /* 0x000fe400078ec0ff */
[----:B------:R-:W-:-:S04]  /*3520*/  ISETP.LT.OR P4, PT, R68, 0x71, P4 ;  /* 0x000000714400780c */ /* 0x000fc80002781670 */
[----:B------:R-:W-:Y:S02]  /*3530*/  FSEL R42, R80, -INF , !P4 ;  /* 0xff800000502a7808 */ /* 0x000fe40006000000 */
[----:B------:R-:W-:-:S04]  /*3540*/  ISETP.GE.AND P4, PT, R72, 0x72, PT ;  /* 0x000000724800780c */ /* 0x000fc80003f86270 */
[----:B------:R-:W-:-:S04]  /*3550*/  ISETP.GT.AND P5, PT, R69, 0x71, !P4 ;  /* 0x000000714500780c */ /* 0x000fc800067a4270 */
[----:B------:R-:W-:-:S04]  /*3560*/  ISETP.LT.OR P5, PT, R68, 0x72, P5 ;  /* 0x000000724400780c */ /* 0x000fc80002fa1670 */
[----:B------:R-:W-:Y:S02]  /*3570*/  FSEL R41, R81, -INF , !P5 ;  /* 0xff80000051297808 */ /* 0x000fe40006800000 */
[----:B------:R-:W-:-:S04]  /*3580*/  ISETP.GE.AND P5, PT, R72, 0x79, PT ;  /* 0x000000794800780c */ /* 0x000fc80003fa6270 */
[----:B------:R-:W-:-:S04]  /*3590*/  ISETP.GT.AND P6, PT, R69, 0x78, !P5 ;  /* 0x000000784500780c */ /* 0x000fc80006fc4270 */
[----:B------:R-:W-:-:S04]  /*35a0*/  ISETP.LT.OR P6, PT, R68, 0x79, P6 ;  /* 0x000000794400780c */ /* 0x000fc800037c1670 */
[----:B------:R-:W-:Y:S02]  /*35b0*/  FSEL R39, R84, -INF , !P6 ;  /* 0xff80000054277808 */ /* 0x000fe40007000000 */
[----:B------:R-:W-:-:S13]  /*35c0*/  ISETP.GE.AND P6, PT, R72, 0x1, PT ;  /* 0x000000014800780c */ /* 0x000fda0003fc6270 */
[----:B------:R-:W-:Y:S02]  /*35d0*/  @P6 LOP3.LUT R19, R19, 0x1, RZ, 0xfc, !PT ;  /* 0x0000000113136812 */ /* 0x000fe400078efcff */
[----:B------:R-:W-:Y:S02]  /*35e0*/  ISETP.GT.AND P6, PT, R69, RZ, !P6 ;  /* 0x000000ff4500720c */ /* 0x000fe400077c4270 */
[----:B------:R-:W-:Y:S02]  /*35f0*/  LOP3.LUT R19, R19, 0xf7ffffff, RZ, 0xc0, !PT ;  /* 0xf7ffffff13137812 */ /* 0x000fe400078ec0ff */
[----:B------:R-:W-:-:S04]  /*3600*/  ISETP.LT.OR P6, PT, R68, 0x1, P6 ;  /* 0x000000014400780c */ /* 0x000fc800037c1670 */
[----:B------:R-:W-:Y:S02]  /*3610*/  FSEL R73, R2, -INF , !P6 ;  /* 0xff80000002497808 */ /* 0x000fe40007000000 */
[----:B------:R-:W-:Y:S01]  /*3620*/  ISETP.GE.AND P6, PT, R72, 0x7a, PT ;  /* 0x0000007a4800780c */ /* 0x000fe20003fc6270 */
[----:B------:R-:W0:-:S12]  /*3630*/  SHFL.IDX PT, R2, R70, 0x1, 0x1c1f ;  /* 0x003c1f0046027f89 */ /* 0x000e1800000e0000 */
[----:B------:R-:W-:Y:S02]  /*3640*/  @P6 LOP3.LUT R19, R19, 0x8000000, RZ, 0xfc, !PT ;  /* 0x0800000013136812 */ /* 0x000fe400078efcff */
[----:B------:R-:W-:-:S04]  /*3650*/  ISETP.GT.AND P6, PT, R69, 0x79, !P6 ;  /* 0x000000794500780c */ /* 0x000fc800077c4270 */
[----:B------:R-:W-:-:S04]  /*3660*/  ISETP.LT.OR P6, PT, R68, 0x7a, P6 ;  /* 0x0000007a4400780c */ /* 0x000fc800037c1670 */
[----:B------:R-:W-:Y:S02]  /*3670*/  FSEL R40, R85, -INF , !P6 ;  /* 0xff80000055287808 */ /* 0x000fe40007000000 */
[----:B------:R-:W-:Y:S01]  /*3680*/  PLOP3.LUT P6, PT, PT, PT, UP1, 0x40, 0x0 ;  /* 0x000000000000781c */ /* 0x000fe20003fce818 */
[----:B0-----:R-:W-:Y:S01]  /*3690*/  IMAD.IADD R69, R76, 0x1, R2 ;  /* 0x000000014c457824 */ /* 0x001fe200078e0202 */
[----:B------:R-:W-:-:S11]  /*36a0*/  VIADDMNMX R68, R2, R77, R74, PT ;  /* 0x0000004d02447246 */ /* 0x000fd6000380014a */
[----:B------:R-:W-:Y:S05]  /*36b0*/  @P6 BRA `(.L_x_837) ;  /* 0x0000000000646947 */ /* 0x000fea0003800000 */
        /* <DEDUP_REMOVED lines=9> */
[----:B------:R-:W-:Y:S01]  /*3750*/  @P6 IMAD.HI.U32 R56, R2, UR10, RZ ;  /* 0x0000000a02386c27 */ /* 0x000fe2000f8e00ff */
[----:B------:R-:W-:-:S13]  /*3760*/  PLOP3.LUT P6, PT, PT, PT, UP2, 0x80, 0x0 ;  /* 0x000000000000781c */ /* 0x000fda0003fcf028 */
[----:B------:R-:W-:-:S04]  /*3770*/  @P6 SHF.R.U32.HI R2, RZ, UR11, R56 ;  /* 0x0000000bff026c19 */ /* 0x000fc80008011638 */
[----:B------:R-:W-:Y:S01]  /*3780*/  LOP3.LUT R2, RZ, R2, RZ, 0x33, !PT ;  /* 0x00000002ff027212 */ /* 0x000fe200078e33ff */
[----:B------:R-:W-:Y:S06]  /*3790*/  BRA `(.L_x_840) ;  /* 0x0000000000187947 */ /* 0x000fec0003800000 */
.L_x_839:
[----:B------:R-:W-:-:S06]  /*37a0*/  UISETP.NE.AND UP2, UPT, UR7, 0x1, UPT ;  /* 0x000000010700788c */ /* 0x000fcc000bf45270 */
[----:B------:R-:W-:-:S05]  /*37b0*/  PLOP3.LUT P6, PT, PT, PT, UP2, 0x80, 0x0 ;  /* 0x000000000000781c */ /* 0x000fca0003fcf028 */
[----:B------:R-:W-:-:S08]  /*37c0*/  @UP2 ULDC.64 UR10, c[0x0][0x9e8] ;  /* 0x00027a00000a2ab9 */ /* 0x000fd00000000a00 */
[----:B------:R-:W-:Y:S01]  /*37d0*/  @P6 IMAD.HI.U32 R56, R2, UR10, RZ ;  /* 0x0000000a02386c27 */ /* 0x000fe2000f8e00ff */
[----:B------:R-:W-:-:S13]  /*37e0*/  PLOP3.LUT P6, PT, PT, PT, UP2, 0x80, 0x0 ;  /* 0x000000000000781c */ /* 0x000fda0003fcf028 */
[----:B------:R-:W-:-:S07]  /*37f0*/  @P6 SHF.R.U32.HI R2, RZ, UR11, R56 ;  /* 0x0000000bff026c19 */ /* 0x000fce0008011638 */
.L_x_840:
[----:B------:R-:W-:Y:S05]  /*3800*/  BSYNC B0 ;  /* 0x0000000000007941 */ /* 0x000fea0003800000 */
.L_x_838:
[----:B------:R-:W-:-:S04]  /*3810*/  IMAD R65, R2, UR7, -R75 ;  /* 0x0000000702417c24 */ /* 0x000fc8000f8e0a4b */
[----:B------:R-:W-:-:S05]  /*3820*/  IMAD R65, R16, -0x2, R65 ;  /* 0xfffffffe10417824 */ /* 0x000fca00078e0241 */
[----:B------:R-:W-:Y:S02]  /*3830*/  VIMNMX R69, R69, R65, !PT ;  /* 0x0000004145457248 */ /* 0x000fe40007fe0100 */
[----:B------:R-:W-:-:S07]  /*3840*/  VIADDMNMX R68, R65, UR7, R68, PT ;  /* 0x0000000741447c46 */ /* 0x000fce000b800144 */
.L_x_837:
[----:B------:R-:W-:Y:S01]  /*3850*/  ISETP.GT.AND P2, PT, R69, 0x1, !P2 ;  /* 0x000000014500780c */ /* 0x000fe20005744270 */
[----:B------:R-:W-:Y:S01]  /*3860*/  ULDC UR34, c[0x0][0x988] ;  /* 0x0002620000227ab9 */ /* 0x000fe20000000800 */
[----:B------:R-:W-:Y:S01]  /*3870*/  LOP3.LUT P6, RZ, R19, 0x8, RZ, 0xc0, !PT ;  /* 0x0000000813ff7812 */ /* 0x000fe200078cc0ff */
[----:B------:R-:W-:Y:S01]  /*3880*/  @UP0 ULDC UR10, c[0x0][0x44c] ;  /* 0x00011300000a0ab9 */ /* 0x000fe20000000800 */
[----:B------:R-:W-:Y:S01]  /*3890*/  ISETP.LT.OR P2, PT, R68, 0x2, P2 ;  /* 0x000000024400780c */ /* 0x000fe20001741670 */
[----:B------:R-:W-:Y:S01]  /*38a0*/  UIMAD.WIDE.U32 UR10, UR41, UR10, URZ ;  /* 0x0000000a290a72a5 */ /* 0x000fe2000f8e003f */
[----:B------:R-:W-:Y:S01]  /*38b0*/  ISETP.GT.AND P3, PT, R69, 0x70, !P3 ;  /* 0x000000704500780c */ /* 0x000fe20005f64270 */
[----:B------:R-:W-:Y:S01]  /*38c0*/  @UP0 ULDC UR15, c[0x0][0x450] ;  /* 0x00011400000f0ab9 */ /* 0x000fe20000000800 */
[----:B------:R-:W-:Y:S01]  /*38d0*/  FSEL R3, R3, -INF , !P2 ;  /* 0xff80000003037808 */ /* 0x000fe20005000000 */
[----:B------:R-:W-:Y:S01]  /*38e0*/  UMOV UR14, UR41 ;  /* 0x00000029000e7c82 */ /* 0x000fe20008000000 */
[----:B------:R-:W-:Y:S01]  /*38f0*/  LOP3.LUT P2, RZ, R19, 0x2, RZ, 0xc0, !PT ;  /* 0x0000000213ff7812 */ /* 0x000fe2000784c0ff */
[----:B------:R-:W-:Y:S01]  /*3900*/  @UP0 USHF.R.U32.HI UR14, URZ, UR15, UR11 ;  /* 0x0000000f3f0e0299 */ /* 0x000fe2000801160b */
[----:B------:R-:W-:-:S02]  /*3910*/  ISETP.GT.AND P4, PT, R69, 0x71, !P4 ;  /* 0x000000714500780c */ /* 0x000fc40006784270 */
[C---:B------:R-:W-:Y:S01]  /*3920*/  ISETP.GT.AND P2, PT, R69.reuse, 0x8, !P2 ;  /* 0x000000084500780c */ /* 0x040fe20005744270 */
[----:B------:R-:W-:Y:S01]  /*3930*/  UIADD3 UR52, UR52, UR14, URZ ;  /* 0x0000000e34347290 */ /* 0x000fe2000fffe03f */
[C---:B------:R-:W-:Y:S02]  /*3940*/  ISETP.LT.OR P3, PT, R68.reuse, 0x71, P3 ;  /* 0x000000714400780c */ /* 0x040fe40001f61670 */
[----:B------:R-:W-:Y:S01]  /*3950*/  ISETP.LT.OR P2, PT, R68, 0x9, P2 ;  /* 0x000000094400780c */ /* 0x000fe20001741670 */
[----:B------:R-:W-:Y:S01]  /*3960*/  UIADD3 UR6, UR52, UR6, URZ ;  /* 0x0000000634067290 */ /* 0x000fe2000fffe03f */
[----:B------:R-:W-:Y:S02]  /*3970*/  ISETP.GT.AND P5, PT, R69, 0x78, !P5 ;  /* 0x000000784500780c */ /* 0x000fe40006fa4270 */
[----:B------:R-:W-:Y:S02]  /*3980*/  FSEL R56, R5, -INF , !P2 ;  /* 0xff80000005387808 */ /* 0x000fe40005000000 */
[----:B------:R-:W-:-:S02]  /*3990*/  LOP3.LUT P2, RZ, R19, 0x4, RZ, 0xc0, !PT ;  /* 0x0000000413ff7812 */ /* 0x000fc4000784c0ff */
[C---:B------:R-:W-:Y:S02]  /*39a0*/  ISETP.LT.OR P4, PT, R68.reuse, 0x72, P4 ;  /* 0x000000724400780c */ /* 0x040fe40002781670 */
[----:B------:R-:W-:Y:S02]  /*39b0*/  ISETP.GT.AND P2, PT, R69, 0x9, !P2 ;  /* 0x000000094500780c */ /* 0x000fe40005744270 */
[----:B------:R-:W-:Y:S02]  /*39c0*/  FSEL R27, R27, -INF , !P3 ;  /* 0xff8000001b1b7808 */ /* 0x000fe40005800000 */
[C---:B------:R-:W-:Y:S02]  /*39d0*/  ISETP.LT.OR P2, PT, R68.reuse, 0xa, P2 ;  /* 0x0000000a4400780c */ /* 0x040fe40001741670 */
[----:B------:R-:W-:Y:S02]  /*39e0*/  ISETP.LT.OR P5, PT, R68, 0x79, P5 ;  /* 0x000000794400780c */ /* 0x000fe40002fa1670 */
[----:B------:R-:W-:-:S02]  /*39f0*/  FSEL R65, R4, -INF , !P2 ;  /* 0xff80000004417808 */ /* 0x000fc40005000000 */
[----:B------:R-:W-:Y:S02]  /*3a00*/  ISETP.GT.AND P2, PT, R69, 0x10, !P6 ;  /* 0x000000104500780c */ /* 0x000fe40007744270 */
[----:B------:R-:W-:Y:S02]  /*3a10*/  LOP3.LUT P6, RZ, R19, 0x8000, RZ, 0xc0, !PT ;  /* 0x0000800013ff7812 */ /* 0x000fe400078cc0ff */
[----:B------:R-:W-:Y:S02]  /*3a20*/  ISETP.LT.OR P2, PT, R68, 0x11, P2 ;  /* 0x000000114400780c */ /* 0x000fe40001741670 */
[----:B------:R-:W-:Y:S02]  /*3a30*/  FMNMX.FTZ R4, R73, R89, !PT ;  /* 0x0000005949047209 */ /* 0x000fe40007810000 */
[----:B------:R-:W-:Y:S02]  /*3a40*/  FSEL R66, R6, -INF , !P2 ;  /* 0xff80000006427808 */ /* 0x000fe40005000000 */
[----:B------:R-:W-:-:S02]  /*3a50*/  LOP3.LUT P2, RZ, R19, 0x2000000, RZ, 0xc0, !PT ;  /* 0x0200000013ff7812 */ /* 0x000fc4000784c0ff */
[----:B------:R-:W-:Y:S02]  /*3a60*/  FSEL R28, R28, -INF , !P4 ;  /* 0xff8000001c1c7808 */ /* 0x000fe40006000000 */
[----:B------:R-:W-:Y:S02]  /*3a70*/  ISETP.GT.AND P2, PT, R69, 0x11, !P2 ;  /* 0x000000114500780c */ /* 0x000fe40005744270 */
[----:B------:R-:W-:Y:S02]  /*3a80*/  FSEL R29, R29, -INF , !P5 ;  /* 0xff8000001d1d7808 */ /* 0x000fe40006800000 */
[----:B------:R-:W-:-:S04]  /*3a90*/  ISETP.LT.OR P2, PT, R68, 0x12, P2 ;  /* 0x000000124400780c */ /* 0x000fc80001741670 */
[----:B------:R-:W-:Y:S02]  /*3aa0*/  FSEL R67, R7, -INF , !P2 ;  /* 0xff80000007437808 */ /* 0x000fe40005000000 */
[----:B------:R-:W-:-:S04]  /*3ab0*/  LOP3.LUT P2, RZ, R19, 0x1000000, RZ, 0xc0, !PT ;  /* 0x0100000013ff7812 */ /* 0x000fc8000784c0ff */
[----:B------:R-:W-:-:S04]  /*3ac0*/  ISETP.GT.AND P2, PT, R69, 0x18, !P2 ;  /* 0x000000184500780c */ /* 0x000fc80005744270 */
        /* <DEDUP_REMOVED lines=34> */
[----:B------:R-:W-:Y:S02]  /*3cf0*/  ISETP.GT.AND P2, PT, R69, 0x39, !P6 ;  /* 0x000000394500780c */ /* 0x000fe40007744270 */
[----:B------:R-:W-:Y:S02]  /*3d00*/  LOP3.LUT P6, RZ, R19, 0x10, RZ, 0xc0, !PT ;  /* 0x0000001013ff7812 */ /* 0x000fe400078cc0ff */
        /* <DEDUP_REMOVED lines=26> */
[----:B------:R-:W-:Y:S02]  /*3eb0*/  FMNMX.FTZ R33, R91, R4, !PT ;  /* 0x000000045b217209 */ /* 0x000fe40007810000 */
[----:B------:R-:W-:Y:S02]  /*3ec0*/  LOP3.LUT P2, RZ, R19, 0x100, RZ, 0xc0, !PT ;  /* 0x0000010013ff7812 */ /* 0x000fe4000784c0ff */
[----:B------:R-:W-:Y:S02]  /*3ed0*/  FMNMX.FTZ R4, R92, R33, !PT ;  /* 0x000000215c047209 */ /* 0x000fe40007810000 */
[----:B------:R-:W-:Y:S02]  /*3ee0*/  ISETP.GT.AND P2, PT, R69, 0x58, !P2 ;  /* 0x000000584500780c */ /* 0x000fe40005744270 */
[----:B------:R-:W-:-:S02]  /*3ef0*/  FMNMX.FTZ R33, R93, R4, !PT ;  /* 0x000000045d217209 */ /* 0x000fc40007810000 */
[----:B------:R-:W-:Y:S02]  /*3f00*/  ISETP.LT.OR P2, PT, R68, 0x59, P2 ;  /* 0x000000594400780c */ /* 0x000fe40001741670 */
[----:B------:R-:W-:Y:S02]  /*3f10*/  FMNMX.FTZ R4, R94, R33, !PT ;  /* 0x000000215e047209 */ /* 0x000fe40007810000 */
[----:B------:R-:W-:Y:S02]  /*3f20*/  FSEL R2, R36, -INF , !P2 ;  /* 0xff80000024027808 */ /* 0x000fe40005000000 */
[----:B------:R-:W-:Y:S02]  /*3f30*/  FMNMX.FTZ R33, R95, R4, !PT ;  /* 0x000000045f217209 */ /* 0x000fe40007810000 */
[----:B------:R-:W-:Y:S02]  /*3f40*/  LOP3.LUT P2, RZ, R19, 0x80, RZ, 0xc0, !PT ;  /* 0x0000008013ff7812 */ /* 0x000fe4000784c0ff */
[----:B------:R-:W-:-:S02]  /*3f50*/  FMNMX.FTZ R33, R96, R33, !PT ;  /* 0x0000002160217209 */ /* 0x000fc40007810000 */
[----:B------:R-:W-:Y:S02]  /*3f60*/  ISETP.GT.AND P2, PT, R69, 0x59, !P2 ;  /* 0x000000594500780c */ /* 0x000fe40005744270 */
[----:B------:R-:W-:Y:S02]  /*3f70*/  FMNMX.FTZ R4, R64, R33, !PT ;  /* 0x0000002140047209 */ /* 0x000fe40007810000 */
[----:B------:R-:W-:Y:S02]  /*3f80*/  ISETP.LT.OR P2, PT, R68, 0x5a, P2 ;  /* 0x0000005a4400780c */ /* 0x000fe40001741670 */
[----:B------:R-:W-:Y:S02]  /*3f90*/  FMNMX.FTZ R4, R61, R4, !PT ;  /* 0x000000043d047209 */ /* 0x000fe40007810000 */
[----:B------:R-:W-:Y:S02]  /*3fa0*/  FSEL R6, R35, -INF , !P2 ;  /* 0xff80000023067808 */ /* 0x000fe40005000000 */
[----:B------:R-:W-:-:S02]  /*3fb0*/  FMNMX.FTZ R33, R63, R4, !PT ;  /* 0x000000043f217209 */ /* 0x000fc40007810000 */
[----:B------:R-:W-:Y:S02]  /*3fc0*/  LOP3.LUT P2, RZ, R19, 0x40, RZ, 0xc0, !PT ;  /* 0x0000004013ff7812 */ /* 0x000fe4000784c0ff */
[----:B------:R-:W-:Y:S02]  /*3fd0*/  FMNMX.FTZ R33, R62, R33, !PT ;  /* 0x000000213e217209 */ /* 0x000fe40007810000 */
[----:B------:R-:W-:Y:S02]  /*3fe0*/  ISETP.GT.AND P2, PT, R69, 0x60, !P2 ;  /* 0x000000604500780c */ /* 0x000fe40005744270 */
[----:B------:R-:W-:Y:S02]  /*3ff0*/  FMNMX.FTZ R4, R60, R33, !PT ;  /* 0x000000213c047209 */ /* 0x000fe40007810000 */
[----:B------:R-:W-:Y:S02]  /*4000*/  ISETP.LT.OR P2, PT, R68, 0x61, P2 ;  /* 0x000000614400780c */ /* 0x000fe40001741670 */
[----:B------:R-:W-:-:S02]  /*4010*/  FMNMX.FTZ R4, R57, R4, !PT ;  /* 0x0000000439047209 */ /* 0x000fc40007810000 */
        /* <DEDUP_REMOVED lines=17> */
[----:B------:R-:W-:-:S04]  /*4130*/  FMNMX.FTZ R4, R54, R33, !PT ;  /* 0x0000002136047209 */ /* 0x000fc80007810000 */
        /* <DEDUP_REMOVED lines=8> */
[----:B------:R-:W-:-:S05]  /*41c0*/  FMNMX.FTZ R33, R40, R33, !PT ;  /* 0x0000002128217209 */ /* 0x000fca0007810000 */
[----:B------:R-:W0:Y:S02]  /*41d0*/  SHFL.BFLY PT, R4, R33, 0x2, 0x1f ;  /* 0x0c401f0021047f89 */ /* 0x000e2400000e0000 */
[----:B0-----:R-:W-:-:S05]  /*41e0*/  FMNMX.FTZ R8, R33, R4, !PT ;  /* 0x0000000421087209 */ /* 0x001fca0007810000 */
[----:B------:R-:W0:Y:S02]  /*41f0*/  SHFL.BFLY PT, R35, R8, 0x1, 0x1f ;  /* 0x0c201f0008237f89 */ /* 0x000e2400000e0000 */
[----:B0-----:R-:W-:-:S04]  /*4200*/  FMNMX.FTZ R4, R8, R35, !PT ;  /* 0x0000002308047209 */ /* 0x001fc80007810000 */
[C---:B------:R-:W-:Y:S01]  /*4210*/  FSETP.NEU.FTZ.AND P2, PT, R4.reuse, -INF , PT ;  /* 0xff8000000400780b */ /* 0x040fe20003f5d000 */
[----:B------:R-:W-:-:S05]  /*4220*/  FMUL.FTZ R76, R4, UR34 ;  /* 0x00000022044c7c20 */ /* 0x000fca0008410000 */
[----:B------:R-:W-:Y:S02]  /*4230*/  FSEL R76, R76, RZ, P2 ;  /* 0x000000ff4c4c7208 */ /* 0x000fe40001000000 */
[----:B------:R-:W-:Y:S02]  /*4240*/  ISETP.GT.AND P2, PT, R69, RZ, !P6 ;  /* 0x000000ff4500720c */ /* 0x000fe40007744270 */
[----:B------:R-:W-:Y:S01]  /*4250*/  LOP3.LUT P6, RZ, R19, 0x8000000, RZ, 0xc0, !PT ;  /* 0x0800000013ff7812 */ /* 0x000fe200078cc0ff */
[--C-:B------:R-:W-:Y:S01]  /*4260*/  FFMA.FTZ R33, R73, UR34, -R76.reuse ;  /* 0x0000002249217c23 */ /* 0x100fe2000801084c */
[----:B------:R-:W-:Y:S01]  /*4270*/  ISETP.LT.OR P2, PT, R68, 0x1, P2 ;  /* 0x000000014400780c */ /* 0x000fe20001741670 */
[--C-:B------:R-:W-:Y:S01]  /*4280*/  FFMA.FTZ R36, R89, UR34, -R76.reuse ;  /* 0x0000002259247c23 */ /* 0x100fe2000801084c */
[----:B------:R-:W-:Y:S01]  /*4290*/  ISETP.GT.AND P6, PT, R69, 0x79, !P6 ;  /* 0x000000794500780c */ /* 0x000fe200077c4270 */
[--C-:B------:R-:W-:Y:S01]  /*42a0*/  FFMA.FTZ R35, R91, UR34, -R76.reuse ;  /* 0x000000225b237c23 */ /* 0x100fe2000801084c */
[----:B------:R-:W-:Y:S01]  /*42b0*/  FSEL R74, R0, -INF , !P2 ;  /* 0xff800000004a7808 */ /* 0x000fe20005000000 */
[----:B------:R-:W-:Y:S01]  /*42c0*/  MUFU.EX2 R33, R33 ;  /* 0x0000002100217308 */ /* 0x000fe20000000800 */
[----:B------:R-:W-:Y:S01]  /*42d0*/  LOP3.LUT P2, RZ, R19, 0x4000000, RZ, 0xc0, !PT ;  /* 0x0400000013ff7812 */ /* 0x000fe2000784c0ff */
[--C-:B------:R-:W-:Y:S01]  /*42e0*/  FFMA.FTZ R70, R92, UR34, -R76.reuse ;  /* 0x000000225c467c23 */ /* 0x100fe2000801084c */
[----:B------:R-:W-:Y:S01]  /*42f0*/  FMNMX.FTZ R73, R74, R3, !PT ;  /* 0x000000034a497209 */ /* 0x000fe20007810000 */
[--C-:B------:R-:W-:Y:S01]  /*4300*/  FFMA.FTZ R0, R93, UR34, -R76.reuse ;  /* 0x000000225d007c23 */ /* 0x100fe2000801084c */
[----:B------:R-:W-:Y:S01]  /*4310*/  ISETP.GT.AND P2, PT, R69, 0x69, !P2 ;  /* 0x000000694500780c */ /* 0x000fe20005744270 */
[--C-:B------:R-:W-:Y:S01]  /*4320*/  FFMA.FTZ R94, R94, UR34, -R76.reuse ;  /* 0x000000225e5e7c23 */ /* 0x100fe2000801084c */
[----:B------:R-:W-:Y:S01]  /*4330*/  FMNMX.FTZ R8, R56, R73, !PT ;  /* 0x0000004938087209 */ /* 0x000fe20007810000 */
[----:B------:R-:W-:Y:S01]  /*4340*/  MUFU.EX2 R36, R36 ;  /* 0x0000002400247308 */ /* 0x000fe20000000800 */
[----:B------:R-:W-:Y:S01]  /*4350*/  ISETP.LT.OR P2, PT, R68, 0x6a, P2 ;  /* 0x0000006a4400780c */ /* 0x000fe20001741670 */
[--C-:B------:R-:W-:Y:S01]  /*4360*/  FFMA.FTZ R72, R95, UR34, -R76.reuse ;  /* 0x000000225f487c23 */ /* 0x100fe2000801084c */
[----:B------:R-:W-:Y:S01]  /*4370*/  FMNMX.FTZ R73, R65, R8, !PT ;  /* 0x0000000841497209 */ /* 0x000fe20007810000 */
[--C-:B------:R-:W-:Y:S01]  /*4380*/  FFMA.FTZ R96, R96, UR34, -R76.reuse ;  /* 0x0000002260607c23 */ /* 0x100fe2000801084c */
[----:B------:R-:W-:Y:S01]  /*4390*/  FSEL R26, R26, -INF , !P2 ;  /* 0xff8000001a1a7808 */ /* 0x000fe20005000000 */
        /* <DEDUP_REMOVED lines=10> */
[----:B------:R-:W0:Y:S01]  /*4440*/  MUFU.EX2 R70, R70 ;  /* 0x0000004600467308 */ /* 0x000e220000000800 */
[--C-:B------:R-:W-:Y:S01]  /*4450*/  FFMA.FTZ R60, R60, UR34, -R76.reuse ;  /* 0x000000223c3c7c23 */ /* 0x100fe2000801084c */
[--C-:B------:R-:W-:Y:S01]  /*4460*/  FFMA.FTZ R57, R57, UR34, -R76.reuse ;  /* 0x0000002239397c23 */ /* 0x100fe2000801084c */
[----:B------:R-:W-:Y:S01]  /*4470*/  FMNMX.FTZ R75, R9, R8, !PT ;  /* 0x00000008094b7209 */ /* 0x000fe20007810000 */
[--C-:B------:R-:W-:Y:S01]  /*4480*/  FFMA.FTZ R59, R59, UR34, -R76.reuse ;  /* 0x000000223b3b7c23 */ /* 0x100fe2000801084c */
        /* <DEDUP_REMOVED lines=12> */
[----:B------:R-:W-:Y:S01]  /*4550*/  FFMA.FTZ R40, R40, UR34, -R76 ;  /* 0x0000002228287c23 */ /* 0x000fe2000801084c */
        /* <DEDUP_REMOVED lines=25> */
[----:B------:R-:W-:Y:S01]  /*46f0*/  FMNMX.FTZ R8, R26, R77, !PT ;  /* 0x0000004d1a087209 */ /* 0x000fe20007810000 */
[----:B------:R-:W-:-:S03]  /*4700*/  FFMA.FTZ R77, R49, UR34, -R76 ;  /* 0x00000022314d7c23 */ /* 0x000fc6000801084c */
[----:B------:R-:W-:-:S03]  /*4710*/  FMNMX.FTZ R49, R27, R8, !PT ;  /* 0x000000081b317209 */ /* 0x000fc60007810000 */
[----:B------:R-:W-:Y:S01]  /*4720*/  MUFU.EX2 R68, R77 ;  /* 0x0000004d00447308 */ /* 0x000fe20000000800 */
[----:B------:R-:W-:Y:S01]  /*4730*/  FMNMX.FTZ R8, R28, R49, !PT ;  /* 0x000000311c087209 */ /* 0x000fe20007810000 */
[--C-:B------:R-:W-:Y:S01]  /*4740*/  FFMA.FTZ R49, R50, UR34, -R76.reuse ;  /* 0x0000002232317c23 */ /* 0x100fe2000801084c */
[--C-:B------:R-:W-:Y:S01]  /*4750*/  FFMA.FTZ R50, R51, UR34, -R76.reuse ;  /* 0x0000002233327c23 */ /* 0x100fe2000801084c */
[--C-:B------:R-:W-:Y:S01]  /*4760*/  FFMA.FTZ R51, R52, UR34, -R76.reuse ;  /* 0x0000002234337c23 */ /* 0x100fe2000801084c */
[----:B------:R-:W-:Y:S01]  /*4770*/  FMNMX.FTZ R69, R29, R8, !PT ;  /* 0x000000081d457209 */ /* 0x000fe20007810000 */
[--C-:B------:R-:W-:Y:S01]  /*4780*/  FFMA.FTZ R52, R53, UR34, -R76.reuse ;  /* 0x0000002235347c23 */ /* 0x100fe2000801084c */
[--C-:B------:R-:W-:Y:S01]  /*4790*/  FFMA.FTZ R53, R54, UR34, -R76.reuse ;  /* 0x0000002236357c23 */ /* 0x100fe2000801084c */
[----:B------:R-:W-:Y:S01]  /*47a0*/  FFMA.FTZ R54, R55, UR34, -R76 ;  /* 0x0000002237367c23 */ /* 0x000fe2000801084c */
[----:B------:R-:W-:Y:S01]  /*47b0*/  FMNMX.FTZ R69, R30, R69, !PT ;  /* 0x000000451e457209 */ /* 0x000fe20007810000 */
[----:B------:R-:W-:Y:S04]  /*47c0*/  MUFU.EX2 R57, R57 ;  /* 0x0000003900397308 */ /* 0x000fe80000000800 */
[----:B------:R-:W1:Y:S04]  /*47d0*/  SHFL.BFLY PT, R8, R69, 0x2, 0x1f ;  /* 0x0c401f0045087f89 */ /* 0x000e6800000e0000 */
[----:B------:R-:W-:Y:S08]  /*47e0*/  MUFU.EX2 R59, R59 ;  /* 0x0000003b003b7308 */ /* 0x000ff00000000800 */
[----:B------:R-:W-:Y:S08]  /*47f0*/  MUFU.EX2 R58, R58 ;  /* 0x0000003a003a7308 */ /* 0x000ff00000000800 */
[----:B------:R-:W-:Y:S01]  /*4800*/  MUFU.EX2 R47, R47 ;  /* 0x0000002f002f7308 */ /* 0x000fe20000000800 */
[----:B-1----:R-:W-:-:S07]  /*4810*/  FMNMX.FTZ R55, R69, R8, !PT ;  /* 0x0000000845377209 */ /* 0x002fce0007810000 */
[----:B------:R-:W-:Y:S01]  /*4820*/  MUFU.EX2 R49, R49 ;  /* 0x0000003100317308 */ /* 0x000fe20000000800 */
[----:B------:R-:W1:Y:S07]  /*4830*/  SHFL.BFLY PT, R8, R55, 0x1, 0x1f ;  /* 0x0c201f0037087f89 */ /* 0x000e6e00000e0000 */
[----:B------:R-:W-:Y:S08]  /*4840*/  MUFU.EX2 R50, R50 ;  /* 0x0000003200327308 */ /* 0x000ff00000000800 */
[----:B------:R-:W-:Y:S08]  /*4850*/  MUFU.EX2 R51, R51 ;  /* 0x0000003300337308 */ /* 0x000ff00000000800 */
[----:B------:R-:W-:Y:S01]  /*4860*/  MUFU.EX2 R52, R52 ;  /* 0x0000003400347308 */ /* 0x000fe20000000800 */
[----:B-1----:R-:W-:-:S04]  /*4870*/  FMNMX.FTZ R8, R55, R8, !PT ;  /* 0x0000000837087209 */ /* 0x002fc80007810000 */
[C---:B------:R-:W-:Y:S01]  /*4880*/  FSETP.NEU.FTZ.AND P2, PT, R8.reuse, -INF , PT ;  /* 0xff8000000800780b */ /* 0x040fe20003f5d000 */
[----:B------:R-:W-:Y:S02]  /*4890*/  FMUL.FTZ R55, R8, UR34 ;  /* 0x0000002208377c20 */ /* 0x000fe40008410000 */
[----:B------:R-:W-:Y:S03]  /*48a0*/  MUFU.EX2 R53, R53 ;  /* 0x0000003500357308 */ /* 0x000fe60000000800 */
[----:B------:R-:W-:Y:S02]  /*48b0*/  FSEL R55, R55, RZ, P2 ;  /* 0x000000ff37377208 */ /* 0x000fe40001000000 */
[----:B------:R-:W-:-:S03]  /*48c0*/  PLOP3.LUT P2, PT, PT, PT, UP1, 0x40, 0x0 ;  /* 0x000000000000781c */ /* 0x000fc60003f4e818 */
[--C-:B------:R-:W-:Y:S01]  /*48d0*/  FFMA.FTZ R74, R74, UR34, -R55.reuse ;  /* 0x000000224a4a7c23 */ /* 0x100fe20008010837 */
[--C-:B------:R-:W-:Y:S01]  /*48e0*/  FFMA.FTZ R69, R3, UR34, -R55.reuse ;  /* 0x0000002203457c23 */ /* 0x100fe20008010837 */
[--C-:B------:R-:W-:Y:S01]  /*48f0*/  FFMA.FTZ R76, R56, UR34, -R55.reuse ;  /* 0x00000022384c7c23 */ /* 0x100fe20008010837 */
[--C-:B------:R-:W-:Y:S01]  /*4900*/  FFMA.FTZ R78, R65, UR34, -R55.reuse ;  /* 0x00000022414e7c23 */ /* 0x100fe20008010837 */
[----:B------:R1:W-:Y:S01]  /*4910*/  MUFU.EX2 R77, R74 ;  /* 0x0000004a004d7308 */ /* 0x0003e20000000800 */
[--C-:B------:R-:W-:Y:S01]  /*4920*/  FFMA.FTZ R3, R66, UR34, -R55.reuse ;  /* 0x0000002242037c23 */ /* 0x100fe20008010837 */
[--C-:B------:R-:W-:Y:S01]  /*4930*/  FFMA.FTZ R56, R67, UR34, -R55.reuse ;  /* 0x0000002243387c23 */ /* 0x100fe20008010837 */
[--C-:B------:R-:W-:Y:S01]  /*4940*/  FFMA.FTZ R65, R7, UR34, -R55.reuse ;  /* 0x0000002207417c23 */ /* 0x100fe20008010837 */
[--C-:B------:R-:W-:Y:S01]  /*4950*/  FFMA.FTZ R66, R9, UR34, -R55.reuse ;  /* 0x0000002209427c23 */ /* 0x100fe20008010837 */
[--C-:B------:R-:W-:Y:S01]  /*4960*/  FFMA.FTZ R9, R21, UR34, -R55.reuse ;  /* 0x0000002215097c23 */ /* 0x100fe20008010837 */
[--C-:B------:R-:W-:Y:S01]  /*4970*/  FFMA.FTZ R21, R32, UR34, -R55.reuse ;  /* 0x0000002220157c23 */ /* 0x100fe20008010837 */
[--C-:B------:R-:W-:Y:S01]  /*4980*/  FFMA.FTZ R7, R15, UR34, -R55.reuse ;  /* 0x000000220f077c23 */ /* 0x100fe20008010837 */
[----:B------:R2:W3:Y:S01]  /*4990*/  MUFU.EX2 R82, R69 ;  /* 0x0000004500527308 */ /* 0x0004e20000000800 */
[--C-:B------:R-:W-:Y:S01]  /*49a0*/  FFMA.FTZ R67, R10, UR34, -R55.reuse ;  /* 0x000000220a437c23 */ /* 0x100fe20008010837 */
[--C-:B-1----:R-:W-:Y:S01]  /*49b0*/  FFMA.FTZ R74, R11, UR34, -R55.reuse ;  /* 0x000000220b4a7c23 */ /* 0x102fe20008010837 */
[--C-:B------:R-:W-:Y:S01]  /*49c0*/  FFMA.FTZ R11, R25, UR34, -R55.reuse ;  /* 0x00000022190b7c23 */ /* 0x100fe20008010837 */
[--C-:B------:R-:W-:Y:S01]  /*49d0*/  FFMA.FTZ R80, R31, UR34, -R55.reuse ;  /* 0x000000221f507c23 */ /* 0x100fe20008010837 */
[--C-:B------:R-:W-:Y:S01]  /*49e0*/  FFMA.FTZ R10, R14, UR34, -R55.reuse ;  /* 0x000000220e0a7c23 */ /* 0x100fe20008010837 */
[--C-:B------:R-:W-:Y:S01]  /*49f0*/  FFMA.FTZ R20, R20, UR34, -R55.reuse ;  /* 0x0000002214147c23 */ /* 0x100fe20008010837 */
[--C-:B------:R-:W-:Y:S01]  /*4a00*/  FFMA.FTZ R6, R6, UR34, -R55.reuse ;  /* 0x0000002206067c23 */ /* 0x100fe20008010837 */
[----:B------:R1:W4:Y:S01]  /*4a10*/  MUFU.EX2 R79, R76 ;  /* 0x0000004c004f7308 */ /* 0x0003220000000800 */
[--C-:B--2---:R-:W-:Y:S01]  /*4a20*/  FFMA.FTZ R69, R13, UR34, -R55.reuse ;  /* 0x000000220d457c23 */ /* 0x104fe20008010837 */
[----:B0-----:R-:W-:Y:S01]  /*4a30*/  F2FP.BF16.F32.PACK_AB R14, R70, R35 ;  /* 0x00000023460e723e */ /* 0x001fe200000010ff */
[--C-:B------:R-:W-:Y:S01]  /*4a40*/  FFMA.FTZ R5, R5, UR34, -R55.reuse ;  /* 0x0000002205057c23 */ /* 0x100fe20008010837 */
[--C-:B------:R-:W-:Y:S01]  /*4a50*/  FFMA.FTZ R2, R2, UR34, -R55.reuse ;  /* 0x0000002202027c23 */ /* 0x100fe20008010837 */
[----:B------:R-:W-:-:S03]  /*4a60*/  FFMA.FTZ R48, R48, UR34, -R55 ;  /* 0x0000002230307c23 */ /* 0x000fc60008010837 */
[----:B------:R0:W2:Y:S01]  /*4a70*/  MUFU.EX2 R84, R78 ;  /* 0x0000004e00547308 */ /* 0x0000a20000000800 */
[----:B-1----:R-:W-:Y:S01]  /*4a80*/  FFMA.FTZ R76, R24, UR34, -R55 ;  /* 0x00000022184c7c23 */ /* 0x002fe20008010837 */
[----:B---3--:R-:W-:-:S06]  /*4a90*/  FADD.FTZ R24, R77, R82 ;  /* 0x000000524d187221 */ /* 0x008fcc0000010000 */
[----:B------:R-:W1:Y:S01]  /*4aa0*/  MUFU.EX2 R3, R3 ;  /* 0x0000000300037308 */ /* 0x000e620000000800 */
[----:B0-----:R-:W-:Y:S01]  /*4ab0*/  FFMA.FTZ R78, R12, UR34, -R55 ;  /* 0x000000220c4e7c23 */ /* 0x001fe20008010837 */
[----:B------:R-:W-:Y:S01]  /*4ac0*/  FADD.FTZ R12, R33, R36 ;  /* 0x00000024210c7221 */ /* 0x000fe20000010000 */
[----:B----4-:R-:W-:-:S03]  /*4ad0*/  FADD.FTZ R15, R79, R24 ;  /* 0x000000184f0f7221 */ /* 0x010fc60000010000 */
[----:B------:R-:W-:Y:S01]  /*4ae0*/  FADD.FTZ R13, R35, R12 ;  /* 0x0000000c230d7221 */ /* 0x000fe20000010000 */
[----:B------:R-:W-:Y:S01]  /*4af0*/  F2FP.BF16.F32.PACK_AB R12, R36, R33 ;  /* 0x00000021240c723e */ /* 0x000fe200000010ff */
[----:B------:R-:W0:Y:S01]  /*4b00*/  MUFU.EX2 R56, R56 ;  /* 0x0000003800387308 */ /* 0x000e220000000800 */
[----:B--2---:R-:W-:Y:S01]  /*4b10*/  FADD.FTZ R24, R84, R15 ;  /* 0x0000000f54187221 */ /* 0x004fe20000010000 */
[----:B------:R-:W-:Y:S01]  /*4b20*/  FADD.FTZ R13, R70, R13 ;  /* 0x0000000d460d7221 */ /* 0x000fe20000010000 */
[--C-:B------:R-:W-:Y:S01]  /*4b30*/  FFMA.FTZ R36, R34, UR34, -R55.reuse ;  /* 0x0000002222247c23 */ /* 0x100fe20008010837 */
[----:B------:R-:W-:Y:S01]  /*4b40*/  F2FP.BF16.F32.PACK_AB R15, R84, R79 ;  /* 0x0000004f540f723e */ /* 0x000fe200000010ff */
[----:B------:R-:W-:Y:S01]  /*4b50*/  FFMA.FTZ R70, R29, UR34, -R55 ;  /* 0x000000221d467c23 */ /* 0x000fe20008010837 */
[----:B------:R-:W-:Y:S01]  /*4b60*/  FADD.FTZ R32, R0, R13 ;  /* 0x0000000d00207221 */ /* 0x000fe20000010000 */
[----:B------:R-:W-:Y:S01]  /*4b70*/  F2FP.BF16.F32.PACK_AB R13, R82, R77 ;  /* 0x0000004d520d723e */ /* 0x000fe200000010ff */
[----:B------:R-:W2:Y:S01]  /*4b80*/  MUFU.EX2 R65, R65 ;  /* 0x0000004100417308 */ /* 0x000ea20000000800 */
[----:B-1----:R-:W-:Y:S01]  /*4b90*/  FADD.FTZ R31, R3, R24 ;  /* 0x00000018031f7221 */ /* 0x002fe20000010000 */
[----:B------:R-:W-:Y:S01]  /*4ba0*/  FADD.FTZ R25, R73, R32 ;  /* 0x0000002049197221 */ /* 0x000fe20000010000 */
[----:B------:R-:W-:Y:S01]  /*4bb0*/  FFMA.FTZ R35, R28, UR34, -R55 ;  /* 0x000000221c237c23 */ /* 0x000fe20008010837 */
[----:B------:R1:W-:Y:S01]  /*4bc0*/  STSM.16.M88.4 [R17+0x21800], R12 ;  /* 0x0218000c11007844 */ /* 0x0003e20000000200 */
[----:B------:R-:W-:Y:S01]  /*4bd0*/  F2FP.BF16.F32.PACK_AB R28, R61, R64 ;  /* 0x000000403d1c723e */ /* 0x000fe200000010ff */
[----:B------:R-:W-:Y:S01]  /*4be0*/  FADD.FTZ R32, R72, R25 ;  /* 0x0000001948207221 */ /* 0x000fe20000010000 */
[----:B------:R-:W-:Y:S01]  /*4bf0*/  FFMA.FTZ R25, R37, UR34, -R55 ;  /* 0x0000002225197c23 */ /* 0x000fe20008010837 */
[----:B------:R-:W3:Y:S01]  /*4c00*/  MUFU.EX2 R66, R66 ;  /* 0x0000004200427308 */ /* 0x000ee20000000800 */
[----:B0-----:R-:W-:Y:S01]  /*4c10*/  FADD.FTZ R24, R56, R31 ;  /* 0x0000001f38187221 */ /* 0x001fe20000010000 */
[----:B------:R-:W-:Y:S01]  /*4c20*/  FADD.FTZ R33, R75, R32 ;  /* 0x000000204b217221 */ /* 0x000fe20000010000 */
[----:B------:R-:W-:-:S03]  /*4c30*/  FFMA.FTZ R31, R38, UR34, -R55 ;  /* 0x00000022261f7c23 */ /* 0x000fc60008010837 */
[----:B------:R-:W-:Y:S02]  /*4c40*/  FADD.FTZ R32, R64, R33 ;  /* 0x0000002140207221 */ /* 0x000fe40000010000 */
[----:B------:R-:W0:Y:S01]  /*4c50*/  MUFU.EX2 R67, R67 ;  /* 0x0000004300437308 */ /* 0x000e220000000800 */
[----:B--2---:R-:W-:Y:S01]  /*4c60*/  FADD.FTZ R33, R65, R24 ;  /* 0x0000001841217221 */ /* 0x004fe20000010000 */
[----:B------:R-:W-:Y:S01]  /*4c70*/  FADD.FTZ R34, R61, R32 ;  /* 0x000000203d227221 */ /* 0x000fe20000010000 */
[----:B------:R-:W-:Y:S01]  /*4c80*/  FFMA.FTZ R32, R26, UR34, -R55 ;  /* 0x000000221a207c23 */ /* 0x000fe20008010837 */
[----:B-1----:R-:W-:Y:S02]  /*4c90*/  F2FP.BF16.F32.PACK_AB R12, R57, R60 ;  /* 0x0000003c390c723e */ /* 0x002fe400000010ff */
[----:B------:R-:W-:Y:S01]  /*4ca0*/  FADD.FTZ R77, R63, R34 ;  /* 0x000000223f4d7221 */ /* 0x000fe20000010000 */
[----:B------:R-:W-:Y:S01]  /*4cb0*/  F2FP.BF16.F32.PACK_AB R14, R58, R59 ;  /* 0x0000003b3a0e723e */ /* 0x000fe200000010ff */
[----:B------:R-:W1:Y:S01]  /*4cc0*/  MUFU.EX2 R74, R74 ;  /* 0x0000004a004a7308 */ /* 0x000e620000000800 */
[----:B---3--:R-:W-:Y:S01]  /*4cd0*/  FADD.FTZ R24, R66, R33 ;  /* 0x0000002142187221 */ /* 0x008fe20000010000 */
[----:B------:R-:W-:Y:S01]  /*4ce0*/  FFMA.FTZ R33, R27, UR34, -R55 ;  /* 0x000000221b217c23 */ /* 0x000fe20008010837 */
[----:B------:R-:W-:Y:S01]  /*4cf0*/  FADD.FTZ R79, R62, R77 ;  /* 0x0000004d3e4f7221 */ /* 0x000fe20000010000 */
[----:B------:R-:W-:Y:S01]  /*4d00*/  FFMA.FTZ R77, R30, UR34, -R55 ;  /* 0x000000221e4d7c23 */ /* 0x000fe20008010837 */
[----:B------:R-:W-:-:S02]  /*4d10*/  F2FP.BF16.F32.PACK_AB R30, R62, R63 ;  /* 0x0000003f3e1e723e */ /* 0x000fc400000010ff */
[----:B------:R-:W-:Y:S01]  /*4d20*/  FADD.FTZ R26, R60, R79 ;  /* 0x0000004f3c1a7221 */ /* 0x000fe20000010000 */
[----:B------:R-:W2:Y:S01]  /*4d30*/  MUFU.EX2 R69, R69 ;  /* 0x0000004500457308 */ /* 0x000ea20000000800 */
[----:B0-----:R-:W-:Y:S01]  /*4d40*/  FADD.FTZ R27, R67, R24 ;  /* 0x00000018431b7221 */ /* 0x001fe20000010000 */
[----:B------:R-:W-:-:S06]  /*4d50*/  F2FP.BF16.F32.PACK_AB R34, R50, R49 ;  /* 0x000000313222723e */ /* 0x000fcc00000010ff */
[----:B------:R-:W0:Y:S01]  /*4d60*/  MUFU.EX2 R78, R78 ;  /* 0x0000004e004e7308 */ /* 0x000e220000000800 */
[----:B-1----:R-:W-:-:S07]  /*4d70*/  FADD.FTZ R24, R74, R27 ;  /* 0x0000001b4a187221 */ /* 0x002fce0000010000 */
[----:B------:R-:W1:Y:S01]  /*4d80*/  MUFU.EX2 R7, R7 ;  /* 0x0000000700077308 */ /* 0x000e620000000800 */
[----:B--2---:R-:W-:Y:S01]  /*4d90*/  FADD.FTZ R27, R69, R24 ;  /* 0x00000018451b7221 */ /* 0x004fe20000010000 */
[----:B------:R-:W-:-:S06]  /*4da0*/  F2FP.BF16.F32.PACK_AB R24, R73, R0 ;  /* 0x000000004918723e */ /* 0x000fcc00000010ff */
[----:B------:R-:W2:Y:S01]  /*4db0*/  MUFU.EX2 R10, R10 ;  /* 0x0000000a000a7308 */ /* 0x000ea20000000800 */
[----:B0-----:R-:W-:-:S07]  /*4dc0*/  FADD.FTZ R0, R78, R27 ;  /* 0x0000001b4e007221 */ /* 0x001fce0000010000 */
[----:B------:R-:W0:Y:S01]  /*4dd0*/  MUFU.EX2 R9, R9 ;  /* 0x0000000900097308 */ /* 0x000e220000000800 */
[----:B-1----:R-:W-:-:S07]  /*4de0*/  FADD.FTZ R27, R7, R0 ;  /* 0x00000000071b7221 */ /* 0x002fce0000010000 */
[----:B------:R1:W-:Y:S01]  /*4df0*/  MUFU.EX2 R37, R6 ;  /* 0x0000000600257308 */ /* 0x0003e20000000800 */
[----:B--2---:R-:W-:Y:S01]  /*4e00*/  FADD.FTZ R0, R10, R27 ;  /* 0x0000001b0a007221 */ /* 0x004fe20000010000 */
[----:B------:R-:W-:-:S06]  /*4e10*/  F2FP.BF16.F32.PACK_AB R27, R66, R65 ;  /* 0x00000041421b723e */ /* 0x000fcc00000010ff */
[----:B------:R-:W2:Y:S01]  /*4e20*/  MUFU.EX2 R20, R20 ;  /* 0x0000001400147308 */ /* 0x000ea20000000800 */
[----:B-1----:R-:W-:Y:S01]  /*4e30*/  FADD.FTZ R6, R57, R26 ;  /* 0x0000001a39067221 */ /* 0x002fe20000010000 */
[----:B------:R-:W-:-:S03]  /*4e40*/  F2FP.BF16.F32.PACK_AB R26, R75, R72 ;  /* 0x000000484b1a723e */ /* 0x000fc600000010ff */
[----:B------:R-:W-:-:S03]  /*4e50*/  FADD.FTZ R29, R59, R6 ;  /* 0x000000063b1d7221 */ /* 0x000fc60000010000 */
[----:B------:R-:W1:Y:S01]  /*4e60*/  MUFU.EX2 R11, R11 ;  /* 0x0000000b000b7308 */ /* 0x000e620000000800 */
[----:B------:R-:W-:Y:S01]  /*4e70*/  FADD.FTZ R6, R58, R29 ;  /* 0x0000001d3a067221 */ /* 0x000fe20000010000 */
[----:B------:R-:W-:-:S03]  /*4e80*/  F2FP.BF16.F32.PACK_AB R29, R74, R67 ;  /* 0x000000434a1d723e */ /* 0x000fc600000010ff */
[----:B------:R-:W-:-:S03]  /*4e90*/  FADD.FTZ R13, R47, R6 ;  /* 0x000000062f0d7221 */ /* 0x000fc60000010000 */
[----:B------:R-:W3:Y:S01]  /*4ea0*/  MUFU.EX2 R76, R76 ;  /* 0x0000004c004c7308 */ /* 0x000ee20000000800 */
[----:B------:R-:W-:-:S04]  /*4eb0*/  FADD.FTZ R6, R68, R13 ;  /* 0x0000000d44067221 */ /* 0x000fc80000010000 */
[----:B------:R-:W-:-:S03]  /*4ec0*/  FADD.FTZ R15, R49, R6 ;  /* 0x00000006310f7221 */ /* 0x000fc60000010000 */
[----:B------:R4:W-:Y:S08]  /*4ed0*/  MUFU.EX2 R38, R25 ;  /* 0x0000001900267308 */ /* 0x0009f00000000800 */
[----:B------:R-:W5:Y:S01]  /*4ee0*/  MUFU.EX2 R21, R21 ;  /* 0x0000001500157308 */ /* 0x000f620000000800 */
[----:B----4-:R-:W-:Y:S01]  /*4ef0*/  F2FP.BF16.F32.PACK_AB R25, R56, R3 ;  /* 0x000000033819723e */ /* 0x010fe200000010ff */
[----:B0-----:R-:W-:-:S04]  /*4f00*/  FADD.FTZ R3, R9, R0 ;  /* 0x0000000009037221 */ /* 0x001fc80000010000 */
[----:B--2---:R-:W-:Y:S01]  /*4f10*/  FADD.FTZ R0, R20, R3 ;  /* 0x0000000314007221 */ /* 0x004fe20000010000 */
[----:B------:R0:W-:Y:S01]  /*4f20*/  STSM.16.M88.4 [R23], R24 ;  /* 0x0000001817007844 */ /* 0x0001e20000000200 */
[----:B------:R-:W2:Y:S02]  /*4f30*/  MUFU.EX2 R80, R80 ;  /* 0x0000005000507308 */ /* 0x000ea40000000800 */
[----:B-1----:R-:W-:Y:S01]  /*4f40*/  FADD.FTZ R13, R11, R0 ;  /* 0x000000000b0d7221 */ /* 0x002fe20000010000 */
[----:B------:R-:W-:-:S03]  /*4f50*/  FADD.FTZ R0, R50, R15 ;  /* 0x0000000f32007221 */ /* 0x000fc60000010000 */
[----:B---3--:R-:W-:Y:S01]  /*4f60*/  FADD.FTZ R6, R76, R13 ;  /* 0x0000000d4c067221 */ /* 0x008fe20000010000 */
[----:B------:R-:W-:Y:S01]  /*4f70*/  FADD.FTZ R15, R51, R0 ;  /* 0x00000000330f7221 */ /* 0x000fe20000010000 */
[----:B------:R-:W1:Y:S02]  /*4f80*/  MUFU.EX2 R36, R36 ;  /* 0x0000002400247308 */ /* 0x000e640000000800 */
[----:B-----5:R-:W-:Y:S01]  /*4f90*/  FADD.FTZ R13, R21, R6 ;  /* 0x00000006150d7221 */ /* 0x020fe20000010000 */
[----:B------:R-:W-:-:S04]  /*4fa0*/  FADD.FTZ R6, R52, R15 ;  /* 0x0000000f34067221 */ /* 0x000fc80000010000 */
[----:B------:R-:W-:Y:S01]  /*4fb0*/  FADD.FTZ R15, R53, R6 ;  /* 0x00000006350f7221 */ /* 0x000fe20000010000 */
[----:B------:R-:W3:Y:S01]  /*4fc0*/  MUFU.EX2 R5, R5 ;  /* 0x0000000500057308 */ /* 0x000ee20000000800 */
[----:B--2---:R-:W-:Y:S01]  /*4fd0*/  FADD.FTZ R13, R80, R13 ;  /* 0x0000000d500d7221 */ /* 0x004fe20000010000 */
[----:B0-----:R-:W-:-:S06]  /*4fe0*/  F2FP.BF16.F32.PACK_AB R24, R52, R51 ;  /* 0x000000333418723e */ /* 0x001fcc00000010ff */
[----:B------:R-:W0:Y:S01]  /*4ff0*/  MUFU.EX2 R2, R2 ;  /* 0x0000000200027308 */ /* 0x000e220000000800 */
[----:B-1----:R-:W-:Y:S01]  /*5000*/  FADD.FTZ R6, R36, R13 ;  /* 0x0000000d24067221 */ /* 0x002fe20000010000 */
[----:B------:R-:W-:-:S06]  /*5010*/  F2FP.BF16.F32.PACK_AB R13, R10, R7 ;  /* 0x000000070a0d723e */ /* 0x000fcc00000010ff */
[----:B------:R-:W1:Y:S01]  /*5020*/  MUFU.EX2 R54, R54 ;  /* 0x0000003600367308 */ /* 0x000e620000000800 */
[----:B---3--:R-:W-:-:S07]  /*5030*/  FADD.FTZ R25, R5, R6 ;  /* 0x0000000605197221 */ /* 0x008fce0000010000 */
[----:B------:R-:W2:Y:S01]  /*5040*/  MUFU.EX2 R46, R46 ;  /* 0x0000002e002e7308 */ /* 0x000ea20000000800 */
[----:B0-----:R-:W-:Y:S01]  /*5050*/  FADD.FTZ R6, R2, R25 ;  /* 0x0000001902067221 */ /* 0x001fe20000010000 */
[----:B------:R-:W-:-:S03]  /*5060*/  F2FP.BF16.F32.PACK_AB R25, R5, R36 ;  /* 0x000000240519723e */ /* 0x000fc600000010ff */
[----:B------:R-:W-:-:S03]  /*5070*/  FADD.FTZ R5, R37, R6 ;  /* 0x0000000625057221 */ /* 0x000fc60000010000 */
[----:B------:R0:W-:Y:S01]  /*5080*/  MUFU.EX2 R3, R32 ;  /* 0x0000002000037308 */ /* 0x0001e20000000800 */
[----:B-1----:R-:W-:Y:S01]  /*5090*/  FADD.FTZ R27, R54, R15 ;  /* 0x0000000f361b7221 */ /* 0x002fe20000010000 */
[----:B------:R-:W-:Y:S02]  /*50a0*/  F2FP.BF16.F32.PACK_AB R15, R20, R9 ;  /* 0x00000009140f723e */ /* 0x000fe400000010ff */
[----:B------:R-:W-:-:S04]  /*50b0*/  F2FP.BF16.F32.PACK_AB R26, R54, R53 ;  /* 0x00000035361a723e */ /* 0x000fc800000010ff */
[----:B------:R-:W1:Y:S01]  /*50c0*/  MUFU.EX2 R45, R45 ;  /* 0x0000002d002d7308 */ /* 0x000e620000000800 */
[----:B0-----:R-:W-:Y:S01]  /*50d0*/  F2FP.BF16.F32.PACK_AB R32, R68, R47 ;  /* 0x0000002f4420723e */ /* 0x001fe200000010ff */
[----:B--2---:R-:W-:Y:S01]  /*50e0*/  FADD.FTZ R6, R46, R27 ;  /* 0x0000001b2e067221 */ /* 0x004fe20000010000 */
[----:B------:R-:W-:Y:S01]  /*50f0*/  F2FP.BF16.F32.PACK_AB R27, R37, R2 ;  /* 0x00000002251b723e */ /* 0x000fe200000010ff */
[----:B------:R-:W-:-:S04]  /*5100*/  FADD.FTZ R2, R38, R5 ;  /* 0x0000000526027221 */ /* 0x000fc80000010000 */
[----:B------:R-:W-:Y:S08]  /*5110*/  MUFU.EX2 R44, R44 ;  /* 0x0000002c002c7308 */ /* 0x000ff00000000800 */
[----:B------:R-:W-:Y:S01]  /*5120*/  MUFU.EX2 R43, R43 ;  /* 0x0000002b002b7308 */ /* 0x000fe20000000800 */
[----:B-1----:R-:W-:-:S07]  /*5130*/  FADD.FTZ R5, R45, R6 ;  /* 0x000000062d057221 */ /* 0x002fce0000010000 */
[----:B------:R0:W1:Y:S08]  /*5140*/  MUFU.EX2 R55, R31 ;  /* 0x0000001f00377308 */ /* 0x0000700000000800 */
[----:B------:R-:W2:Y:S01]  /*5150*/  MUFU.EX2 R48, R48 ;  /* 0x0000003000307308 */ /* 0x000ea20000000800 */
[----:B0-----:R-:W-:-:S05]  /*5160*/  F2FP.BF16.F32.PACK_AB R31, R78, R69 ;  /* 0x000000454e1f723e */ /* 0x001fca00000010ff */
[----:B------:R0:W-:Y:S02]  /*5170*/  STSM.16.M88.4 [R22], R28 ;  /* 0x0000001c16007844 */ /* 0x0001e40000000200 */
[----:B------:R-:W-:Y:S01]  /*5180*/  MUFU.EX2 R42, R42 ;  /* 0x0000002a002a7308 */ /* 0x000fe20000000800 */
[----:B-1----:R-:W-:Y:S01]  /*5190*/  FADD.FTZ R7, R55, R2 ;  /* 0x0000000237077221 */ /* 0x002fe20000010000 */
[----:B------:R1:W-:Y:S01]  /*51a0*/  STSM.16.M88.4 [R18], R12 ;  /* 0x0000000c12007844 */ /* 0x0003e20000000200 */
[----:B------:R-:W-:-:S04]  /*51b0*/  FADD.FTZ R2, R44, R5 ;  /* 0x000000052c027221 */ /* 0x000fc80000010000 */
[----:B------:R-:W-:Y:S01]  /*51c0*/  FADD.FTZ R5, R43, R2 ;  /* 0x000000022b057221 */ /* 0x000fe20000010000 */
[----:B------:R-:W1:Y:S01]  /*51d0*/  MUFU.EX2 R41, R41 ;  /* 0x0000002900297308 */ /* 0x000e620000000800 */
[----:B--2---:R-:W-:-:S04]  /*51e0*/  FADD.FTZ R6, R48, R7 ;  /* 0x0000000730067221 */ /* 0x004fc80000010000 */
[----:B------:R-:W-:Y:S01]  /*51f0*/  FADD.FTZ R7, R3, R6 ;  /* 0x0000000603077221 */ /* 0x000fe20000010000 */
[----:B0-----:R-:W-:Y:S02]  /*5200*/  F2FP.BF16.F32.PACK_AB R28, R45, R46 ;  /* 0x0000002e2d1c723e */ /* 0x001fe400000010ff */
[----:B------:R-:W0:Y:S01]  /*5210*/  MUFU.EX2 R39, R39 ;  /* 0x0000002700277308 */ /* 0x000e220000000800 */
[----:B------:R-:W-:Y:S02]  /*5220*/  F2FP.BF16.F32.PACK_AB R30, R43, R44 ;  /* 0x0000002c2b1e723e */ /* 0x000fe400000010ff */
[----:B------:R-:W-:Y:S02]  /*5230*/  F2FP.BF16.F32.PACK_AB R29, R55, R38 ;  /* 0x00000026371d723e */ /* 0x000fe400000010ff */
[----:B------:R-:W-:-:S03]  /*5240*/  F2FP.BF16.F32.PACK_AB R31, R3, R48 ;  /* 0x00000030031f723e */ /* 0x000fc600000010ff */
[----:B------:R-:W2:Y:S01]  /*5250*/  MUFU.EX2 R40, R40 ;  /* 0x0000002800287308 */ /* 0x000ea20000000800 */
[----:B-1----:R-:W-:Y:S01]  /*5260*/  F2FP.BF16.F32.PACK_AB R12, R41, R42 ;  /* 0x0000002a290c723e */ /* 0x002fe200000010ff */
[----:B------:R-:W-:-:S04]  /*5270*/  FADD.FTZ R42, R42, R5 ;  /* 0x000000052a2a7221 */ /* 0x000fc80000010000 */
[----:B------:R-:W-:Y:S02]  /*5280*/  FADD.FTZ R42, R41, R42 ;  /* 0x0000002a292a7221 */ /* 0x000fe40000010000 */
[----:B------:R1:W-:Y:S02]  /*5290*/  MUFU.EX2 R0, R33 ;  /* 0x0000002100007308 */ /* 0x0003e40000000800 */
[----:B0-----:R-:W-:-:S06]  /*52a0*/  FADD.FTZ R3, R39, R42 ;  /* 0x0000002a27037221 */ /* 0x001fcc0000010000 */
[----:B------:R0:W3:Y:S01]  /*52b0*/  MUFU.EX2 R47, R35 ;  /* 0x00000023002f7308 */ /* 0x0000e20000000800 */
[----:B-1----:R-:W-:Y:S01]  /*52c0*/  F2FP.BF16.F32.PACK_AB R33, R76, R11 ;  /* 0x0000000b4c21723e */ /* 0x002fe200000010ff */
[C---:B--2---:R-:W-:Y:S01]  /*52d0*/  FADD.FTZ R3, R40.reuse, R3 ;  /* 0x0000000328037221 */ /* 0x044fe20000010000 */
[----:B------:R-:W-:-:S05]  /*52e0*/  F2FP.BF16.F32.PACK_AB R14, R40, R39 ;  /* 0x00000027280e723e */ /* 0x000fca00000010ff */
[----:B------:R-:W1:Y:S01]  /*52f0*/  MUFU.EX2 R70, R70 ;  /* 0x0000004600467308 */ /* 0x000e620000000800 */
[----:B0-----:R-:W-:-:S05]  /*5300*/  F2FP.BF16.F32.PACK_AB R35, R80, R21 ;  /* 0x000000155023723e */ /* 0x001fca00000010ff */
[----:B------:R0:W-:Y:S02]  /*5310*/  STSM.16.M88.4 [R17+0x27800], R32 ;  /* 0x0278002011007844 */ /* 0x0001e40000000200 */
[----:B------:R-:W2:Y:S01]  /*5320*/  MUFU.EX2 R77, R77 ;  /* 0x0000004d004d7308 */ /* 0x000ea20000000800 */
[----:B---3--:R-:W-:Y:S01]  /*5330*/  F2FP.BF16.F32.PACK_AB R13, R47, R0 ;  /* 0x000000002f0d723e */ /* 0x008fe200000010ff */
[----:B------:R0:W-:Y:S01]  /*5340*/  STSM.16.M88.4 [R136], R24 ;  /* 0x0000001888007844 */ /* 0x0001e20000000200 */
[----:B------:R-:W-:-:S03]  /*5350*/  FADD.FTZ R0, R0, R7 ;  /* 0x0000000700007221 */ /* 0x000fc60000010000 */
[----:B------:R0:W-:Y:S01]  /*5360*/  STSM.16.M88.4 [R22+0x6000], R28 ;  /* 0x0060001c16007844 */ /* 0x0001e20000000200 */
[----:B------:R-:W-:Y:S01]  /*5370*/  FADD.FTZ R47, R47, R0 ;  /* 0x000000002f2f7221 */ /* 0x000fe20000010000 */
[----:B------:R-:W-:-:S03]  /*5380*/  VIADD R0, R88, 0xfffffffe ;  /* 0xfffffffe58007836 */ /* 0x000fc60000000000 */
[----:B-1----:R-:W-:Y:S01]  /*5390*/  FADD.FTZ R2, R70, R47 ;  /* 0x0000002f46027221 */ /* 0x002fe20000010000 */
[----:B--2---:R-:W-:-:S03]  /*53a0*/  F2FP.BF16.F32.PACK_AB R15, R77, R70 ;  /* 0x000000464d0f723e */ /* 0x004fc600000010ff */
[----:B------:R-:W-:Y:S02]  /*53b0*/  FADD.FTZ R2, R77, R2 ;  /* 0x000000024d027221 */ /* 0x000fe40000010000 */
[----:B------:R0:W-:Y:S01]  /*53c0*/  STSM.16.M88.4 [R18+0x6000], R12 ;  /* 0x0060000c12007844 */ /* 0x0001e20000000200 */
[----:B------:R1:W-:Y:S06]  /*53d0*/  MEMBAR.ALL.CTA ;  /* 0x0000000000007992 */ /* 0x0003ec0000008000 */
[----:B-1----:R-:W1:Y:S02]  /*53e0*/  FENCE.VIEW.ASYNC.S ;  /* 0x00000000000073c6 */ /* 0x002e640000000000 */
[----:B-1----:R-:W-:Y:S01]  /*53f0*/  NOP ;  /* 0x0000000000007918 */ /* 0x002fe20000000000 */
[----:B------:R-:W-:Y:S05]  /*5400*/  @P2 BRA `(.L_x_841) ;  /* 0x0000000000442947 */ /* 0x000fea0003800000 */
        /* <DEDUP_REMOVED lines=10> */
.L_x_842:
[----:B------:R-:W-:-:S11]  /*54b0*/  UISETP.NE.AND UP2, UPT, UR7, 0x1, UPT ;  /* 0x000000010700788c */ /* 0x000fd6000bf45270 */
[----:B------:R-:W-:Y:S02]  /*54c0*/  @UP2 ULDC.64 UR10, c[0x0][0x9e8] ;  /* 0x00027a00000a2ab9 */ /* 0x000fe40000000a00 */
[----:B------:R-:W-:-:S04]  /*54d0*/  UIMAD.WIDE.U32 UR14, UR18, UR10, URZ ;  /* 0x0000000a120e72a5 */ /* 0x000fc8000f8e003f */
[----:B------:R-:W-:-:S12]  /*54e0*/  @UP2 USHF.R.U32.HI UR18, URZ, UR11, UR15 ;  /* 0x0000000b3f122299 */ /* 0x000fd8000801160f */
.L_x_843:
[----:B------:R-:W-:-:S04]  /*54f0*/  UIMAD UR7, UR18, UR7, UR7 ;  /* 0x00000007120772a4 */ /* 0x000fc8000f8e0207 */
[----:B------:R-:W-:-:S04]  /*5500*/  UISETP.LT.AND UP2, UPT, UR6, UR7, UPT ;  /* 0x000000070600728c */ /* 0x000fc8000bf41270 */
[----:B------:R-:W-:-:S12]  /*5510*/  USEL UR6, UR6, UR7, UP2 ;  /* 0x0000000706067287 */ /* 0x000fd80009000000 */
.L_x_841:
[----:B------:R-:W-:Y:S01]  /*5520*/  USHF.R.S32.HI UR7, URZ, 0x1f, UR6 ;  /* 0x0000001f3f077899 */ /* 0x000fe20008011406 */
[----:B------:R-:W-:Y:S02]  /*5530*/  CS2R R134, SRZ ;  /* 0x0000000000867805 */ /* 0x000fe4000001ff00 */
[----:B------:R-:W-:Y:S02]  /*5540*/  CS2R R132, SRZ ;  /* 0x0000000000847805 */ /* 0x000fe4000001ff00 */
[----:B------:R-:W-:Y:S01]  /*5550*/  CS2R R130, SRZ ;  /* 0x0000000000827805 */ /* 0x000fe2000001ff00 */
[----:B------:R-:W-:Y:S01]  /*5560*/  ULEA.HI UR7, UR7, UR6, URZ, 0x7 ;  /* 0x0000000607077291 */ /* 0x000fe2000f8f383f */
[----:B------:R-:W-:Y:S02]  /*5570*/  CS2R R128, SRZ ;  /* 0x0000000000807805 */ /* 0x000fe4000001ff00 */
[----:B------:R-:W-:Y:S02]  /*5580*/  CS2R R126, SRZ ;  /* 0x00000000007e7805 */ /* 0x000fe4000001ff00 */
[----:B------:R-:W-:Y:S01]  /*5590*/  CS2R R124, SRZ ;  /* 0x00000000007c7805 */ /* 0x000fe2000001ff00 */
[----:B------:R-:W-:Y:S01]  /*55a0*/  USHF.R.S32.HI UR7, URZ, 0x7, UR7 ;  /* 0x000000073f077899 */ /* 0x000fe20008011407 */
[----:B------:R-:W-:-:S02]  /*55b0*/  CS2R R122, SRZ ;  /* 0x00000000007a7805 */ /* 0x000fc4000001ff00 */
[----:B------:R-:W-:Y:S02]  /*55c0*/  CS2R R120, SRZ ;  /* 0x0000000000787805 */ /* 0x000fe4000001ff00 */
[----:B------:R-:W-:Y:S01]  /*55d0*/  CS2R R118, SRZ ;  /* 0x0000000000767805 */ /* 0x000fe2000001ff00 */
[----:B------:R-:W-:Y:S01]  /*55e0*/  UISETP.LT.AND UP2, UPT, UR39, UR7, UPT ;  /* 0x000000072700728c */ /* 0x000fe2000bf41270 */
[----:B------:R-:W-:Y:S02]  /*55f0*/  CS2R R116, SRZ ;  /* 0x0000000000747805 */ /* 0x000fe4000001ff00 */
[----:B------:R-:W-:Y:S02]  /*5600*/  CS2R R114, SRZ ;  /* 0x0000000000727805 */ /* 0x000fe4000001ff00 */
[----:B------:R-:W-:Y:S01]  /*5610*/  CS2R R112, SRZ ;  /* 0x0000000000707805 */ /* 0x000fe2000001ff00 */
[----:B------:R-:W-:Y:S01]  /*5620*/  USEL UR56, UR39, UR7, !UP2 ;  /* 0x0000000727387287 */ /* 0x000fe2000d000000 */
[----:B------:R-:W-:-:S02]  /*5630*/  CS2R R110, SRZ ;  /* 0x00000000006e7805 */ /* 0x000fc4000001ff00 */
[----:B------:R-:W-:Y:S02]  /*5640*/  CS2R R108, SRZ ;  /* 0x00000000006c7805 */ /* 0x000fe4000001ff00 */
[----:B------:R-:W-:Y:S02]  /*5650*/  CS2R R106, SRZ ;  /* 0x00000000006a7805 */ /* 0x000fe4000001ff00 */
[----:B------:R-:W-:Y:S02]  /*5660*/  CS2R R104, SRZ ;  /* 0x0000000000687805 */ /* 0x000fe4000001ff00 */
[----:B------:R-:W-:Y:S02]  /*5670*/  CS2R R102, SRZ ;  /* 0x0000000000667805 */ /* 0x000fe4000001ff00 */
[----:B------:R-:W-:Y:S02]  /*5680*/  ISETP.GE.AND P2, PT, R0, UR56, PT ;  /* 0x0000003800007c0c */ /* 0x000fe4000bf46270 */
[----:B------:R-:W-:-:S02]  /*5690*/  CS2R R100, SRZ ;  /* 0x0000000000647805 */ /* 0x000fc4000001ff00 */
[----:B------:R-:W-:Y:S02]  /*56a0*/  CS2R R98, SRZ ;  /* 0x0000000000627805 */ /* 0x000fe4000001ff00 */
[----:B------:R-:W-:Y:S02]  /*56b0*/  CS2R R96, SRZ ;  /* 0x0000000000607805 */ /* 0x000fe4000001ff00 */
[----:B------:R-:W-:Y:S02]  /*56c0*/  CS2R R94, SRZ ;  /* 0x00000000005e7805 */ /* 0x000fe4000001ff00 */
[----:B------:R-:W-:Y:S02]  /*56d0*/  CS2R R92, SRZ ;  /* 0x00000000005c7805 */ /* 0x000fe4000001ff00 */
[----:B------:R-:W-:Y:S02]  /*56e0*/  CS2R R90, SRZ ;  /* 0x00000000005a7805 */ /* 0x000fe4000001ff00 */
[----:B------:R-:W-:Y:S01]  /*56f0*/  CS2R R88, SRZ ;  /* 0x0000000000587805 */ /* 0x000fe2000001ff00 */
[----:B------:R-:W-:Y:S06]  /*5700*/  @!P2 BRA `(.L_x_844) ;  /* 0x000000380070a947 */ /* 0x000fec0003800000 */
[----:B------:R-:W-:Y:S01]  /*5710*/  IMAD.MOV.U32 R135, RZ, RZ, RZ ;  /* 0x000000ffff877224 */ /* 0x000fe200078e00ff */
[----:B------:R-:W-:Y:S01]  /*5720*/  ULDC UR35, c[0x0][0x9e4] ;  /* 0x0002790000237ab9 */ /* 0x000fe20000000800 */
[----:B------:R-:W-:Y:S01]  /*5730*/  ULDC UR53, c[0x0][0x9d8] ;  /* 0x0002760000357ab9 */ /* 0x000fe20000000800 */
[----:B------:R-:W-:Y:S01]  /*5740*/  ULDC UR34, c[0x0][0x988] ;  /* 0x0002620000227ab9 */ /* 0x000fe20000000800 */
[----:B------:R-:W-:-:S05]  /*5750*/  ULDC UR52, c[0x0][0x9e0] ;  /* 0x0002780000347ab9 */ /* 0x000fca0000000800 */
.L_x_861:
[----:B------:R-:W-:Y:S01]  /*5760*/  UIADD3 UR55, UR45, 0x1, URZ ;  /* 0x000000012d377890 */ /* 0x000fe2000fffe03f */
[----:B------:R-:W-:-:S03]  /*5770*/  ISETP.NE.AND P3, PT, RZ, UR37, PT ;  /* 0x00000025ff007c0c */ /* 0x000fc6000bf65270 */
[----:B------:R-:W-:-:S04]  /*5780*/  UISETP.NE.AND UP2, UPT, UR55, 0x2, UPT ;  /* 0x000000023700788c */ /* 0x000fc8000bf45270 */
[----:B------:R-:W-:Y:S02]  /*5790*/  USEL UR54, URZ, 0x1, UP2 ;  /* 0x000000013f367887 */ /* 0x000fe40009000000 */
[----:B------:R-:W-:Y:S02]  /*57a0*/  USEL UR55, UR55, URZ, UP2 ;  /* 0x0000003f37377287 */ /* 0x000fe40009000000 */
[----:B------:R-:W-:Y:S02]  /*57b0*/  ULOP3.LUT UR54, UR50, UR54, URZ, 0x3c, !UPT ;  /* 0x0000003632367292 */ /* 0x000fe4000f8e3c3f */
[----:B------:R-:W-:Y:S10]  /*57c0*/  @P3 BRA `(.L_x_845) ;  /* 0x00000000002c3947 */ /* 0x000ff40003800000 */
[----:B------:R-:W-:Y:S05]  /*57d0*/  @!P0 BRA `(.L_x_846) ;  /* 0x0000000000048947 */ /* 0x000fea0003800000 */
[----:B------:R-:W-:Y:S01]  /*57e0*/  BPT.TRAP 0x1 ;  /* 0x000000040000795c */ /* 0x000fe20000300000 */
.L_x_846:
[----:B------:R-:W-:Y:S01]  /*57f0*/  ULEA UR6, UR55, UR42, 0x3 ;  /* 0x0000002a37067291 */ /* 0x000fe2000f8e183f */
[----:B------:R-:W-:-:S05]  /*5800*/  IMAD.U32 R5, RZ, RZ, UR54 ;  /* 0x00000036ff057e24 */ /* 0x000fca000f8e00ff */
[----:B------:R-:W-:-:S04]  /*5810*/  SHF.L.U32 R5, R5, 0x1f, RZ ;  /* 0x0000001f05057819 */ /* 0x000fc800000006ff */
[----:B------:R1:W2:Y:S01]  /*5820*/  SYNCS.PHASECHK.TRANS64.TRYWAIT P2, [UR6+0x2d830], R5 ;  /* 0x02d83005ff0075a7 */ /* 0x0002a20008040146 */
[----:B------:R-:W-:Y:S05]  /*5830*/  @!P0 BRA `(.L_x_847) ;  /* 0x0000000000048947 */ /* 0x000fea0003800000 */
[----:B------:R-:W-:Y:S01]  /*5840*/  BPT.TRAP 0x1 ;  /* 0x000000040000795c */ /* 0x000fe20000300000 */
.L_x_847:
[----:B--2---:R-:W-:Y:S05]  /*5850*/  @P2 BRA `(.L_x_845) ;  /* 0x0000000000082947 */ /* 0x004fea0003800000 */
[----:B------:R-:W2:Y:S02]  /*5860*/  SYNCS.PHASECHK.TRANS64.TRYWAIT P2, [UR6+0x2d830], R5 ;  /* 0x02d83005ff0075a7 */ /* 0x000ea40008040146 */
[----:B--2---:R-:W-:Y:S05]  /*5870*/  @!P2 BRA `(.L_x_848) ;  /* 0x0000010c0038a947 */ /* 0x004fea0003800000 */
.L_x_845:
[----:B--2---:R-:W2:Y:S01]  /*5880*/  S2R R6, SR_TID.X ;  /* 0x0000000000067919 */ /* 0x004ea20000002100 */
[----:B------:R-:W-:Y:S01]  /*5890*/  UIMAD UR6, UR55, 0x600, UR32 ;  /* 0x00000600370678a4 */ /* 0x000fe2000f8e0220 */
[----:B------:R-:W-:Y:S01]  /*58a0*/  UMOV UR7, 0x80000020 ;  /* 0x8000002000077882 */ /* 0x000fe20000000000 */
[----:B------:R-:W-:Y:S02]  /*58b0*/  UMOV UR11, 0x80000020 ;  /* 0x80000020000b7882 */ /* 0x000fe40000000000 */
[----:B------:R-:W-:Y:S02]  /*58c0*/  UIADD3 UR10, UR6, 0x2, URZ ;  /* 0x00000002060a7890 */ /* 0x000fe4000fffe03f */
[----:B------:R-:W-:Y:S01]  /*58d0*/  UIADD3 UR14, UR6, 0x200, URZ ;  /* 0x00000200060e7890 */ /* 0x000fe2000fffe03f */
[----:B------:R-:W-:Y:S01]  /*58e0*/  UMOV UR15, 0x80000020 ;  /* 0x80000020000f7882 */ /* 0x000fe20000000000 */
[----:B------:R-:W-:Y:S01]  /*58f0*/  UIADD3 UR18, UR6, 0x202, URZ ;  /* 0x0000020206127890 */ /* 0x000fe2000fffe03f */
[----:B------:R-:W-:Y:S01]  /*5900*/  UMOV UR19, 0x80000020 ;  /* 0x8000002000137882 */ /* 0x000fe20000000000 */
[----:B------:R-:W-:Y:S01]  /*5910*/  UIADD3 UR22, UR6, 0x400, URZ ;  /* 0x0000040006167890 */ /* 0x000fe2000fffe03f */
[----:B------:R-:W-:Y:S01]  /*5920*/  UMOV UR23, 0x80000020 ;  /* 0x8000002000177882 */ /* 0x000fe20000000000 */
[----:B------:R-:W-:Y:S01]  /*5930*/  UIADD3 UR26, UR6, 0x402, URZ ;  /* 0x00000402061a7890 */ /* 0x000fe2000fffe03f */
[----:B------:R-:W-:Y:S01]  /*5940*/  UMOV UR27, 0x80000020 ;  /* 0x80000020001b7882 */ /* 0x000fe20000000000 */
[----:B--2---:R-:W-:-:S05]  /*5950*/  SHF.R.U32.HI R6, RZ, 0x7, R6 ;  /* 0x00000007ff067819 */ /* 0x004fca0000011606 */
[----:B-1----:R-:W-:-:S05]  /*5960*/  VIADD R5, R6, 0x8 ;  /* 0x0000000806057836 */ /* 0x002fca0000000000 */
[----:B------:R1:W-:Y:S06]  /*5970*/  BAR.SYNC.DEFER_BLOCKING R5, 0x100 ;  /* 0x000400050000751d */ /* 0x0003ec0000010000 */
[----:B0-----:R-:W-:-:S06]  /*5980*/  WARPGROUP.ARRIVE ;  /* 0x00000000000079c5 */ /* 0x001fcc0000000000 */
[----:B------:R-:W-:Y:S03]  /*5990*/  HGMMA.64x128x16.F32.BF16 R24, gdesc[UR4], RZ, !UPT, gsb0 ;  /* 0x01e00000041879f0 */ /* 0x000fe6000c0018ff */
        /* <DEDUP_REMOVED lines=16> */
[----:B-1----:R-:W-:Y:S05]  /*5aa0*/  @P3 BRA `(.L_x_849) ;  /* 0x00000000002c3947 */ /* 0x002fea0003800000 */
[----:B------:R-:W-:Y:S05]  /*5ab0*/  @!P0 BRA `(.L_x_850) ;  /* 0x0000000000048947 */ /* 0x000fea0003800000 */
[----:B------:R-:W-:Y:S01]  /*5ac0*/  BPT.TRAP 0x1 ;  /* 0x000000040000795c */ /* 0x000fe20000300000 */
.L_x_850:
[----:B------:R-:W-:Y:S01]  /*5ad0*/  ULEA UR6, UR45, UR42, 0x3 ;  /* 0x0000002a2d067291 */ /* 0x000fe2000f8e183f */
[----:B------:R-:W-:-:S05]  /*5ae0*/  IMAD.U32 R5, RZ, RZ, UR50 ;  /* 0x00000032ff057e24 */ /* 0x000fca000f8e00ff */
[----:B------:R-:W-:-:S04]  /*5af0*/  SHF.L.U32 R5, R5, 0x1f, RZ ;  /* 0x0000001f05057819 */ /* 0x000fc800000006ff */
[----:B------:R0:W1:Y:S01]  /*5b00*/  SYNCS.PHASECHK.TRANS64.TRYWAIT P2, [UR6+0x2d850], R5 ;  /* 0x02d85005ff0075a7 */ /* 0x0000620008040146 */
[----:B------:R-:W-:Y:S05]  /*5b10*/  @!P0 BRA `(.L_x_851) ;  /* 0x0000000000048947 */ /* 0x000fea0003800000 */
[----:B------:R-:W-:Y:S01]  /*5b20*/  BPT.TRAP 0x1 ;  /* 0x000000040000795c */ /* 0x000fe20000300000 */
.L_x_851:
[----:B-1----:R-:W-:Y:S05]  /*5b30*/  @P2 BRA `(.L_x_849) ;  /* 0x0000000000082947 */ /* 0x002fea0003800000 */
[----:B------:R-:W1:Y:S02]  /*5b40*/  SYNCS.PHASECHK.TRANS64.TRYWAIT P2, [UR6+0x2d850], R5 ;  /* 0x02d85005ff0075a7 */ /* 0x000e640008040146 */
[----:B-1----:R-:W-:Y:S05]  /*5b50*/  @!P2 BRA `(.L_x_852) ;  /* 0x000001080098a947 */ /* 0x002fea0003800000 */
.L_x_849:
[----:B------:R-:W-:Y:S01]  /*5b60*/  UIADD3 UR6, UR42, 0x400, URZ ;  /* 0x000004002a067890 */ /* 0x000fe2000fffe03f */
[----:B------:R-:W-:Y:S01]  /*5b70*/  WARPGROUP.ARRIVE ;  /* 0x00000000000079c5 */ /* 0x000fe20000000000 */
[----:B------:R-:W-:-:S05]  /*5b80*/  ULEA UR7, UR51, UR42, 0xd ;  /* 0x0000002a33077291 */ /* 0x000fca000f8e683f */
[----:B------:R-:W2:Y:S01]  /*5b90*/  S2R R152, SR_TID.X ;  /* 0x0000000000987919 */ /* 0x000ea20000002100 */
[----:B------:R-:W-:Y:S01]  /*5ba0*/  USHF.R.U32.HI UR6, URZ, 0x4, UR6 ;  /* 0x000000043f067899 */ /* 0x000fe20008011606 */
[----:B------:R-:W-:Y:S01]  /*5bb0*/  PLOP3.LUT P2, PT, PT, PT, UP0, 0x80, 0x0 ;  /* 0x000000000000781c */ /* 0x000fe20003f4f008 */
[----:B------:R-:W-:Y:S01]  /*5bc0*/  UIADD3 UR7, UR7, 0x21800, URZ ;  /* 0x0002180007077890 */ /* 0x000fe2000fffe03f */
[----:B------:R-:W-:Y:S01]  /*5bd0*/  PLOP3.LUT P3, PT, PT, PT, UP0, 0x80, 0x0 ;  /* 0x000000000000781c */ /* 0x000fe20003f6f008 */
[----:B------:R-:W-:Y:S01]  /*5be0*/  ULOP3.LUT UR6, UR6, 0x3fff, URZ, 0xc0, !UPT ;  /* 0x00003fff06067892 */ /* 0x000fe2000f8ec03f */
[----:B------:R-:W-:Y:S01]  /*5bf0*/  VIADD R151, R137, UR41 ;  /* 0x0000002989977c36 */ /* 0x000fe20008000000 */
[----:B------:R-:W-:Y:S01]  /*5c00*/  USHF.R.U32.HI UR7, URZ, 0x4, UR7 ;  /* 0x000000043f077899 */ /* 0x000fe20008011607 */
[----:B------:R-:W-:Y:S01]  /*5c10*/  FMUL.FTZ R9, R27, UR53 ;  /* 0x000000351b097c20 */ /* 0x000fe20008410000 */
[----:B------:R-:W-:Y:S01]  /*5c20*/  ULOP3.LUT UR10, UR6, 0x2000000, URZ, 0xfc, !UPT ;  /* 0x02000000060a7892 */ /* 0x000fe2000f8efc3f */
[----:B------:R-:W-:Y:S01]  /*5c30*/  FMUL.FTZ R20, R34, UR53 ;  /* 0x0000003522147c20 */ /* 0x000fe20008410000 */
[----:B------:R-:W-:Y:S01]  /*5c40*/  ULOP3.LUT UR6, UR7, 0x3fff, URZ, 0xc0, !UPT ;  /* 0x00003fff07067892 */ /* 0x000fe2000f8ec03f */
[----:B------:R-:W-:Y:S01]  /*5c50*/  FMUL.FTZ R27, R39, UR53 ;  /* 0x00000035271b7c20 */ /* 0x000fe20008410000 */
[----:B------:R-:W-:Y:S01]  /*5c60*/  UIMAD UR7, UR45, 0x600, UR10 ;  /* 0x000006002d0778a4 */ /* 0x000fe2000f8e020a */
[----:B------:R-:W-:Y:S01]  /*5c70*/  FMUL.FTZ R34, R46, UR53 ;  /* 0x000000352e227c20 */ /* 0x000fe20008410000 */
[----:B------:R-:W-:Y:S01]  /*5c80*/  ULOP3.LUT UR6, UR6, 0x10000, URZ, 0xfc, !UPT ;  /* 0x0001000006067892 */ /* 0x000fe2000f8efc3f */
[----:B------:R-:W-:Y:S01]  /*5c90*/  FMUL.FTZ R39, R51, UR53 ;  /* 0x0000003533277c20 */ /* 0x000fe20008410000 */
[----:B------:R-:W-:Y:S01]  /*5ca0*/  UMOV UR31, 0x80000020 ;  /* 0x80000020001f7882 */ /* 0x000fe20000000000 */
[----:B------:R-:W-:Y:S01]  /*5cb0*/  UMOV UR29, 0x40000040 ;  /* 0x40000040001d7882 */ /* 0x000fe20000000000 */
[----:B------:R-:W-:Y:S01]  /*5cc0*/  FMUL.FTZ R51, R61, UR53 ;  /* 0x000000353d337c20 */ /* 0x000fe20008410000 */
[----:B------:R-:W-:Y:S01]  /*5cd0*/  UMOV UR30, UR7 ;  /* 0x00000007001e7c82 */ /* 0x000fe20008000000 */
[----:B------:R-:W-:Y:S01]  /*5ce0*/  FMUL.FTZ R61, R71, UR53 ;  /* 0x00000035473d7c20 */ /* 0x000fe20008410000 */
[----:B------:R-:W-:Y:S01]  /*5cf0*/  UMOV UR28, UR6 ;  /* 0x00000006001c7c82 */ /* 0x000fe20008000000 */
[----:B------:R-:W3:Y:S01]  /*5d00*/  LDC R71, c[0x0][0x2f0] ;  /* 0x0000bc00ff477b82 */ /* 0x000ee20000000800 */
[----:B------:R-:W-:Y:S01]  /*5d10*/  HGMMA.64x96x16.F32.BF16 R88, gdesc[UR28].tnspB, R88, gsb0 ;  /* 0x416000001c5879f0 */ /* 0x000fe20008001858 */
[----:B------:R-:W-:Y:S01]  /*5d20*/  UIADD3 UR30, UR7, 0x40, URZ ;  /* 0x00000040071e7890 */ /* 0x000fe2000fffe03f */
[----:B------:R-:W-:Y:S01]  /*5d30*/  FMUL.FTZ R13, R31, UR53 ;  /* 0x000000351f0d7c20 */ /* 0x000fe20008410000 */
[----:B------:R-:W-:Y:S01]  /*5d40*/  UIADD3 UR28, UR6, 0x2, URZ ;  /* 0x00000002061c7890 */ /* 0x000fe2000fffe03f */
[----:B------:R-:W-:Y:S01]  /*5d50*/  FMUL.FTZ R31, R43, UR53 ;  /* 0x000000352b1f7c20 */ /* 0x000fe20008410000 */
[----:B------:R-:W-:Y:S01]  /*5d60*/  UMOV UR31, 0x80000020 ;  /* 0x80000020001f7882 */ /* 0x000fe20000000000 */
[----:B------:R-:W-:Y:S01]  /*5d70*/  UMOV UR29, 0x40000040 ;  /* 0x40000040001d7882 */ /* 0x000fe20000000000 */
[----:B------:R-:W-:Y:S01]  /*5d80*/  FMUL.FTZ R43, R55, UR53 ;  /* 0x00000035372b7c20 */ /* 0x000fe20008410000 */
[----:B--2---:R-:W-:Y:S01]  /*5d90*/  SHF.R.U32.HI R143, RZ, 0x7, R152 ;  /* 0x00000007ff8f7819 */ /* 0x004fe20000011698 */
[----:B------:R-:W-:Y:S01]  /*5da0*/  FMUL.FTZ R55, R65, UR53 ;  /* 0x0000003541377c20 */ /* 0x000fe20008410000 */
[----:B-1----:R-:W-:Y:S01]  /*5db0*/  FMUL.FTZ R6, R25, UR53 ;  /* 0x0000003519067c20 */ /* 0x002fe20008410000 */
[----:B------:R-:W-:Y:S01]  /*5dc0*/  FMUL.FTZ R15, R33, UR53 ;  /* 0x00000035210f7c20 */ /* 0x000fe20008410000 */
[----:B------:R-:W-:Y:S01]  /*5dd0*/  FMUL.FTZ R65, R75, UR53 ;  /* 0x000000354b417c20 */ /* 0x000fe20008410000 */
[----:B------:R-:W-:Y:S01]  /*5de0*/  FMUL.FTZ R25, R37, UR53 ;  /* 0x0000003525197c20 */ /* 0x000fe20008410000 */
[----:B------:R-:W-:Y:S01]  /*5df0*/  FMUL.FTZ R33, R45, UR53 ;  /* 0x000000352d217c20 */ /* 0x000fe20008410000 */
[----:B------:R-:W-:-:S02]  /*5e00*/  IMAD.SHL.U32 R75, R0, 0x80, RZ ;  /* 0x00000080004b7824 */ /* 0x000fc400078e00ff */
        /* <DEDUP_REMOVED lines=9> */
[----:B0-----:R-:W-:Y:S01]  /*5ea0*/  FMUL.FTZ R5, R24, UR53 ;  /* 0x0000003518057c20 */ /* 0x001fe20008410000 */
[----:B------:R-:W-:Y:S01]  /*5eb0*/  FMUL.FTZ R21, R35, UR53 ;  /* 0x0000003523157c20 */ /* 0x000fe20008410000 */
[----:B------:R-:W-:Y:S01]  /*5ec0*/  FMUL.FTZ R26, R38, UR53 ;  /* 0x00000035261a7c20 */ /* 0x000fe20008410000 */
[----:B------:R-:W-:Y:S01]  /*5ed0*/  IADD3 R79, -R75, 0x1, RZ ;  /* 0x000000014b4f7810 */ /* 0x000fe20007ffe1ff */
        /* <DEDUP_REMOVED lines=13> */
[----:B------:R-:W-:-:S02]  /*5fb0*/  IMAD.U32 R47, RZ, RZ, UR55 ;  /* 0x00000037ff2f7e24 */ /* 0x000fc4000f8e00ff */
        /* <DEDUP_REMOVED lines=17> */
[----:B------:R-:W-:-:S02]  /*60d0*/  IMAD R80, R16, -0x2, R79 ;  /* 0xfffffffe10507824 */ /* 0x000fc400078e024f */
[----:B------:R-:W-:Y:S01]  /*60e0*/  FMUL.FTZ R72, R81, UR53 ;  /* 0x0000003551487c20 */ /* 0x000fe20008410000 */
[----:B------:R-:W-:Y:S01]  /*60f0*/  FMUL.FTZ R73, R82, UR53 ;  /* 0x0000003552497c20 */ /* 0x000fe20008410000 */
[----:B------:R-:W-:Y:S01]  /*6100*/  FMUL.FTZ R74, R83, UR53 ;  /* 0x00000035534a7c20 */ /* 0x000fe20008410000 */
[----:B------:R-:W-:Y:S01]  /*6110*/  FMUL.FTZ R76, R85, UR53 ;  /* 0x00000035554c7c20 */ /* 0x000fe20008410000 */
[----:B------:R-:W-:Y:S01]  /*6120*/  FMUL.FTZ R78, R86, UR53 ;  /* 0x00000035564e7c20 */ /* 0x000fe20008410000 */
[----:B------:R-:W-:Y:S01]  /*6130*/  FMUL.FTZ R79, R87, UR53 ;  /* 0x00000035574f7c20 */ /* 0x000fe20008410000 */
[----:B------:R-:W-:Y:S01]  /*6140*/  @!P1 LEA R47, R47, UR42, 0x3 ;  /* 0x0000002a2f2f9c11 */ /* 0x000fe2000f8e18ff */
[----:B------:R-:W0:Y:S01]  /*6150*/  MUFU.TANH R5, R5 ;  /* 0x0000000500057308 */ /* 0x000e220000002400 */
[----:B---3--:R-:W-:-:S03]  /*6160*/  IMAD R80, R71, UR43, R80 ;  /* 0x0000002b47507c24 */ /* 0x008fc6000f8e0250 */
[----:B------:R-:W-:-:S04]  /*6170*/  @!P1 VIADD R47, R47, 0x2d840 ;  /* 0x0002d8402f2f9836 */ /* 0x000fc80000000000 */
[----:B------:R-:W1:Y:S01]  /*6180*/  MUFU.TANH R6, R6 ;  /* 0x0000000600067308 */ /* 0x000e620000002400 */
[----:B------:R-:W-:-:S07]  /*6190*/  @!P1 PRMT R47, RZ, 0x654, R47 ;  /* 0x00000654ff2f9816 */ /* 0x000fce000000002f */
[----:B------:R-:W2:Y:S08]  /*61a0*/  MUFU.TANH R7, R7 ;  /* 0x0000000700077308 */ /* 0x000eb00000002400 */
[----:B------:R-:W3:Y:S08]  /*61b0*/  MUFU.TANH R9, R9 ;  /* 0x0000000900097308 */ /* 0x000ef00000002400 */
[----:B------:R-:W4:Y:S01]  /*61c0*/  MUFU.TANH R10, R10 ;  /* 0x0000000a000a7308 */ /* 0x000f220000002400 */
[----:B------:R-:W-:-:S02]  /*61d0*/  WARPGROUP.DEPBAR.LE gsb0, 0x0 ;  /* 0x00008000000079c5 */ /* 0x000fc40000010000 */
[----:B------:R-:W-:-:S05]  /*61e0*/  WARPGROUP.ARRIVE ;  /* 0x00000000000079c5 */ /* 0x000fca0000000000 */
[----:B------:R-:W0:Y:S01]  /*61f0*/  MUFU.TANH R11, R11 ;  /* 0x0000000b000b7308 */ /* 0x000e220000002400 */
[----:B------:R-:W-:Y:S01]  /*6200*/  HGMMA.64x96x16.F32.BF16 R88, gdesc[UR28].tnspB, R88, gsb0 ;  /* 0x416000001c5879f0 */ /* 0x000fe20008001858 */
[----:B------:R-:W-:Y:S02]  /*6210*/  UIADD3 UR30, UR7, 0x80, URZ ;  /* 0x00000080071e7890 */ /* 0x000fe4000fffe03f */
[----:B------:R-:W-:Y:S01]  /*6220*/  UIADD3 UR28, UR6, 0x4, URZ ;  /* 0x00000004061c7890 */ /* 0x000fe2000fffe03f */
[----:B------:R-:W-:Y:S01]  /*6230*/  UMOV UR31, 0x80000020 ;  /* 0x80000020001f7882 */ /* 0x000fe20000000000 */
[----:B------:R-:W-:Y:S02]  /*6240*/  UMOV UR29, 0x40000040 ;  /* 0x40000040001d7882 */ /* 0x000fe40000000000 */
        /* <DEDUP_REMOVED lines=12> */
[----:B------:R-:W-:-:S02]  /*6310*/  WARPGROUP.DEPBAR.LE gsb0, 0x0 ;  /* 0x00008000000079c5 */ /* 0x000fc40000010000 */
[----:B------:R-:W-:-:S05]  /*6320*/  WARPGROUP.ARRIVE ;  /* 0x00000000000079c5 */ /* 0x000fca0000000000 */
[----:B------:R-:W0:Y:S01]  /*6330*/  MUFU.TANH R30, R30 ;  /* 0x0000001e001e7308 */ /* 0x000e220000002400 */
[----:B------:R-:W-:Y:S01]  /*6340*/  HGMMA.64x96x16.F32.BF16 R88, gdesc[UR28].tnspB, R88, gsb0 ;  /* 0x416000001c5879f0 */ /* 0x000fe20008001858 */
[----:B------:R-:W-:Y:S02]  /*6350*/  UIADD3 UR30, UR7, 0xc0, URZ ;  /* 0x000000c0071e7890 */ /* 0x000fe4000fffe03f */
[----:B------:R-:W-:-:S04]  /*6360*/  UIADD3 UR28, UR6, 0x6, URZ ;  /* 0x00000006061c7890 */ /* 0x000fc8000fffe03f */
[----:B------:R-:W0:Y:S01]  /*6370*/  MUFU.TANH R31, R31 ;  /* 0x0000001f001f7308 */ /* 0x000e220000002400 */
[----:B------:R-:W-:Y:S01]  /*6380*/  UMOV UR31, 0x80000020 ;  /* 0x80000020001f7882 */ /* 0x000fe20000000000 */
[----:B------:R-:W-:-:S06]  /*6390*/  UMOV UR29, 0x40000040 ;  /* 0x40000040001d7882 */ /* 0x000fcc0000000000 */
        /* <DEDUP_REMOVED lines=64> */
[----:B------:R-:W0:Y:S01]  /*67a0*/  MUFU.TANH R79, R79 ;  /* 0x0000004f004f7308 */ /* 0x000e220000002400 */
[----:B------:R-:W-:-:S02]  /*67b0*/  WARPGROUP.DEPBAR.LE gsb0, 0x0 ;  /* 0x00008000000079c5 */ /* 0x000fc40000010000 */
[----:B------:R-:W-:-:S06]  /*67c0*/  WARPGROUP.ARRIVE ;  /* 0x00000000000079c5 */ /* 0x000fcc0000000000 */
[----:B------:R-:W-:Y:S01]  /*67d0*/  HGMMA.64x96x16.F32.BF16 R88, gdesc[UR28].tnspB, R88, gsb0 ;  /* 0x416000001c5879f0 */ /* 0x000fe20008001858 */
[----:B------:R-:W-:Y:S02]  /*67e0*/  UIADD3 UR30, UR7, 0x1c0, URZ ;  /* 0x000001c0071e7890 */ /* 0x000fe4000fffe03f */
[----:B------:R-:W-:Y:S01]  /*67f0*/  UIADD3 UR28, UR6, 0x606, URZ ;  /* 0x00000606061c7890 */ /* 0x000fe2000fffe03f */
[----:B------:R-:W-:Y:S01]  /*6800*/  UMOV UR31, 0x80000020 ;  /* 0x80000020001f7882 */ /* 0x000fe20000000000 */
[----:B------:R-:W-:Y:S01]  /*6810*/  UMOV UR29, 0x40000040 ;  /* 0x40000040001d7882 */ /* 0x000fe20000000000 */
[----:B------:R-:W-:Y:S02]  /*6820*/  @UP0 ULDC UR6, c[0x0][0x44c] ;  /* 0x0001130000060ab9 */ /* 0x000fe40000000800 */
[----:B------:R-:W-:Y:S01]  /*6830*/  @P2 IMAD.HI.U32 R46, R151, UR6, RZ ;  /* 0x00000006972e2c27 */ /* 0x000fe2000f8e00ff */
[----:B------:R-:W-:Y:S01]  /*6840*/  @UP0 ULDC UR6, c[0x0][0x450] ;  /* 0x0001140000060ab9 */ /* 0x000fe20000000800 */
[----:B------:R-:W-:-:S03]  /*6850*/  ISETP.GE.U32.AND P2, PT, R152, 0x180, PT ;  /* 0x000001809800780c */ /* 0x000fc60003f46070 */
[----:B------:R-:W-:Y:S01]  /*6860*/  @P3 SHF.R.U32.HI R151, RZ, UR6, R46 ;  /* 0x00000006ff973c19 */ /* 0x000fe2000801162e */
[----:B------:R-:W-:Y:S02]  /*6870*/  VIADD R46, R143, 0x9 ;  /* 0x000000098f2e7836 */ /* 0x000fe40000000000 */
[----:B------:R-:W5:Y:S02]  /*6880*/  LDC R143, c[0x0][0x288] ;  /* 0x0000a200ff8f7b82 */ /* 0x000f640000000800 */
[----:B------:R-:W1:Y:S01]  /*6890*/  SHFL.IDX PT, R84, R151, RZ, 0x1c1f ;  /* 0x001c1fff97547589 */ /* 0x000e6200000e0000 */
[----:B------:R-:W-:Y:S02]  /*68a0*/  SEL R46, R46, 0x9, !P2 ;  /* 0x000000092e2e7807 */ /* 0x000fe40005000000 */
[----:B------:R-:W-:Y:S01]  /*68b0*/  PLOP3.LUT P2, PT, PT, PT, UP1, 0x40, 0x0 ;  /* 0x000000000000781c */ /* 0x000fe20003f4e818 */
[----:B-----5:R-:W-:-:S04]  /*68c0*/  IMAD.IADD R80, R80, 0x1, -R143 ;  /* 0x0000000150507824 */ /* 0x020fc800078e0a8f */
[C---:B------:R-:W-:Y:S02]  /*68d0*/  VIADD R83, R80.reuse, UR52 ;  /* 0x0000003450537c36 */ /* 0x040fe40008000000 */
[----:B------:R-:W-:Y:S02]  /*68e0*/  VIADD R82, R80, UR33 ;  /* 0x0000002150527c36 */ /* 0x000fe40008000000 */
[C---:B-1----:R-:W-:Y:S02]  /*68f0*/  IMAD.IADD R81, R84.reuse, 0x1, R83 ;  /* 0x0000000154517824 */ /* 0x042fe400078e0253 */
[----:B------:R-:W-:Y:S01]  /*6900*/  IMAD.IADD R80, R84, 0x1, R82 ;  /* 0x0000000154507824 */ /* 0x000fe200078e0252 */
[----:B------:R-:W-:Y:S02]  /*6910*/  WARPGROUP.DEPBAR.LE gsb0, 0x0 ;  /* 0x00008000000079c5 */ /* 0x000fe40000010000 */
[----:B------:R-:W-:-:S06]  /*6920*/  WARPGROUP.ARRIVE ;  /* 0x00000000000079c5 */ /* 0x000fcc0000000000 */
[----:B------:R-:W-:Y:S03]  /*6930*/  HGMMA.64x96x16.F32.BF16 R88, gdesc[UR28].tnspB, R88, gsb0 ;  /* 0x416000001c5879f0 */ /* 0x000fe60008001858 */
[----:B------:R-:W-:Y:S02]  /*6940*/  WARPGROUP.DEPBAR.LE gsb0, 0x0 ;  /* 0x00008000000079c5 */ /* 0x000fe40000010000 */
[----:B------:R1:W-:Y:S06]  /*6950*/  BAR.ARV R46, 0x100 ;  /* 0x0004002e0000751d */ /* 0x0003ec0000002000 */
[----:B------:R1:W-:Y:S01]  /*6960*/  @!P1 SYNCS.ARRIVE.TRANS64.RED.A1T0 RZ, [R47+URZ], RZ ;  /* 0x000000ff2fff99a7 */ /* 0x0003e2000810043f */
[----:B0-234-:R-:W-:Y:S05]  /*6970*/  @P2 BRA `(.L_x_853) ;  /* 0x00000000005c2947 */ /* 0x01dfea0003800000 */
[----:B-1----:R-:W-:Y:S01]  /*6980*/  IMAD R46, R71, UR43, R84 ;  /* 0x0000002b472e7c24 */ /* 0x002fe2000f8e0254 */
[----:B------:R-:W-:Y:S03]  /*6990*/  BSSY B0, `(.L_x_854) ;  /* 0x0000011000007945 */ /* 0x000fe60003800000 */
[----:B------:R-:W-:-:S05]  /*69a0*/  IMAD.IADD R85, R46, 0x1, -R143 ;  /* 0x000000012e557824 */ /* 0x000fca00078e0a8f */
[----:B------:R-:W-:-:S13]  /*69b0*/  ISETP.GT.AND P2, PT, R85, -0x1, PT ;  /* 0xffffffff5500780c */ /* 0x000fda0003f44270 */
[----:B------:R-:W-:Y:S05]  /*69c0*/  @P2 BRA `(.L_x_855) ;  /* 0x0000000000202947 */ /* 0x000fea0003800000 */
[----:B------:R-:W-:Y:S01]  /*69d0*/  IMAD.U32 R84, RZ, RZ, UR35 ;  /* 0x00000023ff547e24 */ /* 0x000fe2000f8e00ff */
[----:B------:R-:W-:-:S04]  /*69e0*/  LOP3.LUT R85, RZ, R85, RZ, 0x33, !PT ;  /* 0x00000055ff557212 */ /* 0x000fc800078e33ff */
[----:B------:R-:W-:-:S13]  /*69f0*/  ISETP.NE.AND P2, PT, R84, 0x1, PT ;  /* 0x000000015400780c */ /* 0x000fda0003f45270 */
[----:B------:R-:W0:Y:S02]  /*6a00*/  @P2 LDC.64 R46, c[0x0][0x9e8] ;  /* 0x00027a00ff2e2b82 */ /* 0x000e240000000a00 */
[----:B0-----:R-:W-:-:S05]  /*6a10*/  @P2 IMAD.HI.U32 R46, R85, R46, RZ ;  /* 0x0000002e552e2227 */ /* 0x001fca00078e00ff */
[----:B------:R-:W-:-:S04]  /*6a20*/  @P2 SHF.R.U32.HI R85, RZ, R47, R46 ;  /* 0x0000002fff552219 */ /* 0x000fc8000001162e */
[----:B------:R-:W-:Y:S01]  /*6a30*/  LOP3.LUT R85, RZ, R85, RZ, 0x33, !PT ;  /* 0x00000055ff557212 */ /* 0x000fe200078e33ff */
[----:B------:R-:W-:Y:S06]  /*6a40*/  BRA `(.L_x_856) ;  /* 0x0000000000147947 */ /* 0x000fec0003800000 */
.L_x_855:
[----:B------:R-:W-:-:S05]  /*6a50*/  IMAD.U32 R84, RZ, RZ, UR35 ;  /* 0x00000023ff547e24 */ /* 0x000fca000f8e00ff */
[----:B------:R-:W-:-:S13]  /*6a60*/  ISETP.NE.AND P2, PT, R84, 0x1, PT ;  /* 0x000000015400780c */ /* 0x000fda0003f45270 */
[----:B------:R-:W0:Y:S02]  /*6a70*/  @P2 LDC.64 R46, c[0x0][0x9e8] ;  /* 0x00027a00ff2e2b82 */ /* 0x000e240000000a00 */
[----:B0-----:R-:W-:-:S05]  /*6a80*/  @P2 IMAD.HI.U32 R46, R85, R46, RZ ;  /* 0x0000002e552e2227 */ /* 0x001fca00078e00ff */
[----:B------:R-:W-:-:S07]  /*6a90*/  @P2 SHF.R.U32.HI R85, RZ, R47, R46 ;  /* 0x0000002fff552219 */ /* 0x000fce000001162e */
.L_x_856:
[----:B------:R-:W-:Y:S05]  /*6aa0*/  BSYNC B0 ;  /* 0x0000000000007941 */ /* 0x000fea0003800000 */
.L_x_854:
[----:B------:R-:W-:-:S04]  /*6ab0*/  IMAD R85, R85, R84, -R75 ;  /* 0x0000005455557224 */ /* 0x000fc800078e0a4b */
[----:B------:R-:W-:-:S05]  /*6ac0*/  IMAD R85, R16, -0x2, R85 ;  /* 0xfffffffe10557824 */ /* 0x000fca00078e0255 */
[----:B------:R-:W-:Y:S02]  /*6ad0*/  VIADDMNMX R81, R85, R84, R81, PT ;  /* 0x0000005455517246 */ /* 0x000fe40003800151 */
[----:B------:R-:W-:-:S07]  /*6ae0*/  VIMNMX R80, R80, R85, !PT ;  /* 0x0000005550507248 */ /* 0x000fce0007fe0100 */
.L_x_853:
[----:B------:R-:W-:Y:S01]  /*6af0*/  ISETP.GT.AND P2, PT, R0, -0x1, PT ;  /* 0xffffffff0000780c */ /* 0x000fe20003f44270 */
[----:B------:R-:W0:Y:S03]  /*6b00*/  SHFL.IDX PT, R84, R151, 0x1, 0x1c1f ;  /* 0x003c1f0097547f89 */ /* 0x000e2600000e0000 */
[C---:B------:R-:W-:Y:S02]  /*6b10*/  ISETP.GT.AND P5, PT, R80.reuse, RZ, P2 ;  /* 0x000000ff5000720c */ /* 0x040fe400017a4270 */
[C---:B------:R-:W-:Y:S02]  /*6b20*/  ISETP.GT.AND P4, PT, R80.reuse, 0x1, P2 ;  /* 0x000000015000780c */ /* 0x040fe40001784270 */
[----:B------:R-:W-:Y:S02]  /*6b30*/  ISETP.LT.OR P5, PT, R81, 0x1, P5 ;  /* 0x000000015100780c */ /* 0x000fe40002fa1670 */
[----:B------:R-:W-:-:S02]  /*6b40*/  ISETP.GT.AND P6, PT, R80, 0x8, P2 ;  /* 0x000000085000780c */ /* 0x000fc400017c4270 */
[----:B------:R-:W-:Y:S02]  /*6b50*/  FSEL R5, R5, -INF , !P5 ;  /* 0xff80000005057808 */ /* 0x000fe40006800000 */
[C---:B------:R-:W-:Y:S02]  /*6b60*/  ISETP.GT.AND P5, PT, R80.reuse, 0x10, P2 ;  /* 0x000000105000780c */ /* 0x040fe400017a4270 */
[----:B------:R-:W-:Y:S02]  /*6b70*/  ISETP.GT.AND P3, PT, R80, 0x9, P2 ;  /* 0x000000095000780c */ /* 0x000fe40001764270 */
[C---:B------:R-:W-:Y:S02]  /*6b80*/  ISETP.LT.OR P5, PT, R81.reuse, 0x11, P5 ;  /* 0x000000115100780c */ /* 0x040fe40002fa1670 */
[----:B------:R-:W-:Y:S02]  /*6b90*/  ISETP.LT.OR P4, PT, R81, 0x2, P4 ;  /* 0x000000025100780c */ /* 0x000fe40002781670 */
[----:B------:R-:W-:-:S02]  /*6ba0*/  FSEL R14, R14, -INF , !P5 ;  /* 0xff8000000e0e7808 */ /* 0x000fc40006800000 */
[----:B------:R-:W-:Y:S01]  /*6bb0*/  ISETP.GT.AND P5, PT, R80, 0x20, P2 ;  /* 0x000000205000780c */ /* 0x000fe200017a4270 */
[--C-:B0-----:R-:W-:Y:S01]  /*6bc0*/  IMAD.IADD R83, R83, 0x1, R84.reuse ;  /* 0x0000000153537824 */ /* 0x101fe200078e0254 */
[C---:B------:R-:W-:Y:S01]  /*6bd0*/  ISETP.LT.OR P6, PT, R81.reuse, 0x9, P6 ;  /* 0x000000095100780c */ /* 0x040fe200037c1670 */
[----:B------:R-:W-:Y:S01]  /*6be0*/  IMAD.IADD R82, R82, 0x1, R84 ;  /* 0x0000000152527824 */ /* 0x000fe200078e0254 */
[C---:B------:R-:W-:Y:S02]  /*6bf0*/  ISETP.LT.OR P3, PT, R81.reuse, 0xa, P3 ;  /* 0x0000000a5100780c */ /* 0x040fe40001f61670 */
[----:B------:R-:W-:Y:S02]  /*6c00*/  ISETP.LT.OR P5, PT, R81, 0x21, P5 ;  /* 0x000000215100780c */ /* 0x000fe40002fa1670 */
[----:B------:R-:W-:Y:S02]  /*6c10*/  FSEL R6, R6, -INF , !P4 ;  /* 0xff80000006067808 */ /* 0x000fe40006000000 */
[----:B-1----:R-:W-:-:S02]  /*6c20*/  FSEL R46, R10, -INF , !P6 ;  /* 0xff8000000a2e7808 */ /* 0x002fc40007000000 */
[----:B------:R-:W-:Y:S02]  /*6c30*/  FSEL R47, R11, -INF , !P3 ;  /* 0xff8000000b2f7808 */ /* 0x000fe40005800000 */
[C---:B------:R-:W-:Y:S02]  /*6c40*/  ISETP.GT.AND P4, PT, R80.reuse, 0x11, P2 ;  /* 0x000000115000780c */ /* 0x040fe40001784270 */
[C---:B------:R-:W-:Y:S02]  /*6c50*/  ISETP.GT.AND P6, PT, R80.reuse, 0x18, P2 ;  /* 0x000000185000780c */ /* 0x040fe400017c4270 */
[----:B------:R-:W-:Y:S02]  /*6c60*/  ISETP.GT.AND P3, PT, R80, 0x19, P2 ;  /* 0x000000195000780c */ /* 0x000fe40001764270 */
[----:B------:R-:W-:Y:S02]  /*6c70*/  FSEL R28, R28, -INF , !P5 ;  /* 0xff8000001c1c7808 */ /* 0x000fe40006800000 */
[----:B------:R-:W-:-:S02]  /*6c80*/  ISETP.GT.AND P5, PT, R80, 0x30, P2 ;  /* 0x000000305000780c */ /* 0x000fc400017a4270 */
[C---:B------:R-:W-:Y:S02]  /*6c90*/  ISETP.LT.OR P4, PT, R81.reuse, 0x12, P4 ;  /* 0x000000125100780c */ /* 0x040fe40002781670 */
[C---:B------:R-:W-:Y:S02]  /*6ca0*/  ISETP.LT.OR P6, PT, R81.reuse, 0x19, P6 ;  /* 0x000000195100780c */ /* 0x040fe400037c1670 */
[C---:B------:R-:W-:Y:S02]  /*6cb0*/  ISETP.LT.OR P3, PT, R81.reuse, 0x1a, P3 ;  /* 0x0000001a5100780c */ /* 0x040fe40001f61670 */
[----:B------:R-:W-:Y:S02]  /*6cc0*/  ISETP.LT.OR P5, PT, R81, 0x31, P5 ;  /* 0x000000315100780c */ /* 0x000fe40002fa1670 */
[----:B------:R-:W-:Y:S02]  /*6cd0*/  FSEL R15, R15, -INF , !P4 ;  /* 0xff8000000f0f7808 */ /* 0x000fe40006000000 */
[----:B------:R-:W-:-:S02]  /*6ce0*/  FSEL R24, R24, -INF , !P6 ;  /* 0xff80000018187808 */ /* 0x000fc40007000000 */
        /* <DEDUP_REMOVED lines=53> */
[----:B------:R-:W-:-:S02]  /*7040*/  PLOP3.LUT P5, PT, PT, PT, UP1, 0x40, 0x0 ;  /* 0x000000000000781c */ /* 0x000fc40003fae818 */
[C---:B------:R-:W-:Y:S02]  /*7050*/  ISETP.LT.OR P4, PT, R81.reuse, 0x62, P4 ;  /* 0x000000625100780c */ /* 0x040fe40002781670 */
[C---:B------:R-:W-:Y:S02]  /*7060*/  ISETP.LT.OR P6, PT, R81.reuse, 0x69, P6 ;  /* 0x000000695100780c */ /* 0x040fe400037c1670 */
[----:B------:R-:W-:Y:S02]  /*7070*/  ISETP.LT.OR P3, PT, R81, 0x6a, P3 ;  /* 0x0000006a5100780c */ /* 0x000fe40001f61670 */
[----:B------:R-:W-:Y:S02]  /*7080*/  FSEL R63, R63, -INF , !P4 ;  /* 0xff8000003f3f7808 */ /* 0x000fe40006000000 */
[----:B------:R-:W-:Y:S02]  /*7090*/  FSEL R66, R66, -INF , !P6 ;  /* 0xff80000042427808 */ /* 0x000fe40007000000 */
[----:B------:R-:W-:-:S02]  /*70a0*/  FSEL R67, R67, -INF , !P3 ;  /* 0xff80000043437808 */ /* 0x000fc40005800000 */
[C---:B------:R-:W-:Y:S02]  /*70b0*/  ISETP.GT.AND P4, PT, R80.reuse, 0x71, P2 ;  /* 0x000000715000780c */ /* 0x040fe40001784270 */
[C---:B------:R-:W-:Y:S02]  /*70c0*/  ISETP.GT.AND P6, PT, R80.reuse, 0x78, P2 ;  /* 0x000000785000780c */ /* 0x040fe400017c4270 */
[----:B------:R-:W-:Y:S02]  /*70d0*/  ISETP.GT.AND P3, PT, R80, 0x79, P2 ;  /* 0x000000795000780c */ /* 0x000fe40001764270 */
[C---:B------:R-:W-:Y:S02]  /*70e0*/  ISETP.LT.OR P4, PT, R81.reuse, 0x72, P4 ;  /* 0x000000725100780c */ /* 0x040fe40002781670 */
[C---:B------:R-:W-:Y:S02]  /*70f0*/  ISETP.LT.OR P6, PT, R81.reuse, 0x79, P6 ;  /* 0x000000795100780c */ /* 0x040fe400037c1670 */
[----:B------:R-:W-:-:S02]  /*7100*/  ISETP.LT.OR P3, PT, R81, 0x7a, P3 ;  /* 0x0000007a5100780c */ /* 0x000fc40001f61670 */
[----:B------:R-:W-:Y:S02]  /*7110*/  FSEL R72, R72, -INF , !P4 ;  /* 0xff80000048487808 */ /* 0x000fe40006000000 */
[----:B------:R-:W-:Y:S02]  /*7120*/  FSEL R77, R77, -INF , !P6 ;  /* 0xff8000004d4d7808 */ /* 0x000fe40007000000 */
[----:B------:R-:W-:Y:S01]  /*7130*/  FSEL R76, R76, -INF , !P3 ;  /* 0xff8000004c4c7808 */ /* 0x000fe20005800000 */
[----:B------:R-:W-:Y:S06]  /*7140*/  @P5 BRA `(.L_x_857) ;  /* 0x00000000005c5947 */ /* 0x000fec0003800000 */
[----:B------:R-:W-:Y:S01]  /*7150*/  IMAD R84, R71, UR43, R84 ;  /* 0x0000002b47547c24 */ /* 0x000fe2000f8e0254 */
        /* <DEDUP_REMOVED lines=12> */
.L_x_859:
[----:B------:R-:W-:-:S05]  /*7220*/  IMAD.U32 R80, RZ, RZ, UR35 ;  /* 0x00000023ff507e24 */ /* 0x000fca000f8e00ff */
[----:B------:R-:W-:-:S13]  /*7230*/  ISETP.NE.AND P3, PT, R80, 0x1, PT ;  /* 0x000000015000780c */ /* 0x000fda0003f65270 */
[----:B------:R-:W0:Y:S02]  /*7240*/  @P3 LDC.64 R10, c[0x0][0x9e8] ;  /* 0x00027a00ff0a3b82 */ /* 0x000e240000000a00 */
[----:B0-----:R-:W-:-:S05]  /*7250*/  @P3 IMAD.HI.U32 R10, R84, R10, RZ ;  /* 0x0000000a540a3227 */ /* 0x001fca00078e00ff */
[----:B------:R-:W-:-:S07]  /*7260*/  @P3 SHF.R.U32.HI R84, RZ, R11, R10 ;  /* 0x0000000bff543219 */ /* 0x000fce000001160a */
.L_x_860:
[----:B------:R-:W-:Y:S05]  /*7270*/  BSYNC B0 ;  /* 0x0000000000007941 */ /* 0x000fea0003800000 */
.L_x_858:
[----:B------:R-:W-:-:S04]  /*7280*/  IMAD R75, R84, R80, -R75 ;  /* 0x00000050544b7224 */ /* 0x000fc800078e0a4b */
[----:B------:R-:W-:-:S05]  /*7290*/  IMAD R75, R16, -0x2, R75 ;  /* 0xfffffffe104b7824 */ /* 0x000fca00078e024b */
[----:B------:R-:W-:Y:S02]  /*72a0*/  VIADDMNMX R83, R75, R80, R83, PT ;  /* 0x000000504b537246 */ /* 0x000fe40003800153 */
[----:B------:R-:W-:-:S07]  /*72b0*/  VIMNMX R82, R82, R75, !PT ;  /* 0x0000004b52527248 */ /* 0x000fce0007fe0100 */
.L_x_857:
[----:B------:R-:W-:Y:S01]  /*72c0*/  FMNMX.FTZ R11, R5, R4, !PT ;  /* 0x00000004050b7209 */ /* 0x000fe20007810000 */
[----:B------:R-:W-:Y:S01]  /*72d0*/  UMOV UR50, UR54 ;  /* 0x0000003600327c82 */ /* 0x000fe20008000000 */
[----:B------:R-:W-:Y:S02]  /*72e0*/  ISETP.GT.AND P5, PT, R82, 0x9, P2 ;  /* 0x000000095200780c */ /* 0x000fe400017a4270 */
[----:B------:R-:W-:Y:S02]  /*72f0*/  FMNMX.FTZ R11, R6, R11, !PT ;  /* 0x0000000b060b7209 */ /* 0x000fe40007810000 */
[----:B------:R-:W-:Y:S02]  /*7300*/  ISETP.LT.OR P5, PT, R83, 0xa, P5 ;  /* 0x0000000a5300780c */ /* 0x000fe40002fa1670 */
[----:B------:R-:W-:Y:S02]  /*7310*/  FMNMX.FTZ R10, R46, R11, !PT ;  /* 0x0000000b2e0a7209 */ /* 0x000fe40007810000 */
[----:B------:R-:W-:-:S02]  /*7320*/  FSEL R13, R13, -INF , !P5 ;  /* 0xff8000000d0d7808 */ /* 0x000fc40006800000 */
[----:B------:R-:W-:Y:S02]  /*7330*/  FMNMX.FTZ R11, R47, R10, !PT ;  /* 0x0000000a2f0b7209 */ /* 0x000fe40007810000 */
[----:B------:R-:W-:Y:S02]  /*7340*/  ISETP.GT.AND P5, PT, R82, 0x18, P2 ;  /* 0x000000185200780c */ /* 0x000fe400017a4270 */
[----:B------:R-:W-:Y:S02]  /*7350*/  FMNMX.FTZ R10, R14, R11, !PT ;  /* 0x0000000b0e0a7209 */ /* 0x000fe40007810000 */
[----:B------:R-:W-:Y:S02]  /*7360*/  ISETP.LT.OR P5, PT, R83, 0x19, P5 ;  /* 0x000000195300780c */ /* 0x000fe40002fa1670 */
[----:B------:R-:W-:Y:S02]  /*7370*/  FMNMX.FTZ R11, R15, R10, !PT ;  /* 0x0000000a0f0b7209 */ /* 0x000fe40007810000 */
[----:B------:R-:W-:-:S02]  /*7380*/  ISETP.GT.AND P4, PT, R82, 0x1, P2 ;  /* 0x000000015200780c */ /* 0x000fc40001784270 */
[----:B------:R-:W-:Y:S02]  /*7390*/  FMNMX.FTZ R10, R24, R11, !PT ;  /* 0x0000000b180a7209 */ /* 0x000fe40007810000 */
[----:B------:R-:W-:Y:S02]  /*73a0*/  FSEL R26, R26, -INF , !P5 ;  /* 0xff8000001a1a7808 */ /* 0x000fe40006800000 */
[----:B------:R-:W-:Y:S02]  /*73b0*/  FMNMX.FTZ R11, R25, R10, !PT ;  /* 0x0000000a190b7209 */ /* 0x000fe40007810000 */
[----:B------:R-:W-:Y:S02]  /*73c0*/  ISETP.GT.AND P5, PT, R82, 0x21, P2 ;  /* 0x000000215200780c */ /* 0x000fe400017a4270 */
[----:B------:R-:W-:Y:S02]  /*73d0*/  FMNMX.FTZ R10, R28, R11, !PT ;  /* 0x0000000b1c0a7209 */ /* 0x000fe40007810000 */
[----:B------:R-:W-:-:S02]  /*73e0*/  ISETP.LT.OR P4, PT, R83, 0x2, P4 ;  /* 0x000000025300780c */ /* 0x000fc40002781670 */
[----:B------:R-:W-:Y:S02]  /*73f0*/  FMNMX.FTZ R11, R29, R10, !PT ;  /* 0x0000000a1d0b7209 */ /* 0x000fe40007810000 */
[----:B------:R-:W-:Y:S02]  /*7400*/  ISETP.LT.OR P5, PT, R83, 0x22, P5 ;  /* 0x000000225300780c */ /* 0x000fe40002fa1670 */
[----:B------:R-:W-:Y:S02]  /*7410*/  FMNMX.FTZ R10, R32, R11, !PT ;  /* 0x0000000b200a7209 */ /* 0x000fe40007810000 */
[----:B------:R-:W-:Y:S02]  /*7420*/  FSEL R31, R31, -INF , !P5 ;  /* 0xff8000001f1f7808 */ /* 0x000fe40006800000 */
[----:B------:R-:W-:Y:S02]  /*7430*/  FMNMX.FTZ R11, R33, R10, !PT ;  /* 0x0000000a210b7209 */ /* 0x000fe40007810000 */
[----:B------:R-:W-:-:S02]  /*7440*/  ISETP.GT.AND P5, PT, R82, RZ, P2 ;  /* 0x000000ff5200720c */ /* 0x000fc400017a4270 */
[----:B------:R-:W-:Y:S02]  /*7450*/  FMNMX.FTZ R10, R36, R11, !PT ;  /* 0x0000000b240a7209 */ /* 0x000fe40007810000 */
[----:B------:R-:W-:Y:S02]  /*7460*/  ISETP.LT.OR P5, PT, R83, 0x1, P5 ;  /* 0x000000015300780c */ /* 0x000fe40002fa1670 */
[----:B------:R-:W-:Y:S02]  /*7470*/  FMNMX.FTZ R11, R37, R10, !PT ;  /* 0x0000000a250b7209 */ /* 0x000fe40007810000 */
[----:B------:R-:W-:Y:S02]  /*7480*/  ISETP.GT.AND P3, PT, R82, 0x8, P2 ;  /* 0x000000085200780c */ /* 0x000fe40001764270 */
[----:B------:R-:W-:Y:S02]  /*7490*/  FMNMX.FTZ R10, R40, R11, !PT ;  /* 0x0000000b280a7209 */ /* 0x000fe40007810000 */
[----:B------:R-:W-:-:S02]  /*74a0*/  FSEL R7, R7, -INF , !P5 ;  /* 0xff80000007077808 */ /* 0x000fc40006800000 */
[----:B------:R-:W-:Y:S02]  /*74b0*/  FMNMX.FTZ R11, R41, R10, !PT ;  /* 0x0000000a290b7209 */ /* 0x000fe40007810000 */
[----:B------:R-:W-:Y:S02]  /*74c0*/  ISETP.LT.OR P3, PT, R83, 0x9, P3 ;  /* 0x000000095300780c */ /* 0x000fe40001f61670 */
[----:B------:R-:W-:Y:S02]  /*74d0*/  FMNMX.FTZ R10, R44, R11, !PT ;  /* 0x0000000b2c0a7209 */ /* 0x000fe40007810000 */
[----:B------:R-:W-:Y:S02]  /*74e0*/  FSEL R12, R12, -INF , !P3 ;  /* 0xff8000000c0c7808 */ /* 0x000fe40005800000 */
[----:B------:R-:W-:Y:S02]  /*74f0*/  FMNMX.FTZ R11, R45, R10, !PT ;  /* 0x0000000a2d0b7209 */ /* 0x000fe40007810000 */
[----:B------:R-:W-:-:S02]  /*7500*/  ISETP.GT.AND P3, PT, R82, 0x11, P2 ;  /* 0x000000115200780c */ /* 0x000fc40001764270 */
        /* <DEDUP_REMOVED lines=19> */
[----:B------:R-:W-:Y:S02]  /*7640*/  ISETP.GT.AND P5, PT, R82, 0x38, P2 ;  /* 0x000000385200780c */ /* 0x000fe400017a4270 */
[----:B------:R-:W-:Y:S02]  /*7650*/  FMNMX.FTZ R11, R70, R11, !PT ;  /* 0x0000000b460b7209 */ /* 0x000fe40007810000 */
[----:B------:R-:W-:Y:S02]  /*7660*/  ISETP.LT.OR P3, PT, R83, 0x32, P3 ;  /* 0x000000325300780c */ /* 0x000fe40001f61670 */
[----:B------:R-:W-:Y:S02]  /*7670*/  FMNMX.FTZ R10, R72, R11, !PT ;  /* 0x0000000b480a7209 */ /* 0x000fe40007810000 */
[----:B------:R-:W-:-:S02]  /*7680*/  FSEL R39, R39, -INF , !P3 ;  /* 0xff80000027277808 */ /* 0x000fc40005800000 */
[----:B------:R-:W-:Y:S02]  /*7690*/  FMNMX.FTZ R11, R77, R10, !PT ;  /* 0x0000000a4d0b7209 */ /* 0x000fe40007810000 */
[----:B------:R-:W-:Y:S02]  /*76a0*/  ISETP.LT.OR P5, PT, R83, 0x39, P5 ;  /* 0x000000395300780c */ /* 0x000fe40002fa1670 */
[----:B------:R-:W-:Y:S02]  /*76b0*/  FMNMX.FTZ R11, R76, R11, !PT ;  /* 0x0000000b4c0b7209 */ /* 0x000fe40007810000 */
[----:B------:R-:W-:Y:S02]  /*76c0*/  ISETP.GT.AND P3, PT, R82, 0x40, P2 ;  /* 0x000000405200780c */ /* 0x000fe40001764270 */
[----:B------:R-:W-:Y:S01]  /*76d0*/  FSEL R42, R42, -INF , !P5 ;  /* 0xff8000002a2a7808 */ /* 0x000fe20006800000 */
[----:B------:R-:W0:Y:S01]  /*76e0*/  SHFL.BFLY PT, R10, R11, 0x2, 0x1f ;  /* 0x0c401f000b0a7f89 */ /* 0x000e2200000e0000 */
[----:B------:R-:W-:-:S02]  /*76f0*/  ISETP.GT.AND P5, PT, R82, 0x41, P2 ;  /* 0x000000415200780c */ /* 0x000fc400017a4270 */
[C---:B------:R-:W-:Y:S02]  /*7700*/  ISETP.LT.OR P3, PT, R83.reuse, 0x41, P3 ;  /* 0x000000415300780c */ /* 0x040fe40001f61670 */
[----:B------:R-:W-:Y:S02]  /*7710*/  ISETP.LT.OR P5, PT, R83, 0x42, P5 ;  /* 0x000000425300780c */ /* 0x000fe40002fa1670 */
[----:B------:R-:W-:Y:S02]  /*7720*/  FSEL R48, R48, -INF , !P3 ;  /* 0xff80000030307808 */ /* 0x000fe40005800000 */
[C---:B------:R-:W-:Y:S02]  /*7730*/  ISETP.GT.AND P3, PT, R82.reuse, 0x49, P2 ;  /* 0x000000495200780c */ /* 0x040fe40001764270 */
[----:B------:R-:W-:Y:S02]  /*7740*/  FSEL R49, R49, -INF , !P5 ;  /* 0xff80000031317808 */ /* 0x000fe40006800000 */
[----:B------:R-:W-:-:S02]  /*7750*/  ISETP.GT.AND P5, PT, R82, 0x50, P2 ;  /* 0x000000505200780c */ /* 0x000fc400017a4270 */
[C---:B------:R-:W-:Y:S02]  /*7760*/  ISETP.LT.OR P3, PT, R83.reuse, 0x4a, P3 ;  /* 0x0000004a5300780c */ /* 0x040fe40001f61670 */
[----:B------:R-:W-:Y:S02]  /*7770*/  ISETP.LT.OR P5, PT, R83, 0x51, P5 ;  /* 0x000000515300780c */ /* 0x000fe40002fa1670 */
[----:B------:R-:W-:Y:S02]  /*7780*/  FSEL R53, R53, -INF , !P3 ;  /* 0xff80000035357808 */ /* 0x000fe40005800000 */
[----:B------:R-:W-:Y:S02]  /*7790*/  ISETP.GT.AND P3, PT, R82, 0x58, P2 ;  /* 0x000000585200780c */ /* 0x000fe40001764270 */
[----:B------:R-:W-:Y:S02]  /*77a0*/  FSEL R56, R56, -INF , !P5 ;  /* 0xff80000038387808 */ /* 0x000fe40006800000 */
[----:B0-----:R-:W-:-:S02]  /*77b0*/  FMNMX.FTZ R75, R11, R10, !PT ;  /* 0x0000000a0b4b7209 */ /* 0x001fc40007810000 */
[----:B------:R-:W-:Y:S02]  /*77c0*/  FSEL R11, R9, -INF , !P4 ;  /* 0xff800000090b7808 */ /* 0x000fe40006000000 */
[C---:B------:R-:W-:Y:S01]  /*77d0*/  ISETP.GT.AND P4, PT, R82.reuse, 0x10, P2 ;  /* 0x000000105200780c */ /* 0x040fe20001784270 */
[----:B------:R-:W0:Y:S01]  /*77e0*/  SHFL.BFLY PT, R10, R75, 0x1, 0x1f ;  /* 0x0c201f004b0a7f89 */ /* 0x000e2200000e0000 */
[----:B------:R-:W-:Y:S02]  /*77f0*/  ISETP.GT.AND P5, PT, R82, 0x59, P2 ;  /* 0x000000595200780c */ /* 0x000fe400017a4270 */
[C---:B------:R-:W-:Y:S02]  /*7800*/  ISETP.LT.OR P4, PT, R83.reuse, 0x11, P4 ;  /* 0x000000115300780c */ /* 0x040fe40002781670 */
[----:B------:R-:W-:Y:S02]  /*7810*/  ISETP.LT.OR P3, PT, R83, 0x59, P3 ;  /* 0x000000595300780c */ /* 0x000fe40001f61670 */
[----:B------:R-:W-:-:S02]  /*7820*/  FSEL R20, R20, -INF , !P4 ;  /* 0xff80000014147808 */ /* 0x000fc40006000000 */
[----:B------:R-:W-:Y:S02]  /*7830*/  ISETP.GT.AND P4, PT, R82, 0x19, P2 ;  /* 0x000000195200780c */ /* 0x000fe40001784270 */
[C---:B------:R-:W-:Y:S02]  /*7840*/  ISETP.LT.OR P5, PT, R83.reuse, 0x5a, P5 ;  /* 0x0000005a5300780c */ /* 0x040fe40002fa1670 */
[----:B------:R-:W-:Y:S02]  /*7850*/  ISETP.LT.OR P4, PT, R83, 0x1a, P4 ;  /* 0x0000001a5300780c */ /* 0x000fe40002781670 */
[----:B------:R-:W-:Y:S02]  /*7860*/  FSEL R60, R60, -INF , !P3 ;  /* 0xff8000003c3c7808 */ /* 0x000fe40005800000 */
[----:B------:R-:W-:Y:S02]  /*7870*/  ISETP.GT.AND P3, PT, R82, 0x61, P2 ;  /* 0x000000615200780c */ /* 0x000fe40001764270 */
[----:B------:R-:W-:-:S02]  /*7880*/  FSEL R61, R61, -INF , !P5 ;  /* 0xff8000003d3d7808 */ /* 0x000fc40006800000 */
[----:B------:R-:W-:Y:S02]  /*7890*/  ISETP.GT.AND P5, PT, R82, 0x68, P2 ;  /* 0x000000685200780c */ /* 0x000fe400017a4270 */
[----:B------:R-:W-:Y:S02]  /*78a0*/  ISETP.LT.OR P3, PT, R83, 0x62, P3 ;  /* 0x000000625300780c */ /* 0x000fe40001f61670 */
[----:B0-----:R-:W-:Y:S02]  /*78b0*/  FMNMX.FTZ R10, R75, R10, !PT ;  /* 0x0000000a4b0a7209 */ /* 0x001fe40007810000 */
[----:B------:R-:W-:Y:S02]  /*78c0*/  FSEL R65, R65, -INF , !P3 ;  /* 0xff80000041417808 */ /* 0x000fe40005800000 */
[C---:B------:R-:W-:Y:S01]  /*78d0*/  FSETP.NEU.FTZ.AND P6, PT, R10.reuse, -INF , PT ;  /* 0xff8000000a00780b */ /* 0x040fe20003fdd000 */
[----:B------:R-:W-:Y:S01]  /*78e0*/  FMUL.FTZ R80, R10, UR34 ;  /* 0x000000220a507c20 */ /* 0x000fe20008410000 */
[----:B------:R-:W-:-:S02]  /*78f0*/  ISETP.LT.OR P5, PT, R83, 0x69, P5 ;  /* 0x000000695300780c */ /* 0x000fc40002fa1670 */
[----:B------:R-:W-:Y:S02]  /*7900*/  ISETP.GT.AND P3, PT, R82, 0x70, P2 ;  /* 0x000000705200780c */ /* 0x000fe40001764270 */
[----:B------:R-:W-:Y:S02]  /*7910*/  FSEL R9, R80, RZ, P6 ;  /* 0x000000ff50097208 */ /* 0x000fe40003000000 */
[----:B------:R-:W-:Y:S02]  /*7920*/  FMNMX.FTZ R80, R7, R8, !PT ;  /* 0x0000000807507209 */ /* 0x000fe40007810000 */
[----:B------:R-:W-:Y:S01]  /*7930*/  FSEL R68, R68, -INF , !P5 ;  /* 0xff80000044447808 */ /* 0x000fe20006800000 */
[--C-:B------:R-:W-:Y:S01]  /*7940*/  FFMA.FTZ R75, R46, UR34, -R9.reuse ;  /* 0x000000222e4b7c23 */ /* 0x100fe20008010809 */
[----:B------:R-:W-:Y:S01]  /*7950*/  FSEL R46, R27, -INF , !P4 ;  /* 0xff8000001b2e7808 */ /* 0x000fe20006000000 */
[--C-:B------:R-:W-:Y:S01]  /*7960*/  FFMA.FTZ R5, R5, UR34, -R9.reuse ;  /* 0x0000002205057c23 */ /* 0x100fe20008010809 */
[C---:B------:R-:W-:Y:S01]  /*7970*/  ISETP.GT.AND P4, PT, R82.reuse, 0x28, P2 ;  /* 0x000000285200780c */ /* 0x040fe20001784270 */
[----:B------:R0:W-:Y:S01]  /*7980*/  MUFU.EX2 R27, R75 ;  /* 0x0000004b001b7308 */ /* 0x0001e20000000800 */
[----:B------:R-:W-:Y:S01]  /*7990*/  ISETP.GT.AND P5, PT, R82, 0x71, P2 ;  /* 0x000000715200780c */ /* 0x000fe200017a4270 */
[--C-:B------:R-:W-:Y:S01]  /*79a0*/  FFMA.FTZ R6, R6, UR34, -R9.reuse ;  /* 0x0000002206067c23 */ /* 0x100fe20008010809 */
[----:B------:R-:W-:Y:S01]  /*79b0*/  ISETP.LT.OR P4, PT, R83, 0x29, P4 ;  /* 0x000000295300780c */ /* 0x000fe20002781670 */
[--C-:B------:R-:W-:Y:S01]  /*79c0*/  FFMA.FTZ R47, R47, UR34, -R9.reuse ;  /* 0x000000222f2f7c23 */ /* 0x100fe20008010809 */
[----:B------:R-:W-:Y:S01]  /*79d0*/  ISETP.LT.OR P3, PT, R83, 0x71, P3 ;  /* 0x000000715300780c */ /* 0x000fe20001f61670 */
[--C-:B------:R-:W-:Y:S01]  /*79e0*/  FFMA.FTZ R14, R14, UR34, -R9.reuse ;  /* 0x000000220e0e7c23 */ /* 0x100fe20008010809 */
[----:B------:R-:W-:Y:S01]  /*79f0*/  FSEL R34, R34, -INF , !P4 ;  /* 0xff80000022227808 */ /* 0x000fe20006000000 */
[--C-:B------:R-:W-:Y:S01]  /*7a00*/  FFMA.FTZ R15, R15, UR34, -R9.reuse ;  /* 0x000000220f0f7c23 */ /* 0x100fe20008010809 */
[----:B0-----:R-:W-:Y:S01]  /*7a10*/  FMNMX.FTZ R75, R11, R80, !PT ;  /* 0x000000500b4b7209 */ /* 0x001fe20007810000 */
[--C-:B------:R-:W-:Y:S01]  /*7a20*/  FFMA.FTZ R24, R24, UR34, -R9.reuse ;  /* 0x0000002218187c23 */ /* 0x100fe20008010809 */
[----:B------:R-:W-:Y:S01]  /*7a30*/  ISETP.GT.AND P4, PT, R82, 0x30, P2 ;  /* 0x000000305200780c */ /* 0x000fe20001784270 */
[--C-:B------:R-:W-:Y:S01]  /*7a40*/  FFMA.FTZ R25, R25, UR34, -R9.reuse ;  /* 0x0000002219197c23 */ /* 0x100fe20008010809 */
[----:B------:R-:W-:Y:S01]  /*7a50*/  FMNMX.FTZ R80, R12, R75, !PT ;  /* 0x0000004b0c507209 */ /* 0x000fe20007810000 */
[--C-:B------:R-:W-:Y:S01]  /*7a60*/  FFMA.FTZ R28, R28, UR34, -R9.reuse ;  /* 0x000000221c1c7c23 */ /* 0x100fe20008010809 */
[----:B------:R-:W-:Y:S01]  /*7a70*/  ISETP.LT.OR P4, PT, R83, 0x31, P4 ;  /* 0x000000315300780c */ /* 0x000fe20002781670 */
[--C-:B------:R-:W-:Y:S01]  /*7a80*/  FFMA.FTZ R29, R29, UR34, -R9.reuse ;  /* 0x000000221d1d7c23 */ /* 0x100fe20008010809 */
[----:B------:R-:W-:Y:S01]  /*7a90*/  FMNMX.FTZ R75, R13, R80, !PT ;  /* 0x000000500d4b7209 */ /* 0x000fe20007810000 */
[--C-:B------:R-:W-:Y:S01]  /*7aa0*/  FFMA.FTZ R32, R32, UR34, -R9.reuse ;  /* 0x0000002220207c23 */ /* 0x100fe20008010809 */
[----:B------:R-:W-:Y:S01]  /*7ab0*/  FSEL R38, R38, -INF , !P4 ;  /* 0xff80000026267808 */ /* 0x000fe20006000000 */
[--C-:B------:R-:W-:Y:S01]  /*7ac0*/  FFMA.FTZ R33, R33, UR34, -R9.reuse ;  /* 0x0000002221217c23 */ /* 0x100fe20008010809 */
[----:B------:R-:W-:Y:S01]  /*7ad0*/  FMNMX.FTZ R80, R20, R75, !PT ;  /* 0x0000004b14507209 */ /* 0x000fe20007810000 */
        /* <DEDUP_REMOVED lines=32> */
[----:B------:R-:W-:Y:S01]  /*7ce0*/  FFMA.FTZ R72, R72, UR34, -R9 ;  /* 0x0000002248487c23 */ /* 0x000fe20008010809 */
[----:B------:R-:W-:Y:S01]  /*7cf0*/  FSEL R57, R57, -INF , !P4 ;  /* 0xff80000039397808 */ /* 0x000fe20006000000 */
[----:B------:R-:W-:Y:S01]  /*7d00*/  MUFU.EX2 R5, R5 ;  /* 0x0000000500057308 */ /* 0x000fe20000000800 */
[----:B------:R-:W-:-:S02]  /*7d10*/  FMNMX.FTZ R75, R39, R80, !PT ;  /* 0x00000050274b7209 */ /* 0x000fc40007810000 */
[----:B------:R-:W-:Y:S02]  /*7d20*/  ISETP.GT.AND P4, PT, R82, 0x60, P2 ;  /* 0x000000605200780c */ /* 0x000fe40001784270 */
[----:B------:R-:W-:Y:S02]  /*7d30*/  FMNMX.FTZ R80, R42, R75, !PT ;  /* 0x0000004b2a507209 */ /* 0x000fe40007810000 */
[----:B------:R-:W-:Y:S01]  /*7d40*/  ISETP.LT.OR P4, PT, R83, 0x61, P4 ;  /* 0x000000615300780c */ /* 0x000fe20002781670 */
[----:B------:R-:W-:Y:S01]  /*7d50*/  MUFU.EX2 R6, R6 ;  /* 0x0000000600067308 */ /* 0x000fe20000000800 */
[----:B------:R-:W-:Y:S02]  /*7d60*/  FMNMX.FTZ R75, R43, R80, !PT ;  /* 0x000000502b4b7209 */ /* 0x000fe40007810000 */
[----:B------:R-:W-:Y:S02]  /*7d70*/  FSEL R64, R64, -INF , !P4 ;  /* 0xff80000040407808 */ /* 0x000fe40006000000 */
[----:B------:R-:W-:-:S02]  /*7d80*/  FMNMX.FTZ R80, R48, R75, !PT ;  /* 0x0000004b30507209 */ /* 0x000fc40007810000 */
[----:B------:R-:W-:Y:S01]  /*7d90*/  ISETP.GT.AND P4, PT, R82, 0x69, P2 ;  /* 0x000000695200780c */ /* 0x000fe20001784270 */
[----:B------:R-:W-:Y:S01]  /*7da0*/  MUFU.EX2 R47, R47 ;  /* 0x0000002f002f7308 */ /* 0x000fe20000000800 */
[----:B------:R-:W-:Y:S02]  /*7db0*/  FMNMX.FTZ R75, R49, R80, !PT ;  /* 0x00000050314b7209 */ /* 0x000fe40007810000 */
[C---:B------:R-:W-:Y:S02]  /*7dc0*/  ISETP.LT.OR P4, PT, R83.reuse, 0x6a, P4 ;  /* 0x0000006a5300780c */ /* 0x040fe40002781670 */
[----:B------:R-:W-:Y:S02]  /*7dd0*/  FMNMX.FTZ R80, R52, R75, !PT ;  /* 0x0000004b34507209 */ /* 0x000fe40007810000 */
[----:B------:R-:W-:Y:S01]  /*7de0*/  ISETP.LT.OR P5, PT, R83, 0x72, P5 ;  /* 0x000000725300780c */ /* 0x000fe20002fa1670 */
[----:B------:R-:W-:Y:S01]  /*7df0*/  MUFU.EX2 R14, R14 ;  /* 0x0000000e000e7308 */ /* 0x000fe20000000800 */
[----:B------:R-:W-:-:S04]  /*7e00*/  FMNMX.FTZ R75, R53, R80, !PT ;  /* 0x00000050354b7209 */ /* 0x000fc80007810000 */
[----:B------:R-:W-:-:S03]  /*7e10*/  FMNMX.FTZ R80, R56, R75, !PT ;  /* 0x0000004b38507209 */ /* 0x000fc60007810000 */
[----:B------:R-:W-:Y:S01]  /*7e20*/  MUFU.EX2 R15, R15 ;  /* 0x0000000f000f7308 */ /* 0x000fe20000000800 */
[----:B------:R-:W-:-:S04]  /*7e30*/  FMNMX.FTZ R75, R57, R80, !PT ;  /* 0x00000050394b7209 */ /* 0x000fc80007810000 */
[----:B------:R-:W-:Y:S02]  /*7e40*/  FMNMX.FTZ R80, R60, R75, !PT ;  /* 0x0000004b3c507209 */ /* 0x000fe40007810000 */
[----:B------:R-:W-:Y:S01]  /*7e50*/  FSEL R75, R69, -INF , !P4 ;  /* 0xff800000454b7808 */ /* 0x000fe20006000000 */
[----:B------:R-:W-:Y:S01]  /*7e60*/  MUFU.EX2 R24, R24 ;  /* 0x0000001800187308 */ /* 0x000fe20000000800 */
[----:B------:R-:W-:Y:S02]  /*7e70*/  FMNMX.FTZ R81, R61, R80, !PT ;  /* 0x000000503d517209 */ /* 0x000fe40007810000 */
[----:B------:R-:W-:Y:S02]  /*7e80*/  ISETP.GT.AND P4, PT, R82, 0x78, P2 ;  /* 0x000000785200780c */ /* 0x000fe40001784270 */
[----:B------:R-:W-:Y:S02]  /*7e90*/  FMNMX.FTZ R80, R64, R81, !PT ;  /* 0x0000005140507209 */ /* 0x000fe40007810000 */
[----:B------:R-:W-:Y:S01]  /*7ea0*/  ISETP.GT.AND P2, PT, R82, 0x79, P2 ;  /* 0x000000795200780c */ /* 0x000fe20001744270 */
[----:B------:R-:W-:Y:S01]  /*7eb0*/  MUFU.EX2 R25, R25 ;  /* 0x0000001900197308 */ /* 0x000fe20000000800 */
[----:B------:R-:W-:-:S02]  /*7ec0*/  FMNMX.FTZ R69, R65, R80, !PT ;  /* 0x0000005041457209 */ /* 0x000fc40007810000 */
[----:B------:R-:W-:Y:S02]  /*7ed0*/  FSEL R80, R73, -INF , !P3 ;  /* 0xff80000049507808 */ /* 0x000fe40005800000 */
[----:B------:R-:W-:Y:S02]  /*7ee0*/  FMNMX.FTZ R82, R68, R69, !PT ;  /* 0x0000004544527209 */ /* 0x000fe40007810000 */
[----:B------:R-:W-:Y:S01]  /*7ef0*/  FSEL R81, R74, -INF , !P5 ;  /* 0xff8000004a517808 */ /* 0x000fe20006800000 */
[----:B------:R-:W-:Y:S01]  /*7f00*/  MUFU.EX2 R28, R28 ;  /* 0x0000001c001c7308 */ /* 0x000fe20000000800 */
[----:B------:R-:W-:Y:S01]  /*7f10*/  FMNMX.FTZ R69, R75, R82, !PT ;  /* 0x000000524b457209 */ /* 0x000fe20007810000 */
[----:B------:R-:W-:Y:S01]  /*7f20*/  FFMA.FTZ R82, R76, UR34, -R9 ;  /* 0x000000224c527c23 */ /* 0x000fe20008010809 */
[----:B------:R-:W-:Y:S02]  /*7f30*/  ISETP.LT.OR P4, PT, R83, 0x79, P4 ;  /* 0x000000795300780c */ /* 0x000fe40002781670 */
[----:B------:R-:W-:-:S02]  /*7f40*/  FMNMX.FTZ R74, R80, R69, !PT ;  /* 0x00000045504a7209 */ /* 0x000fc40007810000 */
[----:B------:R-:W-:Y:S01]  /*7f50*/  ISETP.LT.OR P2, PT, R83, 0x7a, P2 ;  /* 0x0000007a5300780c */ /* 0x000fe20001741670 */
[----:B------:R-:W-:Y:S01]  /*7f60*/  MUFU.EX2 R29, R29 ;  /* 0x0000001d001d7308 */ /* 0x000fe20000000800 */
[----:B------:R-:W-:Y:S02]  /*7f70*/  FSEL R78, R78, -INF , !P4 ;  /* 0xff8000004e4e7808 */ /* 0x000fe40006000000 */
[----:B------:R-:W-:Y:S02]  /*7f80*/  FMNMX.FTZ R69, R81, R74, !PT ;  /* 0x0000004a51457209 */ /* 0x000fe40007810000 */
[----:B------:R-:W-:Y:S02]  /*7f90*/  FSEL R79, R79, -INF , !P2 ;  /* 0xff8000004f4f7808 */ /* 0x000fe40005000000 */
[----:B------:R-:W-:Y:S01]  /*7fa0*/  FMNMX.FTZ R74, R78, R69, !PT ;  /* 0x000000454e4a7209 */ /* 0x000fe20007810000 */
[----:B------:R-:W-:Y:S03]  /*7fb0*/  MUFU.EX2 R32, R32 ;  /* 0x0000002000207308 */ /* 0x000fe60000000800 */
[----:B------:R-:W-:-:S05]  /*7fc0*/  FMNMX.FTZ R74, R79, R74, !PT ;  /* 0x0000004a4f4a7209 */ /* 0x000fca0007810000 */
[----:B------:R-:W0:Y:S01]  /*7fd0*/  SHFL.BFLY PT, R69, R74, 0x2, 0x1f ;  /* 0x0c401f004a457f89 */ /* 0x000e2200000e0000 */
[----:B------:R-:W-:Y:S08]  /*7fe0*/  MUFU.EX2 R33, R33 ;  /* 0x0000002100217308 */ /* 0x000ff00000000800 */
[----:B------:R-:W-:Y:S08]  /*7ff0*/  MUFU.EX2 R36, R36 ;  /* 0x0000002400247308 */ /* 0x000ff00000000800 */
[----:B------:R-:W-:Y:S01]  /*8000*/  MUFU.EX2 R37, R37 ;  /* 0x0000002500257308 */ /* 0x000fe20000000800 */
[----:B0-----:R-:W-:Y:S01]  /*8010*/  FMNMX.FTZ R73, R74, R69, !PT ;  /* 0x000000454a497209 */ /* 0x001fe20007810000 */
[--C-:B------:R-:W-:Y:S01]  /*8020*/  FFMA.FTZ R69, R70, UR34, -R9.reuse ;  /* 0x0000002246457c23 */ /* 0x100fe20008010809 */
[----:B------:R-:W-:Y:S01]  /*8030*/  FFMA.FTZ R70, R77, UR34, -R9 ;  /* 0x000000224d467c23 */ /* 0x000fe20008010809 */
[----:B------:R-:W-:-:S04]  /*8040*/  FSEL R77, R10, RZ, P6 ;  /* 0x000000ff0a4d7208 */ /* 0x000fc80003000000 */
[----:B------:R-:W-:Y:S01]  /*8050*/  MUFU.EX2 R40, R40 ;  /* 0x0000002800287308 */ /* 0x000fe20000000800 */
[----:B------:R-:W0:Y:S01]  /*8060*/  SHFL.BFLY PT, R74, R73, 0x1, 0x1f ;  /* 0x0c201f00494a7f89 */ /* 0x000e2200000e0000 */
[----:B------:R-:W-:-:S06]  /*8070*/  FADD.FTZ R77, -R77, R4 ;  /* 0x000000044d4d7221 */ /* 0x000fcc0000010100 */
[----:B------:R-:W-:Y:S08]  /*8080*/  MUFU.EX2 R41, R41 ;  /* 0x0000002900297308 */ /* 0x000ff00000000800 */
[----:B------:R-:W-:Y:S08]  /*8090*/  MUFU.EX2 R44, R44 ;  /* 0x0000002c002c7308 */ /* 0x000ff00000000800 */
[----:B------:R-:W-:Y:S01]  /*80a0*/  MUFU.EX2 R45, R45 ;  /* 0x0000002d002d7308 */ /* 0x000fe20000000800 */
[----:B0-----:R-:W-:Y:S01]  /*80b0*/  FMNMX.FTZ R9, R73, R74, !PT ;  /* 0x0000004a49097209 */ /* 0x001fe20007810000 */
[----:B------:R-:W-:-:S03]  /*80c0*/  FMUL.FTZ R74, R77, UR34 ;  /* 0x000000224d4a7c20 */ /* 0x000fc60008410000 */
[C---:B------:R-:W-:Y:S01]  /*80d0*/  FSETP.NEU.FTZ.AND P2, PT, R9.reuse, -INF , PT ;  /* 0xff8000000900780b */ /* 0x040fe20003f5d000 */
[----:B------:R-:W-:Y:S02]  /*80e0*/  FMUL.FTZ R76, R9, UR34 ;  /* 0x00000022094c7c20 */ /* 0x000fe40008410000 */
[----:B------:R-:W-:Y:S03]  /*80f0*/  MUFU.EX2 R73, R82 ;  /* 0x0000005200497308 */ /* 0x000fe60000000800 */
[----:B------:R-:W-:-:S05]  /*8100*/  FSEL R76, R76, RZ, P2 ;  /* 0x000000ff4c4c7208 */ /* 0x000fca0001000000 */
[--C-:B------:R-:W-:Y:S01]  /*8110*/  FFMA.FTZ R83, R35, UR34, -R76.reuse ;  /* 0x0000002223537c23 */ /* 0x100fe2000801084c */
[--C-:B------:R-:W-:Y:S01]  /*8120*/  FFMA.FTZ R4, R12, UR34, -R76.reuse ;  /* 0x000000220c047c23 */ /* 0x100fe2000801084c */
[----:B------:R-:W-:Y:S01]  /*8130*/  FSEL R35, R9, RZ, P2 ;  /* 0x000000ff09237208 */ /* 0x000fe20001000000 */
[----:B------:R-:W0:Y:S01]  /*8140*/  MUFU.EX2 R74, R74 ;  /* 0x0000004a004a7308 */ /* 0x000e220000000800 */
[--C-:B------:R-:W-:Y:S01]  /*8150*/  FFMA.FTZ R7, R7, UR34, -R76.reuse ;  /* 0x0000002207077c23 */ /* 0x100fe2000801084c */
[--C-:B------:R-:W-:Y:S01]  /*8160*/  FFMA.FTZ R77, R11, UR34, -R76.reuse ;  /* 0x000000220b4d7c23 */ /* 0x100fe2000801084c */
[--C-:B------:R-:W-:Y:S01]  /*8170*/  FFMA.FTZ R12, R20, UR34, -R76.reuse ;  /* 0x00000022140c7c23 */ /* 0x100fe2000801084c */
        /* <DEDUP_REMOVED lines=8> */
[----:B------:R-:W-:Y:S01]  /*8200*/  FFMA.FTZ R11, R38, UR34, -R76 ;  /* 0x00000022260b7c23 */ /* 0x000fe2000801084c */
[----:B------:R-:W-:-:S02]  /*8210*/  IMAD.U32 R38, RZ, RZ, UR45 ;  /* 0x0000002dff267e24 */ /* 0x000fc4000f8e00ff */
[--C-:B------:R-:W-:Y:S01]  /*8220*/  FFMA.FTZ R31, R31, UR34, -R76.reuse ;  /* 0x000000221f1f7c23 */ /* 0x100fe2000801084c */
[----:B------:R-:W-:Y:S01]  /*8230*/  FFMA.FTZ R53, R53, UR34, -R76 ;  /* 0x0000002235357c23 */ /* 0x000fe2000801084c */
[----:B------:R-:W-:Y:S01]  /*8240*/  MUFU.EX2 R7, R7 ;  /* 0x0000000700077308 */ /* 0x000fe20000000800 */
[----:B-1----:R-:W-:Y:S01]  /*8250*/  FADD.FTZ R4, -R35, R8 ;  /* 0x0000000823047221 */ /* 0x002fe20000010100 */
[----:B0-----:R-:W-:Y:S01]  /*8260*/  FFMA.FTZ R49, R74, R3, R5 ;  /* 0x000000034a317223 */ /* 0x001fe20000010005 */
[----:B------:R-:W-:Y:S01]  /*8270*/  @!P1 LEA R38, R38, UR42, 0x3 ;  /* 0x0000002a26269c11 */ /* 0x000fe2000f8e18ff */
[--C-:B------:R-:W-:Y:S01]  /*8280*/  FFMA.FTZ R34, R34, UR34, -R76.reuse ;  /* 0x0000002222227c23 */ /* 0x100fe2000801084c */
[----:B------:R-:W-:Y:S01]  /*8290*/  FMUL.FTZ R4, R4, UR34 ;  /* 0x0000002204047c20 */ /* 0x000fe20008410000 */
[--C-:B------:R-:W-:Y:S01]  /*82a0*/  FFMA.FTZ R13, R39, UR34, -R76.reuse ;  /* 0x00000022270d7c23 */ /* 0x100fe2000801084c */
[----:B------:R-:W-:Y:S01]  /*82b0*/  FFMA.FTZ R3, R52, UR34, -R76 ;  /* 0x0000002234037c23 */ /* 0x000fe2000801084c */
[----:B------:R-:W-:Y:S01]  /*82c0*/  MUFU.EX2 R77, R77 ;  /* 0x0000004d004d7308 */ /* 0x000fe20000000800 */
[----:B------:R-:W-:-:S02]  /*82d0*/  @!P1 VIADD R38, R38, 0x2d860 ;  /* 0x0002d86026269836 */ /* 0x000fc40000000000 */
[--C-:B------:R-:W-:Y:S01]  /*82e0*/  FFMA.FTZ R39, R42, UR34, -R76.reuse ;  /* 0x000000222a277c23 */ /* 0x100fe2000801084c */
[--C-:B------:R-:W-:Y:S01]  /*82f0*/  FFMA.FTZ R42, R48, UR34, -R76.reuse ;  /* 0x00000022302a7c23 */ /* 0x100fe2000801084c */
[--C-:B------:R-:W-:Y:S01]  /*8300*/  FFMA.FTZ R57, R57, UR34, -R76.reuse ;  /* 0x0000002239397c23 */ /* 0x100fe2000801084c */
[----:B------:R-:W-:Y:S01]  /*8310*/  FFMA.FTZ R48, R61, UR34, -R76 ;  /* 0x000000223d307c23 */ /* 0x000fe2000801084c */
[----:B------:R-:W-:Y:S01]  /*8320*/  @!P1 PRMT R38, RZ, 0x654, R38 ;  /* 0x00000654ff269816 */ /* 0x000fe20000000026 */
[--C-:B------:R-:W-:Y:S01]  /*8330*/  FFMA.FTZ R64, R64, UR34, -R76.reuse ;  /* 0x0000002240407c23 */ /* 0x100fe2000801084c */
[----:B------:R0:W1:Y:S01]  /*8340*/  MUFU.EX2 R8, R4 ;  /* 0x0000000400087308 */ /* 0x0000620000000800 */
[--C-:B------:R-:W-:Y:S01]  /*8350*/  FFMA.FTZ R68, R68, UR34, -R76.reuse ;  /* 0x0000002244447c23 */ /* 0x100fe2000801084c */
[----:B------:R2:W-:Y:S01]  /*8360*/  @!P1 SYNCS.ARRIVE.TRANS64.RED.A1T0 RZ, [R38+URZ], RZ ;  /* 0x000000ff26ff99a7 */ /* 0x0005e2000810043f */
[--C-:B------:R-:W-:Y:S01]  /*8370*/  FFMA.FTZ R75, R75, UR34, -R76.reuse ;  /* 0x000000224b4b7c23 */ /* 0x100fe2000801084c */
[--C-:B------:R-:W-:Y:S01]  /*8380*/  FFMA.FTZ R80, R80, UR34, -R76.reuse ;  /* 0x0000002250507c23 */ /* 0x100fe2000801084c */
[--C-:B------:R-:W-:Y:S01]  /*8390*/  FFMA.FTZ R81, R81, UR34, -R76.reuse ;  /* 0x0000002251517c23 */ /* 0x100fe2000801084c */
[----:B------:R-:W-:Y:S01]  /*83a0*/  FFMA.FTZ R78, R78, UR34, -R76 ;  /* 0x000000224e4e7c23 */ /* 0x000fe2000801084c */
[----:B------:R-:W-:Y:S01]  /*83b0*/  ISETP.GT.AND P2, PT, R0, UR56, PT ;  /* 0x0000003800007c0c */ /* 0x000fe2000bf44270 */
[----:B------:R-:W3:Y:S01]  /*83c0*/  MUFU.EX2 R84, R84 ;  /* 0x0000005400547308 */ /* 0x000ee20000000800 */
[----:B0-----:R-:W-:Y:S01]  /*83d0*/  FADD.FTZ R4, R6, R49 ;  /* 0x0000003106047221 */ /* 0x001fe20000010000 */
[----:B------:R-:W-:Y:S01]  /*83e0*/  UMOV UR45, UR55 ;  /* 0x00000037002d7c82 */ /* 0x000fe20008000000 */
[-C--:B------:R-:W-:Y:S01]  /*83f0*/  FMUL.FTZ R88, R88, R74.reuse ;  /* 0x0000004a58587220 */ /* 0x080fe20000410000 */
[-C--:B------:R-:W-:Y:S01]  /*8400*/  FMUL.FTZ R89, R89, R74.reuse ;  /* 0x0000004a59597220 */ /* 0x080fe20000410000 */
[-C--:B------:R-:W-:Y:S01]  /*8410*/  FMUL.FTZ R92, R92, R74.reuse ;  /* 0x0000004a5c5c7220 */ /* 0x080fe20000410000 */
[-C--:B------:R-:W-:Y:S01]  /*8420*/  FMUL.FTZ R93, R93, R74.reuse ;  /* 0x0000004a5d5d7220 */ /* 0x080fe20000410000 */
[----:B------:R-:W-:Y:S01]  /*8430*/  FMUL.FTZ R96, R96, R74 ;  /* 0x0000004a60607220 */ /* 0x000fe20000410000 */
[----:B------:R-:W0:Y:S01]  /*8440*/  MUFU.EX2 R12, R12 ;  /* 0x0000000c000c7308 */ /* 0x000e220000000800 */
[----:B-1----:R-:W-:Y:S01]  /*8450*/  FFMA.FTZ R2, R8, R2, R7 ;  /* 0x0000000208027223 */ /* 0x002fe20000010007 */
[-C--:B------:R-:W-:Y:S01]  /*8460*/  FMUL.FTZ R90, R90, R8.reuse ;  /* 0x000000085a5a7220 */ /* 0x080fe20000410000 */
[-C--:B------:R-:W-:Y:S01]  /*8470*/  FMUL.FTZ R91, R91, R8.reuse ;  /* 0x000000085b5b7220 */ /* 0x080fe20000410000 */
[-C--:B------:R-:W-:Y:S01]  /*8480*/  FMUL.FTZ R94, R94, R8.reuse ;  /* 0x000000085e5e7220 */ /* 0x080fe20000410000 */
[-C--:B------:R-:W-:Y:S01]  /*8490*/  FMUL.FTZ R95, R95, R8.reuse ;  /* 0x000000085f5f7220 */ /* 0x080fe20000410000 */
[-C--:B------:R-:W-:Y:S01]  /*84a0*/  FMUL.FTZ R98, R98, R8.reuse ;  /* 0x0000000862627220 */ /* 0x080fe20000410000 */
[-C--:B------:R-:W-:Y:S01]  /*84b0*/  FMUL.FTZ R99, R99, R8.reuse ;  /* 0x0000000863637220 */ /* 0x080fe20000410000 */
[----:B------:R1:W-:Y:S01]  /*84c0*/  MUFU.EX2 R35, R30 ;  /* 0x0000001e00237308 */ /* 0x0003e20000000800 */
[-C--:B------:R-:W-:Y:S01]  /*84d0*/  FMUL.FTZ R102, R102, R8.reuse ;  /* 0x0000000866667220 */ /* 0x080fe20000410000 */
[-C--:B------:R-:W-:Y:S01]  /*84e0*/  FMUL.FTZ R103, R103, R8.reuse ;  /* 0x0000000867677220 */ /* 0x080fe20000410000 */
[-C--:B------:R-:W-:Y:S01]  /*84f0*/  FMUL.FTZ R106, R106, R8.reuse ;  /* 0x000000086a6a7220 */ /* 0x080fe20000410000 */
[-C--:B------:R-:W-:Y:S01]  /*8500*/  FMUL.FTZ R107, R107, R8.reuse ;  /* 0x000000086b6b7220 */ /* 0x080fe20000410000 */
[-C--:B------:R-:W-:Y:S01]  /*8510*/  FMUL.FTZ R110, R110, R8.reuse ;  /* 0x000000086e6e7220 */ /* 0x080fe20000410000 */
[-C--:B------:R-:W-:Y:S01]  /*8520*/  FMUL.FTZ R111, R111, R8.reuse ;  /* 0x000000086f6f7220 */ /* 0x080fe20000410000 */
[----:B------:R-:W-:Y:S01]  /*8530*/  FMUL.FTZ R114, R114, R8 ;  /* 0x0000000872727220 */ /* 0x000fe20000410000 */
[----:B------:R-:W4:Y:S01]  /*8540*/  MUFU.EX2 R20, R20 ;  /* 0x0000001400147308 */ /* 0x000f220000000800 */
[----:B-1----:R-:W-:Y:S01]  /*8550*/  FADD.FTZ R30, R27, R4 ;  /* 0x000000041b1e7221 */ /* 0x002fe20000010000 */
[----:B------:R-:W-:Y:S01]  /*8560*/  F2FP.BF16.F32.PACK_AB R4, R6, R5 ;  /* 0x000000050604723e */ /* 0x000fe200000010ff */
[----:B------:R-:W-:Y:S01]  /*8570*/  FADD.FTZ R5, R77, R2 ;  /* 0x000000024d057221 */ /* 0x000fe20000010000 */
[C---:B------:R-:W-:Y:S01]  /*8580*/  F2FP.BF16.F32.PACK_AB R6, R47.reuse, R27 ;  /* 0x0000001b2f06723e */ /* 0x040fe200000010ff */
[----:B------:R-:W-:Y:S01]  /*8590*/  FADD.FTZ R49, R47, R30 ;  /* 0x0000001e2f317221 */ /* 0x000fe20000010000 */
[----:B------:R-:W-:Y:S01]  /*85a0*/  FFMA.FTZ R2, R56, UR34, -R76 ;  /* 0x0000002238027c23 */ /* 0x000fe2000801084c */
[----:B------:R-:W-:Y:S01]  /*85b0*/  FADD.FTZ R27, R82, R5 ;  /* 0x00000005521b7221 */ /* 0x000fe20000010000 */
[----:B------:R-:W1:Y:S01]  /*85c0*/  MUFU.EX2 R21, R21 ;  /* 0x0000001500157308 */ /* 0x000e620000000800 */
[----:B------:R-:W-:Y:S01]  /*85d0*/  FADD.FTZ R30, R14, R49 ;  /* 0x000000310e1e7221 */ /* 0x000fe20000010000 */
[----:B------:R-:W-:Y:S01]  /*85e0*/  F2FP.BF16.F32.PACK_AB R5, R77, R7 ;  /* 0x000000074d05723e */ /* 0x000fe200000010ff */
[C---:B---3--:R-:W-:Y:S01]  /*85f0*/  FADD.FTZ R27, R84.reuse, R27 ;  /* 0x0000001b541b7221 */ /* 0x048fe20000010000 */
[----:B------:R-:W-:Y:S01]  /*8600*/  F2FP.BF16.F32.PACK_AB R7, R84, R82 ;  /* 0x000000525407723e */ /* 0x000fe200000010ff */
[----:B------:R-:W-:Y:S01]  /*8610*/  FADD.FTZ R77, R15, R30 ;  /* 0x0000001e0f4d7221 */ /* 0x000fe20000010000 */
[-C--:B------:R-:W-:Y:S01]  /*8620*/  FMUL.FTZ R115, R115, R8.reuse ;  /* 0x0000000873737220 */ /* 0x080fe20000410000 */
[----:B0-----:R-:W-:Y:S01]  /*8630*/  FADD.FTZ R49, R12, R27 ;  /* 0x0000001b0c317221 */ /* 0x001fe20000010000 */
[----:B------:R-:W0:Y:S01]  /*8640*/  MUFU.EX2 R26, R26 ;  /* 0x0000001a001a7308 */ /* 0x000e220000000800 */
[----:B--2---:R-:W-:Y:S01]  /*8650*/  FADD.FTZ R38, R24, R77 ;  /* 0x0000004d18267221 */ /* 0x004fe20000010000 */
[----:B------:R2:W-:Y:S01]  /*8660*/  STSM.16.M88.4 [R17+0x21800], R4 ;  /* 0x0218000411007844 */ /* 0x0005e20000000200 */
[----:B----4-:R-:W-:Y:S01]  /*8670*/  FADD.FTZ R30, R20, R49 ;  /* 0x00000031141e7221 */ /* 0x010fe20000010000 */
[----:B------:R-:W-:Y:S01]  /*8680*/  FFMA.FTZ R27, R60, UR34, -R76 ;  /* 0x000000223c1b7c23 */ /* 0x000fe2000801084c */
[-C--:B------:R-:W-:Y:S01]  /*8690*/  FMUL.FTZ R118, R118, R8.reuse ;  /* 0x0000000876767220 */ /* 0x080fe20000410000 */
[-C--:B------:R-:W-:Y:S01]  /*86a0*/  FMUL.FTZ R119, R119, R8.reuse ;  /* 0x0000000877777220 */ /* 0x080fe20000410000 */
[-C--:B------:R-:W-:Y:S01]  /*86b0*/  FMUL.FTZ R122, R122, R8.reuse ;  /* 0x000000087a7a7220 */ /* 0x080fe20000410000 */
[----:B------:R-:W3:Y:S01]  /*86c0*/  MUFU.EX2 R46, R46 ;  /* 0x0000002e002e7308 */ /* 0x000ee20000000800 */
[----:B-1----:R-:W-:Y:S01]  /*86d0*/  FADD.FTZ R49, R21, R30 ;  /* 0x0000001e15317221 */ /* 0x002fe20000010000 */
[-C--:B------:R-:W-:Y:S01]  /*86e0*/  FMUL.FTZ R123, R123, R8.reuse ;  /* 0x000000087b7b7220 */ /* 0x080fe20000410000 */
[-C--:B------:R-:W-:Y:S01]  /*86f0*/  FMUL.FTZ R126, R126, R8.reuse ;  /* 0x000000087e7e7220 */ /* 0x080fe20000410000 */
[-C--:B------:R-:W-:Y:S01]  /*8700*/  FMUL.FTZ R127, R127, R8.reuse ;  /* 0x000000087f7f7220 */ /* 0x080fe20000410000 */
[-C--:B------:R-:W-:Y:S01]  /*8710*/  FMUL.FTZ R130, R130, R8.reuse ;  /* 0x0000000882827220 */ /* 0x080fe20000410000 */
[-C--:B------:R-:W-:Y:S01]  /*8720*/  FMUL.FTZ R131, R131, R8.reuse ;  /* 0x0000000883837220 */ /* 0x080fe20000410000 */
[----:B------:R-:W-:Y:S01]  /*8730*/  FMUL.FTZ R134, R134, R8 ;  /* 0x0000000886867220 */ /* 0x000fe20000410000 */
[----:B------:R-:W1:Y:S01]  /*8740*/  MUFU.EX2 R31, R31 ;  /* 0x0000001f001f7308 */ /* 0x000e620000000800 */
[C---:B0-----:R-:W-:Y:S01]  /*8750*/  FADD.FTZ R49, R26.reuse, R49 ;  /* 0x000000311a317221 */ /* 0x041fe20000010000 */
[----:B--2---:R-:W-:Y:S01]  /*8760*/  F2FP.BF16.F32.PACK_AB R4, R15, R14 ;  /* 0x0000000e0f04723e */ /* 0x004fe200000010ff */
[----:B------:R-:W-:Y:S01]  /*8770*/  FMUL.FTZ R135, R135, R8 ;  /* 0x0000000887877220 */ /* 0x000fe20000410000 */
[----:B------:R-:W-:Y:S01]  /*8780*/  F2FP.BF16.F32.PACK_AB R6, R25, R24 ;  /* 0x000000181906723e */ /* 0x000fe200000010ff */
[-C--:B------:R-:W-:Y:S01]  /*8790*/  FMUL.FTZ R97, R97, R74.reuse ;  /* 0x0000004a61617220 */ /* 0x080fe20000410000 */
[----:B------:R-:W-:Y:S01]  /*87a0*/  F2FP.BF16.F32.PACK_AB R7, R26, R21 ;  /* 0x000000151a07723e */ /* 0x000fe200000010ff */
[----:B------:R-:W-:Y:S01]  /*87b0*/  FMUL.FTZ R100, R100, R74 ;  /* 0x0000004a64647220 */ /* 0x000fe20000410000 */
[----:B------:R0:W-:Y:S01]  /*87c0*/  MUFU.EX2 R47, R53 ;  /* 0x00000035002f7308 */ /* 0x0001e20000000800 */
[----:B------:R-:W-:Y:S01]  /*87d0*/  F2FP.BF16.F32.PACK_AB R5, R20, R12 ;  /* 0x0000000c1405723e */ /* 0x000fe200000010ff */
[-C--:B------:R-:W-:Y:S01]  /*87e0*/  FMUL.FTZ R101, R101, R74.reuse ;  /* 0x0000004a65657220 */ /* 0x080fe20000410000 */
[-C--:B------:R-:W-:Y:S01]  /*87f0*/  FMUL.FTZ R104, R104, R74.reuse ;  /* 0x0000004a68687220 */ /* 0x080fe20000410000 */
[-C--:B------:R-:W-:Y:S01]  /*8800*/  FMUL.FTZ R105, R105, R74.reuse ;  /* 0x0000004a69697220 */ /* 0x080fe20000410000 */
[-C--:B------:R-:W-:Y:S01]  /*8810*/  FMUL.FTZ R108, R108, R74.reuse ;  /* 0x0000004a6c6c7220 */ /* 0x080fe20000410000 */
[----:B------:R2:W-:Y:S01]  /*8820*/  STSM.16.M88.4 [R23], R4 ;  /* 0x0000000417007844 */ /* 0x0005e20000000200 */
[-C--:B------:R-:W-:Y:S01]  /*8830*/  FMUL.FTZ R109, R109, R74.reuse ;  /* 0x0000004a6d6d7220 */ /* 0x080fe20000410000 */
[----:B------:R-:W4:Y:S01]  /*8840*/  MUFU.EX2 R34, R34 ;  /* 0x0000002200227308 */ /* 0x000f220000000800 */
[----:B0-----:R-:W-:Y:S01]  /*8850*/  FADD.FTZ R53, R25, R38 ;  /* 0x0000002619357221 */ /* 0x001fe20000010000 */
[--C-:B------:R-:W-:Y:S01]  /*8860*/  FFMA.FTZ R38, R65, UR34, -R76.reuse ;  /* 0x0000002241267c23 */ /* 0x100fe2000801084c */
[----:B------:R-:W-:Y:S01]  /*8870*/  FFMA.FTZ R76, R79, UR34, -R76 ;  /* 0x000000224f4c7c23 */ /* 0x000fe2000801084c */
[----:B------:R-:W-:Y:S01]  /*8880*/  FMUL.FTZ R112, R112, R74 ;  /* 0x0000004a70707220 */ /* 0x000fe20000410000 */
[----:B------:R-:W-:Y:S01]  /*8890*/  FADD.FTZ R30, R28, R53 ;  /* 0x000000351c1e7221 */ /* 0x000fe20000010000 */
[----:B------:R-:W-:Y:S01]  /*88a0*/  F2FP.BF16.F32.PACK_AB R28, R29, R28 ;  /* 0x0000001c1d1c723e */ /* 0x000fe200000010ff */
[----:B------:R-:W-:Y:S01]  /*88b0*/  FMUL.FTZ R113, R113, R74 ;  /* 0x0000004a71717220 */ /* 0x000fe20000410000 */
[----:B------:R-:W0:Y:S01]  /*88c0*/  MUFU.EX2 R83, R83 ;  /* 0x0000005300537308 */ /* 0x000e220000000800 */
[----:B------:R-:W-:Y:S01]  /*88d0*/  FADD.FTZ R53, R29, R30 ;  /* 0x0000001e1d357221 */ /* 0x000fe20000010000 */
[----:B---3--:R-:W-:Y:S01]  /*88e0*/  FADD.FTZ R30, R46, R49 ;  /* 0x000000312e1e7221 */ /* 0x008fe20000010000 */
[C---:B-1----:R-:W-:Y:S01]  /*88f0*/  F2FP.BF16.F32.PACK_AB R29, R31.reuse, R46 ;  /* 0x0000002e1f1d723e */ /* 0x042fe200000010ff */
[-C--:B------:R-:W-:Y:S01]  /*8900*/  FMUL.FTZ R116, R116, R74.reuse ;  /* 0x0000004a74747220 */ /* 0x080fe20000410000 */
[----:B------:R-:W-:Y:S01]  /*8910*/  FADD.FTZ R52, R32, R53 ;  /* 0x0000003520347221 */ /* 0x000fe20000010000 */
[----:B------:R-:W-:Y:S01]  /*8920*/  FADD.FTZ R49, R31, R30 ;  /* 0x0000001e1f317221 */ /* 0x000fe20000010000 */
[-C--:B------:R-:W-:Y:S01]  /*8930*/  FMUL.FTZ R117, R117, R74.reuse ;  /* 0x0000004a75757220 */ /* 0x080fe20000410000 */
[----:B------:R-:W1:Y:S01]  /*8940*/  MUFU.EX2 R11, R11 ;  /* 0x0000000b000b7308 */ /* 0x000e620000000800 */
[----:B------:R-:W-:Y:S01]  /*8950*/  FADD.FTZ R53, R33, R52 ;  /* 0x0000003421357221 */ /* 0x000fe20000010000 */
[----:B----4-:R-:W-:Y:S01]  /*8960*/  FADD.FTZ R30, R34, R49 ;  /* 0x00000031221e7221 */ /* 0x010fe20000010000 */
[-C--:B------:R-:W-:Y:S01]  /*8970*/  FMUL.FTZ R120, R120, R74.reuse ;  /* 0x0000004a78787220 */ /* 0x080fe20000410000 */
[----:B------:R-:W-:Y:S01]  /*8980*/  FMUL.FTZ R121, R121, R74 ;  /* 0x0000004a79797220 */ /* 0x000fe20000410000 */
[----:B------:R-:W-:Y:S01]  /*8990*/  FADD.FTZ R52, R36, R53 ;  /* 0x0000003524347221 */ /* 0x000fe20000010000 */
[----:B------:R-:W-:Y:S01]  /*89a0*/  F2FP.BF16.F32.PACK_AB R36, R37, R36 ;  /* 0x000000242524723e */ /* 0x000fe200000010ff */
[----:B------:R-:W-:Y:S01]  /*89b0*/  FMUL.FTZ R124, R124, R74 ;  /* 0x0000004a7c7c7220 */ /* 0x000fe20000410000 */
[----:B------:R-:W3:Y:S01]  /*89c0*/  MUFU.EX2 R13, R13 ;  /* 0x0000000d000d7308 */ /* 0x000ee20000000800 */
[----:B0-----:R-:W-:Y:S01]  /*89d0*/  FADD.FTZ R30, R83, R30 ;  /* 0x0000001e531e7221 */ /* 0x001fe20000010000 */
[----:B------:R-:W-:Y:S01]  /*89e0*/  FADD.FTZ R49, R37, R52 ;  /* 0x0000003425317221 */ /* 0x000fe20000010000 */
[----:B------:R-:W-:Y:S01]  /*89f0*/  F2FP.BF16.F32.PACK_AB R31, R83, R34 ;  /* 0x00000022531f723e */ /* 0x000fe200000010ff */
[-C--:B------:R-:W-:Y:S01]  /*8a00*/  FMUL.FTZ R125, R125, R74.reuse ;  /* 0x0000004a7d7d7220 */ /* 0x080fe20000410000 */
[-C--:B------:R-:W-:Y:S01]  /*8a10*/  FMUL.FTZ R128, R128, R74.reuse ;  /* 0x0000004a80807220 */ /* 0x080fe20000410000 */
[----:B------:R-:W-:Y:S01]  /*8a20*/  FADD.FTZ R14, R40, R49 ;  /* 0x00000031280e7221 */ /* 0x000fe20000010000 */
[-C--:B------:R-:W-:Y:S01]  /*8a30*/  FMUL.FTZ R129, R129, R74.reuse ;  /* 0x0000004a81817220 */ /* 0x080fe20000410000 */
[----:B------:R-:W0:Y:S01]  /*8a40*/  MUFU.EX2 R39, R39 ;  /* 0x0000002700277308 */ /* 0x000e220000000800 */
[----:B-1----:R-:W-:Y:S01]  /*8a50*/  FADD.FTZ R30, R11, R30 ;  /* 0x0000001e0b1e7221 */ /* 0x002fe20000010000 */
[----:B------:R-:W-:Y:S01]  /*8a60*/  FADD.FTZ R15, R41, R14 ;  /* 0x0000000e290f7221 */ /* 0x000fe20000010000 */
[-C--:B------:R-:W-:Y:S01]  /*8a70*/  FMUL.FTZ R132, R132, R74.reuse ;  /* 0x0000004a84847220 */ /* 0x080fe20000410000 */
[----:B------:R-:W-:Y:S01]  /*8a80*/  FMUL.FTZ R133, R133, R74 ;  /* 0x0000004a85857220 */ /* 0x000fe20000410000 */
[----:B------:R-:W-:-:S02]  /*8a90*/  VIADD R0, R0, 0xffffffff ;  /* 0xffffffff00007836 */ /* 0x000fc40000000000 */
[----:B------:R-:W-:Y:S01]  /*8aa0*/  IMAD.MOV.U32 R8, RZ, RZ, R9 ;  /* 0x000000ffff087224 */ /* 0x000fe200078e0009 */
[----:B------:R-:W1:Y:S01]  /*8ab0*/  MUFU.EX2 R42, R42 ;  /* 0x0000002a002a7308 */ /* 0x000e620000000800 */
[----:B---3--:R-:W-:Y:S01]  /*8ac0*/  FADD.FTZ R24, R13, R30 ;  /* 0x0000001e0d187221 */ /* 0x008fe20000010000 */
[----:B------:R-:W-:Y:S01]  /*8ad0*/  F2FP.BF16.F32.PACK_AB R30, R33, R32 ;  /* 0x00000020211e723e */ /* 0x000fe200000010ff */
[----:B------:R-:W-:Y:S01]  /*8ae0*/  FADD.FTZ R32, R44, R15 ;  /* 0x0000000f2c207221 */ /* 0x000fe20000010000 */
[----:B------:R-:W-:Y:S02]  /*8af0*/  F2FP.BF16.F32.PACK_AB R37, R13, R11 ;  /* 0x0000000b0d25723e */ /* 0x000fe400000010ff */
[C---:B------:R-:W-:Y:S01]  /*8b00*/  F2FP.BF16.F32.PACK_AB R44, R45.reuse, R44 ;  /* 0x0000002c2d2c723e */ /* 0x040fe200000010ff */
[----:B------:R-:W-:Y:S01]  /*8b10*/  FADD.FTZ R21, R45, R32 ;  /* 0x000000202d157221 */ /* 0x000fe20000010000 */
[----:B------:R-:W3:Y:S01]  /*8b20*/  MUFU.EX2 R50, R50 ;  /* 0x0000003200327308 */ /* 0x000ee20000000800 */
[----:B0-----:R-:W-:Y:S01]  /*8b30*/  FADD.FTZ R24, R39, R24 ;  /* 0x0000001827187221 */ /* 0x001fe20000010000 */
[C---:B------:R-:W-:Y:S01]  /*8b40*/  F2FP.BF16.F32.PACK_AB R39, R35.reuse, R39 ;  /* 0x000000272327723e */ /* 0x040fe200000010ff */
[----:B------:R-:W-:Y:S02]  /*8b50*/  STSM.16.M88.4 [R22], R28 ;  /* 0x0000001c16007844 */ /* 0x000fe40000000200 */
[----:B------:R-:W-:-:S03]  /*8b60*/  FADD.FTZ R15, R35, R24 ;  /* 0x00000018230f7221 */ /* 0x000fc60000010000 */
[----:B------:R-:W0:Y:S01]  /*8b70*/  MUFU.EX2 R43, R43 ;  /* 0x0000002b002b7308 */ /* 0x000e220000000800 */
[----:B-1----:R-:W-:-:S07]  /*8b80*/  FADD.FTZ R12, R42, R15 ;  /* 0x0000000f2a0c7221 */ /* 0x002fce0000010000 */
[----:B------:R-:W1:Y:S01]  /*8b90*/  MUFU.EX2 R51, R51 ;  /* 0x0000003300337308 */ /* 0x000e620000000800 */
[----:B---3--:R-:W-:-:S07]  /*8ba0*/  FADD.FTZ R20, R50, R21 ;  /* 0x0000001532147221 */ /* 0x008fce0000010000 */
[----:B------:R-:W3:Y:S01]  /*8bb0*/  MUFU.EX2 R3, R3 ;  /* 0x0000000300037308 */ /* 0x000ee20000000800 */
[C---:B0-----:R-:W-:Y:S01]  /*8bc0*/  FADD.FTZ R12, R43.reuse, R12 ;  /* 0x0000000c2b0c7221 */ /* 0x041fe20000010000 */
[----:B------:R-:W-:-:S06]  /*8bd0*/  F2FP.BF16.F32.PACK_AB R45, R43, R42 ;  /* 0x0000002a2b2d723e */ /* 0x000fcc00000010ff */
[----:B------:R-:W0:Y:S01]  /*8be0*/  MUFU.EX2 R54, R54 ;  /* 0x0000003600367308 */ /* 0x000e220000000800 */
[C---:B-1----:R-:W-:Y:S01]  /*8bf0*/  FADD.FTZ R15, R51.reuse, R20 ;  /* 0x00000014330f7221 */ /* 0x042fe20000010000 */
[----:B------:R-:W-:-:S06]  /*8c00*/  F2FP.BF16.F32.PACK_AB R46, R51, R50 ;  /* 0x00000032332e723e */ /* 0x000fcc00000010ff */
[----:B------:R-:W1:Y:S01]  /*8c10*/  MUFU.EX2 R55, R55 ;  /* 0x0000003700377308 */ /* 0x000e620000000800 */
[----:B---3--:R-:W-:-:S07]  /*8c20*/  FADD.FTZ R12, R3, R12 ;  /* 0x0000000c030c7221 */ /* 0x008fce0000010000 */
[----:B------:R-:W2:Y:S01]  /*8c30*/  MUFU.EX2 R2, R2 ;  /* 0x0000000200027308 */ /* 0x000ea20000000800 */
[----:B0-----:R-:W-:Y:S01]  /*8c40*/  FADD.FTZ R20, R54, R15 ;  /* 0x0000000f36147221 */ /* 0x001fe20000010000 */
[C---:B------:R-:W-:Y:S01]  /*8c50*/  FADD.FTZ R15, R47.reuse, R12 ;  /* 0x0000000c2f0f7221 */ /* 0x040fe20000010000 */
[----:B------:R-:W-:-:S05]  /*8c60*/  F2FP.BF16.F32.PACK_AB R47, R47, R3 ;  /* 0x000000032f2f723e */ /* 0x000fca00000010ff */
[----:B------:R-:W0:Y:S01]  /*8c70*/  MUFU.EX2 R58, R58 ;  /* 0x0000003a003a7308 */ /* 0x000e220000000800 */
[C---:B-1----:R-:W-:Y:S01]  /*8c80*/  FADD.FTZ R21, R55.reuse, R20 ;  /* 0x0000001437157221 */ /* 0x042fe20000010000 */
[----:B------:R-:W-:-:S06]  /*8c90*/  F2FP.BF16.F32.PACK_AB R56, R55, R54 ;  /* 0x000000363738723e */ /* 0x000fcc00000010ff */
[----:B------:R-:W1:Y:S01]  /*8ca0*/  MUFU.EX2 R57, R57 ;  /* 0x0000003900397308 */ /* 0x000e620000000800 */
[----:B--2---:R-:W-:-:S07]  /*8cb0*/  FADD.FTZ R4, R2, R15 ;  /* 0x0000000f02047221 */ /* 0x004fce0000010000 */
[----:B------:R-:W2:Y:S01]  /*8cc0*/  MUFU.EX2 R59, R59 ;  /* 0x0000003b003b7308 */ /* 0x000ea20000000800 */
[----:B0-----:R-:W-:-:S07]  /*8cd0*/  FADD.FTZ R6, R58, R21 ;  /* 0x000000153a067221 */ /* 0x001fce0000010000 */
[----:B------:R-:W0:Y:S01]  /*8ce0*/  MUFU.EX2 R27, R27 ;  /* 0x0000001b001b7308 */ /* 0x000e220000000800 */
[C---:B-1----:R-:W-:Y:S01]  /*8cf0*/  FADD.FTZ R4, R57.reuse, R4 ;  /* 0x0000000439047221 */ /* 0x042fe20000010000 */
[----:B------:R-:W-:-:S06]  /*8d00*/  F2FP.BF16.F32.PACK_AB R57, R57, R2 ;  /* 0x000000023939723e */ /* 0x000fcc00000010ff */
[----:B------:R-:W1:Y:S01]  /*8d10*/  MUFU.EX2 R62, R62 ;  /* 0x0000003e003e7308 */ /* 0x000e620000000800 */
[C---:B--2---:R-:W-:Y:S01]  /*8d20*/  FADD.FTZ R7, R59.reuse, R6 ;  /* 0x000000063b077221 */ /* 0x044fe20000010000 */
[----:B------:R-:W-:-:S06]  /*8d30*/  F2FP.BF16.F32.PACK_AB R58, R59, R58 ;  /* 0x0000003a3b3a723e */ /* 0x000fcc00000010ff */
[----:B------:R-:W2:Y:S01]  /*8d40*/  MUFU.EX2 R48, R48 ;  /* 0x0000003000307308 */ /* 0x000ea20000000800 */
[----:B0-----:R-:W-:-:S07]  /*8d50*/  FADD.FTZ R5, R27, R4 ;  /* 0x000000041b057221 */ /* 0x001fce0000010000 */
[----:B------:R-:W0:Y:S01]  /*8d60*/  MUFU.EX2 R63, R63 ;  /* 0x0000003f003f7308 */ /* 0x000e220000000800 */
[----:B-1----:R-:W-:-:S07]  /*8d70*/  FADD.FTZ R6, R62, R7 ;  /* 0x000000073e067221 */ /* 0x002fce0000010000 */
[----:B------:R1:W3:Y:S01]  /*8d80*/  MUFU.EX2 R65, R64 ;  /* 0x0000004000417308 */ /* 0x0002e20000000800 */
[C---:B--2---:R-:W-:Y:S01]  /*8d90*/  FADD.FTZ R4, R48.reuse, R5 ;  /* 0x0000000530047221 */ /* 0x044fe20000010000 */
[----:B------:R-:W-:-:S06]  /*8da0*/  F2FP.BF16.F32.PACK_AB R59, R48, R27 ;  /* 0x0000001b303b723e */ /* 0x000fcc00000010ff */
[----:B------:R-:W2:Y:S01]  /*8db0*/  MUFU.EX2 R66, R66 ;  /* 0x0000004200427308 */ /* 0x000ea20000000800 */
[C---:B0-----:R-:W-:Y:S01]  /*8dc0*/  FADD.FTZ R5, R63.reuse, R6 ;  /* 0x000000063f057221 */ /* 0x041fe20000010000 */
[----:B-1----:R-:W-:-:S06]  /*8dd0*/  F2FP.BF16.F32.PACK_AB R64, R63, R62 ;  /* 0x0000003e3f40723e */ /* 0x002fcc00000010ff */
[----:B------:R-:W0:Y:S01]  /*8de0*/  MUFU.EX2 R67, R67 ;  /* 0x0000004300437308 */ /* 0x000e220000000800 */
[----:B---3--:R-:W-:-:S07]  /*8df0*/  FADD.FTZ R3, R65, R4 ;  /* 0x0000000441037221 */ /* 0x008fce0000010000 */
[----:B------:R1:W3:Y:S01]  /*8e00*/  MUFU.EX2 R14, R38 ;  /* 0x00000026000e7308 */ /* 0x0002e20000000800 */
[----:B--2---:R-:W-:-:S07]  /*8e10*/  FADD.FTZ R4, R66, R5 ;  /* 0x0000000542047221 */ /* 0x004fce0000010000 */
[----:B------:R-:W2:Y:S01]  /*8e20*/  MUFU.EX2 R69, R69 ;  /* 0x0000004500457308 */ /* 0x000ea20000000800 */
[----:B0-----:R-:W-:Y:S01]  /*8e30*/  FADD.FTZ R6, R67, R4 ;  /* 0x0000000443067221 */ /* 0x001fe20000010000 */
[----:B-1----:R-:W-:Y:S02]  /*8e40*/  F2FP.BF16.F32.PACK_AB R38, R41, R40 ;  /* 0x000000282926723e */ /* 0x002fe400000010ff */
[----:B------:R-:W-:-:S03]  /*8e50*/  F2FP.BF16.F32.PACK_AB R66, R67, R66 ;  /* 0x000000424342723e */ /* 0x000fc600000010ff */
[----:B------:R-:W-:Y:S01]  /*8e60*/  STSM.16.M88.4 [R18], R36 ;  /* 0x0000002412007844 */ /* 0x000fe20000000200 */
[----:B------:R-:W0:Y:S01]  /*8e70*/  MUFU.EX2 R68, R68 ;  /* 0x0000004400447308 */ /* 0x000e220000000800 */
[C---:B---3--:R-:W-:Y:S01]  /*8e80*/  FADD.FTZ R3, R14.reuse, R3 ;  /* 0x000000030e037221 */ /* 0x048fe20000010000 */
[----:B------:R-:W-:Y:S01]  /*8e90*/  F2FP.BF16.F32.PACK_AB R65, R14, R65 ;  /* 0x000000410e41723e */ /* 0x000fe200000010ff */
[----:B------:R-:W-:Y:S04]  /*8ea0*/  STSM.16.M88.4 [R17+0x27800], R44 ;  /* 0x0278002c11007844 */ /* 0x000fe80000000200 */
[----:B------:R-:W-:Y:S01]  /*8eb0*/  STSM.16.M88.4 [R136], R56 ;  /* 0x0000003888007844 */ /* 0x000fe20000000200 */
[----:B------:R-:W1:Y:S01]  /*8ec0*/  MUFU.EX2 R72, R72 ;  /* 0x0000004800487308 */ /* 0x000e620000000800 */
[----:B--2---:R-:W-:-:S07]  /*8ed0*/  FADD.FTZ R5, R69, R6 ;  /* 0x0000000645057221 */ /* 0x004fce0000010000 */
[----:B------:R-:W2:Y:S01]  /*8ee0*/  MUFU.EX2 R75, R75 ;  /* 0x0000004b004b7308 */ /* 0x000ea20000000800 */
[----:B0-----:R-:W-:-:S07]  /*8ef0*/  FADD.FTZ R4, R68, R3 ;  /* 0x0000000344047221 */ /* 0x001fce0000010000 */
[----:B------:R-:W0:Y:S01]  /*8f00*/  MUFU.EX2 R70, R70 ;  /* 0x0000004600467308 */ /* 0x000e220000000800 */
[----:B-1----:R-:W-:-:S07]  /*8f10*/  FADD.FTZ R11, R72, R5 ;  /* 0x00000005480b7221 */ /* 0x002fce0000010000 */
[----:B------:R-:W1:Y:S01]  /*8f20*/  MUFU.EX2 R80, R80 ;  /* 0x0000005000507308 */ /* 0x000e620000000800 */
[C---:B--2---:R-:W-:Y:S01]  /*8f30*/  FADD.FTZ R3, R75.reuse, R4 ;  /* 0x000000044b037221 */ /* 0x044fe20000010000 */
[----:B------:R-:W-:Y:S02]  /*8f40*/  F2FP.BF16.F32.PACK_AB R67, R75, R68 ;  /* 0x000000444b43723e */ /* 0x000fe400000010ff */
[----:B------:R-:W-:-:S03]  /*8f50*/  F2FP.BF16.F32.PACK_AB R4, R72, R69 ;  /* 0x000000454804723e */ /* 0x000fc600000010ff */
[----:B------:R-:W-:Y:S01]  /*8f60*/  STSM.16.M88.4 [R22+0x6000], R64 ;  /* 0x0060004016007844 */ /* 0x000fe20000000200 */
        /* <DEDUP_REMOVED lines=10> */
[C---:B-1----:R-:W-:Y:S02]  /*9010*/  F2FP.BF16.F32.PACK_AB R7, R13.reuse, R78 ;  /* 0x0000004e0d07723e */ /* 0x042fe400000010ff */
[----:B------:R-:W-:-:S03]  /*9020*/  FADD.FTZ R2, R13, R2 ;  /* 0x000000020d027221 */ /* 0x000fc60000010000 */
[----:B------:R0:W-:Y:S01]  /*9030*/  STSM.16.M88.4 [R18+0x6000], R4 ;  /* 0x0060000412007844 */ /* 0x0001e20000000200 */
[----:B------:R1:W-:Y:S06]  /*9040*/  MEMBAR.ALL.CTA ;  /* 0x0000000000007992 */ /* 0x0003ec0000008000 */
[----:B-1----:R-:W1:Y:S01]  /*9050*/  FENCE.VIEW.ASYNC.S ;  /* 0x00000000000073c6 */ /* 0x002e620000000000 */
[----:B0-----:R-:W-:Y:S01]  /*9060*/  IMAD.MOV.U32 R4, RZ, RZ, R10 ;  /* 0x000000ffff047224 */ /* 0x001fe200078e000a */
[----:B-1----:R-:W-:Y:S01]  /*9070*/  NOP ;  /* 0x0000000000007918 */ /* 0x002fe20000000000 */
[----:B------:R-:W-:Y:S05]  /*9080*/  @P2 BRA `(.L_x_861) ;  /* 0xffffffc400b42947 */ /* 0x000fea000383ffff */
[----:B------:R-:W-:Y:S01]  /*9090*/  IMAD.MOV.U32 R8, RZ, RZ, R9 ;  /* 0x000000ffff087224 */ /* 0x000fe200078e0009 */
[----:B------:R-:W-:Y:S01]  /*90a0*/  UMOV UR45, UR55 ;  /* 0x00000037002d7c82 */ /* 0x000fe20008000000 */
[----:B------:R-:W-:Y:S01]  /*90b0*/  IMAD.MOV.U32 R4, RZ, RZ, R10 ;  /* 0x000000ffff047224 */ /* 0x000fe200078e000a */
[----:B------:R-:W-:-:S06]  /*90c0*/  UMOV UR50, UR54 ;  /* 0x0000003600327c82 */ /* 0x000fcc0008000000 */
.L_x_844:
[----:B------:R-:W1:Y:S01]  /*90d0*/  LDC R5, c[0x0][0x448] ;  /* 0x00011200ff057b82 */ /* 0x000e620000000800 */
[----:B------:R-:W-:Y:S01]  /*90e0*/  UIADD3 UR6, UR41, 0xbf, URZ ;  /* 0x000000bf29067890 */ /* 0x000fe2000fffe03f */
[----:B------:R-:W-:-:S05]  /*90f0*/  IADD3 R10, -R143, 0x1, RZ ;  /* 0x000000018f0a7810 */ /* 0x000fca0007ffe1ff */
[----:B------:R-:W-:Y:S01]  /*9100*/  IMAD R10, R71, UR43, R10 ;  /* 0x0000002b470a7c24 */ /* 0x000fe2000f8e020a */
[----:B0-----:R-:W0:Y:S01]  /*9110*/  LDC R12, c[0x0][0x9e4] ;  /* 0x00027900ff0c7b82 */ /* 0x001e220000000800 */
[----:B-1----:R-:W-:Y:S02]  /*9120*/  ISETP.NE.AND P5, PT, R5, 0x1, PT ;  /* 0x000000010500780c */ /* 0x002fe40003fa5270 */
[----:B0-----:R-:W-:-:S11]  /*9130*/  ISETP.GE.AND P6, PT, R12, 0x1, PT ;  /* 0x000000010c00780c */ /* 0x001fd60003fc6270 */
[----:B------:R-:W0:Y:S08]  /*9140*/  @P5 LDC R5, c[0x0][0x44c] ;  /* 0x00011300ff055b82 */ /* 0x000e300000000800 */
[----:B------:R-:W1:Y:S01]  /*9150*/  @P5 LDC R7, c[0x0][0x450] ;  /* 0x00011400ff075b82 */ /* 0x000e620000000800 */
[----:B0-----:R-:W-:-:S04]  /*9160*/  @P5 IMAD.HI.U32 R6, R5, UR6, RZ ;  /* 0x0000000605065c27 */ /* 0x001fc8000f8e00ff */
[----:B------:R-:W-:Y:S01]  /*9170*/  IMAD.U32 R5, RZ, RZ, UR6 ;  /* 0x00000006ff057e24 */ /* 0x000fe2000f8e00ff */
[----:B------:R-:W-:Y:S01]  /*9180*/  ULDC UR6, c[0x0][0x9dc] ;  /* 0x0002770000067ab9 */ /* 0x000fe20000000800 */
[----:B-1----:R-:W-:-:S05]  /*9190*/  @P5 SHF.R.U32.HI R5, RZ, R7, R6 ;  /* 0x00000007ff055219 */ /* 0x002fca0000011606 */
[----:B------:R-:W-:-:S04]  /*91a0*/  IMAD.IADD R5, R10, 0x1, R5 ;  /* 0x000000010a057824 */ /* 0x000fc800078e0205 */
[----:B------:R-:W-:Y:S01]  /*91b0*/  VIADD R6, R5, -UR6 ;  /* 0x8000000605067c36 */ /* 0x000fe20008000000 */
[----:B------:R-:W-:Y:S06]  /*91c0*/  @!P6 BRA `(.L_x_862) ;  /* 0x00000000003ce947 */ /* 0x000fec0003800000 */
[----:B------:R-:W-:-:S13]  /*91d0*/  ISETP.GT.AND P2, PT, R5, -0x1, PT ;  /* 0xffffffff0500780c */ /* 0x000fda0003f44270 */
[----:B------:R-:W-:Y:S05]  /*91e0*/  @P2 BRA `(.L_x_863) ;  /* 0x00000000001c2947 */ /* 0x000fea0003800000 */
[----:B------:R-:W-:Y:S02]  /*91f0*/  ISETP.NE.AND P2, PT, R12, 0x1, PT ;  /* 0x000000010c00780c */ /* 0x000fe40003f45270 */
[----:B------:R-:W-:-:S11]  /*9200*/  LOP3.LUT R5, RZ, R5, RZ, 0x33, !PT ;  /* 0x00000005ff057212 */ /* 0x000fd600078e33ff */
[----:B------:R-:W0:Y:S02]  /*9210*/  @P2 LDC.64 R10, c[0x0][0x9e8] ;  /* 0x00027a00ff0a2b82 */ /* 0x000e240000000a00 */
[----:B0-----:R-:W-:-:S05]  /*9220*/  @P2 IMAD.HI.U32 R10, R5, R10, RZ ;  /* 0x0000000a050a2227 */ /* 0x001fca00078e00ff */
[----:B------:R-:W-:-:S04]  /*9230*/  @P2 SHF.R.U32.HI R5, RZ, R11, R10 ;  /* 0x0000000bff052219 */ /* 0x000fc8000001160a */
[----:B------:R-:W-:Y:S01]  /*9240*/  LOP3.LUT R5, RZ, R5, RZ, 0x33, !PT ;  /* 0x00000005ff057212 */ /* 0x000fe200078e33ff */
[----:B------:R-:W-:Y:S06]  /*9250*/  BRA `(.L_x_864) ;  /* 0x0000000000107947 */ /* 0x000fec0003800000 */
.L_x_863:
[----:B------:R-:W-:-:S13]  /*9260*/  ISETP.NE.AND P2, PT, R12, 0x1, PT ;  /* 0x000000010c00780c */ /* 0x000fda0003f45270 */
[----:B------:R-:W0:Y:S02]  /*9270*/  @P2 LDC.64 R10, c[0x0][0x9e8] ;  /* 0x00027a00ff0a2b82 */ /* 0x000e240000000a00 */
[----:B0-----:R-:W-:-:S05]  /*9280*/  @P2 IMAD.HI.U32 R10, R5, R10, RZ ;  /* 0x0000000a050a2227 */ /* 0x001fca00078e00ff */
[----:B------:R-:W-:-:S07]  /*9290*/  @P2 SHF.R.U32.HI R5, RZ, R11, R10 ;  /* 0x0000000bff052219 */ /* 0x000fce000001160a */
.L_x_864:
[----:B------:R-:W-:-:S05]  /*92a0*/  IMAD R5, R5, R12, RZ ;  /* 0x0000000c05057224 */ /* 0x000fca00078e02ff */
[----:B------:R-:W-:-:S07]  /*92b0*/  VIMNMX R6, R6, R5, !PT ;  /* 0x0000000506067248 */ /* 0x000fce0007fe0100 */
.L_x_862:
[----:B------:R-:W-:-:S05]  /*92c0*/  VIADD R6, R6, 0x7f ;  /* 0x0000007f06067836 */ /* 0x000fca0000000000 */
[----:B------:R-:W-:-:S04]  /*92d0*/  SHF.R.S32.HI R5, RZ, 0x1f, R6 ;  /* 0x0000001fff057819 */ /* 0x000fc80000011406 */
[----:B------:R-:W-:-:S04]  /*92e0*/  LEA.HI R5, R5, R6, RZ, 0x7 ;  /* 0x0000000605057211 */ /* 0x000fc800078f38ff */
[----:B------:R-:W-:-:S04]  /*92f0*/  SHF.R.S32.HI R5, RZ, 0x7, R5 ;  /* 0x00000007ff057819 */ /* 0x000fc80000011405 */
[----:B------:R-:W-:-:S04]  /*9300*/  VIMNMX R6, R5, UR39, !PT ;  /* 0x0000002705067c48 */ /* 0x000fc8000ffe0100 */
[----:B------:R-:W-:-:S13]  /*9310*/  ISETP.GE.AND P2, PT, R0, R6, PT ;  /* 0x000000060000720c */ /* 0x000fda0003f46270 */
[----:B------:R-:W-:Y:S05]  /*9320*/  @!P2 BRA `(.L_x_865) ;  /* 0x000000280028a947 */ /* 0x000fea0003800000 */
[----:B------:R-:W-:Y:S01]  /*9330*/  IMAD.MOV.U32 R7, RZ, RZ, R8 ;  /* 0x000000ffff077224 */ /* 0x000fe200078e0008 */
[----:B------:R-:W-:Y:S01]  /*9340*/  UMOV UR28, UR50 ;  /* 0x00000032001c7c82 */ /* 0x000fe20008000000 */
[----:B------:R-:W-:Y:S01]  /*9350*/  IMAD.MOV.U32 R5, RZ, RZ, R4 ;  /* 0x000000ffff057224 */ /* 0x000fe200078e0004 */
[----:B------:R-:W-:Y:S01]  /*9360*/  UMOV UR51, UR45 ;  /* 0x0000002d00337c82 */ /* 0x000fe20008000000 */
[----:B------:R-:W-:Y:S01]  /*9370*/  ULDC UR35, c[0x0][0x9d8] ;  /* 0x0002760000237ab9 */ /* 0x000fe20000000800 */
[----:B------:R-:W-:-:S05]  /*9380*/  ULDC UR34, c[0x0][0x988] ;  /* 0x0002620000227ab9 */ /* 0x000fca0000000800 */
.L_x_874:
[----:B------:R-:W-:Y:S01]  /*9390*/  UIADD3 UR45, UR51, 0x1, URZ ;  /* 0x00000001332d7890 */ /* 0x000fe2000fffe03f */
[----:B------:R-:W-:-:S03]  /*93a0*/  ISETP.NE.AND P2, PT, RZ, UR37, PT ;  /* 0x00000025ff007c0c */ /* 0x000fc6000bf45270 */
[----:B------:R-:W-:-:S04]  /*93b0*/  UISETP.NE.AND UP0, UPT, UR45, 0x2, UPT ;  /* 0x000000022d00788c */ /* 0x000fc8000bf05270 */
[----:B------:R-:W-:Y:S02]  /*93c0*/  USEL UR50, URZ, 0x1, UP0 ;  /* 0x000000013f327887 */ /* 0x000fe40008000000 */
[----:B------:R-:W-:Y:S02]  /*93d0*/  USEL UR45, UR45, URZ, UP0 ;  /* 0x0000003f2d2d7287 */ /* 0x000fe40008000000 */
[----:B------:R-:W-:Y:S02]  /*93e0*/  ULOP3.LUT UR50, UR28, UR50, URZ, 0x3c, !UPT ;  /* 0x000000321c327292 */ /* 0x000fe4000f8e3c3f */
[----:B0-----:R-:W-:Y:S10]  /*93f0*/  @P2 BRA `(.L_x_866) ;  /* 0x00000000002c2947 */ /* 0x001ff40003800000 */
[----:B------:R-:W-:Y:S05]  /*9400*/  @!P0 BRA `(.L_x_867) ;  /* 0x0000000000048947 */ /* 0x000fea0003800000 */
[----:B------:R-:W-:Y:S01]  /*9410*/  BPT.TRAP 0x1 ;  /* 0x000000040000795c */ /* 0x000fe20000300000 */
.L_x_867:
[----:B------:R-:W-:Y:S01]  /*9420*/  ULEA UR6, UR45, UR42, 0x3 ;  /* 0x0000002a2d067291 */ /* 0x000fe2000f8e183f */
[----:B------:R-:W-:-:S05]  /*9430*/  IMAD.U32 R4, RZ, RZ, UR50 ;  /* 0x00000032ff047e24 */ /* 0x000fca000f8e00ff */
[----:B------:R-:W-:-:S04]  /*9440*/  SHF.L.U32 R4, R4, 0x1f, RZ ;  /* 0x0000001f04047819 */ /* 0x000fc800000006ff */
[----:B------:R0:W1:Y:S01]  /*9450*/  SYNCS.PHASECHK.TRANS64.TRYWAIT P3, [UR6+0x2d830], R4 ;  /* 0x02d83004ff0075a7 */ /* 0x0000620008060146 */
[----:B------:R-:W-:Y:S05]  /*9460*/  @!P0 BRA `(.L_x_868) ;  /* 0x0000000000048947 */ /* 0x000fea0003800000 */
[----:B------:R-:W-:Y:S01]  /*9470*/  BPT.TRAP 0x1 ;  /* 0x000000040000795c */ /* 0x000fe20000300000 */
.L_x_868:
[----:B-1----:R-:W-:Y:S05]  /*9480*/  @P3 BRA `(.L_x_866) ;  /* 0x0000000000083947 */ /* 0x002fea0003800000 */
[----:B------:R-:W1:Y:S02]  /*9490*/  SYNCS.PHASECHK.TRANS64.TRYWAIT P3, [UR6+0x2d830], R4 ;  /* 0x02d83004ff0075a7 */ /* 0x000e640008060146 */
[----:B-1----:R-:W-:Y:S05]  /*94a0*/  @!P3 BRA `(.L_x_869) ;  /* 0x000000d0005cb947 */ /* 0x002fea0003800000 */
.L_x_866:
[----:B------:R-:W2:Y:S01]  /*94b0*/  S2R R8, SR_TID.X ;  /* 0x0000000000087919 */ /* 0x000ea20000002100 */
        /* <DEDUP_REMOVED lines=13> */
[----:B01----:R-:W-:-:S05]  /*9590*/  VIADD R4, R8, 0x8 ;  /* 0x0000000808047836 */ /* 0x003fca0000000000 */
[----:B------:R0:W-:Y:S06]  /*95a0*/  BAR.SYNC.DEFER_BLOCKING R4, 0x100 ;  /* 0x000400040000751d */ /* 0x0001ec0000010000 */
[----:B------:R-:W-:-:S06]  /*95b0*/  WARPGROUP.ARRIVE ;  /* 0x00000000000079c5 */ /* 0x000fcc0000000000 */
        /* <DEDUP_REMOVED lines=17> */
[----:B0-----:R-:W-:Y:S05]  /*96d0*/  @P2 BRA `(.L_x_870) ;  /* 0x00000000002c2947 */ /* 0x001fea0003800000 */
[----:B------:R-:W-:Y:S05]  /*96e0*/  @!P0 BRA `(.L_x_871) ;  /* 0x0000000000048947 */ /* 0x000fea0003800000 */
[----:B------:R-:W-:Y:S01]  /*96f0*/  BPT.TRAP 0x1 ;  /* 0x000000040000795c */ /* 0x000fe20000300000 */
.L_x_871:
[----:B------:R-:W-:Y:S01]  /*9700*/  ULEA UR6, UR51, UR42, 0x3 ;  /* 0x0000002a33067291 */ /* 0x000fe2000f8e183f */
[----:B------:R-:W-:-:S05]  /*9710*/  IMAD.U32 R4, RZ, RZ, UR28 ;  /* 0x0000001cff047e24 */ /* 0x000fca000f8e00ff */
[----:B------:R-:W-:-:S04]  /*9720*/  SHF.L.U32 R4, R4, 0x1f, RZ ;  /* 0x0000001f04047819 */ /* 0x000fc800000006ff */
[----:B------:R0:W1:Y:S01]  /*9730*/  SYNCS.PHASECHK.TRANS64.TRYWAIT P2, [UR6+0x2d850], R4 ;  /* 0x02d85004ff0075a7 */ /* 0x0000620008040146 */
[----:B------:R-:W-:Y:S05]  /*9740*/  @!P0 BRA `(.L_x_872) ;  /* 0x0000000000048947 */ /* 0x000fea0003800000 */
[----:B------:R-:W-:Y:S01]  /*9750*/  BPT.TRAP 0x1 ;  /* 0x000000040000795c */ /* 0x000fe20000300000 */
.L_x_872:
[----:B-1----:R-:W-:Y:S05]  /*9760*/  @P2 BRA `(.L_x_870) ;  /* 0x0000000000082947 */ /* 0x002fea0003800000 */
[----:B------:R-:W1:Y:S02]  /*9770*/  SYNCS.PHASECHK.TRANS64.TRYWAIT P2, [UR6+0x2d850], R4 ;  /* 0x02d85004ff0075a7 */ /* 0x000e640008040146 */
[----:B-1----:R-:W-:Y:S05]  /*9780*/  @!P2 BRA `(.L_x_873) ;  /* 0x000000cc00bca947 */ /* 0x002fea0003800000 */
.L_x_870:
[----:B------:R-:W-:Y:S01]  /*9790*/  UIADD3 UR6, UR42, 0x400, URZ ;  /* 0x000004002a067890 */ /* 0x000fe2000fffe03f */
[----:B------:R-:W-:Y:S01]  /*97a0*/  WARPGROUP.ARRIVE ;  /* 0x00000000000079c5 */ /* 0x000fe20000000000 */
[----:B------:R-:W-:Y:S01]  /*97b0*/  UMOV UR29, 0x40000040 ;  /* 0x40000040001d7882 */ /* 0x000fe20000000000 */
[----:B------:R-:W-:Y:S01]  /*97c0*/  UMOV UR31, 0x80000020 ;  /* 0x80000020001f7882 */ /* 0x000fe20000000000 */
[----:B------:R-:W-:Y:S01]  /*97d0*/  USHF.R.U32.HI UR6, URZ, 0x4, UR6 ;  /* 0x000000043f067899 */ /* 0x000fe20008011606 */
[----:B------:R-:W-:Y:S01]  /*97e0*/  FMUL.FTZ R8, R24, UR35 ;  /* 0x0000002318087c20 */ /* 0x000fe20008410000 */
[----:B------:R-:W-:Y:S01]  /*97f0*/  FMUL.FTZ R10, R25, UR35 ;  /* 0x00000023190a7c20 */ /* 0x000fe20008410000 */
[----:B------:R-:W-:Y:S01]  /*9800*/  FMUL.FTZ R12, R28, UR35 ;  /* 0x000000231c0c7c20 */ /* 0x000fe20008410000 */
[----:B------:R-:W-:Y:S01]  /*9810*/  ULOP3.LUT UR6, UR6, 0x3fff, URZ, 0xc0, !UPT ;  /* 0x00003fff06067892 */ /* 0x000fe2000f8ec03f */
[----:B------:R-:W-:Y:S01]  /*9820*/  FMUL.FTZ R13, R29, UR35 ;  /* 0x000000231d0d7c20 */ /* 0x000fe20008410000 */
[----:B------:R-:W-:Y:S01]  /*9830*/  FMUL.FTZ R20, R32, UR35 ;  /* 0x0000002320147c20 */ /* 0x000fe20008410000 */
[----:B------:R-:W2:Y:S01]  /*9840*/  MUFU.TANH R8, R8 ;  /* 0x0000000800087308 */ /* 0x000ea20000002400 */
[----:B------:R-:W-:Y:S01]  /*9850*/  ULOP3.LUT UR7, UR6, 0x2000000, URZ, 0xfc, !UPT ;  /* 0x0200000006077892 */ /* 0x000fe2000f8efc3f */
[----:B------:R-:W-:Y:S01]  /*9860*/  FMUL.FTZ R24, R33, UR35 ;  /* 0x0000002321187c20 */ /* 0x000fe20008410000 */
[----:B------:R-:W-:Y:S01]  /*9870*/  ULOP3.LUT UR6, UR36, 0x10000, URZ, 0xfc, !UPT ;  /* 0x0001000024067892 */ /* 0x000fe2000f8efc3f */
[----:B------:R-:W-:Y:S01]  /*9880*/  FMUL.FTZ R21, R34, UR35 ;  /* 0x0000002322157c20 */ /* 0x000fe20008410000 */
[----:B------:R-:W-:Y:S01]  /*9890*/  UIMAD UR7, UR51, 0x600, UR7 ;  /* 0x00000600330778a4 */ /* 0x000fe2000f8e0207 */
[----:B------:R-:W-:Y:S01]  /*98a0*/  FMUL.FTZ R34, R44, UR35 ;  /* 0x000000232c227c20 */ /* 0x000fe20008410000 */
[----:B------:R-:W-:Y:S01]  /*98b0*/  FMUL.FTZ R44, R53, UR35 ;  /* 0x00000023352c7c20 */ /* 0x000fe20008410000 */
[----:B------:R-:W3:Y:S01]  /*98c0*/  MUFU.TANH R10, R10 ;  /* 0x0000000a000a7308 */ /* 0x000ee20000002400 */
[----:B-1----:R-:W-:Y:S01]  /*98d0*/  FMUL.FTZ R9, R26, UR35 ;  /* 0x000000231a097c20 */ /* 0x002fe20008410000 */
[----:B------:R-:W-:Y:S01]  /*98e0*/  UMOV UR28, UR6 ;  /* 0x00000006001c7c82 */ /* 0x000fe20008000000 */
[----:B------:R-:W-:Y:S01]  /*98f0*/  FMUL.FTZ R26, R36, UR35 ;  /* 0x00000023241a7c20 */ /* 0x000fe20008410000 */
[----:B------:R-:W-:Y:S01]  /*9900*/  UMOV UR30, UR7 ;  /* 0x00000007001e7c82 */ /* 0x000fe20008000000 */
[----:B------:R-:W-:Y:S01]  /*9910*/  FMUL.FTZ R28, R37, UR35 ;  /* 0x00000023251c7c20 */ /* 0x000fe20008410000 */
[----:B------:R-:W-:Y:S01]  /*9920*/  HGMMA.64x96x16.F32.BF16 R88, gdesc[UR28].tnspB, R88, gsb0 ;  /* 0x416000001c5879f0 */ /* 0x000fe20008001858 */
[----:B------:R-:W-:Y:S01]  /*9930*/  UIADD3 UR28, UR6, 0x2, URZ ;  /* 0x00000002061c7890 */ /* 0x000fe2000fffe03f */
[----:B------:R-:W0:Y:S01]  /*9940*/  MUFU.TANH R12, R12 ;  /* 0x0000000c000c7308 */ /* 0x000e220000002400 */
[----:B------:R-:W-:Y:S01]  /*9950*/  UIADD3 UR30, UR7, 0x40, URZ ;  /* 0x00000040071e7890 */ /* 0x000fe2000fffe03f */
[----:B--2---:R-:W-:Y:S01]  /*9960*/  FMNMX.FTZ R53, R8, R5, !PT ;  /* 0x0000000508357209 */ /* 0x004fe20007810000 */
[----:B------:R-:W-:Y:S01]  /*9970*/  UMOV UR29, 0x40000040 ;  /* 0x40000040001d7882 */ /* 0x000fe20000000000 */
[----:B------:R-:W-:Y:S01]  /*9980*/  UMOV UR31, 0x80000020 ;  /* 0x80000020001f7882 */ /* 0x000fe20000000000 */
[----:B------:R-:W-:Y:S01]  /*9990*/  FMUL.FTZ R14, R30, UR35 ;  /* 0x000000231e0e7c20 */ /* 0x000fe20008410000 */
[----:B------:R-:W-:Y:S01]  /*99a0*/  FMUL.FTZ R30, R40, UR35 ;  /* 0x00000023281e7c20 */ /* 0x000fe20008410000 */
[----:B------:R-:W-:Y:S01]  /*99b0*/  FMUL.FTZ R36, R45, UR35 ;  /* 0x000000232d247c20 */ /* 0x000fe20008410000 */
[----:B------:R-:W1:Y:S01]  /*99c0*/  MUFU.TANH R13, R13 ;  /* 0x0000000d000d7308 */ /* 0x000e620000002400 */
[----:B---3--:R-:W-:Y:S01]  /*99d0*/  FMNMX.FTZ R53, R10, R53, !PT ;  /* 0x000000350a357209 */ /* 0x008fe20007810000 */
        /* <DEDUP_REMOVED lines=51> */
[----:B------:R-:W2:Y:S03]  /*9d10*/  S2R R151, SR_TID.X ;  /* 0x0000000000977919 */ /* 0x000ea60000002100 */
[----:B------:R-:W3:Y:S01]  /*9d20*/  MUFU.TANH R34, R34 ;  /* 0x0000002200227308 */ /* 0x000ee20000002400 */
[----:B0-----:R-:W-:-:S07]  /*9d30*/  FMNMX.FTZ R57, R30, R57, !PT ;  /* 0x000000391e397209 */ /* 0x001fce0007810000 */
[----:B------:R-:W0:Y:S01]  /*9d40*/  MUFU.TANH R36, R36 ;  /* 0x0000002400247308 */ /* 0x000e220000002400 */
[----:B-1----:R-:W-:-:S07]  /*9d50*/  FMNMX.FTZ R57, R32, R57, !PT ;  /* 0x0000003920397209 */ /* 0x002fce0007810000 */
[----:B------:R-:W1:Y:S01]  /*9d60*/  MUFU.TANH R38, R38 ;  /* 0x0000002600267308 */ /* 0x000e620000002400 */
[----:B---3--:R-:W-:Y:S01]  /*9d70*/  FMNMX.FTZ R59, R34, R57, !PT ;  /* 0x00000039223b7209 */ /* 0x008fe20007810000 */
[----:B------:R-:W-:Y:S01]  /*9d80*/  FMUL.FTZ R57, R72, UR35 ;  /* 0x0000002348397c20 */ /* 0x000fe20008410000 */
[----:B------:R-:W-:-:S05]  /*9d90*/  FMUL.FTZ R72, R78, UR35 ;  /* 0x000000234e487c20 */ /* 0x000fca0008410000 */
[----:B------:R-:W3:Y:S01]  /*9da0*/  MUFU.TANH R39, R39 ;  /* 0x0000002700277308 */ /* 0x000ee20000002400 */
[----:B0-----:R-:W-:Y:S02]  /*9db0*/  FMNMX.FTZ R59, R36, R59, !PT ;  /* 0x0000003b243b7209 */ /* 0x001fe40007810000 */
[----:B--2---:R-:W-:Y:S02]  /*9dc0*/  SHF.R.U32.HI R143, RZ, 0x7, R151 ;  /* 0x00000007ff8f7819 */ /* 0x004fe40000011697 */
[----:B------:R-:W-:-:S03]  /*9dd0*/  ISETP.GE.U32.AND P2, PT, R151, 0x180, PT ;  /* 0x000001809700780c */ /* 0x000fc60003f46070 */
[----:B------:R-:W0:Y:S01]  /*9de0*/  MUFU.TANH R42, R42 ;  /* 0x0000002a002a7308 */ /* 0x000e220000002400 */
[----:B-1----:R-:W-:Y:S01]  /*9df0*/  FMNMX.FTZ R4, R38, R59, !PT ;  /* 0x0000003b26047209 */ /* 0x002fe20007810000 */
[----:B------:R-:W-:Y:S02]  /*9e00*/  WARPGROUP.DEPBAR.LE gsb0, 0x0 ;  /* 0x00008000000079c5 */ /* 0x000fe40000010000 */
[----:B------:R-:W-:-:S04]  /*9e10*/  WARPGROUP.ARRIVE ;  /* 0x00000000000079c5 */ /* 0x000fc80000000000 */
[----:B------:R-:W1:Y:S01]  /*9e20*/  MUFU.TANH R44, R44 ;  /* 0x0000002c002c7308 */ /* 0x000e620000002400 */
[----:B---3--:R-:W-:Y:S01]  /*9e30*/  FMNMX.FTZ R59, R39, R4, !PT ;  /* 0x00000004273b7209 */ /* 0x008fe20007810000 */
[----:B------:R-:W-:Y:S01]  /*9e40*/  HGMMA.64x96x16.F32.BF16 R88, gdesc[UR28].tnspB, R88, gsb0 ;  /* 0x416000001c5879f0 */ /* 0x000fe20008001858 */
[----:B------:R-:W-:Y:S02]  /*9e50*/  UIADD3 UR28, UR6, 0x4, URZ ;  /* 0x00000004061c7890 */ /* 0x000fe4000fffe03f */
[----:B------:R-:W-:-:S03]  /*9e60*/  UIADD3 UR30, UR7, 0x80, URZ ;  /* 0x00000080071e7890 */ /* 0x000fc6000fffe03f */
[----:B------:R-:W2:Y:S01]  /*9e70*/  MUFU.TANH R46, R46 ;  /* 0x0000002e002e7308 */ /* 0x000ea20000002400 */
[----:B------:R-:W-:Y:S01]  /*9e80*/  UMOV UR29, 0x40000040 ;  /* 0x40000040001d7882 */ /* 0x000fe20000000000 */
[----:B------:R-:W-:Y:S01]  /*9e90*/  UMOV UR31, 0x80000020 ;  /* 0x80000020001f7882 */ /* 0x000fe20000000000 */
[----:B0-----:R-:W-:Y:S01]  /*9ea0*/  FMNMX.FTZ R61, R42, R59, !PT ;  /* 0x0000003b2a3d7209 */ /* 0x001fe20007810000 */
[----:B------:R-:W-:Y:S01]  /*9eb0*/  FMUL.FTZ R59, R76, UR35 ;  /* 0x000000234c3b7c20 */ /* 0x000fe20008410000 */
[----:B------:R-:W-:-:S03]  /*9ec0*/  FMUL.FTZ R76, R86, UR35 ;  /* 0x00000023564c7c20 */ /* 0x000fc60008410000 */
        /* <DEDUP_REMOVED lines=31> */
[----:B------:R-:W-:Y:S02]  /*a0c0*/  UIADD3 UR28, UR6, 0x6, URZ ;  /* 0x00000006061c7890 */ /* 0x000fe4000fffe03f */
[----:B------:R-:W-:Y:S01]  /*a0d0*/  UIADD3 UR30, UR7, 0xc0, URZ ;  /* 0x000000c0071e7890 */ /* 0x000fe2000fffe03f */
[----:B------:R-:W-:Y:S01]  /*a0e0*/  UMOV UR29, 0x40000040 ;  /* 0x40000040001d7882 */ /* 0x000fe20000000000 */
[----:B------:R-:W-:Y:S01]  /*a0f0*/  UMOV UR31, 0x80000020 ;  /* 0x80000020001f7882 */ /* 0x000fe20000000000 */
        /* <DEDUP_REMOVED lines=8> */
[----:B------:R-:W-:Y:S01]  /*a180*/  FMUL.FTZ R69, R71, UR35 ;  /* 0x0000002347457c20 */ /* 0x000fe20008410000 */
[----:B------:R-:W-:Y:S01]  /*a190*/  FMUL.FTZ R71, R75, UR35 ;  /* 0x000000234b477c20 */ /* 0x000fe20008410000 */
[----:B------:R-:W-:Y:S02]  /*a1a0*/  FMUL.FTZ R75, R83, UR35 ;  /* 0x00000023534b7c20 */ /* 0x000fe40008410000 */
[----:B------:R-:W2:Y:S02]  /*a1b0*/  SHFL.BFLY PT, R73, R4, 0x2, 0x1f ;  /* 0x0c401f0004497f89 */ /* 0x000ea400000e0000 */
[----:B------:R-:W3:Y:S08]  /*a1c0*/  MUFU.TANH R14, R14 ;  /* 0x0000000e000e7308 */ /* 0x000ef00000002400 */
[----:B------:R-:W4:Y:S08]  /*a1d0*/  MUFU.TANH R15, R15 ;  /* 0x0000000f000f7308 */ /* 0x000f300000002400 */
[----:B------:R-:W5:Y:S01]  /*a1e0*/  MUFU.TANH R21, R21 ;  /* 0x0000001500157308 */ /* 0x000f620000002400 */
[----:B--2---:R-:W-:Y:S01]  /*a1f0*/  FMNMX.FTZ R80, R4, R73, !PT ;  /* 0x0000004904507209 */ /* 0x004fe20007810000 */
[----:B------:R-:W-:-:S06]  /*a200*/  FMUL.FTZ R73, R79, UR35 ;  /* 0x000000234f497c20 */ /* 0x000fcc0008410000 */
[----:B------:R-:W2:Y:S01]  /*a210*/  MUFU.TANH R25, R25 ;  /* 0x0000001900197308 */ /* 0x000ea20000002400 */
[----:B------:R-:W0:Y:S07]  /*a220*/  SHFL.BFLY PT, R81, R80, 0x1, 0x1f ;  /* 0x0c201f0050517f89 */ /* 0x000e2e00000e0000 */
[----:B------:R-:W2:Y:S08]  /*a230*/  MUFU.TANH R27, R27 ;  /* 0x0000001b001b7308 */ /* 0x000eb00000002400 */
[----:B------:R-:W2:Y:S08]  /*a240*/  MUFU.TANH R29, R29 ;  /* 0x0000001d001d7308 */ /* 0x000eb00000002400 */
[----:B------:R-:W2:Y:S01]  /*a250*/  MUFU.TANH R31, R31 ;  /* 0x0000001f001f7308 */ /* 0x000ea20000002400 */
[----:B0-----:R-:W-:-:S05]  /*a260*/  FMNMX.FTZ R4, R80, R81, !PT ;  /* 0x0000005150047209 */ /* 0x001fca0007810000 */
[C---:B------:R-:W-:Y:S02]  /*a270*/  FMUL.FTZ R79, R4.reuse, UR34 ;  /* 0x00000022044f7c20 */ /* 0x040fe40008410000 */
[----:B------:R-:W0:Y:S01]  /*a280*/  MUFU.TANH R33, R33 ;  /* 0x0000002100217308 */ /* 0x000e220000002400 */
[----:B------:R-:W-:Y:S01]  /*a290*/  FADD.FTZ R5, -R4, R5 ;  /* 0x0000000504057221 */ /* 0x000fe20000010100 */
[--C-:B------:R-:W-:Y:S01]  /*a2a0*/  FFMA.FTZ R78, R8, UR34, -R79.reuse ;  /* 0x00000022084e7c23 */ /* 0x100fe2000801084f */
[----:B------:R-:W-:Y:S01]  /*a2b0*/  FMNMX.FTZ R8, R9, R7, !PT ;  /* 0x0000000709087209 */ /* 0x000fe20007810000 */
[--C-:B------:R-:W-:Y:S01]  /*a2c0*/  FFMA.FTZ R82, R39, UR34, -R79.reuse ;  /* 0x0000002227527c23 */ /* 0x100fe2000801084f */
[----:B------:R-:W-:Y:S02]  /*a2d0*/  WARPGROUP.DEPBAR.LE gsb0, 0x0 ;  /* 0x00008000000079c5 */ /* 0x000fe40000010000 */
[----:B------:R-:W-:Y:S01]  /*a2e0*/  WARPGROUP.ARRIVE ;  /* 0x00000000000079c5 */ /* 0x000fe20000000000 */
[----:B-1----:R-:W-:Y:S01]  /*a2f0*/  FMNMX.FTZ R81, R11, R8, !PT ;  /* 0x000000080b517209 */ /* 0x002fe20007810000 */
[----:B------:R-:W1:Y:S01]  /*a300*/  MUFU.TANH R35, R35 ;  /* 0x0000002300237308 */ /* 0x000e620000002400 */
[--C-:B------:R-:W-:Y:S01]  /*a310*/  FFMA.FTZ R80, R36, UR34, -R79.reuse ;  /* 0x0000002224507c23 */ /* 0x100fe2000801084f */
[--C-:B------:R-:W-:Y:S01]  /*a320*/  FFMA.FTZ R10, R10, UR34, -R79.reuse ;  /* 0x000000220a0a7c23 */ /* 0x100fe2000801084f */
[----:B---3--:R-:W-:Y:S01]  /*a330*/  FMNMX.FTZ R8, R14, R81, !PT ;  /* 0x000000510e087209 */ /* 0x008fe20007810000 */
[----:B------:R-:W-:Y:S01]  /*a340*/  HGMMA.64x96x16.F32.BF16 R88, gdesc[UR28].tnspB, R88, gsb0 ;  /* 0x416000001c5879f0 */ /* 0x000fe20008001858 */
[----:B------:R-:W-:Y:S01]  /*a350*/  UIADD3 UR28, UR6, 0x600, URZ ;  /* 0x00000600061c7890 */ /* 0x000fe2000fffe03f */
[--C-:B------:R-:W-:Y:S01]  /*a360*/  FFMA.FTZ R12, R12, UR34, -R79.reuse ;  /* 0x000000220c0c7c23 */ /* 0x100fe2000801084f */
[----:B------:R-:W-:Y:S01]  /*a370*/  UIADD3 UR30, UR7, 0x100, URZ ;  /* 0x00000100071e7890 */ /* 0x000fe2000fffe03f */
[----:B----4-:R-:W-:Y:S01]  /*a380*/  FMNMX.FTZ R8, R15, R8, !PT ;  /* 0x000000080f087209 */ /* 0x010fe20007810000 */
[----:B------:R-:W-:Y:S01]  /*a390*/  UMOV UR29, 0x40000040 ;  /* 0x40000040001d7882 */ /* 0x000fe20000000000 */
[----:B------:R-:W-:Y:S01]  /*a3a0*/  UMOV UR31, 0x80000020 ;  /* 0x80000020001f7882 */ /* 0x000fe20000000000 */
[----:B------:R-:W3:Y:S01]  /*a3b0*/  MUFU.TANH R37, R37 ;  /* 0x0000002500257308 */ /* 0x000ee20000002400 */
[----:B-----5:R-:W-:Y:S01]  /*a3c0*/  FMNMX.FTZ R8, R21, R8, !PT ;  /* 0x0000000815087209 */ /* 0x020fe20007810000 */
[--C-:B------:R-:W-:Y:S01]  /*a3d0*/  FFMA.FTZ R13, R13, UR34, -R79.reuse ;  /* 0x000000220d0d7c23 */ /* 0x100fe2000801084f */
[--C-:B------:R-:W-:Y:S01]  /*a3e0*/  FFMA.FTZ R20, R20, UR34, -R79.reuse ;  /* 0x0000002214147c23 */ /* 0x100fe2000801084f */
[--C-:B------:R-:W-:Y:S01]  /*a3f0*/  FFMA.FTZ R24, R24, UR34, -R79.reuse ;  /* 0x0000002218187c23 */ /* 0x100fe2000801084f */
[----:B--2---:R-:W-:Y:S01]  /*a400*/  FMNMX.FTZ R8, R25, R8, !PT ;  /* 0x0000000819087209 */ /* 0x004fe20007810000 */
[--C-:B------:R-:W-:Y:S01]  /*a410*/  FFMA.FTZ R26, R26, UR34, -R79.reuse ;  /* 0x000000221a1a7c23 */ /* 0x100fe2000801084f */
[--C-:B------:R-:W-:Y:S01]  /*a420*/  FFMA.FTZ R28, R28, UR34, -R79.reuse ;  /* 0x000000221c1c7c23 */ /* 0x100fe2000801084f */
[----:B------:R-:W2:Y:S01]  /*a430*/  MUFU.TANH R40, R40 ;  /* 0x0000002800287308 */ /* 0x000ea20000002400 */
[----:B------:R-:W-:Y:S01]  /*a440*/  FMNMX.FTZ R8, R27, R8, !PT ;  /* 0x000000081b087209 */ /* 0x000fe20007810000 */
[--C-:B------:R-:W-:Y:S01]  /*a450*/  FFMA.FTZ R30, R30, UR34, -R79.reuse ;  /* 0x000000221e1e7c23 */ /* 0x100fe2000801084f */
[--C-:B------:R-:W-:Y:S01]  /*a460*/  FFMA.FTZ R32, R32, UR34, -R79.reuse ;  /* 0x0000002220207c23 */ /* 0x100fe2000801084f */
[--C-:B------:R-:W-:Y:S01]  /*a470*/  FFMA.FTZ R34, R34, UR34, -R79.reuse ;  /* 0x0000002222227c23 */ /* 0x100fe2000801084f */
[----:B------:R-:W-:Y:S01]  /*a480*/  FMNMX.FTZ R8, R29, R8, !PT ;  /* 0x000000081d087209 */ /* 0x000fe20007810000 */
[--C-:B------:R-:W-:Y:S01]  /*a490*/  FFMA.FTZ R38, R38, UR34, -R79.reuse ;  /* 0x0000002226267c23 */ /* 0x100fe2000801084f */
[--C-:B------:R-:W-:Y:S01]  /*a4a0*/  FFMA.FTZ R42, R42, UR34, -R79.reuse ;  /* 0x000000222a2a7c23 */ /* 0x100fe2000801084f */
[----:B------:R-:W4:Y:S01]  /*a4b0*/  MUFU.TANH R41, R41 ;  /* 0x0000002900297308 */ /* 0x000f220000002400 */
[----:B------:R-:W-:Y:S01]  /*a4c0*/  FMNMX.FTZ R8, R31, R8, !PT ;  /* 0x000000081f087209 */ /* 0x000fe20007810000 */
[--C-:B------:R-:W-:Y:S01]  /*a4d0*/  FFMA.FTZ R44, R44, UR34, -R79.reuse ;  /* 0x000000222c2c7c23 */ /* 0x100fe2000801084f */
[--C-:B------:R-:W-:Y:S01]  /*a4e0*/  FFMA.FTZ R46, R46, UR34, -R79.reuse ;  /* 0x000000222e2e7c23 */ /* 0x100fe2000801084f */
[--C-:B------:R-:W-:Y:S01]  /*a4f0*/  FFMA.FTZ R47, R47, UR34, -R79.reuse ;  /* 0x000000222f2f7c23 */ /* 0x100fe2000801084f */
[----:B0-----:R-:W-:Y:S01]  /*a500*/  FMNMX.FTZ R8, R33, R8, !PT ;  /* 0x0000000821087209 */ /* 0x001fe20007810000 */
[--C-:B------:R-:W-:Y:S01]  /*a510*/  FFMA.FTZ R50, R50, UR34, -R79.reuse ;  /* 0x0000002232327c23 */ /* 0x100fe2000801084f */
[--C-:B------:R-:W-:Y:S01]  /*a520*/  FFMA.FTZ R52, R52, UR34, -R79.reuse ;  /* 0x0000002234347c23 */ /* 0x100fe2000801084f */
[----:B------:R-:W0:Y:S01]  /*a530*/  MUFU.TANH R43, R43 ;  /* 0x0000002b002b7308 */ /* 0x000e220000002400 */
[----:B-1----:R-:W-:Y:S01]  /*a540*/  FMNMX.FTZ R8, R35, R8, !PT ;  /* 0x0000000823087209 */ /* 0x002fe20007810000 */
[--C-:B------:R-:W-:Y:S01]  /*a550*/  FFMA.FTZ R53, R53, UR34, -R79.reuse ;  /* 0x0000002235357c23 */ /* 0x100fe2000801084f */
[--C-:B------:R-:W-:Y:S01]  /*a560*/  FFMA.FTZ R54, R54, UR34, -R79.reuse ;  /* 0x0000002236367c23 */ /* 0x100fe2000801084f */
[--C-:B------:R-:W-:Y:S01]  /*a570*/  FFMA.FTZ R55, R55, UR34, -R79.reuse ;  /* 0x0000002237377c23 */ /* 0x100fe2000801084f */
[----:B---3--:R-:W-:Y:S01]  /*a580*/  FMNMX.FTZ R81, R37, R8, !PT ;  /* 0x0000000825517209 */ /* 0x008fe20007810000 */
[--C-:B------:R-:W-:Y:S01]  /*a590*/  FFMA.FTZ R56, R56, UR34, -R79.reuse ;  /* 0x0000002238387c23 */ /* 0x100fe2000801084f */
[--C-:B------:R-:W-:Y:S01]  /*a5a0*/  FFMA.FTZ R57, R57, UR34, -R79.reuse ;  /* 0x0000002239397c23 */ /* 0x100fe2000801084f */
[----:B------:R-:W1:Y:S01]  /*a5b0*/  MUFU.TANH R45, R45 ;  /* 0x0000002d002d7308 */ /* 0x000e620000002400 */
[----:B--2---:R-:W-:Y:S01]  /*a5c0*/  FMNMX.FTZ R8, R40, R81, !PT ;  /* 0x0000005128087209 */ /* 0x004fe20007810000 */
[--C-:B------:R-:W-:Y:S01]  /*a5d0*/  FFMA.FTZ R58, R58, UR34, -R79.reuse ;  /* 0x000000223a3a7c23 */ /* 0x100fe2000801084f */
[--C-:B------:R-:W-:Y:S01]  /*a5e0*/  FFMA.FTZ R59, R59, UR34, -R79.reuse ;  /* 0x000000223b3b7c23 */ /* 0x100fe2000801084f */
[--C-:B------:R-:W-:Y:S01]  /*a5f0*/  FFMA.FTZ R60, R60, UR34, -R79.reuse ;  /* 0x000000223c3c7c23 */ /* 0x100fe2000801084f */
[----:B----4-:R-:W-:Y:S01]  /*a600*/  FMNMX.FTZ R8, R41, R8, !PT ;  /* 0x0000000829087209 */ /* 0x010fe20007810000 */
[--C-:B------:R-:W-:Y:S01]  /*a610*/  FFMA.FTZ R61, R61, UR34, -R79.reuse ;  /* 0x000000223d3d7c23 */ /* 0x100fe2000801084f */
[--C-:B------:R-:W-:Y:S01]  /*a620*/  FFMA.FTZ R62, R62, UR34, -R79.reuse ;  /* 0x000000223e3e7c23 */ /* 0x100fe2000801084f */
[----:B------:R-:W2:Y:S01]  /*a630*/  MUFU.TANH R48, R48 ;  /* 0x0000003000307308 */ /* 0x000ea20000002400 */
[----:B0-----:R-:W-:Y:S01]  /*a640*/  FMNMX.FTZ R8, R43, R8, !PT ;  /* 0x000000082b087209 */ /* 0x001fe20007810000 */
[--C-:B------:R-:W-:Y:S01]  /*a650*/  FFMA.FTZ R65, R65, UR34, -R79.reuse ;  /* 0x0000002241417c23 */ /* 0x100fe2000801084f */
[----:B------:R-:W-:Y:S01]  /*a660*/  FFMA.FTZ R64, R64, UR34, -R79 ;  /* 0x0000002240407c23 */ /* 0x000fe2000801084f */
[----:B------:R-:W-:-:S04]  /*a670*/  FMUL.FTZ R5, R5, UR34 ;  /* 0x0000002205057c20 */ /* 0x000fc80008410000 */
        /* <DEDUP_REMOVED lines=18> */
[----:B--2---:R-:W-:Y:S01]  /*a7a0*/  FMNMX.FTZ R8, R68, R39, !PT ;  /* 0x0000002744087209 */ /* 0x004fe20007810000 */
[----:B------:R-:W-:Y:S02]  /*a7b0*/  UIADD3 UR30, UR7, 0x140, URZ ;  /* 0x00000140071e7890 */ /* 0x000fe4000fffe03f */
[----:B------:R-:W1:Y:S01]  /*a7c0*/  MUFU.TANH R70, R70 ;  /* 0x0000004600467308 */ /* 0x000e620000002400 */
[----:B------:R-:W-:Y:S01]  /*a7d0*/  UMOV UR29, 0x40000040 ;  /* 0x40000040001d7882 */ /* 0x000fe20000000000 */
[----:B------:R-:W-:-:S06]  /*a7e0*/  UMOV UR31, 0x80000020 ;  /* 0x80000020001f7882 */ /* 0x000fcc0000000000 */
        /* <DEDUP_REMOVED lines=14> */
[----:B------:R-:W-:Y:S01]  /*a8d0*/  MUFU.EX2 R5, R5 ;  /* 0x0000000500057308 */ /* 0x000fe20000000800 */
[----:B-1----:R-:W-:-:S07]  /*a8e0*/  FMNMX.FTZ R8, R76, R39, !PT ;  /* 0x000000274c087209 */ /* 0x002fce0007810000 */
[----:B------:R-:W-:Y:S01]  /*a8f0*/  MUFU.EX2 R78, R78 ;  /* 0x0000004e004e7308 */ /* 0x000fe20000000800 */
[----:B--2---:R-:W-:-:S05]  /*a900*/  FMNMX.FTZ R8, R77, R8, !PT ;  /* 0x000000084d087209 */ /* 0x004fca0007810000 */
[----:B------:R-:W0:Y:S02]  /*a910*/  SHFL.BFLY PT, R39, R8, 0x2, 0x1f ;  /* 0x0c401f0008277f89 */ /* 0x000e2400000e0000 */
[----:B------:R1:W-:Y:S08]  /*a920*/  MUFU.EX2 R81, R38 ;  /* 0x0000002600517308 */ /* 0x0003f00000000800 */
[----:B------:R-:W-:Y:S01]  /*a930*/  MUFU.EX2 R10, R10 ;  /* 0x0000000a000a7308 */ /* 0x000fe20000000800 */
[----:B-1----:R-:W-:Y:S01]  /*a940*/  IMAD.U32 R38, RZ, RZ, UR51 ;  /* 0x00000033ff267e24 */ /* 0x002fe2000f8e00ff */
[----:B------:R-:W-:-:S04]  /*a950*/  UMOV UR51, UR45 ;  /* 0x0000002d00337c82 */ /* 0x000fc80008000000 */
[----:B------:R-:W-:Y:S02]  /*a960*/  @!P1 LEA R38, R38, UR42, 0x3 ;  /* 0x0000002a26269c11 */ /* 0x000fe4000f8e18ff */
[----:B------:R-:W-:Y:S01]  /*a970*/  MUFU.EX2 R12, R12 ;  /* 0x0000000c000c7308 */ /* 0x000fe20000000800 */
[----:B------:R-:W-:Y:S02]  /*a980*/  WARPGROUP.DEPBAR.LE gsb0, 0x0 ;  /* 0x00008000000079c5 */ /* 0x000fe40000010000 */
[----:B------:R-:W-:Y:S01]  /*a990*/  WARPGROUP.ARRIVE ;  /* 0x00000000000079c5 */ /* 0x000fe20000000000 */
[----:B------:R-:W-:Y:S01]  /*a9a0*/  @!P1 VIADD R38, R38, 0x2d860 ;  /* 0x0002d86026269836 */ /* 0x000fe20000000000 */
[----:B0-----:R-:W-:-:S03]  /*a9b0*/  FMNMX.FTZ R39, R8, R39, !PT ;  /* 0x0000002708277209 */ /* 0x001fc60007810000 */
[----:B------:R-:W-:Y:S01]  /*a9c0*/  MUFU.EX2 R13, R13 ;  /* 0x0000000d000d7308 */ /* 0x000fe20000000800 */
[----:B------:R-:W-:Y:S01]  /*a9d0*/  HGMMA.64x96x16.F32.BF16 R88, gdesc[UR28].tnspB, R88, gsb0 ;  /* 0x416000001c5879f0 */ /* 0x000fe20008001858 */
[----:B------:R-:W-:Y:S01]  /*a9e0*/  UIADD3 UR28, UR6, 0x604, URZ ;  /* 0x00000604061c7890 */ /* 0x000fe2000fffe03f */
[----:B------:R-:W0:Y:S01]  /*a9f0*/  SHFL.BFLY PT, R8, R39, 0x1, 0x1f ;  /* 0x0c201f0027087f89 */ /* 0x000e2200000e0000 */
[----:B------:R-:W-:Y:S01]  /*aa00*/  UIADD3 UR30, UR7, 0x180, URZ ;  /* 0x00000180071e7890 */ /* 0x000fe2000fffe03f */
[----:B------:R-:W-:Y:S01]  /*aa10*/  @!P1 PRMT R38, RZ, 0x654, R38 ;  /* 0x00000654ff269816 */ /* 0x000fe20000000026 */
[----:B------:R-:W-:Y:S01]  /*aa20*/  UMOV UR29, 0x40000040 ;  /* 0x40000040001d7882 */ /* 0x000fe20000000000 */
[----:B------:R-:W-:Y:S01]  /*aa30*/  UMOV UR31, 0x80000020 ;  /* 0x80000020001f7882 */ /* 0x000fe20000000000 */
[----:B------:R-:W-:Y:S08]  /*aa40*/  MUFU.EX2 R20, R20 ;  /* 0x0000001400147308 */ /* 0x000ff00000000800 */
[----:B------:R-:W-:Y:S08]  /*aa50*/  MUFU.EX2 R24, R24 ;  /* 0x0000001800187308 */ /* 0x000ff00000000800 */
[----:B------:R-:W-:Y:S01]  /*aa60*/  MUFU.EX2 R26, R26 ;  /* 0x0000001a001a7308 */ /* 0x000fe20000000800 */
[----:B0-----:R-:W-:-:S05]  /*aa70*/  FMNMX.FTZ R8, R39, R8, !PT ;  /* 0x0000000827087209 */ /* 0x001fca0007810000 */
[C---:B------:R-:W-:Y:S01]  /*aa80*/  FMUL.FTZ R36, R8.reuse, UR34 ;  /* 0x0000002208247c20 */ /* 0x040fe20008410000 */
[----:B------:R-:W-:Y:S01]  /*aa90*/  FADD.FTZ R7, -R8, R7 ;  /* 0x0000000708077221 */ /* 0x000fe20000010100 */
[----:B------:R-:W-:Y:S02]  /*aaa0*/  MUFU.EX2 R28, R28 ;  /* 0x0000001c001c7308 */ /* 0x000fe40000000800 */
[--C-:B------:R-:W-:Y:S01]  /*aab0*/  FFMA.FTZ R79, R21, UR34, -R36.reuse ;  /* 0x00000022154f7c23 */ /* 0x100fe20008010824 */
[--C-:B------:R-:W-:Y:S01]  /*aac0*/  FFMA.FTZ R21, R31, UR34, -R36.reuse ;  /* 0x000000221f157c23 */ /* 0x100fe20008010824 */
[----:B------:R-:W-:Y:S01]  /*aad0*/  FMUL.FTZ R7, R7, UR34 ;  /* 0x0000002207077c20 */ /* 0x000fe20008410000 */
[--C-:B------:R-:W-:Y:S01]  /*aae0*/  FFMA.FTZ R9, R9, UR34, -R36.reuse ;  /* 0x0000002209097c23 */ /* 0x100fe20008010824 */
[--C-:B------:R-:W-:Y:S01]  /*aaf0*/  FFMA.FTZ R31, R37, UR34, -R36.reuse ;  /* 0x00000022251f7c23 */ /* 0x100fe20008010824 */
[----:B------:R-:W-:Y:S02]  /*ab00*/  IMAD.U32 R37, RZ, RZ, UR45 ;  /* 0x0000002dff257e24 */ /* 0x000fe4000f8e00ff */
[--C-:B------:R-:W-:Y:S01]  /*ab10*/  FFMA.FTZ R11, R11, UR34, -R36.reuse ;  /* 0x000000220b0b7c23 */ /* 0x100fe20008010824 */
[--C-:B------:R-:W-:Y:S01]  /*ab20*/  FFMA.FTZ R39, R14, UR34, -R36.reuse ;  /* 0x000000220e277c23 */ /* 0x100fe20008010824 */
[----:B------:R-:W-:Y:S01]  /*ab30*/  MUFU.EX2 R7, R7 ;  /* 0x0000000700077308 */ /* 0x000fe20000000800 */
[----:B------:R-:W-:Y:S01]  /*ab40*/  VIADD R14, R143, 0x9 ;  /* 0x000000098f0e7836 */ /* 0x000fe20000000000 */
[----:B------:R-:W-:Y:S01]  /*ab50*/  @!P1 LEA R37, R37, UR42, 0x3 ;  /* 0x0000002a25259c11 */ /* 0x000fe2000f8e18ff */
[--C-:B------:R-:W-:Y:S01]  /*ab60*/  FFMA.FTZ R83, R15, UR34, -R36.reuse ;  /* 0x000000220f537c23 */ /* 0x100fe20008010824 */
[--C-:B------:R-:W-:Y:S01]  /*ab70*/  FFMA.FTZ R15, R40, UR34, -R36.reuse ;  /* 0x00000022280f7c23 */ /* 0x100fe20008010824 */
[--C-:B------:R-:W-:Y:S01]  /*ab80*/  FFMA.FTZ R25, R25, UR34, -R36.reuse ;  /* 0x0000002219197c23 */ /* 0x100fe20008010824 */
[----:B------:R-:W-:Y:S01]  /*ab90*/  SEL R40, R14, 0x9, !P2 ;  /* 0x000000090e287807 */ /* 0x000fe20005000000 */
[----:B------:R-:W-:Y:S01]  /*aba0*/  @!P1 VIADD R37, R37, 0x2d840 ;  /* 0x0002d84025259836 */ /* 0x000fe20000000000 */
[----:B------:R-:W0:Y:S01]  /*abb0*/  MUFU.EX2 R9, R9 ;  /* 0x0000000900097308 */ /* 0x000e220000000800 */
[--C-:B------:R-:W-:Y:S01]  /*abc0*/  FFMA.FTZ R27, R27, UR34, -R36.reuse ;  /* 0x000000221b1b7c23 */ /* 0x100fe20008010824 */
[--C-:B------:R-:W-:Y:S01]  /*abd0*/  FFMA.FTZ R29, R29, UR34, -R36.reuse ;  /* 0x000000221d1d7c23 */ /* 0x100fe20008010824 */
[--C-:B------:R-:W-:Y:S01]  /*abe0*/  FFMA.FTZ R33, R33, UR34, -R36.reuse ;  /* 0x0000002221217c23 */ /* 0x100fe20008010824 */
[----:B------:R-:W-:Y:S01]  /*abf0*/  @!P1 PRMT R37, RZ, 0x654, R37 ;  /* 0x00000654ff259816 */ /* 0x000fe20000000025 */
[--C-:B------:R-:W-:Y:S01]  /*ac00*/  FFMA.FTZ R35, R35, UR34, -R36.reuse ;  /* 0x0000002223237c23 */ /* 0x100fe20008010824 */
[--C-:B------:R-:W-:Y:S01]  /*ac10*/  FFMA.FTZ R41, R41, UR34, -R36.reuse ;  /* 0x0000002229297c23 */ /* 0x100fe20008010824 */
[--C-:B------:R-:W-:Y:S01]  /*ac20*/  FFMA.FTZ R43, R43, UR34, -R36.reuse ;  /* 0x000000222b2b7c23 */ /* 0x100fe20008010824 */
[----:B------:R-:W-:Y:S01]  /*ac30*/  MUFU.EX2 R11, R11 ;  /* 0x0000000b000b7308 */ /* 0x000fe20000000800 */
[--C-:B------:R-:W-:Y:S01]  /*ac40*/  FFMA.FTZ R45, R45, UR34, -R36.reuse ;  /* 0x000000222d2d7c23 */ /* 0x100fe20008010824 */
[--C-:B------:R-:W-:Y:S01]  /*ac50*/  FFMA.FTZ R14, R48, UR34, -R36.reuse ;  /* 0x00000022300e7c23 */ /* 0x100fe20008010824 */
[--C-:B------:R-:W-:Y:S01]  /*ac60*/  FFMA.FTZ R49, R49, UR34, -R36.reuse ;  /* 0x0000002231317c23 */ /* 0x100fe20008010824 */
[--C-:B------:R-:W-:Y:S01]  /*ac70*/  FFMA.FTZ R51, R51, UR34, -R36.reuse ;  /* 0x0000002233337c23 */ /* 0x100fe20008010824 */
[--C-:B------:R-:W-:Y:S01]  /*ac80*/  FFMA.FTZ R69, R69, UR34, -R36.reuse ;  /* 0x0000002245457c23 */ /* 0x100fe20008010824 */
[--C-:B------:R-:W-:Y:S01]  /*ac90*/  FFMA.FTZ R70, R70, UR34, -R36.reuse ;  /* 0x0000002246467c23 */ /* 0x100fe20008010824 */
[--C-:B------:R-:W-:Y:S01]  /*aca0*/  FFMA.FTZ R71, R71, UR34, -R36.reuse ;  /* 0x0000002247477c23 */ /* 0x100fe20008010824 */
[----:B------:R-:W-:Y:S01]  /*acb0*/  MUFU.EX2 R39, R39 ;  /* 0x0000002700277308 */ /* 0x000fe20000000800 */
[----:B0-----:R-:W-:Y:S01]  /*acc0*/  FFMA.FTZ R2, R7, R2, R9 ;  /* 0x0000000207027223 */ /* 0x001fe20000010009 */
[--C-:B------:R-:W-:Y:S01]  /*acd0*/  FFMA.FTZ R72, R72, UR34, -R36.reuse ;  /* 0x0000002248487c23 */ /* 0x100fe20008010824 */
[--C-:B------:R-:W-:Y:S01]  /*ace0*/  FFMA.FTZ R73, R73, UR34, -R36.reuse ;  /* 0x0000002249497c23 */ /* 0x100fe20008010824 */
[--C-:B------:R-:W-:Y:S01]  /*acf0*/  FFMA.FTZ R74, R74, UR34, -R36.reuse ;  /* 0x000000224a4a7c23 */ /* 0x100fe20008010824 */
[--C-:B------:R-:W-:Y:S01]  /*ad00*/  FFMA.FTZ R75, R75, UR34, -R36.reuse ;  /* 0x000000224b4b7c23 */ /* 0x100fe20008010824 */
[--C-:B------:R-:W-:Y:S01]  /*ad10*/  FFMA.FTZ R76, R76, UR34, -R36.reuse ;  /* 0x000000224c4c7c23 */ /* 0x100fe20008010824 */
[----:B------:R-:W-:Y:S01]  /*ad20*/  FFMA.FTZ R77, R77, UR34, -R36 ;  /* 0x000000224d4d7c23 */ /* 0x000fe20008010824 */
[----:B------:R-:W-:Y:S01]  /*ad30*/  MUFU.EX2 R83, R83 ;  /* 0x0000005300537308 */ /* 0x000fe20000000800 */
[C---:B------:R-:W-:Y:S01]  /*ad40*/  ISETP.GT.AND P2, PT, R0.reuse, R6, PT ;  /* 0x000000060000720c */ /* 0x040fe20003f44270 */
[----:B------:R-:W-:-:S06]  /*ad50*/  VIADD R0, R0, 0xffffffff ;  /* 0xffffffff00007836 */ /* 0x000fcc0000000000 */
        /* <DEDUP_REMOVED lines=27> */
[----:B------:R-:W-:-:S06]  /*af10*/  UMOV UR28, UR50 ;  /* 0x00000032001c7c82 */ /* 0x000fcc0008000000 */
[----:B------:R-:W-:Y:S08]  /*af20*/  MUFU.EX2 R44, R44 ;  /* 0x0000002c002c7308 */ /* 0x000ff00000000800 */
[----:B------:R-:W-:Y:S08]  /*af30*/  MUFU.EX2 R45, R45 ;  /* 0x0000002d002d7308 */ /* 0x000ff00000000800 */
[----:B------:R-:W-:Y:S08]  /*af40*/  MUFU.EX2 R46, R46 ;  /* 0x0000002e002e7308 */ /* 0x000ff00000000800 */
[----:B------:R-:W-:Y:S08]  /*af50*/  MUFU.EX2 R14, R14 ;  /* 0x0000000e000e7308 */ /* 0x000ff00000000800 */
[----:B------:R-:W0:Y:S08]  /*af60*/  MUFU.EX2 R47, R47 ;  /* 0x0000002f002f7308 */ /* 0x000e300000000800 */
[----:B------:R-:W-:Y:S08]  /*af70*/  MUFU.EX2 R49, R49 ;  /* 0x0000003100317308 */ /* 0x000ff00000000800 */
[----:B------:R-:W-:Y:S01]  /*af80*/  MUFU.EX2 R50, R50 ;  /* 0x0000003200327308 */ /* 0x000fe20000000800 */
[----:B0-----:R-:W-:-:S07]  /*af90*/  F2FP.BF16.F32.PACK_AB R48, R47, R46 ;  /* 0x0000002e2f30723e */ /* 0x001fce00000010ff */
        /* <DEDUP_REMOVED lines=10> */
[-C--:B------:R-:W-:Y:S01]  /*b040*/  FMUL.FTZ R88, R88, R5.reuse ;  /* 0x0000000558587220 */ /* 0x080fe20000410000 */
[-C--:B------:R-:W-:Y:S01]  /*b050*/  FMUL.FTZ R89, R89, R5.reuse ;  /* 0x0000000559597220 */ /* 0x080fe20000410000 */
[-C--:B------:R-:W-:Y:S01]  /*b060*/  FMUL.FTZ R92, R92, R5.reuse ;  /* 0x000000055c5c7220 */ /* 0x080fe20000410000 */
[-C--:B------:R-:W-:Y:S01]  /*b070*/  FMUL.FTZ R93, R93, R5.reuse ;  /* 0x000000055d5d7220 */ /* 0x080fe20000410000 */
[-C--:B------:R-:W-:Y:S01]  /*b080*/  FMUL.FTZ R96, R96, R5.reuse ;  /* 0x0000000560607220 */ /* 0x080fe20000410000 */
[----:B------:R-:W-:Y:S01]  /*b090*/  FMUL.FTZ R97, R97, R5 ;  /* 0x0000000561617220 */ /* 0x000fe20000410000 */
[----:B-1----:R-:W-:Y:S01]  /*b0a0*/  FFMA.FTZ R37, R63, UR34, -R36 ;  /* 0x000000223f257c23 */ /* 0x002fe20008010824 */
[----:B------:R-:W-:Y:S01]  /*b0b0*/  FFMA.FTZ R63, R5, R3, R78 ;  /* 0x00000003053f7223 */ /* 0x000fe2000001004e */
[--C-:B------:R-:W-:Y:S01]  /*b0c0*/  FFMA.FTZ R3, R66, UR34, -R36.reuse ;  /* 0x0000002242037c23 */ /* 0x100fe20008010824 */
[--C-:B------:R-:W-:Y:S01]  /*b0d0*/  FFMA.FTZ R66, R67, UR34, -R36.reuse ;  /* 0x0000002243427c23 */ /* 0x100fe20008010824 */
[----:B------:R1:W-:Y:S01]  /*b0e0*/  @!P1 SYNCS.ARRIVE.TRANS64.RED.A1T0 RZ, [R38+URZ], RZ ;  /* 0x000000ff26ff99a7 */ /* 0x0003e2000810043f */
[----:B------:R-:W-:Y:S01]  /*b0f0*/  FADD.FTZ R67, R10, R63 ;  /* 0x0000003f0a437221 */ /* 0x000fe20000010000 */
[----:B------:R-:W-:Y:S01]  /*b100*/  FFMA.FTZ R63, R68, UR34, -R36 ;  /* 0x00000022443f7c23 */ /* 0x000fe20008010824 */
[----:B------:R-:W-:Y:S01]  /*b110*/  F2FP.BF16.F32.PACK_AB R36, R10, R78 ;  /* 0x0000004e0a24723e */ /* 0x000fe200000010ff */
[----:B------:R-:W-:Y:S01]  /*b120*/  MUFU.EX2 R3, R3 ;  /* 0x0000000300037308 */ /* 0x000fe20000000800 */
[----:B0-----:R-:W-:Y:S01]  /*b130*/  FADD.FTZ R40, R12, R67 ;  /* 0x000000430c287221 */ /* 0x001fe20000010000 */
[-C--:B------:R-:W-:Y:S01]  /*b140*/  FMUL.FTZ R100, R100, R5.reuse ;  /* 0x0000000564647220 */ /* 0x080fe20000410000 */
[----:B------:R-:W-:Y:S01]  /*b150*/  FMUL.FTZ R101, R101, R5 ;  /* 0x0000000565657220 */ /* 0x000fe20000410000 */
[----:B-1----:R-:W-:Y:S01]  /*b160*/  FADD.FTZ R38, R11, R2 ;  /* 0x000000020b267221 */ /* 0x002fe20000010000 */
[----:B------:R-:W-:Y:S01]  /*b170*/  FADD.FTZ R67, R13, R40 ;  /* 0x000000280d437221 */ /* 0x000fe20000010000 */
[----:B------:R-:W-:Y:S01]  /*b180*/  F2FP.BF16.F32.PACK_AB R40, R82, R81 ;  /* 0x000000515228723e */ /* 0x000fe200000010ff */
[----:B------:R-:W-:Y:S01]  /*b190*/  FMUL.FTZ R104, R104, R5 ;  /* 0x0000000568687220 */ /* 0x000fe20000410000 */
[----:B------:R-:W-:Y:S01]  /*b1a0*/  FADD.FTZ R38, R39, R38 ;  /* 0x0000002627267221 */ /* 0x000fe20000010000 */
[----:B------:R-:W-:Y:S01]  /*b1b0*/  FADD.FTZ R67, R20, R67 ;  /* 0x0000004314437221 */ /* 0x000fe20000010000 */
[----:B------:R0:W-:Y:S01]  /*b1c0*/  MUFU.EX2 R2, R37 ;  /* 0x0000002500027308 */ /* 0x0001e20000000800 */
[C---:B------:R-:W-:Y:S01]  /*b1d0*/  F2FP.BF16.F32.PACK_AB R39, R83.reuse, R39 ;  /* 0x000000275327723e */ /* 0x040fe200000010ff */
[----:B------:R-:W-:Y:S01]  /*b1e0*/  FADD.FTZ R38, R83, R38 ;  /* 0x0000002653267221 */ /* 0x000fe20000010000 */
[C---:B------:R-:W-:Y:S01]  /*b1f0*/  FADD.FTZ R67, R24.reuse, R67 ;  /* 0x0000004318437221 */ /* 0x040fe20000010000 */
[----:B------:R-:W-:Y:S01]  /*b200*/  F2FP.BF16.F32.PACK_AB R24, R24, R20 ;  /* 0x000000141818723e */ /* 0x000fe200000010ff */
[----:B------:R-:W-:Y:S01]  /*b210*/  FMUL.FTZ R105, R105, R5 ;  /* 0x0000000569697220 */ /* 0x000fe20000410000 */
[----:B------:R-:W-:Y:S01]  /*b220*/  FADD.FTZ R38, R79, R38 ;  /* 0x000000264f267221 */ /* 0x000fe20000010000 */
[----:B------:R-:W-:Y:S01]  /*b230*/  FADD.FTZ R67, R26, R67 ;  /* 0x000000431a437221 */ /* 0x000fe20000010000 */
[----:B------:R-:W1:Y:S01]  /*b240*/  MUFU.EX2 R66, R66 ;  /* 0x0000004200427308 */ /* 0x000e620000000800 */
[----:B0-----:R-:W-:Y:S01]  /*b250*/  F2FP.BF16.F32.PACK_AB R37, R11, R9 ;  /* 0x000000090b25723e */ /* 0x001fe200000010ff */
[C---:B------:R-:W-:Y:S01]  /*b260*/  FADD.FTZ R38, R25.reuse, R38 ;  /* 0x0000002619267221 */ /* 0x040fe20000010000 */
[----:B------:R-:W-:Y:S01]  /*b270*/  FADD.FTZ R67, R28, R67 ;  /* 0x000000431c437221 */ /* 0x000fe20000010000 */
[----:B------:R-:W-:Y:S01]  /*b280*/  F2FP.BF16.F32.PACK_AB R25, R25, R79 ;  /* 0x0000004f1919723e */ /* 0x000fe200000010ff */
[----:B------:R-:W-:Y:S01]  /*b290*/  FMUL.FTZ R108, R108, R5 ;  /* 0x000000056c6c7220 */ /* 0x000fe20000410000 */
[----:B------:R-:W-:Y:S01]  /*b2a0*/  FADD.FTZ R38, R27, R38 ;  /* 0x000000261b267221 */ /* 0x000fe20000010000 */
[----:B------:R-:W-:Y:S01]  /*b2b0*/  FADD.FTZ R67, R30, R67 ;  /* 0x000000431e437221 */ /* 0x000fe20000010000 */
[----:B------:R-:W-:Y:S01]  /*b2c0*/  MUFU.EX2 R63, R63 ;  /* 0x0000003f003f7308 */ /* 0x000fe20000000800 */
[C---:B------:R-:W-:Y:S01]  /*b2d0*/  F2FP.BF16.F32.PACK_AB R27, R29.reuse, R27 ;  /* 0x0000001b1d1b723e */ /* 0x040fe200000010ff */
[----:B------:R-:W-:Y:S01]  /*b2e0*/  FADD.FTZ R38, R29, R38 ;  /* 0x000000261d267221 */ /* 0x000fe20000010000 */
[----:B------:R-:W-:Y:S01]  /*b2f0*/  FADD.FTZ R67, R32, R67 ;  /* 0x0000004320437221 */ /* 0x000fe20000010000 */
[----:B------:R-:W-:Y:S01]  /*b300*/  F2FP.BF16.F32.PACK_AB R26, R28, R26 ;  /* 0x0000001a1c1a723e */ /* 0x000fe200000010ff */
[----:B------:R-:W-:Y:S01]  /*b310*/  FMUL.FTZ R109, R109, R5 ;  /* 0x000000056d6d7220 */ /* 0x000fe20000410000 */
[----:B------:R-:W-:Y:S01]  /*b320*/  FADD.FTZ R10, R21, R38 ;  /* 0x00000026150a7221 */ /* 0x000fe20000010000 */
[----:B------:R-:W-:Y:S01]  /*b330*/  F2FP.BF16.F32.PACK_AB R38, R13, R12 ;  /* 0x0000000c0d26723e */ /* 0x000fe200000010ff */
[----:B------:R-:W-:Y:S01]  /*b340*/  FADD.FTZ R67, R34, R67 ;  /* 0x0000004322437221 */ /* 0x000fe20000010000 */
[----:B------:R-:W-:Y:S01]  /*b350*/  MUFU.EX2 R70, R70 ;  /* 0x0000004600467308 */ /* 0x000fe20000000800 */
[C---:B------:R-:W-:Y:S01]  /*b360*/  FADD.FTZ R12, R33.reuse, R10 ;  /* 0x0000000a210c7221 */ /* 0x040fe20000010000 */
[----:B------:R-:W-:Y:S01]  /*b370*/  F2FP.BF16.F32.PACK_AB R33, R33, R21 ;  /* 0x000000152121723e */ /* 0x000fe200000010ff */
[----:B------:R-:W-:Y:S01]  /*b380*/  FADD.FTZ R20, R80, R67 ;  /* 0x0000004350147221 */ /* 0x000fe20000010000 */
[----:B-1----:R-:W-:Y:S01]  /*b390*/  F2FP.BF16.F32.PACK_AB R13, R66, R3 ;  /* 0x00000003420d723e */ /* 0x002fe200000010ff */
[----:B------:R-:W-:Y:S01]  /*b3a0*/  FADD.FTZ R12, R35, R12 ;  /* 0x0000000c230c7221 */ /* 0x000fe20000010000 */
[----:B------:R-:W-:Y:S01]  /*b3b0*/  F2FP.BF16.F32.PACK_AB R32, R32, R30 ;  /* 0x0000001e2020723e */ /* 0x000fe200000010ff */
[----:B------:R-:W-:Y:S01]  /*b3c0*/  FADD.FTZ R9, R81, R20 ;  /* 0x0000001451097221 */ /* 0x000fe20000010000 */
[----:B------:R-:W0:Y:S01]  /*b3d0*/  MUFU.EX2 R10, R69 ;  /* 0x00000045000a7308 */ /* 0x000e220000000800 */
[C---:B------:R-:W-:Y:S01]  /*b3e0*/  FADD.FTZ R12, R31.reuse, R12 ;  /* 0x0000000c1f0c7221 */ /* 0x040fe20000010000 */
[----:B------:R-:W-:Y:S01]  /*b3f0*/  F2FP.BF16.F32.PACK_AB R34, R80, R34 ;  /* 0x000000225022723e */ /* 0x000fe200000010ff */
[----:B------:R-:W-:Y:S01]  /*b400*/  FADD.FTZ R9, R82, R9 ;  /* 0x0000000952097221 */ /* 0x000fe20000010000 */
[----:B------:R-:W-:Y:S01]  /*b410*/  F2FP.BF16.F32.PACK_AB R35, R31, R35 ;  /* 0x000000231f23723e */ /* 0x000fe200000010ff */
[----:B------:R-:W-:Y:S01]  /*b420*/  FADD.FTZ R12, R15, R12 ;  /* 0x0000000c0f0c7221 */ /* 0x000fe20000010000 */
[----:B------:R-:W-:Y:S01]  /*b430*/  STSM.16.M88.4 [R17+0x21800], R36 ;  /* 0x0218002411007844 */ /* 0x000fe20000000200 */
[----:B------:R-:W-:Y:S01]  /*b440*/  FADD.FTZ R9, R42, R9 ;  /* 0x000000092a097221 */ /* 0x000fe20000010000 */
[----:B------:R-:W1:Y:S01]  /*b450*/  MUFU.EX2 R71, R71 ;  /* 0x0000004700477308 */ /* 0x000e620000000800 */
[C---:B------:R-:W-:Y:S01]  /*b460*/  FADD.FTZ R12, R41.reuse, R12 ;  /* 0x0000000c290c7221 */ /* 0x040fe20000010000 */
[----:B------:R-:W-:Y:S01]  /*b470*/  F2FP.BF16.F32.PACK_AB R41, R41, R15 ;  /* 0x0000000f2929723e */ /* 0x000fe200000010ff */
[C---:B------:R-:W-:Y:S01]  /*b480*/  FADD.FTZ R9, R44.reuse, R9 ;  /* 0x000000092c097221 */ /* 0x040fe20000010000 */
[----:B------:R-:W-:Y:S01]  /*b490*/  F2FP.BF16.F32.PACK_AB R42, R44, R42 ;  /* 0x0000002a2c2a723e */ /* 0x000fe200000010ff */
[----:B------:R-:W-:Y:S01]  /*b4a0*/  FADD.FTZ R12, R43, R12 ;  /* 0x0000000c2b0c7221 */ /* 0x000fe20000010000 */
[C---:B------:R-:W-:Y:S01]  /*b4b0*/  F2FP.BF16.F32.PACK_AB R43, R45.reuse, R43 ;  /* 0x0000002b2d2b723e */ /* 0x040fe200000010ff */
[----:B------:R1:W-:Y:S01]  /*b4c0*/  STSM.16.M88.4 [R23], R24 ;  /* 0x0000001817007844 */ /* 0x0003e20000000200 */
[----:B------:R-:W-:Y:S01]  /*b4d0*/  MUFU.EX2 R72, R72 ;  /* 0x0000004800487308 */ /* 0x000fe20000000800 */
[----:B------:R-:W-:Y:S01]  /*b4e0*/  FADD.FTZ R11, R45, R12 ;  /* 0x0000000c2d0b7221 */ /* 0x000fe20000010000 */
[----:B------:R-:W-:Y:S01]  /*b4f0*/  FADD.FTZ R12, R46, R9 ;  /* 0x000000092e0c7221 */ /* 0x000fe20000010000 */
[----:B0-----:R-:W-:Y:S01]  /*b500*/  F2FP.BF16.F32.PACK_AB R15, R10, R63 ;  /* 0x0000003f0a0f723e */ /* 0x001fe200000010ff */
[----:B------:R0:W-:Y:S01]  /*b510*/  STSM.16.M88.4 [R22], R32 ;  /* 0x0000002016007844 */ /* 0x0001e20000000200 */
[----:B------:R-:W-:Y:S01]  /*b520*/  FADD.FTZ R20, R14, R11 ;  /* 0x0000000b0e147221 */ /* 0x000fe20000010000 */
[----:B------:R-:W-:Y:S01]  /*b530*/  FADD.FTZ R9, R47, R12 ;  /* 0x0000000c2f097221 */ /* 0x000fe20000010000 */
[----:B------:R-:W-:Y:S01]  /*b540*/  FMUL.FTZ R112, R112, R5 ;  /* 0x0000000570707220 */ /* 0x000fe20000410000 */
[----:B------:R-:W2:Y:S01]  /*b550*/  MUFU.EX2 R58, R58 ;  /* 0x0000003a003a7308 */ /* 0x000ea20000000800 */
[C---:B------:R-:W-:Y:S01]  /*b560*/  FADD.FTZ R20, R49.reuse, R20 ;  /* 0x0000001431147221 */ /* 0x040fe20000010000 */
[----:B------:R-:W-:Y:S01]  /*b570*/  FADD.FTZ R9, R50, R9 ;  /* 0x0000000932097221 */ /* 0x000fe20000010000 */
[----:B------:R-:W-:Y:S01]  /*b580*/  F2FP.BF16.F32.PACK_AB R49, R49, R14 ;  /* 0x0000000e3131723e */ /* 0x000fe200000010ff */
[----:B------:R0:W-:Y:S01]  /*b590*/  STSM.16.M88.4 [R18], R40 ;  /* 0x0000002812007844 */ /* 0x0001e20000000200 */
[----:B------:R-:W-:Y:S01]  /*b5a0*/  FADD.FTZ R11, R51, R20 ;  /* 0x00000014330b7221 */ /* 0x000fe20000010000 */
[----:B------:R-:W-:Y:S01]  /*b5b0*/  FADD.FTZ R12, R52, R9 ;  /* 0x00000009340c7221 */ /* 0x000fe20000010000 */
[C---:B------:R-:W-:Y:S01]  /*b5c0*/  F2FP.BF16.F32.PACK_AB R51, R2.reuse, R51 ;  /* 0x000000330233723e */ /* 0x040fe200000010ff */
[----:B------:R-:W3:Y:S01]  /*b5d0*/  MUFU.EX2 R73, R73 ;  /* 0x0000004900497308 */ /* 0x000ee20000000800 */
[----:B------:R-:W-:Y:S01]  /*b5e0*/  FADD.FTZ R20, R2, R11 ;  /* 0x0000000b02147221 */ /* 0x000fe20000010000 */
[----:B------:R-:W-:Y:S01]  /*b5f0*/  FADD.FTZ R9, R53, R12 ;  /* 0x0000000c35097221 */ /* 0x000fe20000010000 */
[----:B------:R-:W-:Y:S01]  /*b600*/  F2FP.BF16.F32.PACK_AB R50, R52, R50 ;  /* 0x000000323432723e */ /* 0x000fe200000010ff */
[----:B------:R-:W-:Y:S01]  /*b610*/  FMUL.FTZ R113, R113, R5 ;  /* 0x0000000571717220 */ /* 0x000fe20000410000 */
[----:B------:R-:W-:Y:S01]  /*b620*/  FADD.FTZ R11, R3, R20 ;  /* 0x00000014030b7221 */ /* 0x000fe20000010000 */
[----:B------:R-:W-:Y:S01]  /*b630*/  FADD.FTZ R12, R54, R9 ;  /* 0x00000009360c7221 */ /* 0x000fe20000010000 */
[----:B-1----:R-:W-:Y:S01]  /*b640*/  F2FP.BF16.F32.PACK_AB R25, R71, R70 ;  /* 0x000000464719723e */ /* 0x002fe200000010ff */
[----:B------:R-:W1:Y:S01]  /*b650*/  MUFU.EX2 R59, R59 ;  /* 0x0000003b003b7308 */ /* 0x000e620000000800 */
[----:B------:R-:W-:Y:S01]  /*b660*/  FADD.FTZ R14, R66, R11 ;  /* 0x0000000b420e7221 */ /* 0x000fe20000010000 */
[----:B------:R-:W-:Y:S01]  /*b670*/  FADD.FTZ R9, R55, R12 ;  /* 0x0000000c37097221 */ /* 0x000fe20000010000 */
[----:B------:R-:W-:Y:S01]  /*b680*/  F2FP.BF16.F32.PACK_AB R12, R54, R53 ;  /* 0x00000035360c723e */ /* 0x000fe200000010ff */
[----:B------:R0:W-:Y:S01]  /*b690*/  STSM.16.M88.4 [R17+0x27800], R48 ;  /* 0x0278003011007844 */ /* 0x0001e20000000200 */
[----:B------:R-:W-:Y:S01]  /*b6a0*/  FADD.FTZ R11, R63, R14 ;  /* 0x0000000e3f0b7221 */ /* 0x000fe20000010000 */
[----:B------:R-:W-:Y:S01]  /*b6b0*/  FADD.FTZ R2, R56, R9 ;  /* 0x0000000938027221 */ /* 0x000fe20000010000 */
[----:B--2---:R-:W-:Y:S01]  /*b6c0*/  F2FP.BF16.F32.PACK_AB R24, R58, R57 ;  /* 0x000000393a18723e */ /* 0x004fe200000010ff */
[----:B------:R-:W2:Y:S01]  /*b6d0*/  MUFU.EX2 R60, R60 ;  /* 0x0000003c003c7308 */ /* 0x000ea20000000800 */
[----:B------:R-:W-:Y:S01]  /*b6e0*/  FADD.FTZ R11, R10, R11 ;  /* 0x0000000b0a0b7221 */ /* 0x000fe20000010000 */
[----:B------:R-:W-:Y:S01]  /*b6f0*/  FADD.FTZ R9, R57, R2 ;  /* 0x0000000239097221 */ /* 0x000fe20000010000 */
[----:B---3--:R-:W-:Y:S01]  /*b700*/  F2FP.BF16.F32.PACK_AB R27, R73, R72 ;  /* 0x00000048491b723e */ /* 0x008fe200000010ff */
[-C--:B------:R-:W-:Y:S01]  /*b710*/  FMUL.FTZ R116, R116, R5.reuse ;  /* 0x0000000574747220 */ /* 0x080fe20000410000 */
[----:B------:R-:W-:Y:S01]  /*b720*/  FADD.FTZ R2, R70, R11 ;  /* 0x0000000b46027221 */ /* 0x000fe20000010000 */
[----:B------:R-:W-:Y:S01]  /*b730*/  FADD.FTZ R14, R58, R9 ;  /* 0x000000093a0e7221 */ /* 0x000fe20000010000 */
[----:B------:R-:W-:Y:S01]  /*b740*/  FMUL.FTZ R117, R117, R5 ;  /* 0x0000000575757220 */ /* 0x000fe20000410000 */
[----:B------:R-:W3:Y:S01]  /*b750*/  MUFU.EX2 R29, R74 ;  /* 0x0000004a001d7308 */ /* 0x000ee20000000800 */
[----:B------:R-:W-:Y:S01]  /*b760*/  FADD.FTZ R3, R71, R2 ;  /* 0x0000000247037221 */ /* 0x000fe20000010000 */
[----:B-1----:R-:W-:Y:S01]  /*b770*/  FADD.FTZ R9, R59, R14 ;  /* 0x0000000e3b097221 */ /* 0x002fe20000010000 */
[----:B------:R-:W-:Y:S01]  /*b780*/  F2FP.BF16.F32.PACK_AB R14, R56, R55 ;  /* 0x00000037380e723e */ /* 0x000fe200000010ff */
[-C--:B------:R-:W-:Y:S01]  /*b790*/  FMUL.FTZ R120, R120, R5.reuse ;  /* 0x0000000578787220 */ /* 0x080fe20000410000 */
[----:B------:R-:W-:Y:S01]  /*b7a0*/  FADD.FTZ R2, R72, R3 ;  /* 0x0000000348027221 */ /* 0x000fe20000010000 */
[-C--:B------:R-:W-:Y:S01]  /*b7b0*/  FMUL.FTZ R121, R121, R5.reuse ;  /* 0x0000000579797220 */ /* 0x080fe20000410000 */
[----:B------:R-:W-:Y:S01]  /*b7c0*/  FMUL.FTZ R124, R124, R5 ;  /* 0x000000057c7c7220 */ /* 0x000fe20000410000 */
[----:B------:R-:W1:Y:S01]  /*b7d0*/  MUFU.EX2 R61, R61 ;  /* 0x0000003d003d7308 */ /* 0x000e620000000800 */
[----:B------:R-:W-:Y:S01]  /*b7e0*/  FADD.FTZ R2, R73, R2 ;  /* 0x0000000249027221 */ /* 0x000fe20000010000 */
[C---:B--2---:R-:W-:Y:S01]  /*b7f0*/  F2FP.BF16.F32.PACK_AB R26, R60.reuse, R59 ;  /* 0x0000003b3c1a723e */ /* 0x044fe200000010ff */
[----:B------:R0:W-:Y:S01]  /*b800*/  STSM.16.M88.4 [R136], R12 ;  /* 0x0000000c88007844 */ /* 0x0001e20000000200 */
[----:B------:R-:W-:Y:S01]  /*b810*/  FADD.FTZ R10, R60, R9 ;  /* 0x000000093c0a7221 */ /* 0x000fe20000010000 */
[-C--:B------:R-:W-:Y:S01]  /*b820*/  FMUL.FTZ R125, R125, R5.reuse ;  /* 0x000000057d7d7220 */ /* 0x080fe20000410000 */
[-C--:B------:R-:W-:Y:S01]  /*b830*/  FMUL.FTZ R128, R128, R5.reuse ;  /* 0x0000000580807220 */ /* 0x080fe20000410000 */
[----:B------:R0:W-:Y:S01]  /*b840*/  STSM.16.M88.4 [R22+0x6000], R24 ;  /* 0x0060001816007844 */ /* 0x0001e20000000200 */
[----:B------:R-:W2:Y:S01]  /*b850*/  MUFU.EX2 R62, R62 ;  /* 0x0000003e003e7308 */ /* 0x000ea20000000800 */
[----:B---3--:R-:W-:Y:S01]  /*b860*/  FADD.FTZ R2, R29, R2 ;  /* 0x000000021d027221 */ /* 0x008fe20000010000 */
[-C--:B------:R-:W-:Y:S01]  /*b870*/  FMUL.FTZ R129, R129, R5.reuse ;  /* 0x0000000581817220 */ /* 0x080fe20000410000 */
[-C--:B------:R-:W-:Y:S01]  /*b880*/  FMUL.FTZ R132, R132, R5.reuse ;  /* 0x0000000584847220 */ /* 0x080fe20000410000 */
[----:B------:R-:W-:Y:S01]  /*b890*/  FMUL.FTZ R133, R133, R5 ;  /* 0x0000000585857220 */ /* 0x000fe20000410000 */
        /* <DEDUP_REMOVED lines=12> */
[C---:B--2---:R-:W-:Y:S01]  /*b960*/  F2FP.BF16.F32.PACK_AB R28, R62.reuse, R61 ;  /* 0x0000003d3e1c723e */ /* 0x044fe200000010ff */
[----:B------:R-:W-:Y:S01]  /*b970*/  FADD.FTZ R10, R62, R3 ;  /* 0x000000033e0a7221 */ /* 0x000fe20000010000 */
[-C--:B------:R-:W-:Y:S01]  /*b980*/  FMUL.FTZ R107, R107, R7.reuse ;  /* 0x000000076b6b7220 */ /* 0x080fe20000410000 */
[-C--:B------:R-:W-:Y:S01]  /*b990*/  FMUL.FTZ R110, R110, R7.reuse ;  /* 0x000000076e6e7220 */ /* 0x080fe20000410000 */
[-C--:B------:R-:W-:Y:S01]  /*b9a0*/  FMUL.FTZ R111, R111, R7.reuse ;  /* 0x000000076f6f7220 */ /* 0x080fe20000410000 */
[-C--:B------:R-:W-:Y:S01]  /*b9b0*/  FMUL.FTZ R114, R114, R7.reuse ;  /* 0x0000000772727220 */ /* 0x080fe20000410000 */
[-C--:B------:R-:W-:Y:S01]  /*b9c0*/  FMUL.FTZ R115, R115, R7.reuse ;  /* 0x0000000773737220 */ /* 0x080fe20000410000 */
[----:B------:R-:W2:Y:S01]  /*b9d0*/  MUFU.EX2 R75, R75 ;  /* 0x0000004b004b7308 */ /* 0x000ea20000000800 */
[----:B---3--:R-:W-:Y:S01]  /*b9e0*/  FADD.FTZ R3, R65, R10 ;  /* 0x0000000a41037221 */ /* 0x008fe20000010000 */
[-C--:B------:R-:W-:Y:S01]  /*b9f0*/  FMUL.FTZ R118, R118, R7.reuse ;  /* 0x0000000776767220 */ /* 0x080fe20000410000 */
[-C--:B------:R-:W-:Y:S01]  /*ba00*/  FMUL.FTZ R119, R119, R7.reuse ;  /* 0x0000000777777220 */ /* 0x080fe20000410000 */
[-C--:B------:R-:W-:Y:S01]  /*ba10*/  FMUL.FTZ R122, R122, R7.reuse ;  /* 0x000000077a7a7220 */ /* 0x080fe20000410000 */
[-C--:B------:R-:W-:Y:S01]  /*ba20*/  FMUL.FTZ R123, R123, R7.reuse ;  /* 0x000000077b7b7220 */ /* 0x080fe20000410000 */
[-C--:B------:R-:W-:Y:S01]  /*ba30*/  FMUL.FTZ R126, R126, R7.reuse ;  /* 0x000000077e7e7220 */ /* 0x080fe20000410000 */
[----:B------:R-:W-:Y:S01]  /*ba40*/  FMUL.FTZ R127, R127, R7 ;  /* 0x000000077f7f7220 */ /* 0x000fe20000410000 */
[----:B------:R-:W3:Y:S01]  /*ba50*/  MUFU.EX2 R21, R76 ;  /* 0x0000004c00157308 */ /* 0x000ee20000000800 */
[----:B-1----:R-:W-:Y:S01]  /*ba60*/  F2FP.BF16.F32.PACK_AB R30, R64, R65 ;  /* 0x00000041401e723e */ /* 0x002fe200000010ff */
[-C--:B------:R-:W-:Y:S01]  /*ba70*/  FMUL.FTZ R130, R130, R7.reuse ;  /* 0x0000000782827220 */ /* 0x080fe20000410000 */
[-C--:B------:R-:W-:Y:S01]  /*ba80*/  FMUL.FTZ R131, R131, R7.reuse ;  /* 0x0000000783837220 */ /* 0x080fe20000410000 */
[-C--:B------:R-:W-:Y:S01]  /*ba90*/  FMUL.FTZ R134, R134, R7.reuse ;  /* 0x0000000786867220 */ /* 0x080fe20000410000 */
[----:B------:R-:W-:Y:S01]  /*baa0*/  FMUL.FTZ R135, R135, R7 ;  /* 0x0000000787877220 */ /* 0x000fe20000410000 */
[----:B------:R-:W-:Y:S01]  /*bab0*/  FADD.FTZ R3, R64, R3 ;  /* 0x0000000340037221 */ /* 0x000fe20000010000 */
[----:B------:R-:W-:Y:S01]  /*bac0*/  IMAD.MOV.U32 R7, RZ, RZ, R8 ;  /* 0x000000ffff077224 */ /* 0x000fe200078e0008 */
[----:B------:R-:W1:Y:S01]  /*bad0*/  MUFU.EX2 R77, R77 ;  /* 0x0000004d004d7308 */ /* 0x000e620000000800 */
[C---:B--2---:R-:W-:Y:S01]  /*bae0*/  F2FP.BF16.F32.PACK_AB R29, R75.reuse, R29 ;  /* 0x0000001d4b1d723e */ /* 0x044fe200000010ff */
[----:B------:R-:W-:Y:S01]  /*baf0*/  FADD.FTZ R2, R75, R2 ;  /* 0x000000024b027221 */ /* 0x000fe20000010000 */
[----:B------:R-:W-:-:S03]  /*bb00*/  IMAD.MOV.U32 R5, RZ, RZ, R4 ;  /* 0x000000ffff057224 */ /* 0x000fc600078e0004 */
[----:B---3--:R-:W-:Y:S01]  /*bb10*/  FADD.FTZ R2, R21, R2 ;  /* 0x0000000215027221 */ /* 0x008fe20000010000 */
        /* <DEDUP_REMOVED lines=11> */
.L_x_865:
[----:B------:R-:W-:-:S13]  /*bbd0*/  ISETP.GE.AND P2, PT, R0, UR39, PT ;  /* 0x0000002700007c0c */ /* 0x000fda000bf46270 */
[----:B------:R-:W-:Y:S05]  /*bbe0*/  @!P2 BRA `(.L_x_875) ;  /* 0x00000038004ca947 */ /* 0x000fea0003800000 */
[----:B------:R-:W-:Y:S01]  /*bbf0*/  IMAD.MOV.U32 R6, RZ, RZ, R8 ;  /* 0x000000ffff067224 */ /* 0x000fe200078e0008 */
[----:B------:R-:W-:Y:S01]  /*bc00*/  UMOV UR28, UR50 ;  /* 0x00000032001c7c82 */ /* 0x000fe20008000000 */
[----:B------:R-:W-:Y:S01]  /*bc10*/  IMAD.MOV.U32 R5, RZ, RZ, R4 ;  /* 0x000000ffff057224 */ /* 0x000fe200078e0004 */
[----:B------:R-:W-:Y:S01]  /*bc20*/  UMOV UR54, UR45 ;  /* 0x0000002d00367c82 */ /* 0x000fe20008000000 */
[----:B------:R-:W-:Y:S01]  /*bc30*/  ULDC UR35, c[0x0][0x9e4] ;  /* 0x0002790000237ab9 */ /* 0x000fe20000000800 */
[----:B------:R-:W-:Y:S01]  /*bc40*/  ULDC UR52, c[0x0][0x288] ;  /* 0x0000a20000347ab9 */ /* 0x000fe20000000800 */
[----:B------:R-:W-:Y:S01]  /*bc50*/  ULDC UR53, c[0x0][0x9d8] ;  /* 0x0002760000357ab9 */ /* 0x000fe20000000800 */
[----:B------:R-:W-:Y:S01]  /*bc60*/  ULDC UR34, c[0x0][0x988] ;  /* 0x0002620000227ab9 */ /* 0x000fe20000000800 */
[----:B------:R-:W-:-:S05]  /*bc70*/  ULDC UR51, c[0x0][0x9e0] ;  /* 0x0002780000337ab9 */ /* 0x000fca0000000800 */
.L_x_892:
[----:B------:R-:W-:Y:S01]  /*bc80*/  UIADD3 UR45, UR54, 0x1, URZ ;  /* 0x00000001362d7890 */ /* 0x000fe2000fffe03f */
[----:B------:R-:W-:-:S03]  /*bc90*/  ISETP.NE.AND P2, PT, RZ, UR37, PT ;  /* 0x00000025ff007c0c */ /* 0x000fc6000bf45270 */
[----:B------:R-:W-:-:S04]  /*bca0*/  UISETP.NE.AND UP0, UPT, UR45, 0x2, UPT ;  /* 0x000000022d00788c */ /* 0x000fc8000bf05270 */
[----:B------:R-:W-:Y:S02]  /*bcb0*/  USEL UR50, URZ, 0x1, UP0 ;  /* 0x000000013f327887 */ /* 0x000fe40008000000 */
[----:B------:R-:W-:Y:S02]  /*bcc0*/  USEL UR45, UR45, URZ, UP0 ;  /* 0x0000003f2d2d7287 */ /* 0x000fe40008000000 */
[----:B------:R-:W-:Y:S02]  /*bcd0*/  ULOP3.LUT UR50, UR28, UR50, URZ, 0x3c, !UPT ;  /* 0x000000321c327292 */ /* 0x000fe4000f8e3c3f */
[----:B---3--:R-:W-:Y:S10]  /*bce0*/  @P2 BRA `(.L_x_876) ;  /* 0x00000000002c2947 */ /* 0x008ff40003800000 */
[----:B------:R-:W-:Y:S05]  /*bcf0*/  @!P0 BRA `(.L_x_877) ;  /* 0x0000000000048947 */ /* 0x000fea0003800000 */
[----:B------:R-:W-:Y:S01]  /*bd00*/  BPT.TRAP 0x1 ;  /* 0x000000040000795c */ /* 0x000fe20000300000 */
.L_x_877:
[----:B------:R-:W-:Y:S01]  /*bd10*/  ULEA UR6, UR45, UR42, 0x3 ;  /* 0x0000002a2d067291 */ /* 0x000fe2000f8e183f */
[----:B------:R-:W-:-:S05]  /*bd20*/  IMAD.U32 R4, RZ, RZ, UR50 ;  /* 0x00000032ff047e24 */ /* 0x000fca000f8e00ff */
[----:B------:R-:W-:-:S04]  /*bd30*/  SHF.L.U32 R4, R4, 0x1f, RZ ;  /* 0x0000001f04047819 */ /* 0x000fc800000006ff */
[----:B------:R1:W2:Y:S01]  /*bd40*/  SYNCS.PHASECHK.TRANS64.TRYWAIT P3, [UR6+0x2d830], R4 ;  /* 0x02d83004ff0075a7 */ /* 0x0002a20008060146 */
[----:B------:R-:W-:Y:S05]  /*bd50*/  @!P0 BRA `(.L_x_878) ;  /* 0x0000000000048947 */ /* 0x000fea0003800000 */
[----:B------:R-:W-:Y:S01]  /*bd60*/  BPT.TRAP 0x1 ;  /* 0x000000040000795c */ /* 0x000fe20000300000 */
.L_x_878:
[----:B--2---:R-:W-:Y:S05]  /*bd70*/  @P3 BRA `(.L_x_876) ;  /* 0x0000000000083947 */ /* 0x004fea0003800000 */
[----:B------:R-:W2:Y:S02]  /*bd80*/  SYNCS.PHASECHK.TRANS64.TRYWAIT P3, [UR6+0x2d830], R4 ;  /* 0x02d83004ff0075a7 */ /* 0x000ea40008060146 */
[----:B--2---:R-:W-:Y:S05]  /*bd90*/  @!P3 BRA `(.L_x_879) ;  /* 0x000000a80050b947 */ /* 0x004fea0003800000 */
.L_x_876:
        /* <DEDUP_REMOVED lines=37> */
.L_x_881:
[----:B------:R-:W-:Y:S01]  /*bff0*/  ULEA UR6, UR54, UR42, 0x3 ;  /* 0x0000002a36067291 */ /* 0x000fe2000f8e183f */
[----:B------:R-:W-:-:S05]  /*c000*/  IMAD.U32 R4, RZ, RZ, UR28 ;  /* 0x0000001cff047e24 */ /* 0x000fca000f8e00ff */
[----:B------:R-:W-:-:S04]  /*c010*/  SHF.L.U32 R4, R4, 0x1f, RZ ;  /* 0x0000001f04047819 */ /* 0x000fc800000006ff */
[----:B------:R0:W1:Y:S01]  /*c020*/  SYNCS.PHASECHK.TRANS64.TRYWAIT P2, [UR6+0x2d850], R4 ;  /* 0x02d85004ff0075a7 */ /* 0x0000620008040146 */
[----:B------:R-:W-:Y:S05]  /*c030*/  @!P0 BRA `(.L_x_882) ;  /* 0x0000000000048947 */ /* 0x000fea0003800000 */
[----:B------:R-:W-:Y:S01]  /*c040*/  BPT.TRAP 0x1 ;  /* 0x000000040000795c */ /* 0x000fe20000300000 */
.L_x_882:
[----:B-1----:R-:W-:Y:S05]  /*c050*/  @P2 BRA `(.L_x_880) ;  /* 0x0000000000082947 */ /* 0x002fea0003800000 */
[----:B------:R-:W1:Y:S02]  /*c060*/  SYNCS.PHASECHK.TRANS64.TRYWAIT P2, [UR6+0x2d850], R4 ;  /* 0x02d85004ff0075a7 */ /* 0x000e640008040146 */
[----:B-1----:R-:W-:Y:S05]  /*c070*/  @!P2 BRA `(.L_x_883) ;  /* 0x000000a400b0a947 */ /* 0x002fea0003800000 */
.L_x_880:
[----:B------:R-:W-:Y:S01]  /*c080*/  UIADD3 UR6, UR42, 0x400, URZ ;  /* 0x000004002a067890 */ /* 0x000fe2000fffe03f */
[----:B------:R-:W-:Y:S01]  /*c090*/  WARPGROUP.ARRIVE ;  /* 0x00000000000079c5 */ /* 0x000fe20000000000 */
[----:B------:R-:W-:Y:S01]  /*c0a0*/  UMOV UR29, 0x40000040 ;  /* 0x40000040001d7882 */ /* 0x000fe20000000000 */
[----:B------:R-:W-:Y:S01]  /*c0b0*/  UMOV UR31, 0x80000020 ;  /* 0x80000020001f7882 */ /* 0x000fe20000000000 */
[----:B------:R-:W-:-:S03]  /*c0c0*/  USHF.R.U32.HI UR6, URZ, 0x4, UR6 ;  /* 0x000000043f067899 */ /* 0x000fc60008011606 */
[----:B------:R-:W2:Y:S01]  /*c0d0*/  S2R R151, SR_TID.X ;  /* 0x0000000000977919 */ /* 0x000ea20000002100 */
[----:B------:R-:W-:Y:S01]  /*c0e0*/  FMUL.FTZ R21, R35, UR53 ;  /* 0x0000003523157c20 */ /* 0x000fe20008410000 */
[----:B------:R-:W-:Y:S01]  /*c0f0*/  FMUL.FTZ R35, R47, UR53 ;  /* 0x000000352f237c20 */ /* 0x000fe20008410000 */
[----:B------:R-:W-:Y:S01]  /*c100*/  ULOP3.LUT UR6, UR6, 0x3fff, URZ, 0xc0, !UPT ;  /* 0x00003fff06067892 */ /* 0x000fe2000f8ec03f */
[----:B------:R-:W3:Y:S01]  /*c110*/  @P5 LDC R47, c[0x0][0x44c] ;  /* 0x00011300ff2f5b82 */ /* 0x000ee20000000800 */
[----:B------:R-:W-:Y:S01]  /*c120*/  FMUL.FTZ R20, R34, UR53 ;  /* 0x0000003522147c20 */ /* 0x000fe20008410000 */
[----:B------:R-:W-:Y:S01]  /*c130*/  FMUL.FTZ R34, R46, UR53 ;  /* 0x000000352e227c20 */ /* 0x000fe20008410000 */
[----:B------:R-:W-:Y:S01]  /*c140*/  ULOP3.LUT UR7, UR6, 0x2000000, URZ, 0xfc, !UPT ;  /* 0x0200000006077892 */ /* 0x000fe2000f8efc3f */
[----:B------:R-:W-:Y:S01]  /*c150*/  FMUL.FTZ R12, R30, UR53 ;  /* 0x000000351e0c7c20 */ /* 0x000fe20008410000 */
[----:B------:R-:W-:Y:S01]  /*c160*/  ULOP3.LUT UR6, UR36, 0x10000, URZ, 0xfc, !UPT ;  /* 0x0001000024067892 */ /* 0x000fe2000f8efc3f */
[----:B------:R-:W-:Y:S01]  /*c170*/  FMUL.FTZ R30, R42, UR53 ;  /* 0x000000352a1e7c20 */ /* 0x000fe20008410000 */
[----:B------:R-:W-:Y:S01]  /*c180*/  UIMAD UR7, UR54, 0x600, UR7 ;  /* 0x00000600360778a4 */ /* 0x000fe2000f8e0207 */
[----:B------:R-:W4:Y:S01]  /*c190*/  @P5 LDC R46, c[0x0][0x450] ;  /* 0x00011400ff2e5b82 */ /* 0x000f220000000800 */
[----:B------:R-:W-:Y:S01]  /*c1a0*/  FMUL.FTZ R42, R53, UR53 ;  /* 0x00000035352a7c20 */ /* 0x000fe20008410000 */
[----:B------:R-:W-:Y:S01]  /*c1b0*/  FMUL.FTZ R53, R63, UR53 ;  /* 0x000000353f357c20 */ /* 0x000fe20008410000 */
[----:B------:R-:W-:Y:S01]  /*c1c0*/  FMUL.FTZ R63, R74, UR53 ;  /* 0x000000354a3f7c20 */ /* 0x000fe20008410000 */
[----:B------:R-:W-:Y:S01]  /*c1d0*/  UMOV UR28, UR6 ;  /* 0x00000006001c7c82 */ /* 0x000fe20008000000 */
[----:B------:R-:W-:Y:S01]  /*c1e0*/  VIADD R74, R137, UR41 ;  /* 0x00000029894a7c36 */ /* 0x000fe20008000000 */
[----:B------:R-:W-:Y:S01]  /*c1f0*/  UMOV UR30, UR7 ;  /* 0x00000007001e7c82 */ /* 0x000fe20008000000 */
[----:B-1----:R-:W-:Y:S01]  /*c200*/  FMUL.FTZ R7, R26, UR53 ;  /* 0x000000351a077c20 */ /* 0x002fe20008410000 */
        /* <DEDUP_REMOVED lines=8> */
[----:B---3--:R-:W-:-:S04]  /*c290*/  @P5 IMAD.HI.U32 R47, R74, R47, RZ ;  /* 0x0000002f4a2f5227 */ /* 0x008fc800078e00ff */
[----:B------:R-:W-:Y:S01]  /*c2a0*/  FMUL.FTZ R60, R69, UR53 ;  /* 0x00000035453c7c20 */ /* 0x000fe20008410000 */
[----:B------:R-:W-:Y:S01]  /*c2b0*/  FMUL.FTZ R69, R79, UR53 ;  /* 0x000000354f457c20 */ /* 0x000fe20008410000 */
[----:B------:R-:W-:Y:S01]  /*c2c0*/  FMUL.FTZ R8, R25, UR53 ;  /* 0x0000003519087c20 */ /* 0x000fe20008410000 */
[----:B--2---:R-:W-:Y:S01]  /*c2d0*/  SHF.R.U32.HI R143, RZ, 0x7, R151 ;  /* 0x00000007ff8f7819 */ /* 0x004fe20000011697 */
[----:B------:R-:W1:Y:S01]  /*c2e0*/  LDC R79, c[0x0][0x2f0] ;  /* 0x0000bc00ff4f7b82 */ /* 0x000e620000000800 */
[----:B------:R-:W-:Y:S01]  /*c2f0*/  FMUL.FTZ R25, R37, UR53 ;  /* 0x0000003525197c20 */ /* 0x000fe20008410000 */
[----:B------:R-:W-:Y:S01]  /*c300*/  FMUL.FTZ R37, R49, UR53 ;  /* 0x0000003531257c20 */ /* 0x000fe20008410000 */
[----:B----4-:R-:W-:Y:S01]  /*c310*/  @P5 SHF.R.U32.HI R74, RZ, R46, R47 ;  /* 0x0000002eff4a5219 */ /* 0x010fe2000001162f */
[----:B------:R-:W-:Y:S01]  /*c320*/  VIADD R46, R143, 0x9 ;  /* 0x000000098f2e7836 */ /* 0x000fe20000000000 */
[----:B------:R-:W-:Y:S01]  /*c330*/  ISETP.GE.U32.AND P2, PT, R151, 0x180, PT ;  /* 0x000001809700780c */ /* 0x000fe20003f46070 */
        /* <DEDUP_REMOVED lines=8> */
[----:B------:R-:W-:Y:S01]  /*c3c0*/  SEL R80, R46, 0x9, !P2 ;  /* 0x000000092e507807 */ /* 0x000fe20005000000 */
[----:B------:R-:W-:Y:S01]  /*c3d0*/  FMUL.FTZ R66, R76, UR53 ;  /* 0x000000354c427c20 */ /* 0x000fe20008410000 */
[----:B------:R-:W-:Y:S01]  /*c3e0*/  @!P1 LEA R46, R47, UR42, 0x3 ;  /* 0x0000002a2f2e9c11 */ /* 0x000fe2000f8e18ff */
[----:B------:R-:W-:-:S02]  /*c3f0*/  IMAD.SHL.U32 R76, R0, 0x80, RZ ;  /* 0x00000080004c7824 */ /* 0x000fc400078e00ff */
[----:B0-----:R-:W-:Y:S01]  /*c400*/  FMUL.FTZ R4, R24, UR53 ;  /* 0x0000003518047c20 */ /* 0x001fe20008410000 */
[----:B------:R-:W0:Y:S01]  /*c410*/  SHFL.IDX PT, R152, R74, RZ, 0x1c1f ;  /* 0x001c1fff4a987589 */ /* 0x000e2200000e0000 */
        /* <DEDUP_REMOVED lines=12> */
[----:B------:R-:W-:-:S02]  /*c4e0*/  @!P1 VIADD R46, R46, 0x2d840 ;  /* 0x0002d8402e2e9836 */ /* 0x000fc40000000000 */
[----:B------:R-:W-:Y:S01]  /*c4f0*/  FMUL.FTZ R39, R51, UR53 ;  /* 0x0000003533277c20 */ /* 0x000fe20008410000 */
[----:B------:R-:W-:Y:S01]  /*c500*/  FMUL.FTZ R40, R52, UR53 ;  /* 0x0000003534287c20 */ /* 0x000fe20008410000 */
[----:B------:R-:W-:Y:S01]  /*c510*/  FMUL.FTZ R41, R54, UR53 ;  /* 0x0000003536297c20 */ /* 0x000fe20008410000 */
[----:B------:R-:W-:Y:S01]  /*c520*/  FMUL.FTZ R44, R56, UR53 ;  /* 0x00000035382c7c20 */ /* 0x000fe20008410000 */
        /* <DEDUP_REMOVED lines=21> */
[----:B------:R-:W-:Y:S01]  /*c680*/  @!P1 PRMT R81, RZ, 0x654, R46 ;  /* 0x00000654ff519816 */ /* 0x000fe2000000002e */
[----:B------:R-:W-:Y:S01]  /*c690*/  IMAD R46, R16, -0x2, R47 ;  /* 0xfffffffe102e7824 */ /* 0x000fe200078e022f */
[----:B------:R-:W2:Y:S03]  /*c6a0*/  MUFU.TANH R4, R4 ;  /* 0x0000000400047308 */ /* 0x000ea60000002400 */
[----:B-1----:R-:W-:-:S04]  /*c6b0*/  IMAD R46, R79, UR43, R46 ;  /* 0x0000002b4f2e7c24 */ /* 0x002fc8000f8e022e */
[----:B------:R-:W-:Y:S01]  /*c6c0*/  VIADD R46, R46, -UR52 ;  /* 0x800000342e2e7c36 */ /* 0x000fe20008000000 */
[----:B------:R-:W1:Y:S03]  /*c6d0*/  MUFU.TANH R8, R8 ;  /* 0x0000000800087308 */ /* 0x000e660000002400 */
[C---:B------:R-:W-:Y:S02]  /*c6e0*/  VIADD R84, R46.reuse, UR51 ;  /* 0x000000332e547c36 */ /* 0x040fe40008000000 */
[----:B------:R-:W-:Y:S02]  /*c6f0*/  VIADD R83, R46, UR33 ;  /* 0x000000212e537c36 */ /* 0x000fe40008000000 */
[----:B0-----:R-:W-:Y:S01]  /*c700*/  IMAD.IADD R82, R152, 0x1, R84 ;  /* 0x0000000198527824 */ /* 0x001fe200078e0254 */
[----:B------:R-:W0:Y:S08]  /*c710*/  MUFU.TANH R7, R7 ;  /* 0x0000000700077308 */ /* 0x000e300000002400 */
[----:B------:R-:W3:Y:S01]  /*c720*/  MUFU.TANH R9, R9 ;  /* 0x0000000900097308 */ /* 0x000ee20000002400 */
[----:B------:R-:W-:-:S02]  /*c730*/  WARPGROUP.DEPBAR.LE gsb0, 0x0 ;  /* 0x00008000000079c5 */ /* 0x000fc40000010000 */
[----:B------:R-:W-:-:S05]  /*c740*/  WARPGROUP.ARRIVE ;  /* 0x00000000000079c5 */ /* 0x000fca0000000000 */
[----:B------:R-:W4:Y:S01]  /*c750*/  MUFU.TANH R10, R10 ;  /* 0x0000000a000a7308 */ /* 0x000f220000002400 */
        /* <DEDUP_REMOVED lines=100> */
[----:B------:R-:W-:Y:S03]  /*cda0*/  HGMMA.64x96x16.F32.BF16 R88, gdesc[UR28].tnspB, R88, gsb0 ;  /* 0x416000001c5879f0 */ /* 0x000fe60008001858 */
[----:B------:R-:W-:Y:S02]  /*cdb0*/  WARPGROUP.DEPBAR.LE gsb0, 0x0 ;  /* 0x00008000000079c5 */ /* 0x000fe40000010000 */
[----:B------:R5:W-:Y:S06]  /*cdc0*/  BAR.ARV R80, 0x100 ;  /* 0x000400500000751d */ /* 0x000bec0000002000 */
[----:B------:R2:W-:Y:S01]  /*cdd0*/  @!P1 SYNCS.ARRIVE.TRANS64.RED.A1T0 RZ, [R81+URZ], RZ ;  /* 0x000000ff51ff99a7 */ /* 0x0005e2000810043f */
[----:B-----5:R-:W-:-:S06]  /*cde0*/  FMUL.FTZ R80, R87, UR53 ;  /* 0x0000003557507c20 */ /* 0x020fcc0008410000 */
[----:B------:R-:W0:Y:S01]  /*cdf0*/  MUFU.TANH R80, R80 ;  /* 0x0000005000507308 */ /* 0x000e220000002400 */
[----:B--2---:R-:W-:Y:S01]  /*ce00*/  IMAD.IADD R81, R152, 0x1, R83 ;  /* 0x0000000198517824 */ /* 0x004fe200078e0253 */
[----:B-1-34-:R-:W-:Y:S06]  /*ce10*/  @!P6 BRA `(.L_x_884) ;  /* 0x00000000005ce947 */ /* 0x01afec0003800000 */
[----:B------:R-:W-:Y:S01]  /*ce20*/  IMAD R46, R79, UR43, R152 ;  /* 0x0000002b4f2e7c24 */ /* 0x000fe2000f8e0298 */
[----:B------:R-:W-:Y:S03]  /*ce30*/  BSSY B0, `(.L_x_885) ;  /* 0x0000011000007945 */ /* 0x000fe60003800000 */
[----:B------:R-:W-:-:S05]  /*ce40*/  VIADD R85, R46, -UR52 ;  /* 0x800000342e557c36 */ /* 0x000fca0008000000 */
[----:B------:R-:W-:-:S13]  /*ce50*/  ISETP.GT.AND P2, PT, R85, -0x1, PT ;  /* 0xffffffff5500780c */ /* 0x000fda0003f44270 */
[----:B------:R-:W-:Y:S05]  /*ce60*/  @P2 BRA `(.L_x_886) ;  /* 0x0000000000202947 */ /* 0x000fea0003800000 */
[----:B------:R-:W-:Y:S01]  /*ce70*/  IMAD.U32 R86, RZ, RZ, UR35 ;  /* 0x00000023ff567e24 */ /* 0x000fe2000f8e00ff */
[----:B------:R-:W-:-:S04]  /*ce80*/  LOP3.LUT R85, RZ, R85, RZ, 0x33, !PT ;  /* 0x00000055ff557212 */ /* 0x000fc800078e33ff */
[----:B------:R-:W-:-:S13]  /*ce90*/  ISETP.NE.AND P2, PT, R86, 0x1, PT ;  /* 0x000000015600780c */ /* 0x000fda0003f45270 */
[----:B------:R-:W1:Y:S02]  /*cea0*/  @P2 LDC.64 R46, c[0x0][0x9e8] ;  /* 0x00027a00ff2e2b82 */ /* 0x000e640000000a00 */
[----:B-1----:R-:W-:-:S05]  /*ceb0*/  @P2 IMAD.HI.U32 R46, R85, R46, RZ ;  /* 0x0000002e552e2227 */ /* 0x002fca00078e00ff */
[----:B------:R-:W-:-:S04]  /*cec0*/  @P2 SHF.R.U32.HI R85, RZ, R47, R46 ;  /* 0x0000002fff552219 */ /* 0x000fc8000001162e */
[----:B------:R-:W-:Y:S01]  /*ced0*/  LOP3.LUT R85, RZ, R85, RZ, 0x33, !PT ;  /* 0x00000055ff557212 */ /* 0x000fe200078e33ff */
[----:B------:R-:W-:Y:S06]  /*cee0*/  BRA `(.L_x_887) ;  /* 0x0000000000147947 */ /* 0x000fec0003800000 */
.L_x_886:
[----:B------:R-:W-:-:S05]  /*cef0*/  IMAD.U32 R86, RZ, RZ, UR35 ;  /* 0x00000023ff567e24 */ /* 0x000fca000f8e00ff */
[----:B------:R-:W-:-:S13]  /*cf00*/  ISETP.NE.AND P2, PT, R86, 0x1, PT ;  /* 0x000000015600780c */ /* 0x000fda0003f45270 */
[----:B------:R-:W1:Y:S02]  /*cf10*/  @P2 LDC.64 R46, c[0x0][0x9e8] ;  /* 0x00027a00ff2e2b82 */ /* 0x000e640000000a00 */
[----:B-1----:R-:W-:-:S05]  /*cf20*/  @P2 IMAD.HI.U32 R46, R85, R46, RZ ;  /* 0x0000002e552e2227 */ /* 0x002fca00078e00ff */
[----:B------:R-:W-:-:S07]  /*cf30*/  @P2 SHF.R.U32.HI R85, RZ, R47, R46 ;  /* 0x0000002fff552219 */ /* 0x000fce000001162e */
.L_x_887:
[----:B------:R-:W-:Y:S05]  /*cf40*/  BSYNC B0 ;  /* 0x0000000000007941 */ /* 0x000fea0003800000 */
.L_x_885:
[----:B------:R-:W-:-:S04]  /*cf50*/  IMAD R85, R85, R86, -R76 ;  /* 0x0000005655557224 */ /* 0x000fc800078e0a4c */
[----:B------:R-:W-:-:S05]  /*cf60*/  IMAD R85, R16, -0x2, R85 ;  /* 0xfffffffe10557824 */ /* 0x000fca00078e0255 */
[----:B------:R-:W-:Y:S02]  /*cf70*/  VIADDMNMX R82, R85, R86, R82, PT ;  /* 0x0000005655527246 */ /* 0x000fe40003800152 */
[----:B------:R-:W-:-:S07]  /*cf80*/  VIMNMX R81, R81, R85, !PT ;  /* 0x0000005551517248 */ /* 0x000fce0007fe0100 */
.L_x_884:
[----:B------:R-:W-:Y:S01]  /*cf90*/  ISETP.GT.AND P2, PT, R0, -0x1, PT ;  /* 0xffffffff0000780c */ /* 0x000fe20003f44270 */
[----:B------:R-:W1:Y:S03]  /*cfa0*/  SHFL.IDX PT, R74, R74, 0x1, 0x1c1f ;  /* 0x003c1f004a4a7f89 */ /* 0x000e6600000e0000 */
[C---:B------:R-:W-:Y:S02]  /*cfb0*/  ISETP.GT.AND P4, PT, R81.reuse, RZ, P2 ;  /* 0x000000ff5100720c */ /* 0x040fe40001784270 */
[----:B------:R-:W-:Y:S02]  /*cfc0*/  ISETP.GT.AND P3, PT, R81, 0x1, P2 ;  /* 0x000000015100780c */ /* 0x000fe40001764270 */
[C---:B------:R-:W-:Y:S02]  /*cfd0*/  ISETP.LT.OR P4, PT, R82.reuse, 0x1, P4 ;  /* 0x000000015200780c */ /* 0x040fe40002781670 */
[----:B------:R-:W-:-:S02]  /*cfe0*/  ISETP.LT.OR P3, PT, R82, 0x2, P3 ;  /* 0x000000025200780c */ /* 0x000fc40001f61670 */
[----:B------:R-:W-:Y:S02]  /*cff0*/  FSEL R46, R4, -INF , !P4 ;  /* 0xff800000042e7808 */ /* 0x000fe40006000000 */
[----:B------:R-:W-:Y:S02]  /*d000*/  FSEL R8, R8, -INF , !P3 ;  /* 0xff80000008087808 */ /* 0x000fe40005800000 */
[C---:B------:R-:W-:Y:S02]  /*d010*/  ISETP.GT.AND P4, PT, R81.reuse, 0x8, P2 ;  /* 0x000000085100780c */ /* 0x040fe40001784270 */
[----:B------:R-:W-:Y:S02]  /*d020*/  ISETP.GT.AND P3, PT, R81, 0x9, P2 ;  /* 0x000000095100780c */ /* 0x000fe40001764270 */
[C---:B------:R-:W-:Y:S02]  /*d030*/  ISETP.LT.OR P4, PT, R82.reuse, 0x9, P4 ;  /* 0x000000095200780c */ /* 0x040fe40002781670 */
[----:B------:R-:W-:-:S02]  /*d040*/  ISETP.LT.OR P3, PT, R82, 0xa, P3 ;  /* 0x0000000a5200780c */ /* 0x000fc40001f61670 */
[----:B------:R-:W-:Y:S01]  /*d050*/  FSEL R47, R10, -INF , !P4 ;  /* 0xff8000000a2f7808 */ /* 0x000fe20006000000 */
[--C-:B-1----:R-:W-:Y:S01]  /*d060*/  IMAD.IADD R84, R84, 0x1, R74.reuse ;  /* 0x0000000154547824 */ /* 0x102fe200078e024a */
[----:B0-----:R-:W-:Y:S01]  /*d070*/  FSEL R85, R11, -INF , !P3 ;  /* 0xff8000000b557808 */ /* 0x001fe20005800000 */
[----:B------:R-:W-:Y:S01]  /*d080*/  IMAD.IADD R83, R83, 0x1, R74 ;  /* 0x0000000153537824 */ /* 0x000fe200078e024a */
[C---:B------:R-:W-:Y:S02]  /*d090*/  ISETP.GT.AND P4, PT, R81.reuse, 0x10, P2 ;  /* 0x000000105100780c */ /* 0x040fe40001784270 */
        /* <DEDUP_REMOVED lines=82> */
[----:B------:R-:W-:Y:S01]  /*d5c0*/  FSEL R77, R77, -INF , !P3 ;  /* 0xff8000004d4d7808 */ /* 0x000fe20005800000 */
[----:B------:R-:W-:Y:S08]  /*d5d0*/  @!P6 BRA `(.L_x_888) ;  /* 0x00000000005ce947 */ /* 0x000ff00003800000 */
        /* <DEDUP_REMOVED lines=13> */
.L_x_890:
[----:B------:R-:W-:-:S05]  /*d6b0*/  IMAD.U32 R4, RZ, RZ, UR35 ;  /* 0x00000023ff047e24 */ /* 0x000fca000f8e00ff */
[----:B------:R-:W-:-:S13]  /*d6c0*/  ISETP.NE.AND P3, PT, R4, 0x1, PT ;  /* 0x000000010400780c */ /* 0x000fda0003f65270 */
[----:B------:R-:W0:Y:S02]  /*d6d0*/  @P3 LDC.64 R10, c[0x0][0x9e8] ;  /* 0x00027a00ff0a3b82 */ /* 0x000e240000000a00 */
[----:B0-----:R-:W-:-:S05]  /*d6e0*/  @P3 IMAD.HI.U32 R10, R79, R10, RZ ;  /* 0x0000000a4f0a3227 */ /* 0x001fca00078e00ff */
[----:B------:R-:W-:-:S07]  /*d6f0*/  @P3 SHF.R.U32.HI R79, RZ, R11, R10 ;  /* 0x0000000bff4f3219 */ /* 0x000fce000001160a */
.L_x_891:
[----:B------:R-:W-:Y:S05]  /*d700*/  BSYNC B0 ;  /* 0x0000000000007941 */ /* 0x000fea0003800000 */
.L_x_889:
[----:B------:R-:W-:-:S04]  /*d710*/  IMAD R79, R79, R4, -R76 ;  /* 0x000000044f4f7224 */ /* 0x000fc800078e0a4c */
[----:B------:R-:W-:-:S05]  /*d720*/  IMAD R79, R16, -0x2, R79 ;  /* 0xfffffffe104f7824 */ /* 0x000fca00078e024f */
[----:B------:R-:W-:Y:S02]  /*d730*/  VIADDMNMX R84, R79, R4, R84, PT ;  /* 0x000000044f547246 */ /* 0x000fe40003800154 */
[----:B------:R-:W-:-:S07]  /*d740*/  VIMNMX R83, R83, R79, !PT ;  /* 0x0000004f53537248 */ /* 0x000fce0007fe0100 */
.L_x_888:
        /* <DEDUP_REMOVED lines=65> */
[C---:B------:R-:W-:Y:S01]  /*db60*/  ISETP.LT.OR P3, PT, R84.reuse, 0x22, P3 ;  /* 0x000000225400780c */ /* 0x040fe20001f61670 */
[----:B------:R-:W0:Y:S01]  /*db70*/  SHFL.BFLY PT, R11, R4, 0x2, 0x1f ;  /* 0x0c401f00040b7f89 */ /* 0x000e2200000e0000 */
[----:B------:R-:W-:-:S02]  /*db80*/  ISETP.LT.OR P4, PT, R84, 0x39, P4 ;  /* 0x000000395400780c */ /* 0x000fc40002781670 */
[----:B------:R-:W-:Y:S02]  /*db90*/  FSEL R31, R31, -INF , !P3 ;  /* 0xff8000001f1f7808 */ /* 0x000fe40005800000 */
[----:B------:R-:W-:Y:S02]  /*dba0*/  ISETP.GT.AND P3, PT, R83, 0x29, P2 ;  /* 0x000000295300780c */ /* 0x000fe40001764270 */
[----:B------:R-:W-:Y:S02]  /*dbb0*/  FSEL R41, R41, -INF , !P4 ;  /* 0xff80000029297808 */ /* 0x000fe40006000000 */
[----:B------:R-:W-:Y:S02]  /*dbc0*/  ISETP.GT.AND P4, PT, R83, 0x40, P2 ;  /* 0x000000405300780c */ /* 0x000fe40001784270 */
[C---:B------:R-:W-:Y:S02]  /*dbd0*/  ISETP.LT.OR P3, PT, R84.reuse, 0x2a, P3 ;  /* 0x0000002a5400780c */ /* 0x040fe40001f61670 */
[----:B------:R-:W-:-:S02]  /*dbe0*/  ISETP.LT.OR P4, PT, R84, 0x41, P4 ;  /* 0x000000415400780c */ /* 0x000fc40002781670 */
[----:B------:R-:W-:Y:S02]  /*dbf0*/  FSEL R35, R35, -INF , !P3 ;  /* 0xff80000023237808 */ /* 0x000fe40005800000 */
[----:B------:R-:W-:Y:S02]  /*dc00*/  ISETP.GT.AND P3, PT, R83, 0x31, P2 ;  /* 0x000000315300780c */ /* 0x000fe40001764270 */
[----:B------:R-:W-:Y:S02]  /*dc10*/  FSEL R45, R45, -INF , !P4 ;  /* 0xff8000002d2d7808 */ /* 0x000fe40006000000 */
[----:B------:R-:W-:Y:S02]  /*dc20*/  ISETP.GT.AND P4, PT, R83, 0x41, P2 ;  /* 0x000000415300780c */ /* 0x000fe40001784270 */
[----:B------:R-:W-:Y:S02]  /*dc30*/  ISETP.LT.OR P3, PT, R84, 0x32, P3 ;  /* 0x000000325400780c */ /* 0x000fe40001f61670 */
[----:B0-----:R-:W-:-:S02]  /*dc40*/  FMNMX.FTZ R4, R4, R11, !PT ;  /* 0x0000000b04047209 */ /* 0x001fc40007810000 */
[C---:B------:R-:W-:Y:S02]  /*dc50*/  ISETP.LT.OR P4, PT, R84.reuse, 0x42, P4 ;  /* 0x000000425400780c */ /* 0x040fe40002781670 */
[----:B------:R-:W-:Y:S01]  /*dc60*/  FSEL R39, R39, -INF , !P3 ;  /* 0xff80000027277808 */ /* 0x000fe20005800000 */
[----:B------:R-:W0:Y:S01]  /*dc70*/  SHFL.BFLY PT, R11, R4, 0x1, 0x1f ;  /* 0x0c201f00040b7f89 */ /* 0x000e2200000e0000 */
[----:B------:R-:W-:Y:S02]  /*dc80*/  ISETP.GT.AND P3, PT, R83, 0x39, P2 ;  /* 0x000000395300780c */ /* 0x000fe40001764270 */
[----:B------:R-:W-:Y:S02]  /*dc90*/  FSEL R49, R49, -INF , !P4 ;  /* 0xff80000031317808 */ /* 0x000fe40006000000 */
[----:B------:R-:W-:Y:S02]  /*dca0*/  ISETP.GT.AND P4, PT, R83, 0x48, P2 ;  /* 0x000000485300780c */ /* 0x000fe40001784270 */
[----:B------:R-:W-:-:S02]  /*dcb0*/  ISETP.LT.OR P3, PT, R84, 0x3a, P3 ;  /* 0x0000003a5400780c */ /* 0x000fc40001f61670 */
[----:B------:R-:W-:Y:S02]  /*dcc0*/  ISETP.LT.OR P4, PT, R84, 0x49, P4 ;  /* 0x000000495400780c */ /* 0x000fe40002781670 */
[----:B------:R-:W-:Y:S02]  /*dcd0*/  FSEL R43, R43, -INF , !P3 ;  /* 0xff8000002b2b7808 */ /* 0x000fe40005800000 */
[----:B------:R-:W-:Y:S02]  /*dce0*/  FSEL R51, R51, -INF , !P4 ;  /* 0xff80000033337808 */ /* 0x000fe40006000000 */
[----:B------:R-:W-:-:S04]  /*dcf0*/  ISETP.GT.AND P4, PT, R83, RZ, P2 ;  /* 0x000000ff5300720c */ /* 0x000fc80001784270 */
[----:B------:R-:W-:Y:S02]  /*dd00*/  ISETP.LT.OR P4, PT, R84, 0x1, P4 ;  /* 0x000000015400780c */ /* 0x000fe40002781670 */
[----:B0-----:R-:W-:-:S04]  /*dd10*/  FMNMX.FTZ R4, R4, R11, !PT ;  /* 0x0000000b04047209 */ /* 0x001fc80007810000 */
[C---:B------:R-:W-:Y:S01]  /*dd20*/  FSETP.NEU.FTZ.AND P3, PT, R4.reuse, -INF , PT ;  /* 0xff8000000400780b */ /* 0x040fe20003f7d000 */
[----:B------:R-:W-:-:S05]  /*dd30*/  FMUL.FTZ R11, R4, UR34 ;  /* 0x00000022040b7c20 */ /* 0x000fca0008410000 */
[----:B------:R-:W-:-:S05]  /*dd40*/  FSEL R11, R11, RZ, P3 ;  /* 0x000000ff0b0b7208 */ /* 0x000fca0001800000 */
[--C-:B------:R-:W-:Y:S01]  /*dd50*/  FFMA.FTZ R76, R14, UR34, -R11.reuse ;  /* 0x000000220e4c7c23 */ /* 0x100fe2000801080b */
[----:B------:R-:W-:Y:S01]  /*dd60*/  FSEL R14, R7, -INF , !P4 ;  /* 0xff800000070e7808 */ /* 0x000fe20006000000 */
[--C-:B------:R-:W-:Y:S01]  /*dd70*/  FFMA.FTZ R10, R46, UR34, -R11.reuse ;  /* 0x000000222e0a7c23 */ /* 0x100fe2000801080b */
[--C-:B------:R-:W-:Y:S01]  /*dd80*/  FFMA.FTZ R46, R8, UR34, -R11.reuse ;  /* 0x00000022082e7c23 */ /* 0x100fe2000801080b */
[----:B------:R-:W-:Y:S01]  /*dd90*/  ISETP.GT.AND P4, PT, R83, 0x49, P2 ;  /* 0x000000495300780c */ /* 0x000fe20001784270 */
[----:B------:R0:W-:Y:S01]  /*dda0*/  MUFU.EX2 R7, R76 ;  /* 0x0000004c00077308 */ /* 0x0001e20000000800 */
        /* <DEDUP_REMOVED lines=9> */
[--C-:B0-----:R-:W-:Y:S01]  /*de40*/  FFMA.FTZ R76, R72, UR34, -R11.reuse ;  /* 0x00000022484c7c23 */ /* 0x101fe2000801080b */
        /* <DEDUP_REMOVED lines=45> */
[----:B------:R-:W-:Y:S01]  /*e120*/  FFMA.FTZ R77, R77, UR34, -R11 ;  /* 0x000000224d4d7c23 */ /* 0x000fe2000801080b */
[----:B------:R-:W-:Y:S01]  /*e130*/  ISETP.GT.AND P4, PT, R83, 0x60, P2 ;  /* 0x000000605300780c */ /* 0x000fe20001784270 */
[----:B------:R-:W-:Y:S01]  /*e140*/  MUFU.EX2 R10, R10 ;  /* 0x0000000a000a7308 */ /* 0x000fe20000000800 */
[----:B------:R-:W-:-:S02]  /*e150*/  FMNMX.FTZ R8, R41, R8, !PT ;  /* 0x0000000829087209 */ /* 0x000fc40007810000 */
[C---:B------:R-:W-:Y:S02]  /*e160*/  ISETP.LT.OR P4, PT, R84.reuse, 0x61, P4 ;  /* 0x000000615400780c */ /* 0x040fe40002781670 */
[----:B------:R-:W-:Y:S02]  /*e170*/  FMNMX.FTZ R8, R43, R8, !PT ;  /* 0x000000082b087209 */ /* 0x000fe40007810000 */
[----:B------:R-:W-:Y:S01]  /*e180*/  FSEL R63, R63, -INF , !P4 ;  /* 0xff8000003f3f7808 */ /* 0x000fe20006000000 */
[----:B------:R-:W0:Y:S01]  /*e190*/  MUFU.EX2 R46, R46 ;  /* 0x0000002e002e7308 */ /* 0x000e220000000800 */
[----:B------:R-:W-:Y:S02]  /*e1a0*/  ISETP.GT.AND P4, PT, R83, 0x61, P2 ;  /* 0x000000615300780c */ /* 0x000fe40001784270 */
[----:B------:R-:W-:Y:S02]  /*e1b0*/  FMNMX.FTZ R8, R45, R8, !PT ;  /* 0x000000082d087209 */ /* 0x000fe40007810000 */
[----:B------:R-:W-:-:S02]  /*e1c0*/  ISETP.LT.OR P4, PT, R84, 0x62, P4 ;  /* 0x000000625400780c */ /* 0x000fc40002781670 */
[----:B------:R-:W-:Y:S01]  /*e1d0*/  FMNMX.FTZ R8, R49, R8, !PT ;  /* 0x0000000831087209 */ /* 0x000fe20007810000 */
[----:B------:R-:W-:Y:S01]  /*e1e0*/  MUFU.EX2 R47, R47 ;  /* 0x0000002f002f7308 */ /* 0x000fe20000000800 */
[----:B------:R-:W-:Y:S02]  /*e1f0*/  FSEL R65, R65, -INF , !P4 ;  /* 0xff80000041417808 */ /* 0x000fe40006000000 */
[----:B------:R-:W-:Y:S02]  /*e200*/  ISETP.GT.AND P4, PT, R83, 0x68, P2 ;  /* 0x000000685300780c */ /* 0x000fe40001784270 */
[----:B------:R-:W-:Y:S02]  /*e210*/  FMNMX.FTZ R8, R51, R8, !PT ;  /* 0x0000000833087209 */ /* 0x000fe40007810000 */
[----:B------:R-:W-:Y:S01]  /*e220*/  ISETP.LT.OR P4, PT, R84, 0x69, P4 ;  /* 0x000000695400780c */ /* 0x000fe20002781670 */
[----:B------:R-:W-:Y:S01]  /*e230*/  MUFU.EX2 R74, R74 ;  /* 0x0000004a004a7308 */ /* 0x000fe20000000800 */
[----:B------:R-:W-:-:S02]  /*e240*/  FMNMX.FTZ R8, R53, R8, !PT ;  /* 0x0000000835087209 */ /* 0x000fc40007810000 */
[----:B------:R-:W-:Y:S02]  /*e250*/  FSEL R67, R67, -INF , !P4 ;  /* 0xff80000043437808 */ /* 0x000fe40006000000 */
[----:B------:R-:W-:Y:S02]  /*e260*/  FMNMX.FTZ R8, R55, R8, !PT ;  /* 0x0000000837087209 */ /* 0x000fe40007810000 */
[----:B------:R-:W-:Y:S01]  /*e270*/  ISETP.GT.AND P4, PT, R83, 0x69, P2 ;  /* 0x000000695300780c */ /* 0x000fe20001784270 */
[----:B------:R-:W-:Y:S01]  /*e280*/  MUFU.EX2 R15, R15 ;  /* 0x0000000f000f7308 */ /* 0x000fe20000000800 */
[----:B------:R-:W-:Y:S02]  /*e290*/  FMNMX.FTZ R8, R57, R8, !PT ;  /* 0x0000000839087209 */ /* 0x000fe40007810000 */
[----:B------:R-:W-:Y:S02]  /*e2a0*/  ISETP.LT.OR P4, PT, R84, 0x6a, P4 ;  /* 0x0000006a5400780c */ /* 0x000fe40002781670 */
[----:B------:R-:W-:-:S02]  /*e2b0*/  FMNMX.FTZ R8, R59, R8, !PT ;  /* 0x000000083b087209 */ /* 0x000fc40007810000 */
[----:B------:R-:W-:Y:S01]  /*e2c0*/  FSEL R69, R69, -INF , !P4 ;  /* 0xff80000045457808 */ /* 0x000fe20006000000 */
[----:B------:R-:W-:Y:S01]  /*e2d0*/  MUFU.EX2 R24, R24 ;  /* 0x0000001800187308 */ /* 0x000fe20000000800 */
[----:B------:R-:W-:Y:S02]  /*e2e0*/  ISETP.GT.AND P4, PT, R83, 0x70, P2 ;  /* 0x000000705300780c */ /* 0x000fe40001784270 */
[----:B------:R-:W-:Y:S02]  /*e2f0*/  FMNMX.FTZ R8, R61, R8, !PT ;  /* 0x000000083d087209 */ /* 0x000fe40007810000 */
[----:B------:R-:W-:Y:S02]  /*e300*/  ISETP.LT.OR P4, PT, R84, 0x71, P4 ;  /* 0x000000715400780c */ /* 0x000fe40002781670 */
[----:B------:R-:W-:Y:S01]  /*e310*/  FMNMX.FTZ R8, R63, R8, !PT ;  /* 0x000000083f087209 */ /* 0x000fe20007810000 */
[----:B------:R-:W-:Y:S01]  /*e320*/  MUFU.EX2 R25, R25 ;  /* 0x0000001900197308 */ /* 0x000fe20000000800 */
[----:B------:R-:W-:-:S02]  /*e330*/  FSEL R79, R71, -INF , !P4 ;  /* 0xff800000474f7808 */ /* 0x000fc40006000000 */
[----:B------:R-:W-:Y:S02]  /*e340*/  ISETP.GT.AND P4, PT, R83, 0x71, P2 ;  /* 0x000000715300780c */ /* 0x000fe40001784270 */
[----:B------:R-:W-:Y:S02]  /*e350*/  FMNMX.FTZ R8, R65, R8, !PT ;  /* 0x0000000841087209 */ /* 0x000fe40007810000 */
[----:B------:R-:W-:Y:S01]  /*e360*/  ISETP.LT.OR P4, PT, R84, 0x72, P4 ;  /* 0x000000725400780c */ /* 0x000fe20002781670 */
[----:B------:R-:W-:Y:S01]  /*e370*/  MUFU.EX2 R28, R28 ;  /* 0x0000001c001c7308 */ /* 0x000fe20000000800 */
[----:B------:R-:W-:Y:S02]  /*e380*/  FMNMX.FTZ R8, R67, R8, !PT ;  /* 0x0000000843087209 */ /* 0x000fe40007810000 */
[----:B------:R-:W-:Y:S02]  /*e390*/  FSEL R81, R73, -INF , !P4 ;  /* 0xff80000049517808 */ /* 0x000fe40006000000 */
[----:B------:R-:W-:-:S02]  /*e3a0*/  ISETP.GT.AND P4, PT, R83, 0x78, P2 ;  /* 0x000000785300780c */ /* 0x000fc40001784270 */
[----:B------:R-:W-:Y:S01]  /*e3b0*/  FMNMX.FTZ R8, R69, R8, !PT ;  /* 0x0000000845087209 */ /* 0x000fe20007810000 */
[----:B------:R-:W-:Y:S01]  /*e3c0*/  MUFU.EX2 R29, R29 ;  /* 0x0000001d001d7308 */ /* 0x000fe20000000800 */
[----:B------:R-:W-:Y:S02]  /*e3d0*/  ISETP.GT.AND P2, PT, R83, 0x79, P2 ;  /* 0x000000795300780c */ /* 0x000fe40001744270 */
[C---:B------:R-:W-:Y:S02]  /*e3e0*/  ISETP.LT.OR P4, PT, R84.reuse, 0x79, P4 ;  /* 0x000000795400780c */ /* 0x040fe40002781670 */
[----:B------:R-:W-:Y:S02]  /*e3f0*/  FMNMX.FTZ R8, R79, R8, !PT ;  /* 0x000000084f087209 */ /* 0x000fe40007810000 */
[----:B------:R-:W-:Y:S01]  /*e400*/  ISETP.LT.OR P2, PT, R84, 0x7a, P2 ;  /* 0x0000007a5400780c */ /* 0x000fe20001741670 */
[----:B------:R-:W-:Y:S01]  /*e410*/  MUFU.EX2 R32, R32 ;  /* 0x0000002000207308 */ /* 0x000fe20000000800 */
[----:B------:R-:W-:-:S02]  /*e420*/  FSEL R82, R75, -INF , !P4 ;  /* 0xff8000004b527808 */ /* 0x000fc40006000000 */
[----:B------:R-:W-:Y:S02]  /*e430*/  FMNMX.FTZ R71, R81, R8, !PT ;  /* 0x0000000851477209 */ /* 0x000fe40007810000 */
[----:B------:R-:W-:Y:S02]  /*e440*/  FSEL R80, R80, -INF , !P2 ;  /* 0xff80000050507808 */ /* 0x000fe40005000000 */
[----:B------:R-:W-:Y:S01]  /*e450*/  FMNMX.FTZ R71, R82, R71, !PT ;  /* 0x0000004752477209 */ /* 0x000fe20007810000 */
[----:B------:R-:W-:Y:S01]  /*e460*/  MUFU.EX2 R33, R33 ;  /* 0x0000002100217308 */ /* 0x000fe20000000800 */
[----:B------:R-:W-:Y:S02]  /*e470*/  FSEL R72, R4, RZ, P3 ;  /* 0x000000ff04487208 */ /* 0x000fe40001800000 */
[----:B------:R-:W-:-:S03]  /*e480*/  FMNMX.FTZ R71, R80, R71, !PT ;  /* 0x0000004750477209 */ /* 0x000fc60007810000 */
[----:B------:R-:W-:Y:S02]  /*e490*/  FADD.FTZ R72, -R72, R5 ;  /* 0x0000000548487221 */ /* 0x000fe40000010100 */
[----:B------:R-:W1:Y:S01]  /*e4a0*/  SHFL.BFLY PT, R8, R71, 0x2, 0x1f ;  /* 0x0c401f0047087f89 */ /* 0x000e6200000e0000 */
[----:B------:R-:W-:Y:S08]  /*e4b0*/  MUFU.EX2 R5, R77 ;  /* 0x0000004d00057308 */ /* 0x000ff00000000800 */
[----:B------:R-:W-:Y:S08]  /*e4c0*/  MUFU.EX2 R36, R36 ;  /* 0x0000002400247308 */ /* 0x000ff00000000800 */
[----:B------:R-:W-:Y:S01]  /*e4d0*/  MUFU.EX2 R37, R37 ;  /* 0x0000002500257308 */ /* 0x000fe20000000800 */
[----:B-1----:R-:W-:Y:S01]  /*e4e0*/  FMNMX.FTZ R8, R71, R8, !PT ;  /* 0x0000000847087209 */ /* 0x002fe20007810000 */
[----:B------:R-:W-:Y:S01]  /*e4f0*/  FFMA.FTZ R71, R78, UR34, -R11 ;  /* 0x000000224e477c23 */ /* 0x000fe2000801080b */
[----:B------:R-:W-:-:S05]  /*e500*/  FMUL.FTZ R11, R72, UR34 ;  /* 0x00000022480b7c20 */ /* 0x000fca0008410000 */
[----:B------:R-:W-:Y:S01]  /*e510*/  MUFU.EX2 R40, R40 ;  /* 0x0000002800287308 */ /* 0x000fe20000000800 */
[----:B0-----:R-:W-:Y:S01]  /*e520*/  F2FP.BF16.F32.PACK_AB R72, R46, R10 ;  /* 0x0000000a2e48723e */ /* 0x001fe200000010ff */
[----:B------:R-:W0:Y:S06]  /*e530*/  SHFL.BFLY PT, R73, R8, 0x1, 0x1f ;  /* 0x0c201f0008497f89 */ /* 0x000e2c00000e0000 */
[----:B------:R-:W1:Y:S08]  /*e540*/  MUFU.EX2 R11, R11 ;  /* 0x0000000b000b7308 */ /* 0x000e700000000800 */
[----:B------:R-:W-:Y:S08]  /*e550*/  MUFU.EX2 R42, R42 ;  /* 0x0000002a002a7308 */ /* 0x000ff00000000800 */
[----:B------:R-:W-:Y:S01]  /*e560*/  MUFU.EX2 R44, R44 ;  /* 0x0000002c002c7308 */ /* 0x000fe20000000800 */
[----:B-1----:R-:W-:Y:S01]  /*e570*/  FFMA.FTZ R3, R11, R3, R10 ;  /* 0x000000030b037223 */ /* 0x002fe2000001000a */
[----:B0-----:R-:W-:Y:S01]  /*e580*/  FMNMX.FTZ R8, R8, R73, !PT ;  /* 0x0000004908087209 */ /* 0x001fe20007810000 */
[-C--:B------:R-:W-:Y:S01]  /*e590*/  FMUL.FTZ R88, R88, R11.reuse ;  /* 0x0000000b58587220 */ /* 0x080fe20000410000 */
[-C--:B------:R-:W-:Y:S01]  /*e5a0*/  FMUL.FTZ R89, R89, R11.reuse ;  /* 0x0000000b59597220 */ /* 0x080fe20000410000 */
[-C--:B------:R-:W-:Y:S01]  /*e5b0*/  FMUL.FTZ R92, R92, R11.reuse ;  /* 0x0000000b5c5c7220 */ /* 0x080fe20000410000 */
[C---:B------:R-:W-:Y:S01]  /*e5c0*/  FSETP.NEU.FTZ.AND P2, PT, R8.reuse, -INF , PT ;  /* 0xff8000000800780b */ /* 0x040fe20003f5d000 */
[----:B------:R-:W-:Y:S01]  /*e5d0*/  FMUL.FTZ R78, R8, UR34 ;  /* 0x00000022084e7c20 */ /* 0x000fe20008410000 */
[----:B------:R-:W-:Y:S01]  /*e5e0*/  MUFU.EX2 R48, R48 ;  /* 0x0000003000307308 */ /* 0x000fe20000000800 */
[-C--:B------:R-:W-:Y:S01]  /*e5f0*/  FMUL.FTZ R93, R93, R11.reuse ;  /* 0x0000000b5d5d7220 */ /* 0x080fe20000410000 */
[-C--:B------:R-:W-:Y:S01]  /*e600*/  FMUL.FTZ R96, R96, R11.reuse ;  /* 0x0000000b60607220 */ /* 0x080fe20000410000 */
[-C--:B------:R-:W-:Y:S01]  /*e610*/  FMUL.FTZ R97, R97, R11.reuse ;  /* 0x0000000b61617220 */ /* 0x080fe20000410000 */
[----:B------:R-:W-:Y:S01]  /*e620*/  FSEL R78, R78, RZ, P2 ;  /* 0x000000ff4e4e7208 */ /* 0x000fe20001000000 */
[-C--:B------:R-:W-:Y:S01]  /*e630*/  FMUL.FTZ R100, R100, R11.reuse ;  /* 0x0000000b64647220 */ /* 0x080fe20000410000 */
[-C--:B------:R-:W-:Y:S01]  /*e640*/  FMUL.FTZ R101, R101, R11.reuse ;  /* 0x0000000b65657220 */ /* 0x080fe20000410000 */
[----:B------:R-:W-:Y:S01]  /*e650*/  FMUL.FTZ R104, R104, R11 ;  /* 0x0000000b68687220 */ /* 0x000fe20000410000 */
[----:B------:R-:W-:Y:S01]  /*e660*/  MUFU.EX2 R50, R50 ;  /* 0x0000003200327308 */ /* 0x000fe20000000800 */
[--C-:B------:R-:W-:Y:S01]  /*e670*/  FFMA.FTZ R83, R35, UR34, -R78.reuse ;  /* 0x0000002223537c23 */ /* 0x100fe2000801084e */
[----:B------:R-:W-:Y:S01]  /*e680*/  FSEL R35, R8, RZ, P2 ;  /* 0x000000ff08237208 */ /* 0x000fe20001000000 */
[--C-:B------:R-:W-:Y:S01]  /*e690*/  FFMA.FTZ R73, R14, UR34, -R78.reuse ;  /* 0x000000220e497c23 */ /* 0x100fe2000801084e */
[--C-:B------:R-:W-:Y:S01]  /*e6a0*/  FFMA.FTZ R14, R9, UR34, -R78.reuse ;  /* 0x00000022090e7c23 */ /* 0x100fe2000801084e */
[----:B------:R-:W-:Y:S01]  /*e6b0*/  FFMA.FTZ R77, R30, UR34, -R78 ;  /* 0x000000221e4d7c23 */ /* 0x000fe2000801084e */
[----:B------:R-:W-:-:S02]  /*e6c0*/  IMAD.U32 R30, RZ, RZ, UR54 ;  /* 0x00000036ff1e7e24 */ /* 0x000fc4000f8e00ff */
[----:B------:R-:W-:Y:S01]  /*e6d0*/  FADD.FTZ R6, -R35, R6 ;  /* 0x0000000623067221 */ /* 0x000fe20000010100 */
[--C-:B------:R-:W-:Y:S01]  /*e6e0*/  FFMA.FTZ R75, R12, UR34, -R78.reuse ;  /* 0x000000220c4b7c23 */ /* 0x100fe2000801084e */
[----:B------:R-:W-:Y:S01]  /*e6f0*/  MUFU.EX2 R73, R73 ;  /* 0x0000004900497308 */ /* 0x000fe20000000800 */
[--C-:B------:R-:W-:Y:S01]  /*e700*/  FFMA.FTZ R12, R13, UR34, -R78.reuse ;  /* 0x000000220d0c7c23 */ /* 0x100fe2000801084e */
[----:B------:R-:W-:Y:S01]  /*e710*/  FMUL.FTZ R6, R6, UR34 ;  /* 0x0000002206067c20 */ /* 0x000fe20008410000 */
[----:B------:R-:W-:Y:S01]  /*e720*/  @!P1 LEA R30, R30, UR42, 0x3 ;  /* 0x0000002a1e1e9c11 */ /* 0x000fe2000f8e18ff */
[--C-:B------:R-:W-:Y:S01]  /*e730*/  FFMA.FTZ R13, R20, UR34, -R78.reuse ;  /* 0x00000022140d7c23 */ /* 0x100fe2000801084e */
[--C-:B------:R-:W-:Y:S01]  /*e740*/  FFMA.FTZ R21, R21, UR34, -R78.reuse ;  /* 0x0000002215157c23 */ /* 0x100fe2000801084e */
[--C-:B------:R-:W-:Y:S01]  /*e750*/  FFMA.FTZ R9, R38, UR34, -R78.reuse ;  /* 0x0000002226097c23 */ /* 0x100fe2000801084e */
[----:B------:R-:W-:Y:S01]  /*e760*/  FFMA.FTZ R43, R43, UR34, -R78 ;  /* 0x000000222b2b7c23 */ /* 0x000fe2000801084e */
[----:B------:R-:W0:Y:S01]  /*e770*/  MUFU.EX2 R6, R6 ;  /* 0x0000000600067308 */ /* 0x000e220000000800 */
[----:B------:R-:W-:-:S02]  /*e780*/  @!P1 VIADD R30, R30, 0x2d860 ;  /* 0x0002d8601e1e9836 */ /* 0x000fc40000000000 */
[--C-:B------:R-:W-:Y:S01]  /*e790*/  FFMA.FTZ R26, R26, UR34, -R78.reuse ;  /* 0x000000221a1a7c23 */ /* 0x100fe2000801084e */
[--C-:B------:R-:W-:Y:S01]  /*e7a0*/  FFMA.FTZ R27, R27, UR34, -R78.reuse ;  /* 0x000000221b1b7c23 */ /* 0x100fe2000801084e */
[--C-:B------:R-:W-:Y:S01]  /*e7b0*/  FFMA.FTZ R31, R31, UR34, -R78.reuse ;  /* 0x000000221f1f7c23 */ /* 0x100fe2000801084e */
[----:B------:R-:W-:Y:S01]  /*e7c0*/  FFMA.FTZ R34, R34, UR34, -R78 ;  /* 0x0000002222227c23 */ /* 0x000fe2000801084e */
[----:B------:R-:W-:Y:S01]  /*e7d0*/  @!P1 PRMT R38, RZ, 0x654, R30 ;  /* 0x00000654ff269816 */ /* 0x000fe2000000001e */
[----:B------:R-:W-:Y:S01]  /*e7e0*/  FADD.FTZ R30, R46, R3 ;  /* 0x000000032e1e7221 */ /* 0x000fe20000010000 */
[----:B------:R-:W1:Y:S01]  /*e7f0*/  MUFU.EX2 R14, R14 ;  /* 0x0000000e000e7308 */ /* 0x000e620000000800 */
[--C-:B------:R-:W-:Y:S01]  /*e800*/  FFMA.FTZ R20, R39, UR34, -R78.reuse ;  /* 0x0000002227147c23 */ /* 0x100fe2000801084e */
[--C-:B------:R-:W-:Y:S01]  /*e810*/  FFMA.FTZ R39, R41, UR34, -R78.reuse ;  /* 0x0000002229277c23 */ /* 0x100fe2000801084e */
[--C-:B------:R-:W-:Y:S01]  /*e820*/  FFMA.FTZ R41, R45, UR34, -R78.reuse ;  /* 0x000000222d297c23 */ /* 0x100fe2000801084e */
[--C-:B------:R-:W-:Y:S01]  /*e830*/  FFMA.FTZ R49, R49, UR34, -R78.reuse ;  /* 0x0000002231317c23 */ /* 0x100fe2000801084e */
[--C-:B------:R-:W-:Y:S01]  /*e840*/  FFMA.FTZ R51, R51, UR34, -R78.reuse ;  /* 0x0000002233337c23 */ /* 0x100fe2000801084e */
[----:B------:R2:W-:Y:S01]  /*e850*/  @!P1 SYNCS.ARRIVE.TRANS64.RED.A1T0 RZ, [R38+URZ], RZ ;  /* 0x000000ff26ff99a7 */ /* 0x0005e2000810043f */
[--C-:B------:R-:W-:Y:S01]  /*e860*/  FFMA.FTZ R10, R53, UR34, -R78.reuse ;  /* 0x00000022350a7c23 */ /* 0x100fe2000801084e */
[----:B------:R-:W3:Y:S01]  /*e870*/  MUFU.EX2 R75, R75 ;  /* 0x0000004b004b7308 */ /* 0x000ee20000000800 */
[----:B0-----:R-:W-:Y:S01]  /*e880*/  FFMA.FTZ R3, R6, R2, R73 ;  /* 0x0000000206037223 */ /* 0x001fe20000010049 */
[--C-:B------:R-:W-:Y:S01]  /*e890*/  FFMA.FTZ R57, R57, UR34, -R78.reuse ;  /* 0x0000002239397c23 */ /* 0x100fe2000801084e */
[--C-:B------:R-:W-:Y:S01]  /*e8a0*/  FFMA.FTZ R59, R59, UR34, -R78.reuse ;  /* 0x000000223b3b7c23 */ /* 0x100fe2000801084e */
[--C-:B------:R-:W-:Y:S01]  /*e8b0*/  FFMA.FTZ R46, R61, UR34, -R78.reuse ;  /* 0x000000223d2e7c23 */ /* 0x100fe2000801084e */
[--C-:B------:R-:W-:Y:S01]  /*e8c0*/  FFMA.FTZ R65, R65, UR34, -R78.reuse ;  /* 0x0000002241417c23 */ /* 0x100fe2000801084e */
[--C-:B------:R-:W-:Y:S01]  /*e8d0*/  FFMA.FTZ R67, R67, UR34, -R78.reuse ;  /* 0x0000002243437c23 */ /* 0x100fe2000801084e */
[--C-:B------:R-:W-:Y:S01]  /*e8e0*/  FFMA.FTZ R69, R69, UR34, -R78.reuse ;  /* 0x0000002245457c23 */ /* 0x100fe2000801084e */
[----:B------:R-:W0:Y:S01]  /*e8f0*/  MUFU.EX2 R12, R12 ;  /* 0x0000000c000c7308 */ /* 0x000e220000000800 */
[C---:B-1----:R-:W-:Y:S01]  /*e900*/  FADD.FTZ R2, R14.reuse, R3 ;  /* 0x000000030e027221 */ /* 0x042fe20000010000 */
[----:B------:R-:W-:Y:S01]  /*e910*/  F2FP.BF16.F32.PACK_AB R73, R14, R73 ;  /* 0x000000490e49723e */ /* 0x000fe200000010ff */
[--C-:B------:R-:W-:Y:S01]  /*e920*/  FFMA.FTZ R79, R79, UR34, -R78.reuse ;  /* 0x000000224f4f7c23 */ /* 0x100fe2000801084e */
[--C-:B------:R-:W-:Y:S01]  /*e930*/  FFMA.FTZ R82, R82, UR34, -R78.reuse ;  /* 0x0000002252527c23 */ /* 0x100fe2000801084e */
[----:B------:R-:W-:Y:S01]  /*e940*/  FFMA.FTZ R81, R81, UR34, -R78 ;  /* 0x0000002251517c23 */ /* 0x000fe2000801084e */
[----:B------:R-:W-:Y:S01]  /*e950*/  ISETP.GT.AND P2, PT, R0, UR39, PT ;  /* 0x0000002700007c0c */ /* 0x000fe2000bf44270 */
[----:B------:R-:W-:Y:S01]  /*e960*/  UMOV UR54, UR45 ;  /* 0x0000002d00367c82 */ /* 0x000fe20008000000 */
[----:B------:R-:W1:Y:S01]  /*e970*/  MUFU.EX2 R13, R13 ;  /* 0x0000000d000d7308 */ /* 0x000e620000000800 */
[----:B---3--:R-:W-:Y:S01]  /*e980*/  FADD.FTZ R3, R75, R2 ;  /* 0x000000024b037221 */ /* 0x008fe20000010000 */
[----:B------:R-:W-:Y:S01]  /*e990*/  FFMA.FTZ R2, R55, UR34, -R78 ;  /* 0x0000002237027c23 */ /* 0x000fe2000801084e */
[-C--:B------:R-:W-:Y:S01]  /*e9a0*/  FMUL.FTZ R90, R90, R6.reuse ;  /* 0x000000065a5a7220 */ /* 0x080fe20000410000 */
[-C--:B------:R-:W-:Y:S01]  /*e9b0*/  FMUL.FTZ R91, R91, R6.reuse ;  /* 0x000000065b5b7220 */ /* 0x080fe20000410000 */
[-C--:B------:R-:W-:Y:S01]  /*e9c0*/  FMUL.FTZ R94, R94, R6.reuse ;  /* 0x000000065e5e7220 */ /* 0x080fe20000410000 */
[-C--:B------:R-:W-:Y:S01]  /*e9d0*/  FMUL.FTZ R95, R95, R6.reuse ;  /* 0x000000065f5f7220 */ /* 0x080fe20000410000 */
[-C--:B------:R-:W-:Y:S01]  /*e9e0*/  FMUL.FTZ R98, R98, R6.reuse ;  /* 0x0000000662627220 */ /* 0x080fe20000410000 */
[----:B------:R3:W-:Y:S01]  /*e9f0*/  MUFU.EX2 R35, R43 ;  /* 0x0000002b00237308 */ /* 0x0007e20000000800 */
        /* <DEDUP_REMOVED lines=8> */
[----:B---3--:R-:W-:Y:S01]  /*ea80*/  FADD.FTZ R43, R47, R30 ;  /* 0x0000001e2f2b7221 */ /* 0x008fe20000010000 */
[----:B-1----:R-:W-:Y:S01]  /*ea90*/  FADD.FTZ R14, R13, R14 ;  /* 0x0000000e0d0e7221 */ /* 0x002fe20000010000 */
[-C--:B------:R-:W-:Y:S01]  /*eaa0*/  FMUL.FTZ R110, R110, R6.reuse ;  /* 0x000000066e6e7220 */ /* 0x080fe20000410000 */
[-C--:B------:R-:W-:Y:S01]  /*eab0*/  FMUL.FTZ R111, R111, R6.reuse ;  /* 0x000000066f6f7220 */ /* 0x080fe20000410000 */
[C---:B------:R-:W-:Y:S01]  /*eac0*/  FADD.FTZ R30, R74.reuse, R43 ;  /* 0x0000002b4a1e7221 */ /* 0x040fe20000010000 */
[----:B------:R-:W-:Y:S01]  /*ead0*/  F2FP.BF16.F32.PACK_AB R74, R74, R47 ;  /* 0x0000002f4a4a723e */ /* 0x000fe200000010ff */
[-C--:B------:R-:W-:Y:S01]  /*eae0*/  FMUL.FTZ R114, R114, R6.reuse ;  /* 0x0000000672727220 */ /* 0x080fe20000410000 */
[----:B------:R-:W1:Y:S01]  /*eaf0*/  MUFU.EX2 R26, R26 ;  /* 0x0000001a001a7308 */ /* 0x000e620000000800 */
[----:B------:R-:W-:Y:S01]  /*eb00*/  FADD.FTZ R30, R7, R30 ;  /* 0x0000001e071e7221 */ /* 0x000fe20000010000 */
[-C--:B------:R-:W-:Y:S01]  /*eb10*/  FMUL.FTZ R115, R115, R6.reuse ;  /* 0x0000000673737220 */ /* 0x080fe20000410000 */
[----:B------:R-:W-:Y:S01]  /*eb20*/  STSM.16.M88.4 [R17+0x21800], R72 ;  /* 0x0218004811007844 */ /* 0x000fe20000000200 */
[-C--:B------:R-:W-:Y:S01]  /*eb30*/  FMUL.FTZ R118, R118, R6.reuse ;  /* 0x0000000676767220 */ /* 0x080fe20000410000 */
[----:B------:R-:W-:Y:S01]  /*eb40*/  FADD.FTZ R3, R15, R30 ;  /* 0x0000001e0f037221 */ /* 0x000fe20000010000 */
[-C--:B------:R-:W-:Y:S01]  /*eb50*/  FMUL.FTZ R119, R119, R6.reuse ;  /* 0x0000000677777220 */ /* 0x080fe20000410000 */
[-C--:B------:R-:W-:Y:S01]  /*eb60*/  FMUL.FTZ R122, R122, R6.reuse ;  /* 0x000000067a7a7220 */ /* 0x080fe20000410000 */
[----:B------:R-:W3:Y:S01]  /*eb70*/  MUFU.EX2 R27, R27 ;  /* 0x0000001b001b7308 */ /* 0x000ee20000000800 */
[----:B------:R-:W-:Y:S01]  /*eb80*/  FADD.FTZ R12, R24, R3 ;  /* 0x00000003180c7221 */ /* 0x000fe20000010000 */
[----:B0-----:R-:W-:Y:S01]  /*eb90*/  FADD.FTZ R43, R21, R14 ;  /* 0x0000000e152b7221 */ /* 0x001fe20000010000 */
[----:B------:R-:W-:Y:S01]  /*eba0*/  FFMA.FTZ R3, R63, UR34, -R78 ;  /* 0x000000223f037c23 */ /* 0x000fe2000801084e */
[----:B------:R-:W-:Y:S01]  /*ebb0*/  F2FP.BF16.F32.PACK_AB R13, R21, R13 ;  /* 0x0000000d150d723e */ /* 0x000fe200000010ff */
[----:B------:R-:W-:Y:S01]  /*ebc0*/  FADD.FTZ R45, R25, R12 ;  /* 0x0000000c192d7221 */ /* 0x000fe20000010000 */
[----:B------:R-:W-:Y:S01]  /*ebd0*/  FFMA.FTZ R78, R80, UR34, -R78 ;  /* 0x00000022504e7c23 */ /* 0x000fe2000801084e */
[----:B------:R-:W-:Y:S01]  /*ebe0*/  FMUL.FTZ R123, R123, R6 ;  /* 0x000000067b7b7220 */ /* 0x000fe20000410000 */
[----:B------:R-:W0:Y:S01]  /*ebf0*/  MUFU.EX2 R77, R77 ;  /* 0x0000004d004d7308 */ /* 0x000e220000000800 */
[----:B-1----:R-:W-:Y:S01]  /*ec00*/  FADD.FTZ R12, R26, R43 ;  /* 0x0000002b1a0c7221 */ /* 0x002fe20000010000 */
[----:B------:R-:W-:Y:S01]  /*ec10*/  FADD.FTZ R14, R28, R45 ;  /* 0x0000002d1c0e7221 */ /* 0x000fe20000010000 */
[----:B------:R-:W-:Y:S01]  /*ec20*/  F2FP.BF16.F32.PACK_AB R28, R29, R28 ;  /* 0x0000001c1d1c723e */ /* 0x000fe200000010ff */
[-C--:B------:R-:W-:Y:S01]  /*ec30*/  FMUL.FTZ R126, R126, R6.reuse ;  /* 0x000000067e7e7220 */ /* 0x080fe20000410000 */
[-C--:B------:R-:W-:Y:S01]  /*ec40*/  FMUL.FTZ R127, R127, R6.reuse ;  /* 0x000000067f7f7220 */ /* 0x080fe20000410000 */
[----:B------:R-:W-:Y:S01]  /*ec50*/  FADD.FTZ R43, R29, R14 ;  /* 0x0000000e1d2b7221 */ /* 0x000fe20000010000 */
[-C--:B------:R-:W-:Y:S01]  /*ec60*/  FMUL.FTZ R130, R130, R6.reuse ;  /* 0x0000000682827220 */ /* 0x080fe20000410000 */
[----:B------:R-:W1:Y:S01]  /*ec70*/  MUFU.EX2 R31, R31 ;  /* 0x0000001f001f7308 */ /* 0x000e620000000800 */
[----:B---3--:R-:W-:Y:S01]  /*ec80*/  FADD.FTZ R12, R27, R12 ;  /* 0x0000000c1b0c7221 */ /* 0x008fe20000010000 */
[----:B------:R-:W-:Y:S01]  /*ec90*/  FADD.FTZ R14, R32, R43 ;  /* 0x0000002b200e7221 */ /* 0x000fe20000010000 */
[-C--:B------:R-:W-:Y:S01]  /*eca0*/  FMUL.FTZ R131, R131, R6.reuse ;  /* 0x0000000683837220 */ /* 0x080fe20000410000 */
[-C--:B------:R-:W-:Y:S01]  /*ecb0*/  FMUL.FTZ R134, R134, R6.reuse ;  /* 0x0000000686867220 */ /* 0x080fe20000410000 */
[----:B------:R-:W-:Y:S01]  /*ecc0*/  FMUL.FTZ R135, R135, R6 ;  /* 0x0000000687877220 */ /* 0x000fe20000410000 */
[----:B------:R-:W-:Y:S01]  /*ecd0*/  FADD.FTZ R45, R33, R14 ;  /* 0x0000000e212d7221 */ /* 0x000fe20000010000 */
[-C--:B------:R-:W-:Y:S01]  /*ece0*/  FMUL.FTZ R105, R105, R11.reuse ;  /* 0x0000000b69697220 */ /* 0x080fe20000410000 */
[----:B------:R-:W3:Y:S01]  /*ecf0*/  MUFU.EX2 R34, R34 ;  /* 0x0000002200227308 */ /* 0x000ee20000000800 */
[----:B0-----:R-:W-:Y:S01]  /*ed00*/  FADD.FTZ R12, R77, R12 ;  /* 0x0000000c4d0c7221 */ /* 0x001fe20000010000 */
[----:B------:R-:W-:Y:S01]  /*ed10*/  FADD.FTZ R30, R36, R45 ;  /* 0x0000002d241e7221 */ /* 0x000fe20000010000 */
[----:B------:R-:W-:Y:S01]  /*ed20*/  F2FP.BF16.F32.PACK_AB R36, R37, R36 ;  /* 0x000000242524723e */ /* 0x000fe200000010ff */
[-C--:B------:R-:W-:Y:S01]  /*ed30*/  FMUL.FTZ R108, R108, R11.reuse ;  /* 0x0000000b6c6c7220 */ /* 0x080fe20000410000 */
[-C--:B------:R-:W-:Y:S01]  /*ed40*/  FMUL.FTZ R109, R109, R11.reuse ;  /* 0x0000000b6d6d7220 */ /* 0x080fe20000410000 */
[-C--:B------:R-:W-:Y:S01]  /*ed50*/  FMUL.FTZ R112, R112, R11.reuse ;  /* 0x0000000b70707220 */ /* 0x080fe20000410000 */
[----:B------:R-:W-:Y:S01]  /*ed60*/  FMUL.FTZ R113, R113, R11 ;  /* 0x0000000b71717220 */ /* 0x000fe20000410000 */
        /* <DEDUP_REMOVED lines=9> */
[----:B---3--:R-:W-:Y:S01]  /*ee00*/  FADD.FTZ R12, R34, R43 ;  /* 0x0000002b220c7221 */ /* 0x008fe20000010000 */
[----:B------:R-:W-:Y:S01]  /*ee10*/  FADD.FTZ R43, R37, R30 ;  /* 0x0000001e252b7221 */ /* 0x000fe20000010000 */
[----:B------:R-:W-:Y:S01]  /*ee20*/  F2FP.BF16.F32.PACK_AB R30, R33, R32 ;  /* 0x00000020211e723e */ /* 0x000fe200000010ff */
[-C--:B------:R-:W-:Y:S01]  /*ee30*/  FMUL.FTZ R125, R125, R11.reuse ;  /* 0x0000000b7d7d7220 */ /* 0x080fe20000410000 */
[-C--:B------:R-:W-:Y:S01]  /*ee40*/  FMUL.FTZ R128, R128, R11.reuse ;  /* 0x0000000b80807220 */ /* 0x080fe20000410000 */
[----:B------:R-:W-:Y:S01]  /*ee50*/  FADD.FTZ R43, R40, R43 ;  /* 0x0000002b282b7221 */ /* 0x000fe20000010000 */
[----:B------:R-:W-:Y:S01]  /*ee60*/  FMUL.FTZ R129, R129, R11 ;  /* 0x0000000b81817220 */ /* 0x000fe20000410000 */
[----:B------:R-:W2:Y:S01]  /*ee70*/  MUFU.EX2 R20, R20 ;  /* 0x0000001400147308 */ /* 0x000ea20000000800 */
[----:B0-----:R-:W-:Y:S01]  /*ee80*/  FADD.FTZ R14, R83, R12 ;  /* 0x0000000c530e7221 */ /* 0x001fe20000010000 */
[----:B------:R-:W-:Y:S01]  /*ee90*/  F2FP.BF16.F32.PACK_AB R12, R15, R7 ;  /* 0x000000070f0c723e */ /* 0x000fe200000010ff */
[----:B------:R-:W-:Y:S01]  /*eea0*/  FADD.FTZ R43, R42, R43 ;  /* 0x0000002b2a2b7221 */ /* 0x000fe20000010000 */
[----:B------:R-:W-:Y:S01]  /*eeb0*/  F2FP.BF16.F32.PACK_AB R15, R27, R26 ;  /* 0x0000001a1b0f723e */ /* 0x000fe200000010ff */
[-C--:B------:R-:W-:Y:S01]  /*eec0*/  FMUL.FTZ R132, R132, R11.reuse ;  /* 0x0000000b84847220 */ /* 0x080fe20000410000 */
[----:B------:R-:W-:Y:S01]  /*eed0*/  F2FP.BF16.F32.PACK_AB R31, R83, R34 ;  /* 0x00000022531f723e */ /* 0x000fe200000010ff */
[----:B------:R-:W-:Y:S01]  /*eee0*/  FADD.FTZ R43, R44, R43 ;  /* 0x0000002b2c2b7221 */ /* 0x000fe20000010000 */
[----:B------:R-:W0:Y:S01]  /*eef0*/  MUFU.EX2 R39, R39 ;  /* 0x0000002700277308 */ /* 0x000e220000000800 */
[----:B-1----:R-:W-:Y:S01]  /*ef00*/  FADD.FTZ R7, R9, R14 ;  /* 0x0000000e09077221 */ /* 0x002fe20000010000 */
[----:B------:R-:W-:Y:S01]  /*ef10*/  F2FP.BF16.F32.PACK_AB R14, R25, R24 ;  /* 0x00000018190e723e */ /* 0x000fe200000010ff */
[C---:B------:R-:W-:Y:S01]  /*ef20*/  FADD.FTZ R43, R48.reuse, R43 ;  /* 0x0000002b302b7221 */ /* 0x040fe20000010000 */
[----:B------:R-:W-:Y:S01]  /*ef30*/  F2FP.BF16.F32.PACK_AB R48, R48, R44 ;  /* 0x0000002c3030723e */ /* 0x000fe200000010ff */
[----:B------:R-:W-:Y:S01]  /*ef40*/  FMUL.FTZ R133, R133, R11 ;  /* 0x0000000b85857220 */ /* 0x000fe20000410000 */
[----:B------:R-:W-:-:S02]  /*ef50*/  VIADD R0, R0, 0xffffffff ;  /* 0xffffffff00007836 */ /* 0x000fc40000000000 */
[----:B------:R-:W-:Y:S01]  /*ef60*/  FADD.FTZ R43, R50, R43 ;  /* 0x0000002b322b7221 */ /* 0x000fe20000010000 */
[----:B------:R-:W1:Y:S01]  /*ef70*/  MUFU.EX2 R41, R41 ;  /* 0x0000002900297308 */ /* 0x000e620000000800 */
[C---:B--2---:R-:W-:Y:S01]  /*ef80*/  FADD.FTZ R38, R20.reuse, R7 ;  /* 0x0000000714267221 */ /* 0x044fe20000010000 */
[----:B------:R2:W-:Y:S01]  /*ef90*/  STSM.16.M88.4 [R23], R12 ;  /* 0x0000000c17007844 */ /* 0x0005e20000000200 */
[----:B------:R-:W-:Y:S01]  /*efa0*/  F2FP.BF16.F32.PACK_AB R37, R20, R9 ;  /* 0x000000091425723e */ /* 0x000fe200000010ff */
[----:B------:R-:W-:Y:S02]  /*efb0*/  IMAD.MOV.U32 R6, RZ, RZ, R8 ;  /* 0x000000ffff067224 */ /* 0x000fe400078e0008 */
[----:B------:R3:W-:Y:S02]  /*efc0*/  STSM.16.M88.4 [R22], R28 ;  /* 0x0000001c16007844 */ /* 0x0007e40000000200 */
[----:B------:R-:W4:Y:S01]  /*efd0*/  MUFU.EX2 R49, R49 ;  /* 0x0000003100317308 */ /* 0x000f220000000800 */
[----:B0-----:R-:W-:Y:S01]  /*efe0*/  FADD.FTZ R38, R39, R38 ;  /* 0x0000002627267221 */ /* 0x001fe20000010000 */
[----:B------:R-:W-:-:S03]  /*eff0*/  F2FP.BF16.F32.PACK_AB R39, R35, R39 ;  /* 0x000000272327723e */ /* 0x000fc600000010ff */
[----:B------:R-:W-:-:S03]  /*f000*/  FADD.FTZ R38, R35, R38 ;  /* 0x0000002623267221 */ /* 0x000fc60000010000 */
[----:B------:R-:W0:Y:S01]  /*f010*/  MUFU.EX2 R51, R51 ;  /* 0x0000003300337308 */ /* 0x000e220000000800 */
[----:B-1----:R-:W-:-:S07]  /*f020*/  FADD.FTZ R38, R41, R38 ;  /* 0x0000002629267221 */ /* 0x002fce0000010000 */
[----:B------:R-:W1:Y:S01]  /*f030*/  MUFU.EX2 R52, R52 ;  /* 0x0000003400347308 */ /* 0x000e620000000800 */
[C---:B----4-:R-:W-:Y:S01]  /*f040*/  FADD.FTZ R38, R49.reuse, R38 ;  /* 0x0000002631267221 */ /* 0x050fe20000010000 */
[----:B------:R-:W-:-:S06]  /*f050*/  F2FP.BF16.F32.PACK_AB R49, R49, R41 ;  /* 0x000000293131723e */ /* 0x000fcc00000010ff */
[----:B------:R-:W4:Y:S01]  /*f060*/  MUFU.EX2 R10, R10 ;  /* 0x0000000a000a7308 */ /* 0x000f220000000800 */
[----:B0-----:R-:W-:Y:S01]  /*f070*/  FADD.FTZ R7, R51, R38 ;  /* 0x0000002633077221 */ /* 0x001fe20000010000 */
[----:B------:R-:W-:-:S05]  /*f080*/  F2FP.BF16.F32.PACK_AB R38, R42, R40 ;  /* 0x000000282a26723e */ /* 0x000fca00000010ff */
[----:B------:R3:W-:Y:S01]  /*f090*/  STSM.16.M88.4 [R18], R36 ;  /* 0x0000002412007844 */ /* 0x0007e20000000200 */
[----:B------:R-:W0:Y:S01]  /*f0a0*/  MUFU.EX2 R54, R54 ;  /* 0x0000003600367308 */ /* 0x000e220000000800 */
[C---:B-1----:R-:W-:Y:S01]  /*f0b0*/  FADD.FTZ R43, R52.reuse, R43 ;  /* 0x0000002b342b7221 */ /* 0x042fe20000010000 */
[----:B------:R-:W-:-:S06]  /*f0c0*/  F2FP.BF16.F32.PACK_AB R50, R52, R50 ;  /* 0x000000323432723e */ /* 0x000fcc00000010ff */
[----:B------:R-:W2:Y:S01]  /*f0d0*/  MUFU.EX2 R2, R2 ;  /* 0x0000000200027308 */ /* 0x000ea20000000800 */
[C---:B----4-:R-:W-:Y:S01]  /*f0e0*/  FADD.FTZ R7, R10.reuse, R7 ;  /* 0x000000070a077221 */ /* 0x050fe20000010000 */
[----:B------:R-:W-:-:S05]  /*f0f0*/  F2FP.BF16.F32.PACK_AB R51, R10, R51 ;  /* 0x000000330a33723e */ /* 0x000fca00000010ff */
[----:B------:R3:W-:Y:S01]  /*f100*/  STSM.16.M88.4 [R17+0x27800], R48 ;  /* 0x0278003011007844 */ /* 0x0007e20000000200 */
[----:B------:R-:W1:Y:S01]  /*f110*/  MUFU.EX2 R56, R56 ;  /* 0x0000003800387308 */ /* 0x000e620000000800 */
[----:B0-----:R-:W-:-:S07]  /*f120*/  FADD.FTZ R43, R54, R43 ;  /* 0x0000002b362b7221 */ /* 0x001fce0000010000 */
[----:B------:R-:W0:Y:S01]  /*f130*/  MUFU.EX2 R57, R57 ;  /* 0x0000003900397308 */ /* 0x000e220000000800 */
[----:B--2---:R-:W-:-:S07]  /*f140*/  FADD.FTZ R12, R2, R7 ;  /* 0x00000007020c7221 */ /* 0x004fce0000010000 */
[----:B------:R-:W2:Y:S01]  /*f150*/  MUFU.EX2 R58, R58 ;  /* 0x0000003a003a7308 */ /* 0x000ea20000000800 */
[C---:B-1----:R-:W-:Y:S01]  /*f160*/  FADD.FTZ R43, R56.reuse, R43 ;  /* 0x0000002b382b7221 */ /* 0x042fe20000010000 */
[----:B------:R-:W-:-:S06]  /*f170*/  F2FP.BF16.F32.PACK_AB R56, R56, R54 ;  /* 0x000000363838723e */ /* 0x000fcc00000010ff */
[----:B------:R-:W1:Y:S01]  /*f180*/  MUFU.EX2 R59, R59 ;  /* 0x0000003b003b7308 */ /* 0x000e620000000800 */
[C---:B0-----:R-:W-:Y:S01]  /*f190*/  FADD.FTZ R12, R57.reuse, R12 ;  /* 0x0000000c390c7221 */ /* 0x041fe20000010000 */
[----:B------:R-:W-:-:S06]  /*f1a0*/  F2FP.BF16.F32.PACK_AB R57, R57, R2 ;  /* 0x000000023939723e */ /* 0x000fcc00000010ff */
[----:B------:R-:W0:Y:S01]  /*f1b0*/  MUFU.EX2 R60, R60 ;  /* 0x0000003c003c7308 */ /* 0x000e220000000800 */
[----:B--2---:R-:W-:-:S07]  /*f1c0*/  FADD.FTZ R43, R58, R43 ;  /* 0x0000002b3a2b7221 */ /* 0x004fce0000010000 */
[----:B------:R-:W2:Y:S01]  /*f1d0*/  MUFU.EX2 R46, R46 ;  /* 0x0000002e002e7308 */ /* 0x000ea20000000800 */
[----:B-1----:R-:W-:-:S07]  /*f1e0*/  FADD.FTZ R7, R59, R12 ;  /* 0x0000000c3b077221 */ /* 0x002fce0000010000 */
[----:B------:R-:W1:Y:S01]  /*f1f0*/  MUFU.EX2 R62, R62 ;  /* 0x0000003e003e7308 */ /* 0x000e620000000800 */
[C---:B0-----:R-:W-:Y:S01]  /*f200*/  FADD.FTZ R43, R60.reuse, R43 ;  /* 0x0000002b3c2b7221 */ /* 0x041fe20000010000 */
[----:B------:R-:W-:-:S06]  /*f210*/  F2FP.BF16.F32.PACK_AB R58, R60, R58 ;  /* 0x0000003a3c3a723e */ /* 0x000fcc00000010ff */
[----:B------:R-:W0:Y:S01]  /*f220*/  MUFU.EX2 R3, R3 ;  /* 0x0000000300037308 */ /* 0x000e220000000800 */
[C---:B--2---:R-:W-:Y:S01]  /*f230*/  FADD.FTZ R10, R46.reuse, R7 ;  /* 0x000000072e0a7221 */ /* 0x044fe20000010000 */
[----:B------:R-:W-:-:S05]  /*f240*/  F2FP.BF16.F32.PACK_AB R59, R46, R59 ;  /* 0x0000003b2e3b723e */ /* 0x000fca00000010ff */
[----:B------:R3:W-:Y:S01]  /*f250*/  STSM.16.M88.4 [R136], R56 ;  /* 0x0000003888007844 */ /* 0x0007e20000000200 */
[----:B------:R-:W2:Y:S01]  /*f260*/  MUFU.EX2 R64, R64 ;  /* 0x0000004000407308 */ /* 0x000ea20000000800 */
[----:B-1----:R-:W-:-:S07]  /*f270*/  FADD.FTZ R43, R62, R43 ;  /* 0x0000002b3e2b7221 */ /* 0x002fce0000010000 */
[----:B------:R-:W1:Y:S01]  /*f280*/  MUFU.EX2 R24, R65 ;  /* 0x0000004100187308 */ /* 0x000e620000000800 */
[----:B0-----:R-:W-:-:S07]  /*f290*/  FADD.FTZ R7, R3, R10 ;  /* 0x0000000a03077221 */ /* 0x001fce0000010000 */
[----:B------:R-:W0:Y:S01]  /*f2a0*/  MUFU.EX2 R66, R66 ;  /* 0x0000004200427308 */ /* 0x000e220000000800 */
[C---:B--2---:R-:W-:Y:S01]  /*f2b0*/  FADD.FTZ R43, R64.reuse, R43 ;  /* 0x0000002b402b7221 */ /* 0x044fe20000010000 */
[----:B------:R-:W-:-:S06]  /*f2c0*/  F2FP.BF16.F32.PACK_AB R64, R64, R62 ;  /* 0x0000003e4040723e */ /* 0x000fcc00000010ff */
[----:B------:R-:W2:Y:S01]  /*f2d0*/  MUFU.EX2 R67, R67 ;  /* 0x0000004300437308 */ /* 0x000ea20000000800 */
[C---:B-1----:R-:W-:Y:S01]  /*f2e0*/  FADD.FTZ R10, R24.reuse, R7 ;  /* 0x00000007180a7221 */ /* 0x042fe20000010000 */
[----:B------:R-:W-:-:S06]  /*f2f0*/  F2FP.BF16.F32.PACK_AB R65, R24, R3 ;  /* 0x000000031841723e */ /* 0x000fcc00000010ff */
        /* <DEDUP_REMOVED lines=9> */
[----:B------:R-:W-:-:S05]  /*f390*/  F2FP.BF16.F32.PACK_AB R67, R26, R67 ;  /* 0x000000431a43723e */ /* 0x000fca00000010ff */
[----:B------:R3:W-:Y:S01]  /*f3a0*/  STSM.16.M88.4 [R22+0x6000], R64 ;  /* 0x0060004016007844 */ /* 0x0007e20000000200 */
        /* <DEDUP_REMOVED lines=9> */
[----:B------:R-:W-:-:S06]  /*f440*/  F2FP.BF16.F32.PACK_AB R77, R77, R14 ;  /* 0x0000000e4d4d723e */ /* 0x000fcc00000010ff */
[----:B------:R2:W4:Y:S01]  /*f450*/  MUFU.EX2 R9, R78 ;  /* 0x0000004e00097308 */ /* 0x0005220000000800 */
[----:B-1----:R-:W-:-:S04]  /*f460*/  FADD.FTZ R10, R71, R10 ;  /* 0x0000000a470a7221 */ /* 0x002fc80000010000 */
[C---:B------:R-:W-:Y:S01]  /*f470*/  FADD.FTZ R3, R5.reuse, R10 ;  /* 0x0000000a05037221 */ /* 0x040fe20000010000 */
[----:B--2---:R-:W-:Y:S01]  /*f480*/  F2FP.BF16.F32.PACK_AB R78, R5, R71 ;  /* 0x00000047054e723e */ /* 0x004fe200000010ff */
[----:B0-----:R-:W-:Y:S01]  /*f490*/  FADD.FTZ R7, R82, R7 ;  /* 0x0000000752077221 */ /* 0x001fe20000010000 */
[----:B------:R-:W-:Y:S01]  /*f4a0*/  IMAD.MOV.U32 R5, RZ, RZ, R4 ;  /* 0x000000ffff057224 */ /* 0x000fe200078e0004 */
[C---:B----4-:R-:W-:Y:S02]  /*f4b0*/  F2FP.BF16.F32.PACK_AB R79, R9.reuse, R82 ;  /* 0x00000052094f723e */ /* 0x050fe400000010ff */
[----:B------:R-:W-:-:S03]  /*f4c0*/  FADD.FTZ R2, R9, R7 ;  /* 0x0000000709027221 */ /* 0x000fc60000010000 */
[----:B------:R3:W-:Y:S01]  /*f4d0*/  STSM.16.M88.4 [R18+0x6000], R76 ;  /* 0x0060004c12007844 */ /* 0x0007e20000000200 */
[----:B------:R0:W-:Y:S06]  /*f4e0*/  MEMBAR.ALL.CTA ;  /* 0x0000000000007992 */ /* 0x0001ec0000008000 */
[----:B0-----:R-:W0:Y:S02]  /*f4f0*/  FENCE.VIEW.ASYNC.S ;  /* 0x00000000000073c6 */ /* 0x001e240000000000 */
[----:B0-----:R-:W-:Y:S01]  /*f500*/  NOP ;  /* 0x0000000000007918 */ /* 0x001fe20000000000 */
[----:B------:R-:W-:Y:S05]  /*f510*/  @P2 BRA `(.L_x_892) ;  /* 0xffffffc400d82947 */ /* 0x000fea000383ffff */
.L_x_875:
[----:B------:R-:W-:Y:S06]  /*f520*/  BAR.ARV 0x8, 0x200 ;  /* 0x0208000000007b1d */ /* 0x000fec0000002000 */
[----:B------:R-:W-:Y:S05]  /*f530*/  @!P0 BRA `(.L_x_893) ;  /* 0x0000000000048947 */ /* 0x000fea0003800000 */
[----:B------:R-:W-:Y:S01]  /*f540*/  BPT.TRAP 0x1 ;  /* 0x000000040000795c */ /* 0x000fe20000300000 */
.L_x_893:
[----:B------:R-:W-:Y:S01]  /*f550*/  ULEA UR9, UR45, UR42, 0x3 ;  /* 0x0000002a2d097291 */ /* 0x000fe2000f8e183f */
[----:B------:R-:W-:-:S05]  /*f560*/  IMAD.U32 R0, RZ, RZ, UR50 ;  /* 0x00000032ff007e24 */ /* 0x000fca000f8e00ff */
[----:B------:R-:W-:-:S04]  /*f570*/  SHF.L.U32 R0, R0, 0x1f, RZ ;  /* 0x0000001f00007819 */ /* 0x000fc800000006ff */
[----:B------:R1:W2:Y:S01]  /*f580*/  SYNCS.PHASECHK.TRANS64.TRYWAIT P2, [UR9+0x2d850], R0 ;  /* 0x02d85000ff0075a7 */ /* 0x0002a20008040149 */
[----:B------:R-:W-:Y:S05]  /*f590*/  @!P0 BRA `(.L_x_894) ;  /* 0x0000000000048947 */ /* 0x000fea0003800000 */
[----:B------:R-:W-:Y:S01]  /*f5a0*/  BPT.TRAP 0x1 ;  /* 0x000000040000795c */ /* 0x000fe20000300000 */
.L_x_894:
[----:B--2---:R-:W-:Y:S05]  /*f5b0*/  @P2 BRA `(.L_x_895) ;  /* 0x0000000000082947 */ /* 0x004fea0003800000 */
[----:B------:R-:W2:Y:S02]  /*f5c0*/  SYNCS.PHASECHK.TRANS64.TRYWAIT P0, [UR9+0x2d850], R0 ;  /* 0x02d85000ff0075a7 */ /* 0x000ea40008000149 */
[----:B--2---:R-:W-:Y:S05]  /*f5d0*/  @!P0 BRA `(.L_x_896) ;  /* 0x0000007000708947 */ /* 0x004fea0003800000 */
.L_x_895:
[----:B------:R-:W-:Y:S01]  /*f5e0*/  UIADD3 UR42, UR42, 0x400, URZ ;  /* 0x000004002a2a7890 */ /* 0x000fe2000fffe03f */
[----:B------:R-:W-:Y:S01]  /*f5f0*/  WARPGROUP.ARRIVE ;  /* 0x00000000000079c5 */ /* 0x000fe20000000000 */
[----:B------:R-:W-:Y:S01]  /*f600*/  ULOP3.LUT UR36, UR36, 0x10000, URZ, 0xfc, !UPT ;  /* 0x0001000024247892 */ /* 0x000fe2000f8efc3f */
[----:B-12---:R-:W1:Y:S01]  /*f610*/  SHFL.BFLY PT, R0, R3, 0x2, 0x1f ;  /* 0x0c401f0003007f89 */ /* 0x006e6200000e0000 */
[----:B------:R-:W-:Y:S01]  /*f620*/  USHF.R.U32.HI UR42, URZ, 0x4, UR42 ;  /* 0x000000043f2a7899 */ /* 0x000fe2000801162a */
[----:B------:R-:W-:Y:S01]  /*f630*/  IMAD.U32 R11, RZ, RZ, UR9 ;  /* 0x00000009ff0b7e24 */ /* 0x000fe2000f8e00ff */
[----:B------:R-:W-:Y:S01]  /*f640*/  UMOV UR5, 0x40000040 ;  /* 0x4000004000057882 */ /* 0x000fe20000000000 */
[----:B------:R-:W-:Y:S01]  /*f650*/  UMOV UR7, 0x80000020 ;  /* 0x8000002000077882 */ /* 0x000fe20000000000 */
[----:B------:R-:W-:Y:S01]  /*f660*/  ULOP3.LUT UR42, UR42, 0x3fff, URZ, 0xc0, !UPT ;  /* 0x00003fff2a2a7892 */ /* 0x000fe2000f8ec03f */
[----:B------:R-:W2:Y:S01]  /*f670*/  SHFL.BFLY PT, R5, R2, 0x2, 0x1f ;  /* 0x0c401f0002057f89 */ /* 0x000ea200000e0000 */
[----:B------:R-:W-:Y:S01]  /*f680*/  UMOV UR4, UR36 ;  /* 0x0000002400047c82 */ /* 0x000fe20008000000 */
[----:B0--3--:R-:W-:Y:S01]  /*f690*/  IMAD.MOV.U32 R48, RZ, RZ, RZ ;  /* 0x000000ffff307224 */ /* 0x009fe200078e00ff */
[----:B------:R-:W-:Y:S01]  /*f6a0*/  ULOP3.LUT UR8, UR42, 0x2000000, URZ, 0xfc, !UPT ;  /* 0x020000002a087892 */ /* 0x000fe2000f8efc3f */
[----:B------:R-:W-:Y:S01]  /*f6b0*/  IMAD.U32 R12, RZ, RZ, UR34 ;  /* 0x00000022ff0c7e24 */ /* 0x000fe2000f8e00ff */
[----:B------:R-:W-:Y:S01]  /*f6c0*/  UIADD3 UR46, UR46, 0x1, URZ ;  /* 0x000000012e2e7890 */ /* 0x000fe2000fffe03f */
[----:B------:R-:W-:Y:S01]  /*f6d0*/  IMAD.MOV.U32 R36, RZ, RZ, -0x800000 ;  /* 0xff800000ff247424 */ /* 0x000fe200078e00ff */
[----:B------:R-:W-:-:S02]  /*f6e0*/  UIMAD UR8, UR45, 0x600, UR8 ;  /* 0x000006002d0878a4 */ /* 0x000fc4000f8e0208 */
[----:B------:R-:W-:-:S04]  /*f6f0*/  UIADD3 UR45, UR45, 0x1, URZ ;  /* 0x000000012d2d7890 */ /* 0x000fc8000fffe03f */
[----:B------:R-:W-:Y:S01]  /*f700*/  UISETP.NE.AND UP0, UPT, UR45, 0x2, UPT ;  /* 0x000000022d00788c */ /* 0x000fe2000bf05270 */
[----:B------:R-:W-:Y:S02]  /*f710*/  UMOV UR6, UR8 ;  /* 0x0000000800067c82 */ /* 0x000fe40008000000 */
[----:B------:R-:W-:Y:S01]  /*f720*/  HGMMA.64x96x16.F32.BF16 R88, gdesc[UR4].tnspB, R88, gsb0 ;  /* 0x41600000045879f0 */ /* 0x000fe20008001858 */
[----:B------:R-:W-:Y:S01]  /*f730*/  UIADD3 UR4, UR36, 0x2, URZ ;  /* 0x0000000224047890 */ /* 0x000fe2000fffe03f */
[----:B-1----:R-:W-:Y:S01]  /*f740*/  FADD.FTZ R0, R0, R3 ;  /* 0x0000000300007221 */ /* 0x002fe20000010000 */
[----:B------:R-:W-:Y:S01]  /*f750*/  UIADD3 UR6, UR8, 0x40, URZ ;  /* 0x0000004008067890 */ /* 0x000fe2000fffe03f */
[----:B------:R-:W-:Y:S01]  /*f760*/  IMAD.U32 R3, RZ, RZ, UR34 ;  /* 0x00000022ff037e24 */ /* 0x000fe2000f8e00ff */
[----:B------:R-:W-:Y:S01]  /*f770*/  UMOV UR5, 0x40000040 ;  /* 0x4000004000057882 */ /* 0x000fe20000000000 */
[----:B------:R-:W-:Y:S01]  /*f780*/  UMOV UR7, 0x80000020 ;  /* 0x8000002000077882 */ /* 0x000fe20000000000 */
[----:B--2---:R-:W-:Y:S01]  /*f790*/  FADD.FTZ R6, R5, R2 ;  /* 0x0000000205067221 */ /* 0x004fe20000010000 */
[----:B------:R-:W-:Y:S01]  /*f7a0*/  IMAD.MOV.U32 R2, RZ, RZ, RZ ;  /* 0x000000ffff027224 */ /* 0x000fe200078e00ff */
[----:B------:R-:W0:Y:S01]  /*f7b0*/  SHFL.BFLY PT, R5, R0, 0x1, 0x1f ;  /* 0x0c201f0000057f89 */ /* 0x000e2200000e0000 */
[----:B------:R-:W-:-:S03]  /*f7c0*/  USEL UR45, UR45, URZ, UP0 ;  /* 0x0000003f2d2d7287 */ /* 0x000fc60008000000 */
[----:B------:R-:W1:Y:S01]  /*f7d0*/  SHFL.BFLY PT, R7, R6, 0x1, 0x1f ;  /* 0x0c201f0006077f89 */ /* 0x000e6200000e0000 */
[----:B0-----:R-:W-:Y:S01]  /*f7e0*/  FADD.FTZ R9, R0, R5 ;  /* 0x0000000500097221 */ /* 0x001fe20000010000 */
[----:B------:R-:W-:Y:S02]  /*f7f0*/  IMAD.MOV.U32 R0, RZ, RZ, -0x800000 ;  /* 0xff800000ff007424 */ /* 0x000fe400078e00ff */
[----:B-1----:R-:W-:Y:S02]  /*f800*/  FADD.FTZ R10, R6, R7 ;  /* 0x00000007060a7221 */ /* 0x002fe40000010000 */
[----:B------:R-:W-:-:S03]  /*f810*/  FSETP.NE.FTZ.AND P0, PT, R9, RZ, PT ;  /* 0x000000ff0900720b */ /* 0x000fc60003f15000 */
[----:B------:R-:W-:-:S10]  /*f820*/  FSETP.NE.FTZ.AND P2, PT, R10, RZ, PT ;  /* 0x000000ff0a00720b */ /* 0x000fd40003f55000 */
[----:B------:R-:W0:Y:S01]  /*f830*/  @P0 MUFU.LG2 R5, R9 ;  /* 0x0000000900050308 */ /* 0x000e220000000c00 */
[----:B------:R-:W-:Y:S02]  /*f840*/  @P0 FMUL.FTZ R3, R3, 0.69314718246459960938 ;  /* 0x3f31721803030820 */ /* 0x000fe40000410000 */
[----:B------:R-:W-:-:S05]  /*f850*/  @P2 FMUL.FTZ R12, R12, 0.69314718246459960938 ;  /* 0x3f3172180c0c2820 */ /* 0x000fca0000410000 */
[----:B------:R-:W1:Y:S08]  /*f860*/  @P2 MUFU.LG2 R7, R10 ;  /* 0x0000000a00072308 */ /* 0x000e700000000c00 */
[----:B------:R-:W2:Y:S01]  /*f870*/  @P2 MUFU.RCP R48, R10 ;  /* 0x0000000a00302308 */ /* 0x000ea20000001000 */
[----:B0-----:R-:W-:Y:S01]  /*f880*/  @P0 FMUL.FTZ R6, R5, 0.69314718246459960938 ;  /* 0x3f31721805060820 */ /* 0x001fe20000410000 */
[----:B------:R-:W-:-:S03]  /*f890*/  @!P1 VIADD R5, R11, 0x2d860 ;  /* 0x0002d8600b059836 */ /* 0x000fc60000000000 */
[----:B------:R-:W-:Y:S02]  /*f8a0*/  @P0 FFMA.FTZ R0, R3, R4, R6 ;  /* 0x0000000403000223 */ /* 0x000fe40000010006 */
[----:B------:R-:W-:Y:S01]  /*f8b0*/  @!P1 PRMT R5, RZ, 0x654, R5 ;  /* 0x00000654ff059816 */ /* 0x000fe20000000005 */
[----:B------:R-:W0:Y:S01]  /*f8c0*/  @P0 MUFU.RCP R2, R9 ;  /* 0x0000000900020308 */ /* 0x000e220000001000 */
[----:B-1----:R-:W-:Y:S01]  /*f8d0*/  @P2 FMUL.FTZ R7, R7, 0.69314718246459960938 ;  /* 0x3f31721807072820 */ /* 0x002fe20000410000 */
[----:B------:R-:W-:-:S03]  /*f8e0*/  PLOP3.LUT P0, PT, PT, PT, PT, 0x8, 0x0 ;  /* 0x000000000000781c */ /* 0x000fc60003f0e170 */
        /* <DEDUP_REMOVED lines=46> */
[----:B------:R-:W-:-:S04]  /*fbd0*/  USEL UR4, URZ, 0x1, UP0 ;  /* 0x000000013f047887 */ /* 0x000fc80008000000 */
[----:B------:R-:W-:Y:S01]  /*fbe0*/  ULOP3.LUT UR50, UR50, UR4, URZ, 0x3c, !UPT ;  /* 0x0000000432327292 */ /* 0x000fe2000f8e3c3f */
[----:B------:R-:W-:Y:S02]  /*fbf0*/  WARPGROUP.DEPBAR.LE gsb0, 0x0 ;  /* 0x00008000000079c5 */ /* 0x000fe40000010000 */
[----:B------:R1:W-:Y:S01]  /*fc00*/  @!P1 SYNCS.ARRIVE.TRANS64.RED.A1T0 RZ, [R5+URZ], RZ ;  /* 0x000000ff05ff99a7 */ /* 0x0003e2000810043f */
[-C--:B--2---:R-:W-:Y:S01]  /*fc10*/  FMUL.FTZ R90, R90, R48.reuse ;  /* 0x000000305a5a7220 */ /* 0x084fe20000410000 */
        /* <DEDUP_REMOVED lines=46> */
[----:B-1----:R-:W-:-:S07]  /*ff00*/  FMUL.FTZ R48, R135, R48 ;  /* 0x0000003087307220 */ /* 0x002fce0000410000 */
.L_x_826:
[----:B------:R-:W0:Y:S08]  /*ff10*/  S2UR UR4, SR_CgaCtaId ;  /* 0x00000000000479c3 */ /* 0x000e300000008800 */
[----:B------:R-:W-:Y:S06]  /*ff20*/  BAR.SYNC.DEFER_BLOCKING 0x5, 0x200 ;  /* 0x0148000000007b1d */ /* 0x000fec0000010000 */
[----:B------:R-:W-:Y:S01]  /*ff30*/  UMOV UR42, 0x400 ;  /* 0x00000400002a7882 */ /* 0x000fe20000000000 */
[----:B------:R-:W-:Y:S01]  /*ff40*/  BSSY B0, `(.L_x_897) ;  /* 0x0000170000007945 */ /* 0x000fe20003800000 */
[----:B0-----:R-:W-:-:S09]  /*ff50*/  ULEA UR42, UR4, UR42, 0x18 ;  /* 0x0000002a042a7291 */ /* 0x001fd2000f8ec03f */
[----:B------:R-:W0:Y:S02]  /*ff60*/  LDS R2, [UR42+0x2d8d0] ;  /* 0x02d8d02aff027984 */ /* 0x000e240008000800 */
[----:B0-----:R-:W-:Y:S01]  /*ff70*/  R2UR UR4, R2 ;  /* 0x00000000020472ca */ /* 0x001fe200000e0000 */
[----:B------:R-:W-:Y:S06]  /*ff80*/  BAR.ARV 0x4, 0x200 ;  /* 0x0108000000007b1d */ /* 0x000fec0000002000 */
[----:B------:R-:W-:Y:S08]  /*ff90*/  @P0 BRA `(.L_x_898) ;  /* 0x0000000c00bc0947 */ /* 0x000ff00003800000 */
[----:B------:R-:W0:Y:S01]  /*ffa0*/  S2UR UR5, SR_SWINHI ;  /* 0x00000000000579c3 */ /* 0x000e220000002f00 */
[----:B------:R-:W-:-:S07]  /*ffb0*/  IMAD R3, R142, 0x20, R138 ;  /* 0x000000208e037824 */ /* 0x000fce00078e028a */
[----:B------:R-:W-:Y:S01]  /*ffc0*/  BAR.SYNC.DEFER_BLOCKING 0x1, 0x180 ;  /* 0x0046000000007b1d */ /* 0x000fe20000010000 */
[----:B------:R-:W-:Y:S01]  /*ffd0*/  USHF.R.S32.HI UR10, URZ, 0x1f, UR40 ;  /* 0x0000001f3f0a7899 */ /* 0x000fe20008011428 */
[----:B------:R-:W-:Y:S01]  /*ffe0*/  VIADD R52, R137, UR41 ;  /* 0x0000002989347c36 */ /* 0x000fe20008000000 */
[----:B------:R-:W-:Y:S01]  /*fff0*/  USHF.R.S32.HI UR12, URZ, 0x1f, UR44 ;  /* 0x0000001f3f0c7899 */ /* 0x000fe2000801142c */
[----:B------:R-:W-:-:S04]  /*10000*/  F2FP.BF16.F32.PACK_AB R6, R93, R6 ;  /* 0x000000065d06723e */ /* 0x000fc800000010ff */
[----:B------:R-:W1:Y:S01]  /*10010*/  LDC R37, c[0x0][0xbe8] ;  /* 0x0002fa00ff257b82 */ /* 0x000e620000000800 */
[----:B------:R-:W-:Y:S01]  /*10020*/  ULDC.64 UR8, c[0x0][0xb90] ;  /* 0x0002e40000087ab9 */ /* 0x000fe20000000a00 */
[----:B------:R-:W-:Y:S02]  /*10030*/  F2FP.BF16.F32.PACK_AB R26, R125, R26 ;  /* 0x0000001a7d1a723e */ /* 0x000fe400000010ff */
[----:B------:R-:W-:Y:S02]  /*10040*/  F2FP.BF16.F32.PACK_AB R27, R46, R27 ;  /* 0x0000001b2e1b723e */ /* 0x000fe400000010ff */
[----:B------:R-:W-:Y:S02]  /*10050*/  F2FP.BF16.F32.PACK_AB R28, R129, R28 ;  /* 0x0000001c811c723e */ /* 0x000fe400000010ff */
[----:B------:R-:W-:Y:S02]  /*10060*/  F2FP.BF16.F32.PACK_AB R29, R44, R29 ;  /* 0x0000001d2c1d723e */ /* 0x000fe400000010ff */
[----:B------:R-:W-:-:S02]  /*10070*/  F2FP.BF16.F32.PACK_AB R30, R133, R30 ;  /* 0x0000001e851e723e */ /* 0x000fc400000010ff */
[----:B------:R-:W-:Y:S01]  /*10080*/  F2FP.BF16.F32.PACK_AB R31, R48, R31 ;  /* 0x0000001f301f723e */ /* 0x000fe200000010ff */
[----:B------:R-:W-:Y:S01]  /*10090*/  UMOV UR6, UR42 ;  /* 0x0000002a00067c82 */ /* 0x000fe20008000000 */
[----:B0-----:R-:W-:Y:S01]  /*100a0*/  UMOV UR7, UR5 ;  /* 0x0000000500077c82 */ /* 0x001fe20008000000 */
[----:B------:R-:W-:Y:S01]  /*100b0*/  UIMAD UR5, UR10, UR8, URZ ;  /* 0x000000080a0572a4 */ /* 0x000fe2000f8e023f */
[----:B------:R-:W-:Y:S02]  /*100c0*/  IMAD.U32 R40, RZ, RZ, UR6 ;  /* 0x00000006ff287e24 */ /* 0x000fe4000f8e00ff */
[----:B------:R-:W-:Y:S01]  /*100d0*/  IMAD.U32 R41, RZ, RZ, UR7 ;  /* 0x00000007ff297e24 */ /* 0x000fe2000f8e00ff */
[----:B------:R-:W-:Y:S02]  /*100e0*/  UIMAD.WIDE.U32 UR6, UR40, UR8, URZ ;  /* 0x00000008280672a5 */ /* 0x000fe4000f8e003f */
[----:B------:R-:W-:Y:S01]  /*100f0*/  UIMAD UR5, UR40, UR9, UR5 ;  /* 0x00000009280572a4 */ /* 0x000fe2000f8e0205 */
[----:B------:R-:W-:-:S02]  /*10100*/  IMAD.WIDE R4, R147, 0x2, R40 ;  /* 0x0000000293047825 */ /* 0x000fc400078e0228 */
[----:B------:R-:W-:Y:S01]  /*10110*/  ULDC.64 UR8, c[0x0][0xb98] ;  /* 0x0002e60000087ab9 */ /* 0x000fe20000000a00 */
[----:B------:R-:W-:Y:S01]  /*10120*/  UIADD3 UR7, UR7, UR5, URZ ;  /* 0x0000000507077290 */ /* 0x000fe2000fffe03f */
[----:B------:R-:W-:Y:S01]  /*10130*/  IMAD.WIDE R40, R3, 0x2, R40 ;  /* 0x0000000203287825 */ /* 0x000fe200078e0228 */
[C---:B------:R-:W-:Y:S01]  /*10140*/  IADD3 R35, P1, R4.reuse, 0x6000, RZ ;  /* 0x0000600004237810 */ /* 0x040fe20007f3e0ff */
[----:B------:R-:W-:Y:S01]  /*10150*/  UIMAD UR5, UR12, UR8, URZ ;  /* 0x000000080c0572a4 */ /* 0x000fe2000f8e023f */
[C---:B------:R-:W-:Y:S01]  /*10160*/  LOP3.LUT R3, R4.reuse, 0x180, RZ, 0xc0, !PT ;  /* 0x0000018004037812 */ /* 0x040fe200078ec0ff */
[----:B------:R-:W-:Y:S01]  /*10170*/  UIMAD.WIDE.U32 UR6, UR44, UR8, UR6 ;  /* 0x000000082c0672a5 */ /* 0x000fe2000f8e0006 */
[C---:B------:R-:W-:Y:S01]  /*10180*/  IADD3 R8, P3, R4.reuse, 0x3000, RZ ;  /* 0x0000300004087810 */ /* 0x040fe20007f7e0ff */
[--C-:B------:R-:W-:Y:S01]  /*10190*/  IMAD.X R25, RZ, RZ, R5.reuse, P1 ;  /* 0x000000ffff197224 */ /* 0x100fe200008e0605 */
[----:B-1----:R-:W-:Y:S01]  /*101a0*/  ISETP.NE.AND P1, PT, R37, 0x1, PT ;  /* 0x000000012500780c */ /* 0x002fe20003f25270 */
[----:B------:R-:W-:Y:S01]  /*101b0*/  UIMAD UR5, UR44, UR9, UR5 ;  /* 0x000000092c0572a4 */ /* 0x000fe2000f8e0205 */
[----:B------:R-:W-:Y:S01]  /*101c0*/  SHF.R.U64 R3, R3, 0x3, RZ ;  /* 0x0000000303037819 */ /* 0x000fe200000012ff */
[----:B------:R-:W-:Y:S01]  /*101d0*/  IMAD.X R13, RZ, RZ, R5, P3 ;  /* 0x000000ffff0d7224 */ /* 0x000fe200018e0605 */
[C---:B------:R-:W-:Y:S01]  /*101e0*/  IADD3 R21, P4, R4.reuse, 0x20, RZ ;  /* 0x0000002004157810 */ /* 0x040fe20007f9e0ff */
[----:B------:R-:W-:Y:S01]  /*101f0*/  ULDC.64 UR8, c[0x0][0xae8] ;  /* 0x0002ba0000087ab9 */ /* 0x000fe20000000a00 */
[----:B------:R-:W-:-:S02]  /*10200*/  IADD3 R15, P0, R4, 0x6020, RZ ;  /* 0x00006020040f7810 */ /* 0x000fc40007f1e0ff */
[----:B------:R-:W-:Y:S01]  /*10210*/  IADD3 R33, P2, R4, 0x3020, RZ ;  /* 0x0000302004217810 */ /* 0x000fe20007f5e0ff */
[--C-:B------:R-:W-:Y:S01]  /*10220*/  IMAD.X R9, RZ, RZ, R5.reuse, P4 ;  /* 0x000000ffff097224 */ /* 0x100fe200020e0605 */
[----:B------:R-:W-:Y:S02]  /*10230*/  LOP3.LUT R4, R3, R4, RZ, 0x3c, !PT ;  /* 0x0000000403047212 */ /* 0x000fe400078e3cff */
[----:B------:R-:W-:Y:S01]  /*10240*/  LOP3.LUT R12, R35, 0x180, RZ, 0xc0, !PT ;  /* 0x00000180230c7812 */ /* 0x000fe200078ec0ff */
[----:B------:R-:W0:Y:S01]  /*10250*/  @P1 LDC R45, c[0x0][0xbec] ;  /* 0x0002fb00ff2d1b82 */ /* 0x000e220000000800 */
[----:B------:R-:W-:Y:S01]  /*10260*/  LOP3.LUT R3, R8, 0x180, RZ, 0xc0, !PT ;  /* 0x0000018008037812 */ /* 0x000fe200078ec0ff */
[----:B------:R-:W-:Y:S01]  /*10270*/  IMAD.X R11, RZ, RZ, R5, P2 ;  /* 0x000000ffff0b7224 */ /* 0x000fe200010e0605 */
[----:B------:R-:W-:Y:S02]  /*10280*/  LOP3.LUT R2, R21, 0x180, RZ, 0xc0, !PT ;  /* 0x0000018015027812 */ /* 0x000fe400078ec0ff */
[----:B------:R-:W-:-:S02]  /*10290*/  SHF.R.U64 R12, R12, 0x3, RZ ;  /* 0x000000030c0c7819 */ /* 0x000fc400000012ff */
[----:B------:R-:W-:Y:S01]  /*102a0*/  SHF.R.U64 R3, R3, 0x3, RZ ;  /* 0x0000000303037819 */ /* 0x000fe200000012ff */
[----:B------:R-:W1:Y:S01]  /*102b0*/  @P1 LDC R50, c[0x0][0xbf0] ;  /* 0x0002fc00ff321b82 */ /* 0x000e620000000800 */
[----:B------:R-:W-:Y:S02]  /*102c0*/  SHF.R.U64 R2, R2, 0x3, RZ ;  /* 0x0000000302027819 */ /* 0x000fe400000012ff */
[----:B------:R-:W-:Y:S02]  /*102d0*/  IADD3 R43, P5, R40, 0x7800, RZ ;  /* 0x00007800282b7810 */ /* 0x000fe40007fbe0ff */
[----:B------:R-:W-:Y:S02]  /*102e0*/  LOP3.LUT R24, R12, R35, RZ, 0x3c, !PT ;  /* 0x000000230c187212 */ /* 0x000fe400078e3cff */
[----:B------:R-:W-:Y:S02]  /*102f0*/  LOP3.LUT R14, R15, 0x180, RZ, 0xc0, !PT ;  /* 0x000001800f0e7812 */ /* 0x000fe400078ec0ff */
[----:B------:R-:W-:-:S02]  /*10300*/  LOP3.LUT R12, R3, R8, RZ, 0x3c, !PT ;  /* 0x00000008030c7212 */ /* 0x000fc400078e3cff */
[----:B------:R-:W-:Y:S02]  /*10310*/  LOP3.LUT R8, R2, R21, RZ, 0x3c, !PT ;  /* 0x0000001502087212 */ /* 0x000fe400078e3cff */
[----:B------:R-:W-:Y:S02]  /*10320*/  LOP3.LUT R2, R43, 0x180, RZ, 0xc0, !PT ;  /* 0x000001802b027812 */ /* 0x000fe400078ec0ff */
[----:B------:R-:W-:Y:S01]  /*10330*/  SHF.R.U64 R14, R14, 0x3, RZ ;  /* 0x000000030e0e7819 */ /* 0x000fe200000012ff */
[----:B0-----:R-:W-:Y:S01]  /*10340*/  @P1 IMAD.HI.U32 R45, R52, R45, RZ ;  /* 0x0000002d342d1227 */ /* 0x001fe200078e00ff */
[----:B------:R-:W-:Y:S02]  /*10350*/  SHF.R.U64 R2, R2, 0x3, RZ ;  /* 0x0000000302027819 */ /* 0x000fe400000012ff */
[----:B------:R-:W-:Y:S01]  /*10360*/  LOP3.LUT R14, R14, R15, RZ, 0x3c, !PT ;  /* 0x0000000f0e0e7212 */ /* 0x000fe200078e3cff */
[----:B------:R-:W-:Y:S01]  /*10370*/  IMAD.X R15, RZ, RZ, R5, P0 ;  /* 0x000000ffff0f7224 */ /* 0x000fe200000e0605 */
[----:B------:R-:W-:-:S02]  /*10380*/  IADD3 R39, P0, R40, 0x1800, RZ ;  /* 0x0000180028277810 */ /* 0x000fc40007f1e0ff */
[----:B------:R-:W-:Y:S01]  /*10390*/  LOP3.LUT R2, R2, R43, RZ, 0x3c, !PT ;  /* 0x0000002b02027212 */ /* 0x000fe200078e3cff */
[----:B------:R-:W-:Y:S01]  /*103a0*/  IMAD.MOV.U32 R43, RZ, RZ, R52 ;  /* 0x000000ffff2b7224 */ /* 0x000fe200078e0034 */
[----:B-1----:R-:W-:Y:S02]  /*103b0*/  @P1 SHF.R.U32.HI R43, RZ, R50, R45 ;  /* 0x00000032ff2b1219 */ /* 0x002fe4000001162d */
[----:B------:R-:W-:Y:S02]  /*103c0*/  LOP3.LUT R38, R39, 0x180, RZ, 0xc0, !PT ;  /* 0x0000018027267812 */ /* 0x000fe400078ec0ff */
[----:B------:R-:W-:Y:S02]  /*103d0*/  MOV R47, R4 ;  /* 0x00000004002f7202 */ /* 0x000fe40000000f00 */
[----:B------:R-:W-:Y:S01]  /*103e0*/  F2FP.BF16.F32.PACK_AB R4, R42, R7 ;  /* 0x000000072a04723e */ /* 0x000fe200000010ff */
[----:B------:R-:W-:Y:S01]  /*103f0*/  IMAD.MOV R42, RZ, RZ, -R43 ;  /* 0x000000ffff2a7224 */ /* 0x000fe200078e0a2b */
[----:B------:R-:W-:-:S02]  /*10400*/  LOP3.LUT R10, R33, 0x180, RZ, 0xc0, !PT ;  /* 0x00000180210a7812 */ /* 0x000fc400078ec0ff */
[----:B------:R-:W-:Y:S02]  /*10410*/  SHF.R.U64 R38, R38, 0x3, RZ ;  /* 0x0000000326267819 */ /* 0x000fe400000012ff */
[----:B------:R-:W-:Y:S02]  /*10420*/  F2FP.BF16.F32.PACK_AB R5, R91, R90 ;  /* 0x0000005a5b05723e */ /* 0x000fe400000010ff */
[----:B------:R-:W-:Y:S02]  /*10430*/  F2FP.BF16.F32.PACK_AB R7, R95, R94 ;  /* 0x0000005e5f07723e */ /* 0x000fe400000010ff */
[----:B------:R-:W-:Y:S01]  /*10440*/  MOV R57, R14 ;  /* 0x0000000e00397202 */ /* 0x000fe20000000f00 */
[C---:B------:R-:W-:Y:S01]  /*10450*/  IMAD R15, R37.reuse, R42, R52 ;  /* 0x0000002a250f7224 */ /* 0x040fe200078e0234 */
[----:B------:R-:W-:Y:S01]  /*10460*/  SHF.R.U64 R10, R10, 0x3, RZ ;  /* 0x000000030a0a7819 */ /* 0x000fe200000012ff */
[----:B------:R0:W-:Y:S01]  /*10470*/  STSM.16.M88.4 [R47], R4 ;  /* 0x000000042f007844 */ /* 0x0001e20000000200 */
[----:B------:R-:W-:Y:S01]  /*10480*/  LOP3.LUT R38, R38, R39, RZ, 0x3c, !PT ;  /* 0x0000002726267212 */ /* 0x000fe200078e3cff */
[----:B------:R-:W-:Y:S01]  /*10490*/  IMAD.X R39, RZ, RZ, R41, P0 ;  /* 0x000000ffff277224 */ /* 0x000fe200000e0629 */
[----:B------:R-:W-:Y:S01]  /*104a0*/  MOV R62, R24 ;  /* 0x00000018003e7202 */ /* 0x000fe20000000f00 */
[----:B------:R-:W-:Y:S01]  /*104b0*/  IMAD.U32 R25, RZ, RZ, UR5 ;  /* 0x00000005ff197e24 */ /* 0x000fe2000f8e00ff */
[----:B------:R-:W-:Y:S01]  /*104c0*/  SHF.R.S32.HI R14, RZ, 0x1f, R43 ;  /* 0x0000001fff0e7819 */ /* 0x000fe2000001142b */
[----:B------:R-:W-:Y:S01]  /*104d0*/  ULDC UR5, c[0x0][0xa88] ;  /* 0x0002a20000057ab9 */ /* 0x000fe20000000800 */
[----:B------:R-:W-:Y:S01]  /*104e0*/  LOP3.LUT R10, R10, R33, RZ, 0x3c, !PT ;  /* 0x000000210a0a7212 */ /* 0x000fe200078e3cff */
[----:B------:R-:W-:Y:S01]  /*104f0*/  IMAD R56, R37, UR5, RZ ;  /* 0x0000000525387c24 */ /* 0x000fe2000f8e02ff */
[----:B------:R-:W-:-:S02]  /*10500*/  IADD3 R33, P3, R40, 0x4800, RZ ;  /* 0x0000480028217810 */ /* 0x000fc40007f7e0ff */
[----:B------:R-:W-:Y:S02]  /*10510*/  IADD3 R35, P2, R40, 0x3000, RZ ;  /* 0x0000300028237810 */ /* 0x000fe40007f5e0ff */
[----:B------:R-:W-:Y:S02]  /*10520*/  LOP3.LUT R32, R33, 0x180, RZ, 0xc0, !PT ;  /* 0x0000018021207812 */ /* 0x000fe400078ec0ff */
[----:B------:R-:W-:Y:S02]  /*10530*/  LOP3.LUT R34, R35, 0x180, RZ, 0xc0, !PT ;  /* 0x0000018023227812 */ /* 0x000fe400078ec0ff */
[----:B0-----:R-:W-:Y:S02]  /*10540*/  IADD3 R4, P0, R43, UR6, RZ ;  /* 0x000000062b047c10 */ /* 0x001fe4000ff1e0ff */
[----:B------:R-:W-:Y:S02]  /*10550*/  SHF.R.S32.HI R6, RZ, 0x1f, R15 ;  /* 0x0000001fff067819 */ /* 0x000fe4000001140f */
[----:B------:R-:W-:Y:S01]  /*10560*/  IADD3.X R5, R14, UR7, R25, P0, !PT ;  /* 0x000000070e057c10 */ /* 0x000fe200087fe419 */
[----:B------:R-:W-:Y:S01]  /*10570*/  ULDC.64 UR6, c[0x0][0xb88] ;  /* 0x0002e20000067ab9 */ /* 0x000fe20000000a00 */
[----:B------:R-:W-:Y:S01]  /*10580*/  SHF.R.U64 R32, R32, 0x3, RZ ;  /* 0x0000000320207819 */ /* 0x000fe200000012ff */
[----:B------:R-:W-:Y:S01]  /*10590*/  IMAD R6, R6, UR6, RZ ;  /* 0x0000000606067c24 */ /* 0x000fe2000f8e02ff */
[----:B------:R-:W-:Y:S01]  /*105a0*/  MOV R63, R10 ;  /* 0x0000000a003f7202 */ /* 0x000fe20000000f00 */
[----:B------:R-:W-:Y:S01]  /*105b0*/  IMAD.WIDE.U32 R4, R15, UR6, R4 ;  /* 0x000000060f047c25 */ /* 0x000fe2000f8e0004 */
[----:B------:R-:W-:-:S02]  /*105c0*/  SHF.R.U64 R34, R34, 0x3, RZ ;  /* 0x0000000322227819 */ /* 0x000fc400000012ff */
[----:B------:R-:W-:Y:S01]  /*105d0*/  LOP3.LUT R32, R32, R33, RZ, 0x3c, !PT ;  /* 0x0000002120207212 */ /* 0x000fe200078e3cff */
[----:B------:R-:W-:Y:S01]  /*105e0*/  IMAD R15, R15, UR7, R6 ;  /* 0x000000070f0f7c24 */ /* 0x000fe2000f8e0206 */
[----:B------:R-:W-:Y:S01]  /*105f0*/  ULDC.64 UR6, c[0x0][0xb50] ;  /* 0x0002d40000067ab9 */ /* 0x000fe20000000a00 */
[----:B------:R-:W-:Y:S01]  /*10600*/  VIADD R11, R146, UR41 ;  /* 0x00000029920b7c36 */ /* 0x000fe20008000000 */
[----:B------:R-:W-:Y:S01]  /*10610*/  LOP3.LUT P0, RZ, R144, 0x3, RZ, 0xc0, !PT ;  /* 0x0000000390ff7812 */ /* 0x000fe2000780c0ff */
[----:B------:R-:W-:Y:S01]  /*10620*/  IMAD.X R33, RZ, RZ, R41, P3 ;  /* 0x000000ffff217224 */ /* 0x000fe200018e0629 */
[----:B------:R-:W-:Y:S01]  /*10630*/  LEA R42, P3, R4, UR6, 0x2 ;  /* 0x00000006042a7c11 */ /* 0x000fe2000f8610ff */
[----:B------:R-:W-:Y:S01]  /*10640*/  VIADD R7, R11, 0x8 ;  /* 0x000000080b077836 */ /* 0x000fe20000000000 */
[----:B------:R-:W-:Y:S01]  /*10650*/  LOP3.LUT R34, R34, R35, RZ, 0x3c, !PT ;  /* 0x0000002322227212 */ /* 0x000fe200078e3cff */
[----:B------:R-:W-:Y:S01]  /*10660*/  IMAD.IADD R5, R5, 0x1, R15 ;  /* 0x0000000105057824 */ /* 0x000fe200078e020f */
[----:B------:R-:W-:Y:S01]  /*10670*/  MOV R53, R8 ;  /* 0x0000000800357202 */ /* 0x000fe20000000f00 */
[----:B------:R-:W-:Y:S01]  /*10680*/  IMAD.X R35, RZ, RZ, R41, P2 ;  /* 0x000000ffff237224 */ /* 0x000fe200010e0629 */
[-C--:B------:R-:W-:Y:S01]  /*10690*/  ISETP.GE.OR P2, PT, R11, R56.reuse, P0 ;  /* 0x000000380b00720c */ /* 0x080fe20000746670 */
[----:B------:R-:W-:Y:S01]  /*106a0*/  SHFL.IDX PT, R58, R42, RZ, 0x1c1f ;  /* 0x001c1fff2a3a7589 */ /* 0x000fe200000e0000 */
[----:B------:R-:W-:-:S02]  /*106b0*/  ISETP.GE.OR P0, PT, R7, R56, P0 ;  /* 0x000000380700720c */ /* 0x000fc40000706670 */
[----:B------:R-:W-:Y:S01]  /*106c0*/  LEA.HI.X R43, R4, UR7, R5, 0x2, P3 ;  /* 0x00000007042b7c11 */ /* 0x000fe200098f1405 */
[----:B------:R-:W-:Y:S01]  /*106d0*/  SHFL.IDX PT, R60, R42, 0x1, 0x1c1f ;  /* 0x003c1f002a3c7f89 */ /* 0x000fe200000e0000 */
[----:B------:R-:W-:Y:S02]  /*106e0*/  F2FP.BF16.F32.PACK_AB R4, R97, R96 ;  /* 0x000000606104723e */ /* 0x000fe400000010ff */
[----:B------:R-:W-:Y:S01]  /*106f0*/  F2FP.BF16.F32.PACK_AB R5, R99, R98 ;  /* 0x000000626305723e */ /* 0x000fe200000010ff */
[----:B------:R-:W0:Y:S01]  /*10700*/  SHFL.IDX PT, R59, R43, RZ, 0x1c1f ;  /* 0x001c1fff2b3b7589 */ /* 0x000e2200000e0000 */
[----:B------:R-:W-:Y:S02]  /*10710*/  F2FP.BF16.F32.PACK_AB R6, R101, R100 ;  /* 0x000000646506723e */ /* 0x000fe400000010ff */
[----:B------:R-:W-:Y:S01]  /*10720*/  F2FP.BF16.F32.PACK_AB R7, R103, R102 ;  /* 0x000000666707723e */ /* 0x000fe200000010ff */
[----:B------:R-:W1:Y:S01]  /*10730*/  SHFL.IDX PT, R61, R43, 0x1, 0x1c1f ;  /* 0x003c1f002b3d7f89 */ /* 0x000e6200000e0000 */
[----:B------:R-:W-:-:S02]  /*10740*/  MOV R52, R12 ;  /* 0x0000000c00347202 */ /* 0x000fc40000000f00 */
[----:B------:R-:W-:Y:S01]  /*10750*/  F2FP.BF16.F32.PACK_AB R8, R105, R104 ;  /* 0x000000686908723e */ /* 0x000fe200000010ff */
[----:B------:R-:W-:Y:S01]  /*10760*/  STSM.16.M88.4 [R53], R4 ;  /* 0x0000000435007844 */ /* 0x000fe20000000200 */
[----:B------:R-:W-:Y:S02]  /*10770*/  F2FP.BF16.F32.PACK_AB R9, R107, R106 ;  /* 0x0000006a6b09723e */ /* 0x000fe400000010ff */
[----:B------:R-:W-:Y:S02]  /*10780*/  F2FP.BF16.F32.PACK_AB R10, R109, R108 ;  /* 0x0000006c6d0a723e */ /* 0x000fe400000010ff */
[----:B------:R-:W-:Y:S02]  /*10790*/  F2FP.BF16.F32.PACK_AB R11, R111, R110 ;  /* 0x0000006e6f0b723e */ /* 0x000fe400000010ff */
[----:B------:R-:W-:Y:S02]  /*107a0*/  F2FP.BF16.F32.PACK_AB R12, R113, R112 ;  /* 0x00000070710c723e */ /* 0x000fe400000010ff */
[----:B------:R-:W-:Y:S01]  /*107b0*/  F2FP.BF16.F32.PACK_AB R13, R115, R114 ;  /* 0x00000072730d723e */ /* 0x000fe200000010ff */
[----:B------:R-:W-:Y:S01]  /*107c0*/  STSM.16.M88.4 [R52], R8 ;  /* 0x0000000834007844 */ /* 0x000fe20000000200 */
[----:B------:R-:W-:-:S02]  /*107d0*/  F2FP.BF16.F32.PACK_AB R14, R117, R116 ;  /* 0x00000074750e723e */ /* 0x000fc400000010ff */
[----:B------:R-:W-:Y:S02]  /*107e0*/  F2FP.BF16.F32.PACK_AB R15, R119, R118 ;  /* 0x00000076770f723e */ /* 0x000fe400000010ff */
[----:B------:R-:W-:Y:S02]  /*107f0*/  F2FP.BF16.F32.PACK_AB R24, R121, R120 ;  /* 0x000000787918723e */ /* 0x000fe400000010ff */
[----:B------:R-:W-:Y:S01]  /*10800*/  F2FP.BF16.F32.PACK_AB R25, R123, R122 ;  /* 0x0000007a7b19723e */ /* 0x000fe200000010ff */
[----:B------:R2:W-:Y:S01]  /*10810*/  STSM.16.M88.4 [R63], R12 ;  /* 0x0000000c3f007844 */ /* 0x0005e20000000200 */
[C---:B------:R-:W-:Y:S02]  /*10820*/  IADD3 R21, P4, R40.reuse, 0x6000, RZ ;  /* 0x0000600028157810 */ /* 0x040fe40007f9e0ff */
[----:B------:R-:W-:Y:S01]  /*10830*/  LOP3.LUT R3, R40, 0x180, RZ, 0xc0, !PT ;  /* 0x0000018028037812 */ /* 0x000fe200078ec0ff */
[----:B------:R3:W-:Y:S01]  /*10840*/  STSM.16.M88.4 [R62], R24 ;  /* 0x000000183e007844 */ /* 0x0007e20000000200 */
[----:B------:R-:W-:Y:S01]  /*10850*/  UIMAD UR5, UR10, UR8, URZ ;  /* 0x000000080a0572a4 */ /* 0x000fe2000f8e023f */
[----:B------:R-:W-:-:S02]  /*10860*/  LOP3.LUT R20, R21, 0x180, RZ, 0xc0, !PT ;  /* 0x0000018015147812 */ /* 0x000fc400078ec0ff */
[----:B------:R-:W-:Y:S01]  /*10870*/  STSM.16.M88.4 [R57], R28 ;  /* 0x0000001c39007844 */ /* 0x000fe20000000200 */
[----:B------:R-:W-:Y:S01]  /*10880*/  UIMAD.WIDE.U32 UR6, UR40, UR8, URZ ;  /* 0x00000008280672a5 */ /* 0x000fe2000f8e003f */
[----:B------:R-:W-:Y:S01]  /*10890*/  SHF.R.U64 R3, R3, 0x3, RZ ;  /* 0x0000000303037819 */ /* 0x000fe200000012ff */
[----:B------:R-:W-:Y:S01]  /*108a0*/  ULDC.64 UR10, c[0x0][0xaf0] ;  /* 0x0002bc00000a7ab9 */ /* 0x000fe20000000a00 */
[----:B------:R-:W-:Y:S08]  /*108b0*/  BAR.SYNC.DEFER_BLOCKING 0x1, 0x180 ;  /* 0x0046000000007b1d */ /* 0x000ff00000010000 */
[----:B--2---:R-:W2:Y:S08]  /*108c0*/  @P1 LDC R15, c[0x0][0xbec] ;  /* 0x0002fb00ff0f1b82 */ /* 0x004eb00000000800 */
[----:B---3--:R-:W3:Y:S01]  /*108d0*/  @P1 LDC R25, c[0x0][0xbf0] ;  /* 0x0002fc00ff191b82 */ /* 0x008ee20000000800 */
[----:B------:R-:W-:Y:S01]  /*108e0*/  UIMAD UR5, UR40, UR9, UR5 ;  /* 0x00000009280572a4 */ /* 0x000fe2000f8e0205 */
[----:B------:R-:W-:-:S02]  /*108f0*/  SHF.R.U64 R20, R20, 0x3, RZ ;  /* 0x0000000314147819 */ /* 0x000fc400000012ff */
[----:B------:R-:W-:Y:S01]  /*10900*/  LOP3.LUT R40, R3, R40, RZ, 0x3c, !PT ;  /* 0x0000002803287212 */ /* 0x000fe200078e3cff */
[----:B0-----:R0:W-:Y:S01]  /*10910*/  @!P2 ST.E desc[UR48][R58.64], R0 ;  /* 0x000000003a00a985 */ /* 0x0011e2000c101930 */
[----:B------:R-:W-:Y:S01]  /*10920*/  UIMAD UR8, UR12, UR10, URZ ;  /* 0x0000000a0c0872a4 */ /* 0x000fe2000f8e023f */
[--C-:B------:R-:W-:Y:S01]  /*10930*/  IMAD.X R3, RZ, RZ, R41.reuse, P5 ;  /* 0x000000ffff037224 */ /* 0x100fe200028e0629 */
[----:B------:R-:W-:Y:S01]  /*10940*/  UIADD3 UR7, UR7, UR5, URZ ;  /* 0x0000000507077290 */ /* 0x000fe2000fffe03f */
[----:B------:R-:W-:Y:S01]  /*10950*/  LOP3.LUT R20, R20, R21, RZ, 0x3c, !PT ;  /* 0x0000001514147212 */ /* 0x000fe200078e3cff */
[----:B0-----:R-:W-:Y:S01]  /*10960*/  IMAD R0, R141, 0x60, R142 ;  /* 0x000000608d007824 */ /* 0x001fe200078e028e */
[----:B------:R-:W-:Y:S01]  /*10970*/  UIMAD UR5, UR44, UR11, UR8 ;  /* 0x0000000b2c0572a4 */ /* 0x000fe2000f8e0208 */
[----:B------:R-:W-:Y:S01]  /*10980*/  IMAD.X R21, RZ, RZ, R41, P4 ;  /* 0x000000ffff157224 */ /* 0x000fe200020e0629 */
[----:B-1----:R0:W-:Y:S01]  /*10990*/  @!P0 ST.E desc[UR48][R60.64], R36 ;  /* 0x000000243c008985 */ /* 0x0021e2000c101930 */
[----:B------:R-:W-:Y:S01]  /*109a0*/  VIADD R14, R0, UR41 ;  /* 0x00000029000e7c36 */ /* 0x000fe20008000000 */
[----:B------:R-:W-:Y:S01]  /*109b0*/  UIMAD.WIDE.U32 UR6, UR44, UR10, UR6 ;  /* 0x0000000a2c0672a5 */ /* 0x000fe2000f8e0006 */
[----:B------:R-:W-:-:S02]  /*109c0*/  ULDC.64 UR8, c[0x0][0xae0] ;  /* 0x0002b80000087ab9 */ /* 0x000fc40000000a00 */
[----:B--2---:R-:W-:Y:S01]  /*109d0*/  @P1 IMAD.HI.U32 R0, R14, R15, RZ ;  /* 0x0000000f0e001227 */ /* 0x004fe200078e00ff */
[----:B------:R1:W5:Y:S03]  /*109e0*/  LD.E.128 R8, desc[UR48][R2.64] ;  /* 0x0000003002087980 */ /* 0x000366000c101d00 */
[----:B------:R-:W-:Y:S01]  /*109f0*/  IMAD.MOV.U32 R13, RZ, RZ, R14 ;  /* 0x000000ffff0d7224 */ /* 0x000fe200078e000e */
[----:B---3--:R-:W-:Y:S01]  /*10a00*/  @P1 SHF.R.U32.HI R13, RZ, R25, R0 ;  /* 0x00000019ff0d1219 */ /* 0x008fe20000011600 */
[----:B------:R-:W-:Y:S01]  /*10a10*/  UIADD3 UR5, UR7, UR5, URZ ;  /* 0x0000000507057290 */ /* 0x000fe2000fffe03f */
[----:B------:R-:W5:Y:S02]  /*10a20*/  LD.E.128 R40, desc[UR48][R40.64] ;  /* 0x0000003028287980 */ /* 0x000f64000c101d00 */
[--C-:B------:R-:W-:Y:S01]  /*10a30*/  SHF.R.S32.HI R0, RZ, 0x1f, R13.reuse ;  /* 0x0000001fff007819 */ /* 0x100fe2000001140d */
[----:B------:R-:W-:Y:S01]  /*10a40*/  IMAD.MOV R12, RZ, RZ, -R13 ;  /* 0x000000ffff0c7224 */ /* 0x000fe200078e0a0d */
[----:B------:R0:W5:Y:S01]  /*10a50*/  LD.E.128 R44, desc[UR48][R38.64] ;  /* 0x00000030262c7980 */ /* 0x000162000c101d00 */
[----:B-1----:R-:W-:-:S02]  /*10a60*/  IMAD.U32 R3, RZ, RZ, UR7 ;  /* 0x00000007ff037e24 */ /* 0x002fc4000f8e00ff */
[----:B------:R-:W-:Y:S01]  /*10a70*/  IMAD R0, R0, UR8, RZ ;  /* 0x0000000800007c24 */ /* 0x000fe2000f8e02ff */
[----:B------:R0:W5:Y:S01]  /*10a80*/  LD.E.128 R48, desc[UR48][R34.64] ;  /* 0x0000003022307980 */ /* 0x000162000c101d00 */
[----:B------:R-:W-:Y:S02]  /*10a90*/  IMAD R37, R37, R12, R14 ;  /* 0x0000000c25257224 */ /* 0x000fe400078e020e */
[----:B------:R-:W-:Y:S01]  /*10aa0*/  IMAD.U32 R2, RZ, RZ, UR6 ;  /* 0x00000006ff027e24 */ /* 0x000fe2000f8e00ff */
[----:B------:R0:W5:Y:S01]  /*10ab0*/  LD.E.128 R4, desc[UR48][R32.64] ;  /* 0x0000003020047980 */ /* 0x000162000c101d00 */
[----:B------:R-:W-:Y:S01]  /*10ac0*/  IMAD.U32 R3, RZ, RZ, UR5 ;  /* 0x00000005ff037e24 */ /* 0x000fe2000f8e00ff */
[----:B------:R-:W-:Y:S01]  /*10ad0*/  ULDC.64 UR6, c[0x0][0xad8] ;  /* 0x0002b60000067ab9 */ /* 0x000fe20000000a00 */
[C---:B------:R-:W-:Y:S01]  /*10ae0*/  IMAD R15, R13.reuse, UR9, R0 ;  /* 0x000000090d0f7c24 */ /* 0x040fe2000f8e0200 */
[----:B------:R0:W5:Y:S01]  /*10af0*/  LD.E.128 R52, desc[UR48][R20.64] ;  /* 0x0000003014347980 */ /* 0x000162000c101d00 */
[----:B------:R-:W-:Y:S01]  /*10b00*/  SHF.R.S32.HI R0, RZ, 0x1f, R37 ;  /* 0x0000001fff007819 */ /* 0x000fe20000011425 */
[----:B------:R-:W-:Y:S01]  /*10b10*/  IMAD.WIDE.U32 R2, R13, UR8, R2 ;  /* 0x000000080d027c25 */ /* 0x000fe2000f8e0002 */
[----:B------:R-:W-:Y:S01]  /*10b20*/  @!PT LDS RZ, [RZ] ;  /* 0x00000000fffff984 */ /* 0x000fe20000000800 */
[----:B------:R-:W-:Y:S01]  /*10b30*/  @!PT LDS RZ, [RZ] ;  /* 0x00000000fffff984 */ /* 0x000fe20000000800 */
[----:B------:R-:W-:Y:S01]  /*10b40*/  @!PT LDS RZ, [RZ] ;  /* 0x00000000fffff984 */ /* 0x000fe20000000800 */
[----:B------:R-:W-:Y:S01]  /*10b50*/  @!PT LDS RZ, [RZ] ;  /* 0x00000000fffff984 */ /* 0x000fe20000000800 */
[----:B------:R1:W-:Y:S06]  /*10b60*/  MEMBAR.ALL.CTA ;  /* 0x0000000000007992 */ /* 0x0003ec0000008000 */
[----:B-1----:R-:W1:Y:S01]  /*10b70*/  FENCE.VIEW.ASYNC.S ;  /* 0x00000000000073c6 */ /* 0x002e620000000000 */
[----:B------:R-:W-:-:S02]  /*10b80*/  IMAD.IADD R3, R3, 0x1, R15 ;  /* 0x0000000103037824 */ /* 0x000fc400078e020f */
[----:B------:R-:W-:Y:S02]  /*10b90*/  IMAD R0, R0, UR6, RZ ;  /* 0x0000000600007c24 */ /* 0x000fe4000f8e02ff */
[----:B------:R-:W-:Y:S01]  /*10ba0*/  VIADD R25, R142, UR41 ;  /* 0x000000298e197c36 */ /* 0x000fe20008000000 */
[----:B------:R-:W-:Y:S01]  /*10bb0*/  UIADD3 UR5, UR42, 0x2d820, URZ ;  /* 0x0002d8202a057890 */ /* 0x000fe2000fffe03f */
[C---:B------:R-:W-:Y:S02]  /*10bc0*/  IMAD R13, R37.reuse, UR7, R0 ;  /* 0x00000007250d7c24 */ /* 0x040fe4000f8e0200 */
[----:B------:R-:W-:Y:S01]  /*10bd0*/  IMAD.WIDE.U32 R2, R37, UR6, R2 ;  /* 0x0000000625027c25 */ /* 0x000fe2000f8e0002 */
[----:B------:R-:W-:Y:S01]  /*10be0*/  ISETP.GE.AND P0, PT, R25, R56, PT ;  /* 0x000000381900720c */ /* 0x000fe20003f06270 */
[----:B------:R-:W-:Y:S01]  /*10bf0*/  ULDC.64 UR6, c[0x0][0xa80] ;  /* 0x0002a00000067ab9 */ /* 0x000fe20000000a00 */
[----:B------:R-:W-:Y:S01]  /*10c00*/  UPRMT UR5, URZ, 0x654, UR5 ;  /* 0x000006543f057896 */ /* 0x000fe20008000005 */
[----:B------:R-:W-:Y:S01]  /*10c10*/  IMAD.IADD R3, R3, 0x1, R13 ;  /* 0x0000000103037824 */ /* 0x000fe200078e020d */
[----:B------:R-:W-:-:S04]  /*10c20*/  LEA R0, P1, R2, UR6, 0x1 ;  /* 0x0000000602007c11 */ /* 0x000fc8000f8208ff */
[----:B------:R-:W-:Y:S01]  /*10c30*/  LEA.HI.X R24, R2, UR7, R3, 0x1, P1 ;  /* 0x0000000702187c11 */ /* 0x000fe200088f0c03 */
[----:B-1----:R0:W1:Y:S01]  /*10c40*/  SHFL.IDX PT, R12, R0, RZ, 0x1c1f ;  /* 0x001c1fff000c7589 */ /* 0x00206200000e0000 */
[----:B------:R-:W-:Y:S03]  /*10c50*/  BSSY B1, `(.L_x_899) ;  /* 0x0000010000017945 */ /* 0x000fe60003800000 */
[----:B------:R0:W2:Y:S01]  /*10c60*/  SHFL.IDX PT, R13, R24, RZ, 0x1c1f ;  /* 0x001c1fff180d7589 */ /* 0x0000a200000e0000 */
[----:B------:R-:W-:Y:S01]  /*10c70*/  SYNCS.ARRIVE.TRANS64.RED.A1T0 RZ, [UR5], RZ ;  /* 0x000000ffffff79a7 */ /* 0x000fe20008100405 */
[----:B------:R-:W-:Y:S05]  /*10c80*/  @P0 BRA `(.L_x_900) ;  /* 0x0000000000300947 */ /* 0x000fea0003800000 */
[----:B------:R-:W-:Y:S02]  /*10c90*/  ULDC UR5, c[0x0][0xac8] ;  /* 0x0002b20000057ab9 */ /* 0x000fe40000000800 */
[----:B------:R-:W-:Y:S02]  /*10ca0*/  ISETP.GE.AND P1, PT, R139, UR5, PT ;  /* 0x000000058b007c0c */ /* 0x000fe4000bf26270 */
[----:B------:R-:W-:Y:S02]  /*10cb0*/  ISETP.GE.AND P2, PT, R140, UR5, PT ;  /* 0x000000058c007c0c */ /* 0x000fe4000bf46270 */
[----:B------:R-:W-:-:S09]  /*10cc0*/  ISETP.GE.AND P0, PT, R138, UR5, PT ;  /* 0x000000058a007c0c */ /* 0x000fd2000bf06270 */
[CC--:B-1----:R-:W-:Y:S02]  /*10cd0*/  @!P1 LEA R14, P3, R139.reuse, R12.reuse, 0x1 ;  /* 0x0000000c8b0e9211 */ /* 0x0c2fe400078608ff */
[----:B0-----:R-:W-:Y:S02]  /*10ce0*/  @!P2 LEA R20, P4, R140, R12, 0x1 ;  /* 0x0000000c8c14a211 */ /* 0x001fe400078808ff */
[----:B--2---:R-:W-:Y:S01]  /*10cf0*/  @!P0 IMAD.WIDE R2, R138, 0x2, R12 ;  /* 0x000000028a028825 */ /* 0x004fe200078e020c */
[-C--:B------:R-:W-:Y:S02]  /*10d00*/  @!P1 LEA.HI.X R15, R139, R13.reuse, R149, 0x1, P3 ;  /* 0x0000000d8b0f9211 */ /* 0x080fe400018f0c95 */
[----:B------:R-:W-:Y:S02]  /*10d10*/  @!P2 LEA.HI.X R21, R140, R13, R148, 0x1, P4 ;  /* 0x0000000d8c15a211 */ /* 0x000fe400020f0c94 */
[----:B-----5:R3:W-:Y:S04]  /*10d20*/  @!P0 ST.E.128 desc[UR48][R2.64], R40 ;  /* 0x0000002802008985 */ /* 0x0207e8000c101d30 */
[----:B------:R3:W-:Y:S04]  /*10d30*/  @!P1 ST.E.128 desc[UR48][R14.64], R48 ;  /* 0x000000300e009985 */ /* 0x0007e8000c101d30 */
[----:B------:R3:W-:Y:S02]  /*10d40*/  @!P2 ST.E.128 desc[UR48][R20.64], R52 ;  /* 0x000000341400a985 */ /* 0x0007e4000c101d30 */
.L_x_900:
[----:B------:R-:W-:Y:S05]  /*10d50*/  BSYNC B1 ;  /* 0x0000000000017941 */ /* 0x000fea0003800000 */
.L_x_899:
[----:B---3--:R-:W-:Y:S01]  /*10d60*/  VIADD R3, R25, 0x60 ;  /* 0x0000006019037836 */ /* 0x008fe20000000000 */
[----:B--2---:R2:W3:Y:S04]  /*10d70*/  SHFL.IDX PT, R13, R24, 0x1, 0x1c1f ;  /* 0x003c1f00180d7f89 */ /* 0x0044e800000e0000 */
[----:B------:R-:W-:Y:S01]  /*10d80*/  ISETP.GE.AND P0, PT, R3, R56, PT ;  /* 0x000000380300720c */ /* 0x000fe20003f06270 */
[----:B-1----:R2:W1:-:S12]  /*10d90*/  SHFL.IDX PT, R12, R0, 0x1, 0x1c1f ;  /* 0x003c1f00000c7f89 */ /* 0x00245800000e0000 */
[----:B--2---:R-:W-:Y:S05]  /*10da0*/  @P0 BRA `(.L_x_901) ;  /* 0x0000000800240947 */ /* 0x004fea0003800000 */
[----:B------:R-:W-:Y:S02]  /*10db0*/  ULDC UR5, c[0x0][0xac8] ;  /* 0x0002b20000057ab9 */ /* 0x000fe40000000800 */
[----:B------:R-:W-:Y:S02]  /*10dc0*/  ISETP.GE.AND P2, PT, R139, UR5, PT ;  /* 0x000000058b007c0c */ /* 0x000fe4000bf46270 */
[----:B------:R-:W-:-:S11]  /*10dd0*/  ISETP.GE.AND P1, PT, R138, UR5, PT ;  /* 0x000000058a007c0c */ /* 0x000fd6000bf26270 */
[C---:B-1----:R-:W-:Y:S02]  /*10de0*/  @!P2 LEA R14, P0, R139.reuse, R12, 0x1 ;  /* 0x0000000c8b0ea211 */ /* 0x042fe400078008ff */
[----:B---3--:R-:W-:Y:S02]  /*10df0*/  @!P1 IMAD.WIDE R2, R138, 0x2, R12 ;  /* 0x000000028a029825 */ /* 0x008fe400078e020c */
[----:B------:R-:W-:Y:S02]  /*10e00*/  @!P2 LEA.HI.X R15, R139, R13, R149, 0x1, P0 ;  /* 0x0000000d8b0fa211 */ /* 0x000fe400000f0c95 */
[----:B------:R-:W-:Y:S01]  /*10e10*/  ISETP.GE.AND P0, PT, R140, UR5, PT ;  /* 0x000000058c007c0c */ /* 0x000fe2000bf06270 */
[----:B-----5:R1:W-:Y:S04]  /*10e20*/  @!P1 ST.E.128 desc[UR48][R2.64], R44 ;  /* 0x0000002c02009985 */ /* 0x0203e8000c101d30 */
[----:B------:R1:W-:Y:S08]  /*10e30*/  @!P2 ST.E.128 desc[UR48][R14.64], R4 ;  /* 0x000000040e00a985 */ /* 0x0003f0000c101d30 */
[----:B------:R-:W-:Y:S05]  /*10e40*/  @P0 BRA `(.L_x_901) ;  /* 0x0000000400fc0947 */ /* 0x000fea0003800000 */
[----:B-1----:R-:W-:-:S04]  /*10e50*/  LEA R2, P0, R140, R12, 0x1 ;  /* 0x0000000c8c027211 */ /* 0x002fc800078008ff */
[----:B------:R-:W-:-:S05]  /*10e60*/  LEA.HI.X R3, R140, R13, R148, 0x1, P0 ;  /* 0x0000000d8c037211 */ /* 0x000fca00000f0c94 */
[----:B------:R1:W-:Y:S01]  /*10e70*/  ST.E.128 desc[UR48][R2.64], R8 ;  /* 0x0000000802007985 */ /* 0x0003e2000c101d30 */
[----:B------:R-:W-:Y:S05]  /*10e80*/  BRA `(.L_x_901) ;  /* 0x0000000400ec7947 */ /* 0x000fea0003800000 */
.L_x_898:
[----:B------:R-:W0:Y:S01]  /*10e90*/  LDC R8, c[0x0][0xbe8] ;  /* 0x0002fa00ff087b82 */ /* 0x000e220000000800 */
[----:B------:R-:W-:Y:S01]  /*10ea0*/  ISETP.GE.AND P0, PT, R150, 0xc0, PT ;  /* 0x000000c09600780c */ /* 0x000fe20003f06270 */
[----:B------:R-:W-:Y:S01]  /*10eb0*/  USHF.R.S32.HI UR8, URZ, 0x1f, UR40 ;  /* 0x0000001f3f087899 */ /* 0x000fe20008011428 */
[----:B------:R-:W-:Y:S01]  /*10ec0*/  BSSY B1, `(.L_x_902) ;  /* 0x000002f000017945 */ /* 0x000fe20003800000 */
[----:B------:R-:W-:Y:S01]  /*10ed0*/  USHF.R.S32.HI UR9, URZ, 0x1f, UR44 ;  /* 0x0000001f3f097899 */ /* 0x000fe2000801142c */
[----:B------:R-:W-:Y:S01]  /*10ee0*/  IMAD R6, R141, 0x60, R142 ;  /* 0x000000608d067824 */ /* 0x000fe200078e028e */
[----:B0-----:R-:W-:-:S13]  /*10ef0*/  ISETP.NE.AND P1, PT, R8, 0x1, PT ;  /* 0x000000010800780c */ /* 0x001fda0003f25270 */
[----:B------:R-:W0:Y:S08]  /*10f00*/  @P1 LDC R9, c[0x0][0xbec] ;  /* 0x0002fb00ff091b82 */ /* 0x000e300000000800 */
[----:B------:R-:W1:Y:S01]  /*10f10*/  @P1 LDC R11, c[0x0][0xbf0] ;  /* 0x0002fc00ff0b1b82 */ /* 0x000e620000000800 */
[----:B------:R-:W-:Y:S05]  /*10f20*/  @P0 BRA `(.L_x_903) ;  /* 0x0000000000a00947 */ /* 0x000fea0003800000 */
[----:B------:R-:W2:Y:S01]  /*10f30*/  S2R R0, SR_TID.X ;  /* 0x0000000000007919 */ /* 0x000ea20000002100 */
[----:B------:R-:W3:Y:S01]  /*10f40*/  LDC R3, c[0x0][0xbe8] ;  /* 0x0002fa00ff037b82 */ /* 0x000ee20000000800 */
[----:B------:R-:W-:Y:S01]  /*10f50*/  IMAD.U32 R4, RZ, RZ, UR41 ;  /* 0x00000029ff047e24 */ /* 0x000fe2000f8e00ff */
[----:B------:R-:W-:Y:S02]  /*10f60*/  ULDC UR5, c[0x0][0xa88] ;  /* 0x0002a20000057ab9 */ /* 0x000fe40000000800 */
[----:B---3--:R-:W-:Y:S02]  /*10f70*/  IMAD R5, R3, UR5, RZ ;  /* 0x0000000503057c24 */ /* 0x008fe4000f8e02ff */
[----:B--2---:R-:W-:-:S04]  /*10f80*/  IADD3 R4, R4, -0x80, R0 ;  /* 0xffffff8004047810 */ /* 0x004fc80007ffe000 */
[----:B------:R-:W-:-:S13]  /*10f90*/  ISETP.GE.AND P0, PT, R4, R5, PT ;  /* 0x000000050400720c */ /* 0x000fda0003f06270 */
[----:B------:R-:W-:Y:S05]  /*10fa0*/  @P0 BRA `(.L_x_903) ;  /* 0x0000000000800947 */ /* 0x000fea0003800000 */
[----:B------:R-:W-:Y:S01]  /*10fb0*/  ISETP.NE.AND P0, PT, R3, 0x1, PT ;  /* 0x000000010300780c */ /* 0x000fe20003f05270 */
[----:B------:R-:W-:Y:S01]  /*10fc0*/  ULDC.64 UR10, c[0x0][0xb90] ;  /* 0x0002e400000a7ab9 */ /* 0x000fe20000000a00 */
[----:B------:R-:W-:Y:S01]  /*10fd0*/  IMAD.MOV.U32 R2, RZ, RZ, R4 ;  /* 0x000000ffff027224 */ /* 0x000fe200078e0004 */
[----:B------:R-:W-:Y:S02]  /*10fe0*/  UIMAD UR5, UR8, UR10, URZ ;  /* 0x0000000a080572a4 */ /* 0x000fe4000f8e023f */
[----:B------:R-:W-:Y:S02]  /*10ff0*/  UIMAD.WIDE.U32 UR6, UR40, UR10, URZ ;  /* 0x0000000a280672a5 */ /* 0x000fe4000f8e003f */
[----:B------:R-:W-:-:S03]  /*11000*/  UIMAD UR5, UR40, UR11, UR5 ;  /* 0x0000000b280572a4 */ /* 0x000fc6000f8e0205 */
[----:B------:R-:W-:Y:S01]  /*11010*/  ULDC.64 UR10, c[0x0][0xb98] ;  /* 0x0002e600000a7ab9 */ /* 0x000fe20000000a00 */
[----:B------:R-:W-:Y:S02]  /*11020*/  UIADD3 UR7, UR7, UR5, URZ ;  /* 0x0000000507077290 */ /* 0x000fe4000fffe03f */
[----:B------:R-:W2:Y:S01]  /*11030*/  @P0 LDC R5, c[0x0][0xbec] ;  /* 0x0002fb00ff050b82 */ /* 0x000ea20000000800 */
[----:B------:R-:W-:Y:S02]  /*11040*/  UIMAD UR5, UR9, UR10, URZ ;  /* 0x0000000a090572a4 */ /* 0x000fe4000f8e023f */
[----:B------:R-:W-:Y:S02]  /*11050*/  UIMAD.WIDE.U32 UR6, UR44, UR10, UR6 ;  /* 0x0000000a2c0672a5 */ /* 0x000fe4000f8e0006 */
[----:B------:R-:W-:-:S03]  /*11060*/  UIMAD UR5, UR44, UR11, UR5 ;  /* 0x0000000b2c0572a4 */ /* 0x000fc6000f8e0205 */
[----:B------:R-:W3:Y:S01]  /*11070*/  @P0 LDC R7, c[0x0][0xbf0] ;  /* 0x0002fc00ff070b82 */ /* 0x000ee20000000800 */
[----:B------:R-:W-:Y:S01]  /*11080*/  ULDC.64 UR10, c[0x0][0xb88] ;  /* 0x0002e200000a7ab9 */ /* 0x000fe20000000a00 */
[----:B--2---:R-:W-:-:S05]  /*11090*/  @P0 IMAD.HI.U32 R0, R4, R5, RZ ;  /* 0x0000000504000227 */ /* 0x004fca00078e00ff */
[----:B---3--:R-:W-:-:S05]  /*110a0*/  @P0 SHF.R.U32.HI R2, RZ, R7, R0 ;  /* 0x00000007ff020219 */ /* 0x008fca0000011600 */
[----:B------:R-:W-:-:S04]  /*110b0*/  IMAD.MOV R5, RZ, RZ, -R2 ;  /* 0x000000ffff057224 */ /* 0x000fc800078e0a02 */
[----:B------:R-:W-:Y:S01]  /*110c0*/  IMAD R5, R3, R5, R4 ;  /* 0x0000000503057224 */ /* 0x000fe200078e0204 */
[----:B------:R-:W-:Y:S01]  /*110d0*/  SHF.R.S32.HI R3, RZ, 0x1f, R2 ;  /* 0x0000001fff037819 */ /* 0x000fe20000011402 */
[----:B------:R-:W-:Y:S01]  /*110e0*/  IMAD.U32 R4, RZ, RZ, UR5 ;  /* 0x00000005ff047e24 */ /* 0x000fe2000f8e00ff */
[----:B------:R-:W-:Y:S02]  /*110f0*/  IADD3 R2, P0, R2, UR6, RZ ;  /* 0x0000000602027c10 */ /* 0x000fe4000ff1e0ff */
[----:B------:R-:W-:Y:S02]  /*11100*/  SHF.R.S32.HI R0, RZ, 0x1f, R5 ;  /* 0x0000001fff007819 */ /* 0x000fe40000011405 */
[----:B------:R-:W-:Y:S01]  /*11110*/  IADD3.X R3, R3, UR7, R4, P0, !PT ;  /* 0x0000000703037c10 */ /* 0x000fe200087fe404 */
[----:B------:R-:W-:Y:S02]  /*11120*/  ULDC.64 UR6, c[0x0][0xb50] ;  /* 0x0002d40000067ab9 */ /* 0x000fe40000000a00 */
[----:B------:R-:W-:-:S02]  /*11130*/  IMAD R0, R0, UR10, RZ ;  /* 0x0000000a00007c24 */ /* 0x000fc4000f8e02ff */
[----:B------:R-:W-:-:S04]  /*11140*/  IMAD.WIDE.U32 R2, R5, UR10, R2 ;  /* 0x0000000a05027c25 */ /* 0x000fc8000f8e0002 */
[----:B------:R-:W-:Y:S01]  /*11150*/  IMAD R7, R5, UR11, R0 ;  /* 0x0000000b05077c24 */ /* 0x000fe2000f8e0200 */
[----:B------:R-:W-:-:S03]  /*11160*/  LEA R4, P0, R2, UR6, 0x2 ;  /* 0x0000000602047c11 */ /* 0x000fc6000f8010ff */
[----:B------:R-:W-:-:S05]  /*11170*/  IMAD.IADD R3, R3, 0x1, R7 ;  /* 0x0000000103037824 */ /* 0x000fca00078e0207 */
[----:B------:R-:W-:Y:S01]  /*11180*/  LEA.HI.X R5, R2, UR7, R3, 0x2, P0 ;  /* 0x0000000702057c11 */ /* 0x000fe200080f1403 */
[----:B------:R-:W-:-:S05]  /*11190*/  IMAD.MOV.U32 R3, RZ, RZ, -0x800000 ;  /* 0xff800000ff037424 */ /* 0x000fca00078e00ff */
[----:B------:R2:W-:Y:S02]  /*111a0*/  STG.E desc[UR48][R4.64], R3 ;  /* 0x0000000304007986 */ /* 0x0005e4000c101930 */
.L_x_903:
[----:B------:R-:W-:Y:S05]  /*111b0*/  BSYNC B1 ;  /* 0x0000000000017941 */ /* 0x000fea0003800000 */
.L_x_902:
[----:B------:R-:W-:Y:S01]  /*111c0*/  ULDC.64 UR10, c[0x0][0xae8] ;  /* 0x0002ba00000a7ab9 */ /* 0x000fe20000000a00 */
[----:B------:R-:W-:Y:S01]  /*111d0*/  VIADD R6, R6, UR41 ;  /* 0x0000002906067c36 */ /* 0x000fe20008000000 */
[----:B------:R-:W-:Y:S01]  /*111e0*/  UIMAD UR5, UR8, UR10, URZ ;  /* 0x0000000a080572a4 */ /* 0x000fe2000f8e023f */
[----:B------:R-:W-:Y:S01]  /*111f0*/  BSSY B1, `(.L_x_904) ;  /* 0x0000033000017945 */ /* 0x000fe20003800000 */
[----:B------:R-:W-:Y:S01]  /*11200*/  UIMAD.WIDE.U32 UR6, UR40, UR10, URZ ;  /* 0x0000000a280672a5 */ /* 0x000fe2000f8e003f */
[----:B0-----:R-:W-:Y:S01]  /*11210*/  @P1 IMAD.HI.U32 R0, R6, R9, RZ ;  /* 0x0000000906001227 */ /* 0x001fe200078e00ff */
[----:B------:R-:W-:-:S03]  /*11220*/  UIMAD UR5, UR40, UR11, UR5 ;  /* 0x0000000b280572a4 */ /* 0x000fc6000f8e0205 */
[----:B------:R-:W-:Y:S01]  /*11230*/  ULDC.64 UR10, c[0x0][0xaf0] ;  /* 0x0002bc00000a7ab9 */ /* 0x000fe20000000a00 */
[----:B------:R-:W-:Y:S01]  /*11240*/  UIADD3 UR7, UR7, UR5, URZ ;  /* 0x0000000507077290 */ /* 0x000fe2000fffe03f */
[----:B--2---:R-:W-:Y:S01]  /*11250*/  IMAD.MOV.U32 R5, RZ, RZ, R6 ;  /* 0x000000ffff057224 */ /* 0x004fe200078e0006 */
[----:B------:R-:W-:Y:S01]  /*11260*/  UIMAD UR5, UR9, UR10, URZ ;  /* 0x0000000a090572a4 */ /* 0x000fe2000f8e023f */
[----:B-1----:R-:W-:Y:S01]  /*11270*/  @P1 SHF.R.U32.HI R5, RZ, R11, R0 ;  /* 0x0000000bff051219 */ /* 0x002fe20000011600 */
[----:B------:R-:W-:Y:S02]  /*11280*/  UIMAD.WIDE.U32 UR6, UR44, UR10, UR6 ;  /* 0x0000000a2c0672a5 */ /* 0x000fe4000f8e0006 */
[----:B------:R-:W-:Y:S01]  /*11290*/  UIMAD UR5, UR44, UR11, UR5 ;  /* 0x0000000b2c0572a4 */ /* 0x000fe2000f8e0205 */
[--C-:B------:R-:W-:Y:S01]  /*112a0*/  SHF.R.S32.HI R0, RZ, 0x1f, R5.reuse ;  /* 0x0000001fff007819 */ /* 0x100fe20000011405 */
[----:B------:R-:W-:Y:S01]  /*112b0*/  IMAD.MOV R7, RZ, RZ, -R5 ;  /* 0x000000ffff077224 */ /* 0x000fe200078e0a05 */
[----:B------:R-:W-:Y:S01]  /*112c0*/  ULDC.64 UR8, c[0x0][0xae0] ;  /* 0x0002b80000087ab9 */ /* 0x000fe20000000a00 */
[----:B------:R-:W-:-:S02]  /*112d0*/  UIADD3 UR5, UR7, UR5, URZ ;  /* 0x0000000507057290 */ /* 0x000fc4000fffe03f */
[----:B------:R-:W-:Y:S02]  /*112e0*/  IMAD.U32 R3, RZ, RZ, UR7 ;  /* 0x00000007ff037e24 */ /* 0x000fe4000f8e00ff */
[----:B------:R-:W-:Y:S02]  /*112f0*/  IMAD R7, R8, R7, R6 ;  /* 0x0000000708077224 */ /* 0x000fe400078e0206 */
[----:B------:R-:W-:Y:S02]  /*11300*/  IMAD R0, R0, UR8, RZ ;  /* 0x0000000800007c24 */ /* 0x000fe4000f8e02ff */
[----:B------:R-:W-:Y:S01]  /*11310*/  IMAD.U32 R2, RZ, RZ, UR6 ;  /* 0x00000006ff027e24 */ /* 0x000fe2000f8e00ff */
[----:B------:R-:W-:Y:S01]  /*11320*/  ULDC.64 UR6, c[0x0][0xad8] ;  /* 0x0002b60000067ab9 */ /* 0x000fe20000000a00 */
[----:B------:R-:W-:Y:S01]  /*11330*/  IMAD.U32 R3, RZ, RZ, UR5 ;  /* 0x00000005ff037e24 */ /* 0x000fe2000f8e00ff */
[----:B------:R-:W-:Y:S01]  /*11340*/  ULDC UR5, c[0x0][0xa88] ;  /* 0x0002a20000057ab9 */ /* 0x000fe20000000800 */
[C---:B------:R-:W-:Y:S01]  /*11350*/  IMAD R9, R5.reuse, UR9, R0 ;  /* 0x0000000905097c24 */ /* 0x040fe2000f8e0200 */
[----:B------:R-:W-:Y:S01]  /*11360*/  SHF.R.S32.HI R0, RZ, 0x1f, R7 ;  /* 0x0000001fff007819 */ /* 0x000fe20000011407 */
[----:B------:R-:W-:-:S04]  /*11370*/  IMAD.WIDE.U32 R2, R5, UR8, R2 ;  /* 0x0000000805027c25 */ /* 0x000fc8000f8e0002 */
[----:B------:R-:W-:Y:S02]  /*11380*/  IMAD R0, R0, UR6, RZ ;  /* 0x0000000600007c24 */ /* 0x000fe4000f8e02ff */
[----:B------:R-:W-:Y:S02]  /*11390*/  IMAD.IADD R3, R3, 0x1, R9 ;  /* 0x0000000103037824 */ /* 0x000fe400078e0209 */
[C---:B------:R-:W-:Y:S02]  /*113a0*/  IMAD R5, R7.reuse, UR7, R0 ;  /* 0x0000000707057c24 */ /* 0x040fe4000f8e0200 */
[----:B------:R-:W-:Y:S01]  /*113b0*/  IMAD.WIDE.U32 R2, R7, UR6, R2 ;  /* 0x0000000607027c25 */ /* 0x000fe2000f8e0002 */
[----:B------:R-:W-:-:S03]  /*113c0*/  ULDC.64 UR6, c[0x0][0xa80] ;  /* 0x0002a00000067ab9 */ /* 0x000fc60000000a00 */
[----:B------:R-:W-:Y:S01]  /*113d0*/  IMAD R7, R8, UR5, RZ ;  /* 0x0000000508077c24 */ /* 0x000fe2000f8e02ff */
[----:B------:R-:W-:Y:S01]  /*113e0*/  LEA R4, P1, R2, UR6, 0x1 ;  /* 0x0000000602047c11 */ /* 0x000fe2000f8208ff */
[----:B------:R-:W-:Y:S02]  /*113f0*/  VIADD R0, R142, UR41 ;  /* 0x000000298e007c36 */ /* 0x000fe40008000000 */
[----:B------:R-:W-:-:S03]  /*11400*/  IMAD.IADD R3, R3, 0x1, R5 ;  /* 0x0000000103037824 */ /* 0x000fc600078e0205 */
[----:B------:R-:W-:Y:S02]  /*11410*/  ISETP.GE.AND P0, PT, R0, R7, PT ;  /* 0x000000070000720c */ /* 0x000fe40003f06270 */
[----:B------:R-:W-:Y:S02]  /*11420*/  LEA.HI.X R5, R2, UR7, R3, 0x1, P1 ;  /* 0x0000000702057c11 */ /* 0x000fe400088f0c03 */
[----:B------:R0:W1:Y:S04]  /*11430*/  SHFL.IDX PT, R2, R4, RZ, 0x1c1f ;  /* 0x001c1fff04027589 */ /* 0x00006800000e0000 */
[----:B------:R0:W2:Y:S05]  /*11440*/  SHFL.IDX PT, R3, R5, RZ, 0x1c1f ;  /* 0x001c1fff05037589 */ /* 0x0000aa00000e0000 */
[----:B------:R-:W-:Y:S05]  /*11450*/  @P0 BRA `(.L_x_905) ;  /* 0x0000000000300947 */ /* 0x000fea0003800000 */
[----:B------:R-:W-:Y:S02]  /*11460*/  ULDC UR5, c[0x0][0xac8] ;  /* 0x0002b20000057ab9 */ /* 0x000fe40000000800 */
[----:B------:R-:W-:Y:S02]  /*11470*/  ISETP.GE.AND P3, PT, R139, UR5, PT ;  /* 0x000000058b007c0c */ /* 0x000fe4000bf66270 */
[----:B------:R-:W-:Y:S02]  /*11480*/  ISETP.GE.AND P4, PT, R140, UR5, PT ;  /* 0x000000058c007c0c */ /* 0x000fe4000bf86270 */
[----:B------:R-:W-:-:S09]  /*11490*/  ISETP.GE.AND P2, PT, R138, UR5, PT ;  /* 0x000000058a007c0c */ /* 0x000fd2000bf46270 */
[CC--:B-1----:R-:W-:Y:S02]  /*114a0*/  @!P3 LEA R10, P0, R139.reuse, R2.reuse, 0x1 ;  /* 0x000000028b0ab211 */ /* 0x0c2fe400078008ff */
[----:B------:R-:W-:Y:S02]  /*114b0*/  @!P4 LEA R12, P1, R140, R2, 0x1 ;  /* 0x000000028c0cc211 */ /* 0x000fe400078208ff */
[----:B--2---:R-:W-:Y:S01]  /*114c0*/  @!P2 IMAD.WIDE R8, R138, 0x2, R2 ;  /* 0x000000028a08a825 */ /* 0x004fe200078e0202 */
[-C--:B------:R-:W-:Y:S02]  /*114d0*/  @!P3 LEA.HI.X R11, R139, R3.reuse, R149, 0x1, P0 ;  /* 0x000000038b0bb211 */ /* 0x080fe400000f0c95 */
[----:B------:R-:W-:Y:S02]  /*114e0*/  @!P4 LEA.HI.X R13, R140, R3, R148, 0x1, P1 ;  /* 0x000000038c0dc211 */ /* 0x000fe400008f0c94 */
[----:B------:R3:W-:Y:S04]  /*114f0*/  @!P2 ST.E.128 desc[UR48][R8.64], RZ ;  /* 0x000000ff0800a985 */ /* 0x0007e8000c101d30 */
[----:B------:R3:W-:Y:S04]  /*11500*/  @!P3 ST.E.128 desc[UR48][R10.64], RZ ;  /* 0x000000ff0a00b985 */ /* 0x0007e8000c101d30 */
[----:B------:R3:W-:Y:S02]  /*11510*/  @!P4 ST.E.128 desc[UR48][R12.64], RZ ;  /* 0x000000ff0c00c985 */ /* 0x0007e4000c101d30 */
.L_x_905:
[----:B------:R-:W-:Y:S05]  /*11520*/  BSYNC B1 ;  /* 0x0000000000017941 */ /* 0x000fea0003800000 */
.L_x_904:
[----:B------:R-:W-:Y:S01]  /*11530*/  VIADD R0, R0, 0x60 ;  /* 0x0000006000007836 */ /* 0x000fe20000000000 */
[----:B--2---:R2:W4:Y:S04]  /*11540*/  SHFL.IDX PT, R3, R5, 0x1, 0x1c1f ;  /* 0x003c1f0005037f89 */ /* 0x00452800000e0000 */
[----:B------:R-:W-:Y:S01]  /*11550*/  ISETP.GE.AND P0, PT, R0, R7, PT ;  /* 0x000000070000720c */ /* 0x000fe20003f06270 */
[----:B-1----:R2:W1:-:S12]  /*11560*/  SHFL.IDX PT, R2, R4, 0x1, 0x1c1f ;  /* 0x003c1f0004027f89 */ /* 0x00245800000e0000 */
[----:B--2---:R-:W-:Y:S05]  /*11570*/  @P0 BRA `(.L_x_901) ;  /* 0x0000000000300947 */ /* 0x004fea0003800000 */
[----:B------:R-:W-:Y:S02]  /*11580*/  ULDC UR5, c[0x0][0xac8] ;  /* 0x0002b20000057ab9 */ /* 0x000fe40000000800 */
[----:B------:R-:W-:Y:S02]  /*11590*/  ISETP.GE.AND P3, PT, R139, UR5, PT ;  /* 0x000000058b007c0c */ /* 0x000fe4000bf66270 */
[----:B------:R-:W-:Y:S02]  /*115a0*/  ISETP.GE.AND P4, PT, R140, UR5, PT ;  /* 0x000000058c007c0c */ /* 0x000fe4000bf86270 */
[----:B------:R-:W-:-:S09]  /*115b0*/  ISETP.GE.AND P2, PT, R138, UR5, PT ;  /* 0x000000058a007c0c */ /* 0x000fd2000bf46270 */
[CC--:B-1----:R-:W-:Y:S02]  /*115c0*/  @!P3 LEA R6, P0, R139.reuse, R2.reuse, 0x1 ;  /* 0x000000028b06b211 */ /* 0x0c2fe400078008ff */
[----:B---3--:R-:W-:Y:S02]  /*115d0*/  @!P4 LEA R8, P1, R140, R2, 0x1 ;  /* 0x000000028c08c211 */ /* 0x008fe400078208ff */
[----:B0---4-:R-:W-:Y:S01]  /*115e0*/  @!P2 IMAD.WIDE R4, R138, 0x2, R2 ;  /* 0x000000028a04a825 */ /* 0x011fe200078e0202 */
[-C--:B------:R-:W-:Y:S02]  /*115f0*/  @!P3 LEA.HI.X R7, R139, R3.reuse, R149, 0x1, P0 ;  /* 0x000000038b07b211 */ /* 0x080fe400000f0c95 */
[----:B------:R-:W-:Y:S02]  /*11600*/  @!P4 LEA.HI.X R9, R140, R3, R148, 0x1, P1 ;  /* 0x000000038c09c211 */ /* 0x000fe400008f0c94 */
[----:B------:R2:W-:Y:S04]  /*11610*/  @!P2 ST.E.128 desc[UR48][R4.64], RZ ;  /* 0x000000ff0400a985 */ /* 0x0005e8000c101d30 */
[----:B------:R2:W-:Y:S04]  /*11620*/  @!P3 ST.E.128 desc[UR48][R6.64], RZ ;  /* 0x000000ff0600b985 */ /* 0x0005e8000c101d30 */
[----:B------:R2:W-:Y:S02]  /*11630*/  @!P4 ST.E.128 desc[UR48][R8.64], RZ ;  /* 0x000000ff0800c985 */ /* 0x0005e4000c101d30 */
.L_x_901:
[----:B------:R-:W-:Y:S05]  /*11640*/  BSYNC B0 ;  /* 0x0000000000007941 */ /* 0x000fea0003800000 */
.L_x_897:
[----:B------:R-:W-:Y:S02]  /*11650*/  ULDC UR5, c[0x0][0xc38] ;  /* 0x00030e0000057ab9 */ /* 0x000fe40000000800 */
[----:B------:R-:W-:-:S06]  /*11660*/  UISETP.GE.AND UP0, UPT, UR4, UR5, UPT ;  /* 0x000000050400728c */ /* 0x000fcc000bf06270 */
[----:B------:R-:W-:-:S13]  /*11670*/  PLOP3.LUT P0, PT, PT, PT, UP0, 0x80, 0x0 ;  /* 0x000000000000781c */ /* 0x000fda0003f0f008 */
[----:B------:R-:W-:Y:S05]  /*11680*/  @!P0 BRA `(.L_x_906) ;  /* 0xfffffef800208947 */ /* 0x000fea000383ffff */
[----:B------:R-:W-:Y:S05]  /*11690*/  EXIT ;  /* 0x000000000000794d */ /* 0x000fea0003800000 */
.L_x_816:
[----:B------:R-:W-:-:S08]  /*116a0*/  NOP ;  /* 0x0000000000007918 */ /* 0x000fd00000000000 */
[----:B------:R-:W0:-:S00]  /*116b0*/  USETMAXREG.DEALLOC.CTAPOOL 0x20 ;  /* 0x00000020000079c8 */ /* 0x000e0000080e0500 */
[----:B0-----:R-:W-:-:S06]  /*116c0*/  LOP3.LUT R0, R0, 0x3, RZ, 0xc0, !PT ;  /* 0x0000000300007812 */ /* 0x001fcc00078ec0ff */
[----:B------:R-:W0:Y:S01]  /*116d0*/  S2UR UR6, SR_CTAID.X ;  /* 0x00000000000679c3 */ /* 0x000e220000002500 */
[----:B------:R-:W-:Y:S01]  /*116e0*/  LOP3.LUT R19, R19, 0xfffffffb, RZ, 0xc0, !PT ;  /* 0xfffffffb13137812 */ /* 0x000fe200078ec0ff */
[----:B------:R-:W-:Y:S01]  /*116f0*/  IMAD.MOV.U32 R16, RZ, RZ, RZ ;  /* 0x000000ffff107224 */ /* 0x000fe200078e00ff */
[----:B------:R1:W2:Y:S01]  /*11700*/  SHFL.IDX PT, R2, R0, RZ, 0x1f ;  /* 0x00001fff00027589 */ /* 0x0002a200000e0000 */
[----:B------:R-:W-:Y:S02]  /*11710*/  IMAD.MOV.U32 R24, RZ, RZ, 0x1 ;  /* 0x00000001ff187424 */ /* 0x000fe400078e00ff */
[----:B------:R-:W-:Y:S02]  /*11720*/  IMAD.MOV.U32 R29, RZ, RZ, RZ ;  /* 0x000000ffff1d7224 */ /* 0x000fe400078e00ff */
[----:B-1----:R-:W0:Y:S01]  /*11730*/  LDC R0, c[0x0][0xc38] ;  /* 0x00030e00ff007b82 */ /* 0x002e220000000800 */
[----:B--2---:R-:W-:-:S13]  /*11740*/  ISETP.NE.AND P0, PT, R2, RZ, PT ;  /* 0x000000ff0200720c */ /* 0x004fda0003f05270 */
[----:B------:R-:W-:Y:S01]  /*11750*/  @P0 LOP3.LUT R19, R19, 0x4, RZ, 0xfc, !PT ;  /* 0x0000000413130812 */ /* 0x000fe200078efcff */
[----:B------:R-:W-:Y:S06]  /*11760*/  @P0 BAR.ARV 0x4, 0x200 ;  /* 0x0108000000000b1d */ /* 0x000fec0000002000 */
[----:B0-----:R-:W-:-:S13]  /*11770*/  ISETP.LE.AND P0, PT, R0, UR6, PT ;  /* 0x0000000600007c0c */ /* 0x001fda000bf03270 */
[----:B------:R-:W-:Y:S05]  /*11780*/  @P0 BRA `(.L_x_907) ;  /* 0x0000004800640947 */ /* 0x000fea0003800000 */
[----:B------:R-:W0:Y:S01]  /*11790*/  S2R R6, SR_TID.X ;  /* 0x0000000000067919 */ /* 0x000e220000002100 */
[----:B------:R-:W1:Y:S01]  /*117a0*/  S2UR UR5, SR_CgaCtaId ;  /* 0x00000000000579c3 */ /* 0x000e620000008800 */
[----:B------:R-:W-:Y:S01]  /*117b0*/  UMOV UR4, 0x400 ;  /* 0x0000040000047882 */ /* 0x000fe20000000000 */
[----:B------:R-:W-:Y:S01]  /*117c0*/  IMAD.U32 R27, RZ, RZ, UR6 ;  /* 0x00000006ff1b7e24 */ /* 0x000fe2000f8e00ff */
[----:B------:R-:W-:Y:S01]  /*117d0*/  ULDC UR42, c[0x0][0xc] ;  /* 0x00000300002a7ab9 */ /* 0x000fe20000000800 */
[----:B------:R-:W-:Y:S01]  /*117e0*/  IMAD.MOV.U32 R24, RZ, RZ, 0x1 ;  /* 0x00000001ff187424 */ /* 0x000fe200078e00ff */
[----:B------:R-:W-:Y:S01]  /*117f0*/  ULDC.64 UR46, c[0x0][0x198] ;  /* 0x00006600002e7ab9 */ /* 0x000fe20000000a00 */
[----:B------:R-:W-:Y:S02]  /*11800*/  IMAD.MOV.U32 R29, RZ, RZ, RZ ;  /* 0x000000ffff1d7224 */ /* 0x000fe400078e00ff */
[----:B------:R-:W-:Y:S01]  /*11810*/  IMAD.MOV.U32 R16, RZ, RZ, RZ ;  /* 0x000000ffff107224 */ /* 0x000fe200078e00ff */
[----:B-1----:R-:W-:-:S06]  /*11820*/  ULEA UR4, UR5, UR4, 0x18 ;  /* 0x0000000405047291 */ /* 0x002fcc000f8ec03f */
[----:B------:R-:W-:Y:S01]  /*11830*/  IMAD.U32 R17, RZ, RZ, UR4 ;  /* 0x00000004ff117e24 */ /* 0x000fe2000f8e00ff */
[C---:B0-----:R-:W-:Y:S01]  /*11840*/  LOP3.LUT R5, R6.reuse, 0x7f, RZ, 0xc0, !PT ;  /* 0x0000007f06057812 */ /* 0x041fe200078ec0ff */
[C---:B------:R-:W-:Y:S01]  /*11850*/  IMAD.SHL.U32 R0, R6.reuse, 0x8, RZ ;  /* 0x0000000806007824 */ /* 0x040fe200078e00ff */
[----:B------:R-:W-:-:S03]  /*11860*/  LOP3.LUT R28, R6, 0x1f, RZ, 0xc0, !PT ;  /* 0x0000001f061c7812 */ /* 0x000fc600078ec0ff */
[----:B------:R-:W-:Y:S01]  /*11870*/  IMAD.SHL.U32 R4, R5, 0x8, RZ ;  /* 0x0000000805047824 */ /* 0x000fe200078e00ff */
[C---:B------:R-:W-:Y:S02]  /*11880*/  LOP3.LUT R3, R0.reuse, 0x20, RZ, 0xc0, !PT ;  /* 0x0000002000037812 */ /* 0x040fe400078ec0ff */
[----:B------:R-:W-:Y:S02]  /*11890*/  LOP3.LUT R2, R0, 0xd8, RZ, 0xc0, !PT ;  /* 0x000000d800027812 */ /* 0x000fe400078ec0ff */
[----:B------:R-:W-:Y:S02]  /*118a0*/  LOP3.LUT R3, R3, 0x300, R4, 0xf8, !PT ;  /* 0x0000030003037812 */ /* 0x000fe400078ef804 */
[----:B------:R-:W-:Y:S02]  /*118b0*/  LOP3.LUT R2, R2, 0x18, R6, 0x78, !PT ;  /* 0x0000001802027812 */ /* 0x000fe400078e7806 */
[----:B------:R-:W-:Y:S02]  /*118c0*/  LOP3.LUT R0, R0, 0x18, RZ, 0xc0, !PT ;  /* 0x0000001800007812 */ /* 0x000fe400078ec0ff */
[----:B------:R-:W-:Y:S01]  /*118d0*/  LOP3.LUT R26, R3, R2, RZ, 0xfc, !PT ;  /* 0x00000002031a7212 */ /* 0x000fe200078efcff */
[----:B------:R-:W-:Y:S01]  /*118e0*/  IMAD.SHL.U32 R2, R6, 0x20, RZ ;  /* 0x0000002006027824 */ /* 0x000fe200078e00ff */
[----:B------:R-:W-:-:S03]  /*118f0*/  SHF.R.U32.HI R3, RZ, 0x2, R5 ;  /* 0x00000002ff037819 */ /* 0x000fc60000011605 */
[----:B------:R-:W-:Y:S01]  /*11900*/  IMAD R26, R26, 0x2, R17 ;  /* 0x000000021a1a7824 */ /* 0x000fe200078e0211 */
[----:B------:R-:W-:Y:S02]  /*11910*/  LOP3.LUT R3, R3, 0x60, R2, 0xf8, !PT ;  /* 0x0000006003037812 */ /* 0x000fe400078ef802 */
[C---:B------:R-:W-:Y:S02]  /*11920*/  LOP3.LUT R2, R0.reuse, 0x20, RZ, 0xfc, !PT ;  /* 0x0000002000027812 */ /* 0x040fe400078efcff */
[----:B------:R-:W-:-:S07]  /*11930*/  LOP3.LUT R0, R0, 0x40, RZ, 0xfc, !PT ;  /* 0x0000004000007812 */ /* 0x000fce00078efcff */
.L_x_1005:
[----:B------:R-:W-:Y:S01]  /*11940*/  ULDC UR8, c[0x0][0xc60] ;  /* 0x0003180000087ab9 */ /* 0x000fe20000000800 */
[C---:B------:R-:W-:Y:S01]  /*11950*/  R2UR UR7, R27.reuse ;  /* 0x000000001b0772ca */ /* 0x040fe200000e0000 */
[----:B------:R-:W-:Y:S01]  /*11960*/  UISETP.NE.AND UP0, UPT, UR8, 0x1, UPT ;  /* 0x000000010800788c */ /* 0x000fe2000bf05270 */
[----:B------:R-:W-:-:S10]  /*11970*/  R2UR UR6, R27 ;  /* 0x000000001b0672ca */ /* 0x000fd400000e0000 */
        /* <DEDUP_REMOVED lines=9> */
[----:B0-----:R-:W-:Y:S05]  /*11a10*/  @!P0 BRA `(.L_x_908) ;  /* 0x0000000000208947 */ /* 0x001fea0003800000 */
        /* <DEDUP_REMOVED lines=8> */
.L_x_908:
[----:B------:R-:W-:Y:S01]  /*11aa0*/  ULDC UR9, c[0x0][0xc54] ;  /* 0x0003150000097ab9 */ /* 0x000fe20000000800 */
[----:B------:R-:W-:Y:S01]  /*11ab0*/  UMOV UR6, UR8 ;  /* 0x0000000800067c82 */ /* 0x000fe20008000000 */
[----:B------:R-:W-:-:S11]  /*11ac0*/  UISETP.NE.AND UP0, UPT, UR9, 0x1, UPT ;  /* 0x000000010900788c */ /* 0x000fd6000bf05270 */
[----:B------:R-:W-:Y:S02]  /*11ad0*/  @UP0 ULDC.64 UR10, c[0x0][0xc58] ;  /* 0x00031600000a0ab9 */ /* 0x000fe40000000a00 */
[----:B------:R-:W-:-:S04]  /*11ae0*/  UIMAD.WIDE.U32 UR4, UR8, UR10, URZ ;  /* 0x0000000a080472a5 */ /* 0x000fc8000f8e003f */
[----:B------:R-:W-:-:S04]  /*11af0*/  @UP0 USHF.R.U32.HI UR6, URZ, UR11, UR5 ;  /* 0x0000000b3f060299 */ /* 0x000fc80008011605 */
[----:B------:R-:W-:-:S12]  /*11b00*/  UIMAD UR4, UR6, UR9, URZ ;  /* 0x00000009060472a4 */ /* 0x000fd8000f8e023f */
.L_x_909:
[----:B------:R-:W-:Y:S02]  /*11b10*/  ULOP3.LUT UR5, URZ, UR6, URZ, 0x33, !UPT ;  /* 0x000000063f057292 */ /* 0x000fe4000f8e333f */
[----:B------:R-:W-:Y:S01]  /*11b20*/  UIADD3 UR4, UR8, -UR4, URZ ;  /* 0x8000000408047290 */ /* 0x000fe2000fffe03f */
[----:B------:R-:W-:Y:S01]  /*11b30*/  ULDC UR15, c[0x0][0xc48] ;  /* 0x00031200000f7ab9 */ /* 0x000fe20000000800 */
[----:B------:R-:W-:Y:S01]  /*11b40*/  ULDC UR9, c[0x0][0x448] ;  /* 0x0001120000097ab9 */ /* 0x000fe20000000800 */
[----:B------:R-:W-:Y:S01]  /*11b50*/  ULDC UR41, c[0x0][0xc3c] ;  /* 0x00030f0000297ab9 */ /* 0x000fe20000000800 */
[----:B------:R-:W-:Y:S02]  /*11b60*/  UISETP.NE.AND UP2, UPT, UR15, 0x1, UPT ;  /* 0x000000010f00788c */ /* 0x000fe4000bf45270 */
[----:B------:R-:W-:Y:S02]  /*11b70*/  UISETP.NE.AND UP1, UPT, UR9, 0x1, UPT ;  /* 0x000000010900788c */ /* 0x000fe4000bf25270 */
[----:B------:R-:W-:Y:S01]  /*11b80*/  UIADD3 UR41, UR5, UR41, URZ ;  /* 0x0000002905297290 */ /* 0x000fe2000fffe03f */
[----:B------:R-:W-:Y:S01]  /*11b90*/  ULDC UR14, c[0x0][0xc54] ;  /* 0x00031500000e7ab9 */ /* 0x000fe20000000800 */
[----:B------:R-:W-:Y:S01]  /*11ba0*/  ULDC.64 UR10, c[0x0][0x418] ;  /* 0x00010600000a7ab9 */ /* 0x000fe20000000a00 */
[----:B------:R-:W-:-:S02]  /*11bb0*/  UIMAD UR14, UR7, UR14, UR4 ;  /* 0x0000000e070e72a4 */ /* 0x000fc4000f8e0204 */
[----:B------:R-:W-:Y:S01]  /*11bc0*/  UISETP.NE.U32.AND UP0, UPT, UR10, URZ, UPT ;  /* 0x0000003f0a00728c */ /* 0x000fe2000bf05070 */
[----:B------:R-:W-:Y:S01]  /*11bd0*/  ULDC.64 UR4, c[0x0][0x9e0] ;  /* 0x0002780000047ab9 */ /* 0x000fe20000000a00 */
[----:B------:R-:W-:Y:S02]  /*11be0*/  UIMAD UR41, UR41, 0xc0, URZ ;  /* 0x000000c0292978a4 */ /* 0x000fe4000f8e023f */
[----:B------:R-:W-:Y:S02]  /*11bf0*/  UISETP.GE.AND UP3, UPT, UR5, 0x1, UPT ;  /* 0x000000010500788c */ /* 0x000fe4000bf66270 */
[----:B------:R-:W-:Y:S02]  /*11c00*/  UISETP.NE.AND.EX UP0, UPT, UR11, URZ, UPT, UP0 ;  /* 0x0000003f0b00728c */ /* 0x000fe4000bf05300 */
[----:B------:R-:W-:Y:S01]  /*11c10*/  UIADD3 UR9, UR41, 0xbf, URZ ;  /* 0x000000bf29097890 */ /* 0x000fe2000fffe03f */
[----:B------:R-:W-:Y:S01]  /*11c20*/  ULDC UR8, c[0x0][0x424] ;  /* 0x0001090000087ab9 */ /* 0x000fe20000000800 */
[----:B------:R-:W-:Y:S01]  /*11c30*/  ULDC UR6, c[0x0][0x288] ;  /* 0x0000a20000067ab9 */ /* 0x000fe20000000800 */
[----:B------:R-:W-:Y:S01]  /*11c40*/  @UP2 ULDC UR10, c[0x0][0xc4c] ;  /* 0x00031300000a2ab9 */ /* 0x000fe20000000800 */
[----:B------:R-:W-:Y:S01]  /*11c50*/  @UP1 ULDC UR12, c[0x0][0x44c] ;  /* 0x00011300000c1ab9 */ /* 0x000fe20000000800 */
[----:B------:R-:W-:Y:S01]  /*11c60*/  UIADD3 UR16, -UR6, 0x1, URZ ;  /* 0x0000000106107890 */ /* 0x000fe2000fffe13f */
[----:B------:R-:W-:Y:S01]  /*11c70*/  PLOP3.LUT P1, PT, PT, PT, UP3, 0x80, 0x0 ;  /* 0x000000000000781c */ /* 0x000fe20003f2f038 */
[----:B------:R-:W-:-:S02]  /*11c80*/  UIMAD.WIDE.U32 UR10, UR14, UR10, URZ ;  /* 0x0000000a0e0a72a5 */ /* 0x000fc4000f8e003f */
[----:B------:R-:W-:Y:S02]  /*11c90*/  USEL UR8, UR8, 0x1, UP0 ;  /* 0x0000000108087887 */ /* 0x000fe40008000000 */
[----:B------:R-:W-:Y:S01]  /*11ca0*/  UIMAD.WIDE.U32 UR12, UR9, UR12, URZ ;  /* 0x0000000c090c72a5 */ /* 0x000fe2000f8e003f */
[----:B------:R-:W-:Y:S01]  /*11cb0*/  ULDC UR7, c[0x0][0x2f0] ;  /* 0x0000bc0000077ab9 */ /* 0x000fe20000000800 */
[----:B------:R-:W-:Y:S01]  /*11cc0*/  @UP2 ULDC UR17, c[0x0][0xc50] ;  /* 0x0003140000112ab9 */ /* 0x000fe20000000800 */
[----:B------:R-:W-:Y:S01]  /*11cd0*/  @UP1 ULDC UR18, c[0x0][0x450] ;  /* 0x0001140000121ab9 */ /* 0x000fe20000000800 */
[----:B------:R-:W-:Y:S01]  /*11ce0*/  UMOV UR43, UR14 ;  /* 0x0000000e002b7c82 */ /* 0x000fe20008000000 */
[----:B------:R-:W-:Y:S02]  /*11cf0*/  UIMAD UR16, UR8, UR7, UR16 ;  /* 0x00000007081072a4 */ /* 0x000fe4000f8e0210 */
[----:B------:R-:W-:Y:S02]  /*11d00*/  @UP2 USHF.R.U32.HI UR43, URZ, UR17, UR11 ;  /* 0x000000113f2b2299 */ /* 0x000fe4000801160b */
[----:B------:R-:W-:-:S02]  /*11d10*/  @UP1 USHF.R.U32.HI UR9, URZ, UR18, UR13 ;  /* 0x000000123f091299 */ /* 0x000fc4000801160d */
[----:B------:R-:W-:Y:S02]  /*11d20*/  UIADD3 UR36, -UR43, URZ, URZ ;  /* 0x0000003f2b247290 */ /* 0x000fe4000fffe13f */
[----:B------:R-:W-:Y:S02]  /*11d30*/  UIADD3 UR10, UR16, UR9, URZ ;  /* 0x00000009100a7290 */ /* 0x000fe4000fffe03f */
[----:B------:R-:W-:Y:S02]  /*11d40*/  UIMAD UR36, UR15, UR36, UR14 ;  /* 0x000000240f2472a4 */ /* 0x000fe4000f8e020e */
[----:B------:R-:W-:Y:S01]  /*11d50*/  UIADD3 UR4, UR10, UR4, URZ ;  /* 0x000000040a047290 */ /* 0x000fe2000fffe03f */
[----:B------:R-:W-:Y:S11]  /*11d60*/  @!P1 BRA `(.L_x_910) ;  /* 0x0000000000449947 */ /* 0x000ff60003800000 */
        /* <DEDUP_REMOVED lines=10> */
.L_x_911:
[----:B------:R-:W-:-:S11]  /*11e10*/  UISETP.NE.AND UP0, UPT, UR5, 0x1, UPT ;  /* 0x000000010500788c */ /* 0x000fd6000bf05270 */
[----:B------:R-:W-:Y:S02]  /*11e20*/  @UP0 ULDC.64 UR12, c[0x0][0x9e8] ;  /* 0x00027a00000c0ab9 */ /* 0x000fe40000000a00 */
[----:B------:R-:W-:-:S04]  /*11e30*/  UIMAD.WIDE.U32 UR10, UR9, UR12, URZ ;  /* 0x0000000c090a72a5 */ /* 0x000fc8000f8e003f */
[----:B------:R-:W-:-:S12]  /*11e40*/  @UP0 USHF.R.U32.HI UR9, URZ, UR13, UR11 ;  /* 0x0000000d3f090299 */ /* 0x000fd8000801160b */
.L_x_912:
[----:B------:R-:W-:-:S04]  /*11e50*/  UIMAD UR9, UR9, UR5, UR5 ;  /* 0x00000005090972a4 */ /* 0x000fc8000f8e0205 */
[----:B------:R-:W-:-:S04]  /*11e60*/  UISETP.LT.AND UP0, UPT, UR4, UR9, UPT ;  /* 0x000000090400728c */ /* 0x000fc8000bf01270 */
[----:B------:R-:W-:-:S12]  /*11e70*/  USEL UR4, UR4, UR9, UP0 ;  /* 0x0000000904047287 */ /* 0x000fd80008000000 */
.L_x_910:
[----:B------:R-:W-:Y:S02]  /*11e80*/  UIMAD UR13, UR8, UR7, 0x7f ;  /* 0x0000007f080d74a4 */ /* 0x000fe4000f8e0207 */
[----:B------:R-:W-:Y:S02]  /*11e90*/  UIADD3 UR4, UR4, 0x7f, URZ ;  /* 0x0000007f04047890 */ /* 0x000fe4000fffe03f */
[----:B------:R-:W-:Y:S02]  /*11ea0*/  USHF.R.S32.HI UR14, URZ, 0x1f, UR13 ;  /* 0x0000001f3f0e7899 */ /* 0x000fe4000801140d */
[----:B------:R-:W-:Y:S01]  /*11eb0*/  USHF.R.S32.HI UR9, URZ, 0x1f, UR4 ;  /* 0x0000001f3f097899 */ /* 0x000fe20008011404 */
[----:B------:R-:W-:Y:S01]  /*11ec0*/  @UP1 ULDC UR10, c[0x0][0x44c] ;  /* 0x00011300000a1ab9 */ /* 0x000fe20000000800 */
[----:B------:R-:W-:Y:S02]  /*11ed0*/  ULEA.HI UR14, UR14, UR13, URZ, 0x7 ;  /* 0x0000000d0e0e7291 */ /* 0x000fe4000f8f383f */
[----:B------:R-:W-:-:S02]  /*11ee0*/  UIMAD.WIDE.U32 UR10, UR41, UR10, URZ ;  /* 0x0000000a290a72a5 */ /* 0x000fc4000f8e003f */
[----:B------:R-:W-:Y:S01]  /*11ef0*/  ULEA.HI UR9, UR9, UR4, URZ, 0x7 ;  /* 0x0000000409097291 */ /* 0x000fe2000f8f383f */
[----:B------:R-:W-:Y:S01]  /*11f00*/  @UP1 ULDC UR15, c[0x0][0x450] ;  /* 0x00011400000f1ab9 */ /* 0x000fe20000000800 */
[----:B------:R-:W-:Y:S01]  /*11f10*/  UMOV UR12, UR41 ;  /* 0x00000029000c7c82 */ /* 0x000fe20008000000 */
[----:B------:R-:W-:Y:S02]  /*11f20*/  UIMAD UR4, UR8, UR7, -UR6 ;  /* 0x00000007080472a4 */ /* 0x000fe4000f8e0a06 */
[----:B------:R-:W-:Y:S02]  /*11f30*/  USHF.R.S32.HI UR14, URZ, 0x7, UR14 ;  /* 0x000000073f0e7899 */ /* 0x000fe4000801140e */
[----:B------:R-:W-:Y:S02]  /*11f40*/  USHF.R.S32.HI UR9, URZ, 0x7, UR9 ;  /* 0x000000073f097899 */ /* 0x000fe40008011409 */
[----:B------:R-:W-:Y:S02]  /*11f50*/  @UP1 USHF.R.U32.HI UR12, URZ, UR15, UR11 ;  /* 0x0000000f3f0c1299 */ /* 0x000fe4000801160b */
[----:B------:R-:W-:-:S02]  /*11f60*/  UISETP.LT.AND UP0, UPT, UR14, UR9, UPT ;  /* 0x000000090e00728c */ /* 0x000fc4000bf01270 */
[----:B------:R-:W-:Y:S01]  /*11f70*/  UIADD3 UR4, UR4, UR12, URZ ;  /* 0x0000000c04047290 */ /* 0x000fe2000fffe03f */
[----:B------:R-:W-:Y:S01]  /*11f80*/  ULDC UR8, c[0x0][0x9dc] ;  /* 0x0002770000087ab9 */ /* 0x000fe20000000800 */
[----:B------:R-:W-:Y:S02]  /*11f90*/  USEL UR40, UR14, UR9, UP0 ;  /* 0x000000090e287287 */ /* 0x000fe40008000000 */
        /* <DEDUP_REMOVED lines=12> */
.L_x_914:
[----:B------:R-:W-:-:S11]  /*12060*/  UISETP.NE.AND UP0, UPT, UR5, 0x1, UPT ;  /* 0x000000010500788c */ /* 0x000fd6000bf05270 */
[----:B------:R-:W-:Y:S02]  /*12070*/  @UP0 ULDC.64 UR10, c[0x0][0x9e8] ;  /* 0x00027a00000a0ab9 */ /* 0x000fe40000000a00 */
[----:B------:R-:W-:-:S04]  /*12080*/  UIMAD.WIDE.U32 UR6, UR4, UR10, URZ ;  /* 0x0000000a040672a5 */ /* 0x000fc8000f8e003f */
[----:B------:R-:W-:-:S12]  /*12090*/  @UP0 USHF.R.U32.HI UR4, URZ, UR11, UR7 ;  /* 0x0000000b3f040299 */ /* 0x000fd80008011607 */
.L_x_915:
[----:B------:R-:W-:-:S04]  /*120a0*/  UIMAD UR4, UR4, UR5, URZ ;  /* 0x00000005040472a4 */ /* 0x000fc8000f8e023f */
[----:B------:R-:W-:-:S04]  /*120b0*/  UISETP.LT.AND UP0, UPT, UR8, UR4, UPT ;  /* 0x000000040800728c */ /* 0x000fc8000bf01270 */
[----:B------:R-:W-:-:S12]  /*120c0*/  USEL UR8, UR8, UR4, !UP0 ;  /* 0x0000000408087287 */ /* 0x000fd8000c000000 */
.L_x_913:
[----:B------:R-:W-:Y:S01]  /*120d0*/  USHF.R.S32.HI UR4, URZ, 0x1f, UR8 ;  /* 0x0000001f3f047899 */ /* 0x000fe20008011408 */
[----:B------:R-:W-:Y:S03]  /*120e0*/  BSSY B7, `(.L_x_916) ;  /* 0x00003ea000077945 */ /* 0x000fe60003800000 */
[----:B------:R-:W-:-:S04]  /*120f0*/  ULEA.HI UR4, UR4, UR8, URZ, 0x7 ;  /* 0x0000000804047291 */ /* 0x000fc8000f8f383f */
[----:B------:R-:W-:-:S04]  /*12100*/  USHF.R.S32.HI UR4, URZ, 0x7, UR4 ;  /* 0x000000073f047899 */ /* 0x000fc80008011404 */
[----:B------:R-:W-:-:S04]  /*12110*/  UISETP.LT.AND UP0, UPT, URZ, UR4, UPT ;  /* 0x000000043f00728c */ /* 0x000fc8000bf01270 */
[----:B------:R-:W-:-:S04]  /*12120*/  USEL UR39, URZ, UR4, !UP0 ;  /* 0x000000043f277287 */ /* 0x000fc8000c000000 */
[----:B------:R-:W-:-:S06]  /*12130*/  UISETP.GT.AND UP0, UPT, UR40, UR39, UPT ;  /* 0x000000272800728c */ /* 0x000fcc000bf04270 */
[----:B------:R-:W-:-:S13]  /*12140*/  PLOP3.LUT P0, PT, PT, PT, UP0, 0x80, 0x0 ;  /* 0x000000000000781c */ /* 0x000fda0003f0f008 */
[----:B------:R-:W-:Y:S05]  /*12150*/  @P0 BRA `(.L_x_917) ;  /* 0x0000000000440947 */ /* 0x000fea0003800000 */
[----:B------:R-:W0:Y:S02]  /*12160*/  S2R R0, SR_TID.X ;  /* 0x0000000000007919 */ /* 0x000e240000002100 */
[----:B0-----:R-:W-:-:S04]  /*12170*/  LOP3.LUT R0, R0, 0x7f, RZ, 0xc0, !PT ;  /* 0x0000007f00007812 */ /* 0x001fc800078ec0ff */
[----:B------:R-:W-:-:S13]  /*12180*/  ISETP.NE.AND P1, PT, R0, RZ, PT ;  /* 0x000000ff0000720c */ /* 0x000fda0003f25270 */
[----:B------:R-:W-:Y:S05]  /*12190*/  @P1 BRA `(.L_x_918) ;  /* 0x0000003c00781947 */ /* 0x000fea0003800000 */
[----:B------:R-:W0:Y:S01]  /*121a0*/  S2R R5, SR_LANEID ;  /* 0x0000000000057919 */ /* 0x000e220000000000 */
[----:B------:R-:W-:Y:S01]  /*121b0*/  VOTEU.ANY UR4, UPT, PT ;  /* 0x0000000000047886 */ /* 0x000fe200038e0100 */
[----:B------:R-:W1:Y:S01]  /*121c0*/  LDC.64 R2, c[0x0][0xc80] ;  /* 0x00032000ff027b82 */ /* 0x000e620000000a00 */
[----:B------:R-:W0:Y:S02]  /*121d0*/  FLO.U32 R0, UR4 ;  /* 0x0000000400007d00 */ /* 0x000e2400080e0000 */
[----:B0-----:R-:W-:-:S06]  /*121e0*/  ISETP.EQ.U32.AND P0, PT, R0, R5, PT ;  /* 0x000000050000720c */ /* 0x001fcc0003f02070 */
[----:B------:R-:W1:Y:S07]  /*121f0*/  POPC R5, UR4 ;  /* 0x0000000400057d09 */ /* 0x000e6e0008000000 */
[----:B-1----:R-:W2:Y:S01]  /*12200*/  @P0 ATOMG.E.ADD.STRONG.GPU PT, R3, desc[UR48][R2.64], R5 ;  /* 0x00000005020309a8 */ /* 0x002ea200081ee1f0 */
[----:B------:R-:W0:Y:S02]  /*12210*/  S2R R4, SR_LTMASK ;  /* 0x0000000000047919 */ /* 0x000e240000003900 */
[----:B0-----:R-:W-:-:S04]  /*12220*/  LOP3.LUT R4, R4, UR4, RZ, 0xc0, !PT ;  /* 0x0000000404047c12 */ /* 0x001fc8000f8ec0ff */
[----:B------:R-:W0:Y:S01]  /*12230*/  POPC R27, R4 ;  /* 0x00000004001b7309 */ /* 0x000e220000000000 */
[----:B--2---:R-:W0:Y:S02]  /*12240*/  SHFL.IDX PT, R0, R3, R0, 0x1f ;  /* 0x00001f0003007589 */ /* 0x004e2400000e0000 */
[----:B0-----:R-:W-:Y:S01]  /*12250*/  IADD3 R27, R0, UR42, R27 ;  /* 0x0000002a001b7c10 */ /* 0x001fe2000fffe01b */
[----:B------:R-:W-:Y:S06]  /*12260*/  BRA `(.L_x_918) ;  /* 0x0000003c00447947 */ /* 0x000fec0003800000 */
.L_x_917:
        /* <DEDUP_REMOVED lines=20> */
.L_x_920:
[----:B------:R-:W-:Y:S05]  /*123b0*/  BSYNC B6 ;  /* 0x0000000000067941 */ /* 0x000fea0003800000 */
.L_x_919:
        /* <DEDUP_REMOVED lines=8> */
[----:B------:R0:W1:Y:S01]  /*12440*/  LDC.64 R2, c[0x4][R18] ;  /* 0x0100000012027b82 */ /* 0x0000620000000a00 */
        /* <DEDUP_REMOVED lines=11> */
.L_x_923:
        /* <DEDUP_REMOVED lines=15> */
.L_x_922:
[----:B------:R-:W-:Y:S05]  /*125f0*/  BSYNC B6 ;  /* 0x0000000000067941 */ /* 0x000fea0003800000 */
.L_x_921:
[----:B------:R-:W-:Y:S01]  /*12600*/  ULDC.64 UR4, c[0x0][0x9f8] ;  /* 0x00027e0000047ab9 */ /* 0x000fe20000000a00 */
[----:B------:R-:W-:Y:S01]  /*12610*/  IMAD.U32 R23, RZ, RZ, UR43 ;  /* 0x0000002bff177e24 */ /* 0x000fe2000f8e00ff */
[----:B------:R-:W-:-:S04]  /*12620*/  UISETP.NE.U32.AND UP0, UPT, UR4, URZ, UPT ;  /* 0x0000003f0400728c */ /* 0x000fc8000bf05070 */
[----:B------:R-:W-:-:S06]  /*12630*/  UISETP.NE.AND.EX UP0, UPT, UR5, URZ, UPT, UP0 ;  /* 0x0000003f0500728c */ /* 0x000fcc000bf05300 */
[----:B------:R-:W-:-:S05]  /*12640*/  PLOP3.LUT P0, PT, PT, PT, UP0, 0x80, 0x0 ;  /* 0x000000000000781c */ /* 0x000fca0003f0f008 */
[----:B------:R-:W-:Y:S02]  /*12650*/  @UP0 ULDC.64 UR4, c[0x0][0x9f8] ;  /* 0x00027e0000040ab9 */ /* 0x000fe40000000a00 */
[----:B------:R-:W-:-:S06]  /*12660*/  @UP0 UIMAD.WIDE UR4, UR43, 0x4, UR4 ;  /* 0x000000042b0408a5 */ /* 0x000fcc000f8e0204 */
[----:B------:R-:W-:Y:S02]  /*12670*/  IMAD.U32 R2, RZ, RZ, UR4 ;  /* 0x00000004ff027e24 */ /* 0x000fe4000f8e00ff */
[----:B------:R-:W-:-:S05]  /*12680*/  IMAD.U32 R3, RZ, RZ, UR5 ;  /* 0x00000005ff037e24 */ /* 0x000fca000f8e00ff */
[----:B------:R0:W2:Y:S01]  /*12690*/  @P0 LDG.E R23, desc[UR48][R2.64] ;  /* 0x0000003002170981 */ /* 0x0000a2000c1e1900 */
[----:B------:R-:W-:Y:S01]  /*126a0*/  UMOV UR4, 0xffffffff ;  /* 0xffffffff00047882 */ /* 0x000fe20000000000 */
[----:B------:R-:W-:Y:S01]  /*126b0*/  IMAD.U32 R22, RZ, RZ, UR40 ;  /* 0x00000028ff167e24 */ /* 0x000fe2000f8e00ff */
[----:B------:R-:W-:Y:S01]  /*126c0*/  LOP3.LUT R19, R19, 0xfffffffe, RZ, 0xc0, !PT ;  /* 0xfffffffe13137812 */ /* 0x000fe200078ec0ff */
[----:B------:R-:W1:Y:S02]  /*126d0*/  S2R R18, SR_TID.X ;  /* 0x0000000000127919 */ /* 0x000e640000002100 */
[----:B------:R-:W-:Y:S01]  /*126e0*/  VIADD R22, R22, 0xffffffff ;  /* 0xffffffff16167836 */ /* 0x000fe20000000000 */
[----:B0-----:R-:W0:Y:S02]  /*126f0*/  LDC.64 R2, c[0x0][0x418] ;  /* 0x00010600ff027b82 */ /* 0x001e240000000a00 */
[----:B0-----:R-:W-:Y:S02]  /*12700*/  ISETP.NE.U32.AND P0, PT, R2, RZ, PT ;  /* 0x000000ff0200720c */ /* 0x001fe40003f05070 */
[----:B-1----:R-:W-:-:S02]  /*12710*/  SHF.R.U32.HI R20, RZ, 0x5, R18 ;  /* 0x00000005ff147819 */ /* 0x002fc40000011612 */
[----:B------:R-:W-:Y:S02]  /*12720*/  ISETP.NE.AND.EX P1, PT, R3, RZ, PT, P0 ;  /* 0x000000ff0300720c */ /* 0x000fe40003f25300 */
[----:B------:R-:W-:-:S11]  /*12730*/  LOP3.LUT R20, R20, 0x3, RZ, 0xc0, !PT ;  /* 0x0000000314147812 */ /* 0x000fd600078ec0ff */
[----:B------:R-:W-:Y:S02]  /*12740*/  @P1 LOP3.LUT R19, R19, 0x1, RZ, 0xfc, !PT ;  /* 0x0000000113131812 */ /* 0x000fe400078efcff */
[----:B--2---:R-:W-:Y:S02]  /*12750*/  SHF.R.S32.HI R25, RZ, 0x1f, R23 ;  /* 0x0000001fff197819 */ /* 0x004fe40000011417 */
[----:B------:R-:W-:Y:S01]  /*12760*/  SEL R18, R23, RZ, !P1 ;  /* 0x000000ff17127207 */ /* 0x000fe20004800000 */
[----:B------:R-:W-:Y:S06]  /*12770*/  BRA.DIV UR4, `(.L_x_924) ;  /* 0x0000004204207947 */ /* 0x000fec000b800000 */
[----:B------:R0:W1:Y:S02]  /*12780*/  SHFL.IDX PT, R14, R20, RZ, 0x1f ;  /* 0x00001fff140e7589 */ /* 0x00006400000e0000 */
.L_x_1020:
[----:B-1----:R-:W-:Y:S02]  /*12790*/  ISETP.NE.AND P0, PT, R14, RZ, PT ;  /* 0x000000ff0e00720c */ /* 0x002fe40003f05270 */
[----:B------:R-:W-:Y:S02]  /*127a0*/  PLOP3.LUT P2, PT, PT, PT, PT, 0x8, 0x0 ;  /* 0x000000000000781c */ /* 0x000fe40003f4e170 */
[----:B------:R-:W-:-:S11]  /*127b0*/  LOP3.LUT R19, R19, 0xfffffffd, RZ, 0xc0, !PT ;  /* 0xfffffffd13137812 */ /* 0x000fd600078ec0ff */
[----:B------:R-:W-:Y:S01]  /*127c0*/  @P2 LOP3.LUT R19, R19, 0x2, RZ, 0xfc, !PT ;  /* 0x0000000213132812 */ /* 0x000fe200078efcff */
[----:B------:R-:W-:Y:S06]  /*127d0*/  @P0 BRA `(.L_x_925) ;  /* 0x0000000400140947 */ /* 0x000fec0003800000 */
[----:B------:R-:W-:-:S03]  /*127e0*/  UMOV UR4, 0xffffffff ;  /* 0xffffffff00047882 */ /* 0x000fc60000000000 */
[----:B------:R-:W-:Y:S05]  /*127f0*/  BRA.DIV UR4, `(.L_x_926) ;  /* 0x0000004204207947 */ /* 0x000fea000b800000 */
[----:B------:R-:W-:-:S13]  /*12800*/  ELECT P6, URZ, PT ;  /* 0x00000000003f782f */ /* 0x000fda00038c0000 */
.L_x_1023:
[----:B------:R-:W-:Y:S05]  /*12810*/  @!P6 BRA `(.L_x_925) ;  /* 0x000000040004e947 */ /* 0x000fea0003800000 */
[----:B------:R-:W-:Y:S01]  /*12820*/  IMAD.MOV.U32 R18, RZ, RZ, R23 ;  /* 0x000000ffff127224 */ /* 0x000fe200078e0017 */
[----:B------:R-:W-:Y:S06]  /*12830*/  @!P1 BRA `(.L_x_927) ;  /* 0x0000000000489947 */ /* 0x000fec0003800000 */
[----:B------:R-:W1:Y:S01]  /*12840*/  LDC R0, c[0x0][0x43c] ;  /* 0x00010f00ff007b82 */ /* 0x000e620000000800 */
[----:B------:R-:W-:Y:S01]  /*12850*/  IMAD.MOV.U32 R6, RZ, RZ, R22 ;  /* 0x000000ffff067224 */ /* 0x000fe200078e0016 */
[----:B------:R-:W-:Y:S02]  /*12860*/  ULDC.64 UR4, c[0x0][0x428] ;  /* 0x00010a0000047ab9 */ /* 0x000fe40000000a00 */
[----:B------:R-:W-:-:S04]  /*12870*/  IMAD R8, R25, UR4, RZ ;  /* 0x0000000419087c24 */ /* 0x000fc8000f8e02ff */
[----:B------:R-:W-:Y:S01]  /*12880*/  IMAD R7, R23, UR5, R8 ;  /* 0x0000000517077c24 */ /* 0x000fe2000f8e0208 */
[----:B-1----:R-:W-:-:S13]  /*12890*/  ISETP.NE.AND P0, PT, R0, 0x1, PT ;  /* 0x000000010000780c */ /* 0x002fda0003f05270 */
[----:B------:R-:W1:Y:S02]  /*128a0*/  @P0 LDC.64 R4, c[0x0][0x440] ;  /* 0x00011000ff040b82 */ /* 0x000e640000000a00 */
[----:B-1----:R-:W-:-:S05]  /*128b0*/  @P0 IMAD.HI.U32 R4, R22, R4, RZ ;  /* 0x0000000416040227 */ /* 0x002fca00078e00ff */
[----:B------:R-:W-:-:S04]  /*128c0*/  @P0 SHF.R.U32.HI R6, RZ, R5, R4 ;  /* 0x00000005ff060219 */ /* 0x000fc80000011604 */
[--C-:B------:R-:W-:Y:S01]  /*128d0*/  SHF.R.S32.HI R5, RZ, 0x1f, R6.reuse ;  /* 0x0000001fff057819 */ /* 0x100fe20000011406 */
[----:B------:R-:W-:-:S04]  /*128e0*/  IMAD.MOV.U32 R4, RZ, RZ, R6 ;  /* 0x000000ffff047224 */ /* 0x000fc800078e0006 */
[----:B------:R-:W-:-:S04]  /*128f0*/  IMAD.WIDE.U32 R4, R23, UR4, R4 ;  /* 0x0000000417047c25 */ /* 0x000fc8000f8e0004 */
[----:B------:R-:W-:Y:S01]  /*12900*/  IMAD.IADD R5, R5, 0x1, R7 ;  /* 0x0000000105057824 */ /* 0x000fe200078e0207 */
[----:B------:R-:W-:-:S04]  /*12910*/  LEA R2, P0, R4, R2, 0x2 ;  /* 0x0000000204027211 */ /* 0x000fc800078010ff */
[----:B------:R-:W-:-:S05]  /*12920*/  LEA.HI.X R3, R4, R3, R5, 0x2, P0 ;  /* 0x0000000304037211 */ /* 0x000fca00000f1405 */
[----:B------:R1:W5:Y:S01]  /*12930*/  LDG.E R18, desc[UR48][R2.64] ;  /* 0x0000003002127981 */ /* 0x000362000c1e1900 */
[----:B------:R-:W-:-:S04]  /*12940*/  IMAD.MOV R5, RZ, RZ, -R6 ;  /* 0x000000ffff057224 */ /* 0x000fc800078e0a06 */
[----:B------:R-:W-:-:S07]  /*12950*/  IMAD R22, R0, R5, R22 ;  /* 0x0000000500167224 */ /* 0x000fce00078e0216 */
.L_x_927:
[----:B------:R-:W2:Y:S01]  /*12960*/  S2R R0, SR_TID.X ;  /* 0x0000000000007919 */ /* 0x000ea20000002100 */
[----:B-1----:R-:W-:Y:S01]  /*12970*/  IMAD R3, R16, 0x8, R17 ;  /* 0x0000000810037824 */ /* 0x002fe200078e0211 */
[----:B--2---:R-:W-:Y:S02]  /*12980*/  LOP3.LUT R2, R0, 0x7f, RZ, 0xc0, !PT ;  /* 0x0000007f00027812 */ /* 0x004fe400078ec0ff */
[----:B------:R-:W-:Y:S02]  /*12990*/  SHF.L.U32 R0, R24, 0x1f, RZ ;  /* 0x0000001f18007819 */ /* 0x000fe400000006ff */
[----:B------:R-:W-:Y:S02]  /*129a0*/  ISETP.NE.AND P1, PT, R2, RZ, PT ;  /* 0x000000ff0200720c */ /* 0x000fe40003f25270 */
[----:B------:R-:W1:Y:S02]  /*129b0*/  SYNCS.PHASECHK.TRANS64.TRYWAIT P0, [R3+URZ+0x2d840], R0 ;  /* 0x02d84000030075a7 */ /* 0x000e64000800017f */
[----:B-1----:R-:W-:Y:S09]  /*129c0*/  @!P0 BRA `(.L_x_928) ;  /* 0x0000003c00cc8947 */ /* 0x002ff20003800000 */
.L_x_1024:
[----:B------:R-:W-:Y:S05]  /*129d0*/  @P1 BRA `(.L_x_929) ;  /* 0x0000000000141947 */ /* 0x000fea0003800000 */
[----:B------:R-:W-:Y:S01]  /*129e0*/  ISETP.NE.AND P0, PT, R28, RZ, PT ;  /* 0x000000ff1c00720c */ /* 0x000fe20003f05270 */
[----:B-1----:R-:W-:-:S04]  /*129f0*/  IMAD.MOV.U32 R0, RZ, RZ, 0x6000 ;  /* 0x00006000ff007424 */ /* 0x002fc800078e00ff */
[----:B------:R2:W-:Y:S08]  /*12a00*/  SYNCS.ARRIVE.TRANS64 RZ, [R3+URZ+0x2d830], R0 ;  /* 0x02d8300003ff79a7 */ /* 0x0005f0000800003f */
[----:B------:R-:W-:Y:S05]  /*12a10*/  @!P0 BRA `(.L_x_929) ;  /* 0x0000000000048947 */ /* 0x000fea0003800000 */
[----:B------:R-:W-:Y:S01]  /*12a20*/  BPT.TRAP 0x1 ;  /* 0x000000040000795c */ /* 0x000fe20000300000 */
.L_x_929:
[----:B-12---:R-:W-:Y:S01]  /*12a30*/  IMAD R0, R16, 0x6000, R17 ;  /* 0x0000600010007824 */ /* 0x006fe200078e0211 */
[----:B------:R-:W-:Y:S01]  /*12a40*/  R2UR UR33, R3 ;  /* 0x00000000032172ca */ /* 0x000fe200000e0000 */
[----:B------:R-:W-:Y:S01]  /*12a50*/  UIADD3 UR4, UP0, UR46, 0x370, URZ ;  /* 0x000003702e047890 */ /* 0x000fe2000ff1e03f */
[----:B------:R-:W-:Y:S01]  /*12a60*/  R2UR UR35, R22 ;  /* 0x00000000162372ca */ /* 0x000fe200000e0000 */
[----:B------:R-:W-:Y:S01]  /*12a70*/  UMOV UR6, 0x0 ;  /* 0x0000000000067882 */ /* 0x000fe20000000000 */
[----:B------:R-:W-:Y:S01]  /*12a80*/  R2UR UR8, R0 ;  /* 0x00000000000872ca */ /* 0x000fe200000e0000 */
[----:B------:R-:W-:Y:S01]  /*12a90*/  UIADD3.X UR5, URZ, UR47, URZ, UP0, !UPT ;  /* 0x0000002f3f057290 */ /* 0x000fe200087fe43f */
[----:B-----5:R-:W-:Y:S01]  /*12aa0*/  R2UR UR37, R18 ;  /* 0x00000000122572ca */ /* 0x020fe200000e0000 */
[----:B------:R-:W-:Y:S01]  /*12ab0*/  UMOV UR7, 0x14f00000 ;  /* 0x14f0000000077882 */ /* 0x000fe20000000000 */
[----:B------:R-:W-:Y:S01]  /*12ac0*/  UMOV UR34, URZ ;  /* 0x0000003f00227c82 */ /* 0x000fe20008000000 */
[----:B------:R-:W-:Y:S01]  /*12ad0*/  UMOV UR18, 0x20 ;  /* 0x0000002000127882 */ /* 0x000fe20000000000 */
[----:B------:R-:W-:Y:S01]  /*12ae0*/  UMOV UR20, UR36 ;  /* 0x0000002400147c82 */ /* 0x000fe20008000000 */
[----:B------:R-:W-:Y:S01]  /*12af0*/  UMOV UR10, 0x40 ;  /* 0x00000040000a7882 */ /* 0x000fe20000000000 */
[----:B------:R-:W-:Y:S01]  /*12b00*/  UMOV UR12, UR36 ;  /* 0x00000024000c7c82 */ /* 0x000fe20008000000 */
[----:B------:R-:W-:Y:S01]  /*12b10*/  UIADD3 UR33, UR33, 0x2d830, URZ ;  /* 0x0002d83021217890 */ /* 0x000fe2000fffe03f */
[----:B------:R-:W-:Y:S01]  /*12b20*/  PLOP3.LUT P0, PT, PT, PT, PT, 0x80, 0x0 ;  /* 0x000000000000781c */ /* 0x000fe20003f0f070 */
[----:B------:R-:W-:Y:S01]  /*12b30*/  USHF.L.U32 UR35, UR35, 0x7, URZ ;  /* 0x0000000723237899 */ /* 0x000fe2000800063f */
[----:B------:R-:W-:Y:S01]  /*12b40*/  LOP3.LUT R19, R19, 0xfffffffd, RZ, 0xc0, !PT ;  /* 0xfffffffd13137812 */ /* 0x000fe200078ec0ff */
[----:B------:R-:W-:-:S02]  /*12b50*/  UIADD3 UR32, UR8, 0x15400, URZ ;  /* 0x0001540008207890 */ /* 0x000fc4000fffe03f */
[----:B------:R-:W-:Y:S02]  /*12b60*/  UIADD3 UR16, UR8, 0x17400, URZ ;  /* 0x0001740008107890 */ /* 0x000fe4000fffe03f */
[----:B------:R-:W-:Y:S01]  /*12b70*/  UIADD3 UR8, UR8, 0x19400, URZ ;  /* 0x0001940008087890 */ /* 0x000fe2000fffe03f */
[----:B------:R-:W-:Y:S01]  /*12b80*/  UMOV UR21, UR37 ;  /* 0x0000002500157c82 */ /* 0x000fe20008000000 */
[----:B------:R-:W-:Y:S01]  /*12b90*/  UMOV UR17, UR33 ;  /* 0x0000002100117c82 */ /* 0x000fe20008000000 */
[----:B------:R-:W-:Y:S01]  /*12ba0*/  UMOV UR19, UR35 ;  /* 0x0000002300137c82 */ /* 0x000fe20008000000 */
[----:B------:R-:W-:Y:S01]  /*12bb0*/  UMOV UR13, UR37 ;  /* 0x00000025000d7c82 */ /* 0x000fe20008000000 */
[----:B------:R-:W-:Y:S01]  /*12bc0*/  UMOV UR9, UR33 ;  /* 0x0000002100097c82 */ /* 0x000fe20008000000 */
[----:B------:R-:W-:Y:S01]  /*12bd0*/  UMOV UR11, UR35 ;  /* 0x00000023000b7c82 */ /* 0x000fe20008000000 */
[----:B------:R1:W-:Y:S01]  /*12be0*/  UTMALDG.4D [UR32], [UR4], desc[UR6] ;  /* 0x00000620040075b4 */ /* 0x0003e20008019000 */
[----:B------:R-:W-:Y:S01]  /*12bf0*/  @P0 LOP3.LUT R19, R19, 0x2, RZ, 0xfc, !PT ;  /* 0x0000000213130812 */ /* 0x000fe200078efcff */
[----:B------:R1:W-:Y:S01]  /*12c00*/  UTMALDG.4D [UR16], [UR4], desc[UR6] ;  /* 0x00000610040075b4 */ /* 0x0003e20008019000 */
[----:B------:R1:W-:Y:S02]  /*12c10*/  UTMALDG.4D [UR8], [UR4], desc[UR6] ;  /* 0x00000608040075b4 */ /* 0x0003e40008019000 */
[----:B-1----:R-:W-:-:S03]  /*12c20*/  NOP ;  /* 0x0000000000007918 */ /* 0x002fc60000000000 */
.L_x_925:
[----:B------:R-:W-:Y:S05]  /*12c30*/  WARPSYNC.ALL ;  /* 0x0000000000007948 */ /* 0x000fea0003800000 */
[----:B------:R-:W-:Y:S01]  /*12c40*/  VIADD R0, R17, 0xc400 ;  /* 0x0000c40011007836 */ /* 0x000fe20000000000 */
[----:B------:R-:W-:Y:S01]  /*12c50*/  USHF.R.S32.HI UR4, URZ, 0x1f, UR36 ;  /* 0x0000001f3f047899 */ /* 0x000fe20008011424 */
[----:B------:R-:W-:Y:S01]  /*12c60*/  BAR.SYNC.DEFER_BLOCKING 0x8, 0x200 ;  /* 0x0208000000007b1d */ /* 0x000fe20000010000 */
[----:B------:R-:W-:Y:S02]  /*12c70*/  USHF.R.S32.HI UR37, URZ, 0x1f, UR43 ;  /* 0x0000001f3f257899 */ /* 0x000fe4000801142b */
[----:B------:R-:W-:-:S03]  /*12c80*/  LOP3.LUT P0, RZ, R0, 0x1bf, RZ, 0xc0, !PT ;  /* 0x000001bf00ff7812 */ /* 0x000fc6000780c0ff */
[----:B------:R-:W-:Y:S01]  /*12c90*/  ULDC.64 UR6, c[0x0][0x2d8] ;  /* 0x0000b60000067ab9 */ /* 0x000fe20000000a00 */
[----:B------:R-:W-:Y:S01]  /*12ca0*/  BSSY B6, `(.L_x_930) ;  /* 0x0000016000067945 */ /* 0x000fe20003800000 */
[----:B------:R-:W-:Y:S02]  /*12cb0*/  UIMAD UR4, UR4, UR6, URZ ;  /* 0x00000006040472a4 */ /* 0x000fe4000f8e023f */
[----:B------:R-:W-:Y:S02]  /*12cc0*/  UIMAD.WIDE.U32 UR50, UR36, UR6, URZ ;  /* 0x00000006243272a5 */ /* 0x000fe4000f8e003f */
[----:B------:R-:W-:-:S04]  /*12cd0*/  UIMAD UR4, UR36, UR7, UR4 ;  /* 0x00000007240472a4 */ /* 0x000fc8000f8e0204 */
[----:B------:R-:W-:Y:S01]  /*12ce0*/  UIADD3 UR45, UR51, UR4, URZ ;  /* 0x00000004332d7290 */ /* 0x000fe2000fffe03f */
[----:B------:R-:W-:Y:S11]  /*12cf0*/  @!P0 BRA `(.L_x_931) ;  /* 0x0000000000408947 */ /* 0x000ff60003800000 */
        /* <DEDUP_REMOVED lines=14> */
[----:B0-----:R-:W-:-:S07]  /*12de0*/  LEPC R20, `(.L_x_931) ;  /* 0x000000001014794e */ /* 0x001fce0000000000 */
[----:B-1----:R-:W-:Y:S05]  /*12df0*/  CALL.ABS.NOINC R2 ;  /* 0x0000000002007343 */ /* 0x002fea0003c00000 */
.L_x_931:
[----:B------:R-:W-:Y:S05]  /*12e00*/  BSYNC B6 ;  /* 0x0000000000067941 */ /* 0x000fea0003800000 */
.L_x_930:
[----:B------:R-:W1:Y:S01]  /*12e10*/  LDC R9, c[0x0][0x448] ;  /* 0x00011200ff097b82 */ /* 0x000e620000000800 */
[----:B0-----:R-:W0:Y:S01]  /*12e20*/  S2R R20, SR_TID.X ;  /* 0x0000000000147919 */ /* 0x001e220000002100 */
[----:B------:R-:W-:Y:S01]  /*12e30*/  ULDC.64 UR8, c[0x0][0x2e0] ;  /* 0x0000b80000087ab9 */ /* 0x000fe20000000a00 */
[----:B------:R-:W-:Y:S01]  /*12e40*/  UMOV UR44, UR50 ;  /* 0x00000032002c7c82 */ /* 0x000fe20008000000 */
[----:B------:R-:W-:Y:S01]  /*12e50*/  UIMAD UR6, UR37, UR8, URZ ;  /* 0x00000008250672a4 */ /* 0x000fe2000f8e023f */
[----:B------:R-:W2:Y:S01]  /*12e60*/  S2R R10, SR_TID.X ;  /* 0x00000000000a7919 */ /* 0x000ea20000002100 */
[----:B------:R-:W-:Y:S02]  /*12e70*/  UIMAD.WIDE.U32 UR4, UR43, UR8, UR44 ;  /* 0x000000082b0472a5 */ /* 0x000fe4000f8e002c */
[----:B------:R-:W-:-:S03]  /*12e80*/  UIMAD UR6, UR43, UR9, UR6 ;  /* 0x000000092b0672a4 */ /* 0x000fc6000f8e0206 */
[----:B------:R-:W-:Y:S01]  /*12e90*/  ULDC.64 UR8, c[0x0][0x2d0] ;  /* 0x0000b40000087ab9 */ /* 0x000fe20000000a00 */
[----:B------:R-:W-:Y:S01]  /*12ea0*/  UIADD3 UR6, UR5, UR6, URZ ;  /* 0x0000000605067290 */ /* 0x000fe2000fffe03f */
[----:B------:R-:W-:-:S04]  /*12eb0*/  IMAD.U32 R4, RZ, RZ, UR4 ;  /* 0x00000004ff047e24 */ /* 0x000fc8000f8e00ff */
[----:B------:R-:W-:Y:S01]  /*12ec0*/  IMAD.MOV.U32 R2, RZ, RZ, R4 ;  /* 0x000000ffff027224 */ /* 0x000fe200078e0004 */
[----:B-1----:R-:W-:Y:S02]  /*12ed0*/  ISETP.NE.AND P1, PT, R9, 0x1, PT ;  /* 0x000000010900780c */ /* 0x002fe40003f25270 */
[C---:B0-----:R-:W-:Y:S01]  /*12ee0*/  LOP3.LUT R21, R20.reuse, 0x7f, RZ, 0xc0, !PT ;  /* 0x0000007f14157812 */ /* 0x041fe200078ec0ff */
[----:B------:R-:W-:-:S10]  /*12ef0*/  IMAD.SHL.U32 R20, R20, 0x20, RZ ;  /* 0x0000002014147824 */ /* 0x000fd400078e00ff */
[----:B------:R-:W0:Y:S01]  /*12f00*/  @P1 LDC R3, c[0x0][0x44c] ;  /* 0x00011300ff031b82 */ /* 0x000e220000000800 */
[----:B------:R-:W-:Y:S01]  /*12f10*/  SHF.R.U32.HI R21, RZ, 0x2, R21 ;  /* 0x00000002ff157819 */ /* 0x000fe20000011615 */
[----:B--2---:R-:W-:-:S03]  /*12f20*/  IMAD.SHL.U32 R10, R10, 0x8, RZ ;  /* 0x000000080a0a7824 */ /* 0x004fc600078e00ff */
[----:B------:R-:W-:Y:S02]  /*12f30*/  LOP3.LUT R20, R21, 0x60, R20, 0xf8, !PT ;  /* 0x0000006015147812 */ /* 0x000fe400078ef814 */
[----:B------:R-:W1:Y:S01]  /*12f40*/  S2R R21, SR_TID.X ;  /* 0x0000000000157919 */ /* 0x000e620000002100 */
[----:B------:R-:W2:Y:S01]  /*12f50*/  @P1 LDC R5, c[0x0][0x450] ;  /* 0x00011400ff051b82 */ /* 0x000ea20000000800 */
[----:B------:R-:W-:Y:S01]  /*12f60*/  LOP3.LUT R10, R10, 0x18, RZ, 0xc0, !PT ;  /* 0x000000180a0a7812 */ /* 0x000fe200078ec0ff */
[----:B------:R-:W-:-:S03]  /*12f70*/  VIADD R6, R20, UR41 ;  /* 0x0000002914067c36 */ /* 0x000fc60008000000 */
[C---:B------:R-:W-:Y:S01]  /*12f80*/  LOP3.LUT R12, R10.reuse, 0x20, RZ, 0xfc, !PT ;  /* 0x000000200a0c7812 */ /* 0x040fe200078efcff */
[----:B------:R-:W-:Y:S01]  /*12f90*/  IMAD.MOV.U32 R7, RZ, RZ, R6 ;  /* 0x000000ffff077224 */ /* 0x000fe200078e0006 */
[----:B------:R-:W-:Y:S01]  /*12fa0*/  LOP3.LUT R10, R10, 0x40, RZ, 0xfc, !PT ;  /* 0x000000400a0a7812 */ /* 0x000fe200078efcff */
[----:B0-----:R-:W-:-:S04]  /*12fb0*/  @P1 IMAD.HI.U32 R0, R6, R3, RZ ;  /* 0x0000000306001227 */ /* 0x001fc800078e00ff */
[----:B------:R-:W-:Y:S01]  /*12fc0*/  IMAD.U32 R3, RZ, RZ, UR6 ;  /* 0x00000006ff037e24 */ /* 0x000fe2000f8e00ff */
[----:B------:R-:W-:Y:S01]  /*12fd0*/  ULDC.64 UR6, c[0x0][0x280] ;  /* 0x0000a00000067ab9 */ /* 0x000fe20000000a00 */
[----:B--2---:R-:W-:Y:S01]  /*12fe0*/  @P1 SHF.R.U32.HI R7, RZ, R5, R0 ;  /* 0x00000005ff071219 */ /* 0x004fe20000011600 */
[----:B------:R-:W-:Y:S01]  /*12ff0*/  IMAD.U32 R5, RZ, RZ, UR5 ;  /* 0x00000005ff057e24 */ /* 0x000fe2000f8e00ff */
[----:B------:R-:W-:Y:S02]  /*13000*/  ULDC.64 UR4, c[0x0][0x2c8] ;  /* 0x0000b20000047ab9 */ /* 0x000fe40000000a00 */
[----:B------:R-:W-:Y:S01]  /*13010*/  SHF.R.S32.HI R0, RZ, 0x1f, R7 ;  /* 0x0000001fff007819 */ /* 0x000fe20000011407 */
[----:B------:R-:W-:-:S04]  /*13020*/  IMAD.WIDE.U32 R4, R7, UR8, R2 ;  /* 0x0000000807047c25 */ /* 0x000fc8000f8e0002 */
[----:B------:R-:W-:Y:S02]  /*13030*/  IMAD R0, R0, UR8, RZ ;  /* 0x0000000800007c24 */ /* 0x000fe4000f8e02ff */
[C---:B-1----:R-:W-:Y:S01]  /*13040*/  IMAD.SHL.U32 R20, R21.reuse, 0x8, RZ ;  /* 0x0000000815147824 */ /* 0x042fe200078e00ff */
[----:B------:R-:W-:Y:S01]  /*13050*/  LOP3.LUT R21, R21, 0x7f, RZ, 0xc0, !PT ;  /* 0x0000007f15157812 */ /* 0x000fe200078ec0ff */
[----:B------:R-:W-:Y:S02]  /*13060*/  IMAD R11, R7, UR9, R0 ;  /* 0x00000009070b7c24 */ /* 0x000fe4000f8e0200 */
[----:B------:R-:W-:Y:S01]  /*13070*/  IMAD.MOV R0, RZ, RZ, -R7 ;  /* 0x000000ffff007224 */ /* 0x000fe200078e0a07 */
[----:B------:R-:W-:Y:S01]  /*13080*/  LOP3.LUT R20, R20, 0x18, RZ, 0xc0, !PT ;  /* 0x0000001814147812 */ /* 0x000fe200078ec0ff */
[----:B------:R-:W-:Y:S01]  /*13090*/  IMAD.IADD R5, R5, 0x1, R11 ;  /* 0x0000000105057824 */ /* 0x000fe200078e020b */
[----:B------:R-:W-:Y:S01]  /*130a0*/  SHF.R.U32.HI R21, RZ, 0x2, R21 ;  /* 0x00000002ff157819 */ /* 0x000fe20000011615 */
[----:B------:R-:W-:-:S02]  /*130b0*/  IMAD R7, R9, R0, R6 ;  /* 0x0000000009077224 */ /* 0x000fc400078e0206 */
[----:B------:R-:W-:Y:S02]  /*130c0*/  VIADD R6, R6, 0x80 ;  /* 0x0000008006067836 */ /* 0x000fe40000000000 */
[----:B------:R-:W-:Y:S01]  /*130d0*/  IMAD.WIDE.U32 R4, R7, UR4, R4 ;  /* 0x0000000407047c25 */ /* 0x000fe2000f8e0004 */
[----:B------:R-:W-:-:S05]  /*130e0*/  SHF.R.S32.HI R0, RZ, 0x1f, R7 ;  /* 0x0000001fff007819 */ /* 0x000fca0000011407 */
[----:B------:R-:W-:-:S04]  /*130f0*/  IMAD R0, R0, UR4, RZ ;  /* 0x0000000400007c24 */ /* 0x000fc8000f8e02ff */
[----:B------:R-:W-:Y:S01]  /*13100*/  IMAD R11, R7, UR5, R0 ;  /* 0x00000005070b7c24 */ /* 0x000fe2000f8e0200 */
[----:B------:R-:W-:Y:S01]  /*13110*/  LEA R0, P0, R4, UR6, 0x1 ;  /* 0x0000000604007c11 */ /* 0x000fe2000f8008ff */
[----:B------:R-:W0:Y:S02]  /*13120*/  @P1 LDC R7, c[0x0][0x44c] ;  /* 0x00011300ff071b82 */ /* 0x000e240000000800 */
[----:B------:R-:W-:-:S05]  /*13130*/  IMAD.IADD R5, R5, 0x1, R11 ;  /* 0x0000000105057824 */ /* 0x000fca00078e020b */
[----:B------:R-:W-:Y:S02]  /*13140*/  LEA.HI.X R4, R4, UR7, R5, 0x1, P0 ;  /* 0x0000000704047c11 */ /* 0x000fe400080f0c05 */
[----:B------:R-:W1:Y:S01]  /*13150*/  @P1 LDC R5, c[0x0][0x450] ;  /* 0x00011400ff051b82 */ /* 0x000e620000000800 */
[----:B0-----:R-:W-:-:S04]  /*13160*/  @P1 IMAD.HI.U32 R8, R6, R7, RZ ;  /* 0x0000000706081227 */ /* 0x001fc800078e00ff */
[----:B------:R-:W-:Y:S01]  /*13170*/  IMAD.MOV.U32 R7, RZ, RZ, R6 ;  /* 0x000000ffff077224 */ /* 0x000fe200078e0006 */
[----:B-1----:R-:W-:-:S05]  /*13180*/  @P1 SHF.R.U32.HI R7, RZ, R5, R8 ;  /* 0x00000005ff071219 */ /* 0x002fca0000011608 */
[----:B------:R-:W-:Y:S02]  /*13190*/  IMAD.MOV R5, RZ, RZ, -R7 ;  /* 0x000000ffff057224 */ /* 0x000fe400078e0a07 */
[----:B------:R-:W-:-:S04]  /*131a0*/  IMAD.WIDE.U32 R2, R7, UR8, R2 ;  /* 0x0000000807027c25 */ /* 0x000fc8000f8e0002 */
[----:B------:R-:W-:Y:S01]  /*131b0*/  IMAD R5, R9, R5, R6 ;  /* 0x0000000509057224 */ /* 0x000fe200078e0206 */
[----:B------:R-:W-:-:S05]  /*131c0*/  SHF.R.S32.HI R6, RZ, 0x1f, R7 ;  /* 0x0000001fff067819 */ /* 0x000fca0000011407 */
[----:B------:R-:W-:-:S04]  /*131d0*/  IMAD R6, R6, UR8, RZ ;  /* 0x0000000806067c24 */ /* 0x000fc8000f8e02ff */
[----:B------:R-:W-:Y:S01]  /*131e0*/  IMAD R7, R7, UR9, R6 ;  /* 0x0000000907077c24 */ /* 0x000fe2000f8e0206 */
[----:B------:R-:W-:-:S03]  /*131f0*/  SHF.R.S32.HI R6, RZ, 0x1f, R5 ;  /* 0x0000001fff067819 */ /* 0x000fc60000011405 */
[----:B------:R-:W-:Y:S02]  /*13200*/  IMAD.IADD R3, R3, 0x1, R7 ;  /* 0x0000000103037824 */ /* 0x000fe400078e0207 */
[----:B------:R-:W-:Y:S02]  /*13210*/  IMAD R6, R6, UR4, RZ ;  /* 0x0000000406067c24 */ /* 0x000fe4000f8e02ff */
[C---:B------:R-:W-:Y:S01]  /*13220*/  IMAD.WIDE.U32 R2, R5.reuse, UR4, R2 ;  /* 0x0000000405027c25 */ /* 0x040fe2000f8e0002 */
[----:B------:R-:W-:Y:S02]  /*13230*/  ULDC UR4, c[0x0][0x2b8] ;  /* 0x0000ae0000047ab9 */ /* 0x000fe40000000800 */
[----:B------:R-:W-:Y:S01]  /*13240*/  ISETP.GE.AND P1, PT, R12, UR4, PT ;  /* 0x000000040c007c0c */ /* 0x000fe2000bf26270 */
[----:B------:R-:W-:Y:S01]  /*13250*/  IMAD R7, R5, UR5, R6 ;  /* 0x0000000505077c24 */ /* 0x000fe2000f8e0206 */
[----:B------:R-:W-:Y:S02]  /*13260*/  LEA R8, P0, R2, UR6, 0x1 ;  /* 0x0000000602087c11 */ /* 0x000fe4000f8008ff */
[----:B------:R-:W-:Y:S01]  /*13270*/  ISETP.GE.AND P2, PT, R10, UR4, PT ;  /* 0x000000040a007c0c */ /* 0x000fe2000bf46270 */
[----:B------:R-:W-:-:S05]  /*13280*/  IMAD.IADD R7, R3, 0x1, R7 ;  /* 0x0000000103077824 */ /* 0x000fca00078e0207 */
[----:B------:R-:W-:Y:S02]  /*13290*/  LEA.HI.X R7, R2, UR7, R7, 0x1, P0 ;  /* 0x0000000702077c11 */ /* 0x000fe400080f0c07 */
[----:B------:R-:W-:Y:S01]  /*132a0*/  ISETP.GE.AND P0, PT, R20, UR4, PT ;  /* 0x0000000414007c0c */ /* 0x000fe2000bf06270 */
[----:B------:R-:W-:-:S03]  /*132b0*/  UMOV UR4, 0xffffffff ;  /* 0xffffffff00047882 */ /* 0x000fc60000000000 */
[----:B------:R-:W-:Y:S09]  /*132c0*/  BRA.DIV UR4, `(.L_x_932) ;  /* 0x0000003604a07947 */ /* 0x000ff2000b800000 */
[----:B------:R-:W0:Y:S01]  /*132d0*/  SHFL.IDX PT, R14, R0, RZ, 0x1c1f ;  /* 0x001c1fff000e7589 */ /* 0x000e2200000e0000 */
[----:B------:R-:W-:Y:S01]  /*132e0*/  ULDC UR4, c[0x0][0x288] ;  /* 0x0000a20000047ab9 */ /* 0x000fe20000000800 */
[----:B------:R-:W-:Y:S02]  /*132f0*/  VIADD R6, R21, UR41 ;  /* 0x0000002915067c36 */ /* 0x000fe40008000000 */
[----:B------:R-:W1:Y:S01]  /*13300*/  SHFL.IDX PT, R2, R4, RZ, 0x1c1f ;  /* 0x001c1fff04027589 */ /* 0x000e6200000e0000 */
[----:B------:R-:W-:Y:S02]  /*13310*/  IMAD R5, R9, UR4, RZ ;  /* 0x0000000409057c24 */ /* 0x000fe4000f8e02ff */
[----:B------:R-:W-:-:S03]  /*13320*/  VIADD R10, R6, 0x20 ;  /* 0x00000020060a7836 */ /* 0x000fc60000000000 */
[----:B------:R-:W-:-:S13]  /*13330*/  ISETP.GE.AND P4, PT, R6, R5, PT ;  /* 0x000000050600720c */ /* 0x000fda0003f86270 */
[----:B0-----:R-:W-:-:S05]  /*13340*/  @!P4 LEA R14, P3, R20, R14, 0x1 ;  /* 0x0000000e140ec211 */ /* 0x001fca00078608ff */
[----:B-1----:R-:W-:Y:S02]  /*13350*/  @!P4 IMAD.X R3, RZ, RZ, R2, P3 ;  /* 0x000000ffff03c224 */ /* 0x002fe400018e0602 */
[----:B------:R-:W-:Y:S02]  /*13360*/  @!P4 IMAD.MOV.U32 R2, RZ, RZ, R14 ;  /* 0x000000ffff02c224 */ /* 0x000fe400078e000e */
[----:B------:R-:W0:Y:S04]  /*13370*/  SHFL.IDX PT, R14, R0, 0x1, 0x1c1f ;  /* 0x003c1f00000e7f89 */ /* 0x000e2800000e0000 */
[----:B------:R-:W-:Y:S04]  /*13380*/  @!P4 LDGSTS.E.BYPASS.LTC128B.128 [R26+0xc400], desc[UR48][R2.64], !P0 ;  /* 0x0c400000021acfae */ /* 0x000fe8000c101d70 */
[----:B------:R-:W-:Y:S04]  /*13390*/  @!P4 LDGSTS.E.BYPASS.LTC128B.128 [R26+0xf400], desc[UR48][R2.64+0x40], !P1 ;  /* 0x0f400040021acfae */ /* 0x000fe8000c901d70 */
[----:B------:R1:W-:Y:S01]  /*133a0*/  @!P4 LDGSTS.E.BYPASS.LTC128B.128 [R26+0x12400], desc[UR48][R2.64+0x80], !P2 ;  /* 0x12400080021acfae */ /* 0x0003e2000d101d70 */
[----:B------:R-:W-:Y:S01]  /*133b0*/  ISETP.GE.AND P4, PT, R10, R5, PT ;  /* 0x000000050a00720c */ /* 0x000fe20003f86270 */
[----:B------:R-:W-:-:S02]  /*133c0*/  VIADD R10, R6, 0x40 ;  /* 0x00000040060a7836 */ /* 0x000fc40000000000 */
[----:B-1----:R-:W1:Y:S10]  /*133d0*/  SHFL.IDX PT, R2, R4, 0x1, 0x1c1f ;  /* 0x003c1f0004027f89 */ /* 0x002e7400000e0000 */
[----:B0-----:R-:W-:-:S05]  /*133e0*/  @!P4 LEA R14, P3, R20, R14, 0x1 ;  /* 0x0000000e140ec211 */ /* 0x001fca00078608ff */
[----:B-1----:R-:W-:Y:S02]  /*133f0*/  @!P4 IMAD.X R9, RZ, RZ, R2, P3 ;  /* 0x000000ffff09c224 */ /* 0x002fe400018e0602 */
[----:B------:R-:W-:Y:S02]  /*13400*/  @!P4 IMAD.MOV.U32 R2, RZ, RZ, R14 ;  /* 0x000000ffff02c224 */ /* 0x000fe400078e000e */
[----:B------:R-:W-:Y:S01]  /*13410*/  @!P4 IMAD.MOV.U32 R3, RZ, RZ, R9 ;  /* 0x000000ffff03c224 */ /* 0x000fe200078e0009 */
[----:B------:R-:W0:Y:S04]  /*13420*/  SHFL.IDX PT, R14, R0, 0x2, 0x1c1f ;  /* 0x005c1f00000e7f89 */ /* 0x000e2800000e0000 */
[----:B------:R-:W-:Y:S04]  /*13430*/  @!P4 LDGSTS.E.BYPASS.LTC128B.128 [R26+0xcc00], desc[UR48][R2.64], !P0 ;  /* 0x0cc00000021acfae */ /* 0x000fe8000c101d70 */
[----:B------:R-:W-:Y:S04]  /*13440*/  @!P4 LDGSTS.E.BYPASS.LTC128B.128 [R26+0xfc00], desc[UR48][R2.64+0x40], !P1 ;  /* 0x0fc00040021acfae */ /* 0x000fe8000c901d70 */
[----:B------:R1:W-:Y:S01]  /*13450*/  @!P4 LDGSTS.E.BYPASS.LTC128B.128 [R26+0x12c00], desc[UR48][R2.64+0x80], !P2 ;  /* 0x12c00080021acfae */ /* 0x0003e2000d101d70 */
[----:B------:R-:W-:Y:S01]  /*13460*/  ISETP.GE.AND P4, PT, R10, R5, PT ;  /* 0x000000050a00720c */ /* 0x000fe20003f86270 */
[----:B------:R-:W-:-:S02]  /*13470*/  VIADD R10, R6, 0x60 ;  /* 0x00000060060a7836 */ /* 0x000fc40000000000 */
[----:B-1----:R-:W1:Y:S10]  /*13480*/  SHFL.IDX PT, R2, R4, 0x2, 0x1c1f ;  /* 0x005c1f0004027f89 */ /* 0x002e7400000e0000 */
[----:B0-----:R-:W-:Y:S01]  /*13490*/  @!P4 LEA R14, P3, R20, R14, 0x1 ;  /* 0x0000000e140ec211 */ /* 0x001fe200078608ff */
[----:B------:R-:W-:Y:S04]  /*134a0*/  SHFL.IDX PT, R4, R4, 0x3, 0x1c1f ;  /* 0x007c1f0004047f89 */ /* 0x000fe800000e0000 */
[----:B-1----:R-:W-:-:S02]  /*134b0*/  @!P4 IMAD.X R9, RZ, RZ, R2, P3 ;  /* 0x000000ffff09c224 */ /* 0x002fc400018e0602 */
[----:B------:R-:W-:Y:S02]  /*134c0*/  @!P4 IMAD.MOV.U32 R2, RZ, RZ, R14 ;  /* 0x000000ffff02c224 */ /* 0x000fe400078e000e */
[----:B------:R-:W0:Y:S01]  /*134d0*/  SHFL.IDX PT, R14, R0, 0x3, 0x1c1f ;  /* 0x007c1f00000e7f89 */ /* 0x000e2200000e0000 */
[----:B------:R-:W-:-:S03]  /*134e0*/  @!P4 IMAD.MOV.U32 R3, RZ, RZ, R9 ;  /* 0x000000ffff03c224 */ /* 0x000fc600078e0009 */
[----:B------:R-:W-:Y:S04]  /*134f0*/  SHFL.IDX PT, R0, R7, RZ, 0x1c1f ;  /* 0x001c1fff07007589 */ /* 0x000fe800000e0000 */
[----:B------:R-:W-:Y:S04]  /*13500*/  @!P4 LDGSTS.E.BYPASS.LTC128B.128 [R26+0xd400], desc[UR48][R2.64], !P0 ;  /* 0x0d400000021acfae */ /* 0x000fe8000c101d70 */
[----:B------:R-:W-:Y:S04]  /*13510*/  @!P4 LDGSTS.E.BYPASS.LTC128B.128 [R26+0x10400], desc[UR48][R2.64+0x40], !P1 ;  /* 0x10400040021acfae */ /* 0x000fe8000c901d70 */
[----:B------:R1:W-:Y:S01]  /*13520*/  @!P4 LDGSTS.E.BYPASS.LTC128B.128 [R26+0x13400], desc[UR48][R2.64+0x80], !P2 ;  /* 0x13400080021acfae */ /* 0x0003e2000d101d70 */
[----:B------:R-:W-:Y:S01]  /*13530*/  ISETP.GE.AND P4, PT, R10, R5, PT ;  /* 0x000000050a00720c */ /* 0x000fe20003f86270 */
[----:B------:R-:W-:-:S02]  /*13540*/  VIADD R10, R6, 0x80 ;  /* 0x00000080060a7836 */ /* 0x000fc40000000000 */
[----:B------:R-:W-:Y:S10]  /*13550*/  SHFL.IDX PT, R7, R7, 0x1, 0x1c1f ;  /* 0x003c1f0007077f89 */ /* 0x000ff400000e0000 */
[----:B0-----:R-:W-:-:S05]  /*13560*/  @!P4 LEA R14, P3, R20, R14, 0x1 ;  /* 0x0000000e140ec211 */ /* 0x001fca00078608ff */
[----:B------:R-:W-:Y:S02]  /*13570*/  @!P4 IMAD.X R9, RZ, RZ, R4, P3 ;  /* 0x000000ffff09c224 */ /* 0x000fe400018e0604 */
[----:B-1----:R-:W-:Y:S02]  /*13580*/  @!P4 IMAD.MOV.U32 R2, RZ, RZ, R14 ;  /* 0x000000ffff02c224 */ /* 0x002fe400078e000e */
[----:B------:R-:W0:Y:S01]  /*13590*/  SHFL.IDX PT, R14, R8, RZ, 0x1c1f ;  /* 0x001c1fff080e7589 */ /* 0x000e2200000e0000 */
[----:B------:R-:W-:-:S05]  /*135a0*/  @!P4 IMAD.MOV.U32 R3, RZ, RZ, R9 ;  /* 0x000000ffff03c224 */ /* 0x000fca00078e0009 */
[----:B------:R-:W-:Y:S04]  /*135b0*/  @!P4 LDGSTS.E.BYPASS.LTC128B.128 [R26+0xdc00], desc[UR48][R2.64], !P0 ;  /* 0x0dc00000021acfae */ /* 0x000fe8000c101d70 */
[----:B------:R-:W-:Y:S04]  /*135c0*/  @!P4 LDGSTS.E.BYPASS.LTC128B.128 [R26+0x10c00], desc[UR48][R2.64+0x40], !P1 ;  /* 0x10c00040021acfae */ /* 0x000fe8000c901d70 */
[----:B------:R1:W-:Y:S01]  /*135d0*/  @!P4 LDGSTS.E.BYPASS.LTC128B.128 [R26+0x13c00], desc[UR48][R2.64+0x80], !P2 ;  /* 0x13c00080021acfae */ /* 0x0003e2000d101d70 */
[----:B------:R-:W-:-:S13]  /*135e0*/  ISETP.GE.AND P4, PT, R10, R5, PT ;  /* 0x000000050a00720c */ /* 0x000fda0003f86270 */
[----:B0-----:R-:W-:-:S05]  /*135f0*/  @!P4 LEA R14, P3, R20, R14, 0x1 ;  /* 0x0000000e140ec211 */ /* 0x001fca00078608ff */
[----:B------:R-:W-:Y:S02]  /*13600*/  @!P4 IMAD.X R9, RZ, RZ, R0, P3 ;  /* 0x000000ffff09c224 */ /* 0x000fe400018e0600 */
[----:B-1----:R-:W-:Y:S02]  /*13610*/  @!P4 IMAD.MOV.U32 R2, RZ, RZ, R14 ;  /* 0x000000ffff02c224 */ /* 0x002fe400078e000e */
[----:B------:R-:W-:Y:S01]  /*13620*/  @!P4 IMAD.MOV.U32 R3, RZ, RZ, R9 ;  /* 0x000000ffff03c224 */ /* 0x000fe200078e0009 */
[----:B------:R0:W1:Y:S04]  /*13630*/  SHFL.IDX PT, R14, R8, 0x1, 0x1c1f ;  /* 0x003c1f00080e7f89 */ /* 0x00006800000e0000 */
[----:B------:R0:W-:Y:S04]  /*13640*/  @!P4 LDGSTS.E.BYPASS.LTC128B.128 [R26+0xe400], desc[UR48][R2.64], !P0 ;  /* 0x0e400000021acfae */ /* 0x0001e8000c101d70 */
[----:B------:R0:W-:Y:S04]  /*13650*/  @!P4 LDGSTS.E.BYPASS.LTC128B.128 [R26+0x11400], desc[UR48][R2.64+0x40], !P1 ;  /* 0x11400040021acfae */ /* 0x0001e8000c901d70 */
[----:B------:R0:W-:Y:S02]  /*13660*/  @!P4 LDGSTS.E.BYPASS.LTC128B.128 [R26+0x14400], desc[UR48][R2.64+0x80], !P2 ;  /* 0x14400080021acfae */ /* 0x0001e4000d101d70 */
.L_x_1037:
[----:B------:R-:W-:Y:S02]  /*13670*/  VIADD R6, R6, 0xa0 ;  /* 0x000000a006067836 */ /* 0x000fe40000000000 */
[----:B------:R-:W-:-:S03]  /*13680*/  VIADD R0, R17, 0x2d800 ;  /* 0x0002d80011007836 */ /* 0x000fc60000000000 */
[----:B------:R-:W-:-:S13]  /*13690*/  ISETP.GE.AND P3, PT, R6, R5, PT ;  /* 0x000000050600720c */ /* 0x000fda0003f66270 */
[----:B01----:R-:W-:-:S05]  /*136a0*/  @!P3 LEA R2, P4, R20, R14, 0x1 ;  /* 0x0000000e1402b211 */ /* 0x003fca00078808ff */
[----:B------:R-:W-:-:S05]  /*136b0*/  @!P3 IMAD.X R3, RZ, RZ, R7, P4 ;  /* 0x000000ffff03b224 */ /* 0x000fca00020e0607 */
[----:B------:R-:W-:Y:S01]  /*136c0*/  @!PT LDS RZ, [RZ] ;  /* 0x00000000fffff984 */ /* 0x000fe20000000800 */
[----:B------:R-:W-:Y:S01]  /*136d0*/  @!PT LDS RZ, [RZ] ;  /* 0x00000000fffff984 */ /* 0x000fe20000000800 */
[----:B------:R-:W-:Y:S01]  /*136e0*/  @!PT LDS RZ, [RZ] ;  /* 0x00000000fffff984 */ /* 0x000fe20000000800 */
[----:B------:R0:W-:Y:S01]  /*136f0*/  @!P3 LDGSTS.E.BYPASS.LTC128B.128 [R26+0xec00], desc[UR48][R2.64], !P0 ;  /* 0x0ec00000021abfae */ /* 0x0001e2000c101d70 */
[----:B------:R-:W-:-:S03]  /*13700*/  PLOP3.LUT P0, PT, PT, PT, PT, 0x80, 0x0 ;  /* 0x000000000000781c */ /* 0x000fc60003f0f070 */
[----:B------:R0:W-:Y:S04]  /*13710*/  @!P3 LDGSTS.E.BYPASS.LTC128B.128 [R26+0x11c00], desc[UR48][R2.64+0x40], !P1 ;  /* 0x11c00040021abfae */ /* 0x0001e8000c901d70 */
[----:B------:R0:W-:Y:S01]  /*13720*/  @!P3 LDGSTS.E.BYPASS.LTC128B.128 [R26+0x14c00], desc[UR48][R2.64+0x80], !P2 ;  /* 0x14c00080021abfae */ /* 0x0001e2000d101d70 */
[----:B------:R-:W-:-:S05]  /*13730*/  NOP ;  /* 0x0000000000007918 */ /* 0x000fca0000000000 */
.L_x_933:
[----:B------:R-:W-:Y:S02]  /*13740*/  PLOP3.LUT P1, PT, P1, P0, PT, 0xa2, 0x0 ;  /* 0x000000000000781c */ /* 0x000fe40000f21472 */
[----:B------:R-:W-:-:S08]  /*13750*/  @P0 R2UR P1, UR4, R17 ;  /* 0x00000000110402ca */ /* 0x000fd00000020000 */
[----:B------:R-:W-:-:S05]  /*13760*/  @P0 PLOP3.LUT P0, PT, P1, PT, PT, 0x80, 0x0 ;  /* 0x000000000000081c */ /* 0x000fca0000f0f070 */
[----:B------:R-:W-:Y:S01]  /*13770*/  @!P1 SYNCS.ARRIVE.TRANS64.RED.A0T1 RZ, [UR4+0x2d800], RZ ;  /* 0x02d800ffffff99a7 */ /* 0x000fe20008200404 */
[----:B------:R-:W-:Y:S07]  /*13780*/  @!P1 ARRIVES.LDGSTSBAR.64.TRANSCNT [UR4+0x2d800] ;  /* 0x02d80000ff0099b0 */ /* 0x000fee0008000a84 */
[----:B------:R-:W-:Y:S05]  /*13790*/  @P0 BRA.U.ANY `(.L_x_933) ;  /* 0xfffffffd00e80947 */ /* 0x000fea000393ffff */
[----:B------:R-:W-:-:S05]  /*137a0*/  VIADD R29, R29, 0x1 ;  /* 0x000000011d1d7836 */ /* 0x000fca0000000000 */
[----:B0-----:R-:W-:-:S04]  /*137b0*/  LEA.HI R2, R29, R29, RZ, 0x1 ;  /* 0x0000001d1d027211 */ /* 0x001fc800078f08ff */
[----:B------:R-:W-:-:S05]  /*137c0*/  LOP3.LUT R2, R2, 0xfffffffe, RZ, 0xc0, !PT ;  /* 0xfffffffe02027812 */ /* 0x000fca00078ec0ff */
[----:B------:R-:W-:-:S05]  /*137d0*/  IMAD.IADD R2, R29, 0x1, -R2 ;  /* 0x000000011d027824 */ /* 0x000fca00078e0a02 */
[----:B------:R-:W-:Y:S01]  /*137e0*/  SHF.L.U32 R2, R2, 0x1f, RZ ;  /* 0x0000001f02027819 */ /* 0x000fe200000006ff */
[----:B------:R-:W-:Y:S01]  /*137f0*/  NOP ;  /* 0x0000000000007918 */ /* 0x000fe20000000000 */
[----:B------:R0:W-:Y:S01]  /*13800*/  SYNCS.ARRIVE.TRANS64.A1T0 RZ, [R17+URZ+0x2d800], RZ ;  /* 0x02d800ff11ff79a7 */ /* 0x0001e2000810003f */
[----:B------:R-:W-:Y:S01]  /*13810*/  BSSY B0, `(.L_x_934) ;  /* 0x0000003000007945 */ /* 0x000fe20003800000 */
[----:B------:R-:W1:Y:S03]  /*13820*/  SYNCS.PHASECHK.TRANS64.TRYWAIT P0, [R17+URZ+0x2d820], R2 ;  /* 0x02d82002110075a7 */ /* 0x000e66000800017f */
[----:B01----:R-:W-:Y:S05]  /*13830*/  @!P0 BRA `(.L_x_935) ;  /* 0x0000003800348947 */ /* 0x003fea0003800000 */
.L_x_1038:
[----:B------:R-:W-:Y:S05]  /*13840*/  BSYNC B0 ;  /* 0x0000000000007941 */ /* 0x000fea0003800000 */
.L_x_934:
[----:B------:R-:W-:-:S04]  /*13850*/  UIADD3 UR4, UR40, -0x2, URZ ;  /* 0xfffffffe28047890 */ /* 0x000fc8000fffe03f */
[----:B------:R-:W-:-:S06]  /*13860*/  UISETP.GE.AND UP0, UPT, UR4, UR39, UPT ;  /* 0x000000270400728c */ /* 0x000fcc000bf06270 */
[----:B------:R-:W-:-:S13]  /*13870*/  PLOP3.LUT P0, PT, PT, PT, UP0, 0x80, 0x0 ;  /* 0x000000000000781c */ /* 0x000fda0003f0f008 */
[----:B------:R-:W-:Y:S05]  /*13880*/  @!P0 BRA `(.L_x_936) ;  /* 0x00000020004c8947 */ /* 0x000fea0003800000 */
[----:B0-----:R-:W-:Y:S01]  /*13890*/  IMAD R2, RZ, RZ, -UR40 ;  /* 0x80000028ff027e24 */ /* 0x001fe2000f8e02ff */
[----:B------:R-:W-:Y:S01]  /*138a0*/  LOP3.LUT R7, RZ, UR39, RZ, 0x33, !PT ;  /* 0x00000027ff077c12 */ /* 0x000fe2000f8e33ff */
[----:B------:R-:W-:-:S03]  /*138b0*/  IMAD.U32 R6, RZ, RZ, UR4 ;  /* 0x00000004ff067e24 */ /* 0x000fc6000f8e00ff */
[----:B------:R-:W-:-:S05]  /*138c0*/  VIADDMNMX R7, R2, 0x1, R7, !PT ;  /* 0x0000000102077846 */ /* 0x000fca0007800107 */
[----:B------:R-:W-:-:S05]  /*138d0*/  VIADD R2, R7, UR40 ;  /* 0x0000002807027c36 */ /* 0x000fca0008000000 */
[----:B------:R-:W-:-:S04]  /*138e0*/  LOP3.LUT R2, R2, 0x1, RZ, 0xc0, !PT ;  /* 0x0000000102027812 */ /* 0x000fc800078ec0ff */
[----:B------:R-:W-:-:S13]  /*138f0*/  ISETP.NE.U32.AND P0, PT, R2, 0x1, PT ;  /* 0x000000010200780c */ /* 0x000fda0003f05070 */
[----:B------:R-:W-:Y:S05]  /*13900*/  @P0 BRA `(.L_x_937) ;  /* 0x0000000800b80947 */ /* 0x000fea0003800000 */
[----:B------:R-:W-:Y:S01]  /*13910*/  LOP3.LUT P1, RZ, R19, 0x2, RZ, 0xc0, !PT ;  /* 0x0000000213ff7812 */ /* 0x000fe2000782c0ff */
[----:B------:R-:W-:Y:S01]  /*13920*/  VIADD R8, R16, 0x1 ;  /* 0x0000000110087836 */ /* 0x000fe20000000000 */
[----:B------:R-:W-:Y:S04]  /*13930*/  BSSY B0, `(.L_x_938) ;  /* 0x00000a7000007945 */ /* 0x000fe80003800000 */
[----:B------:R-:W-:-:S04]  /*13940*/  ISETP.NE.AND P0, PT, R8, 0x2, PT ;  /* 0x000000020800780c */ /* 0x000fc80003f05270 */
[----:B------:R-:W-:Y:S02]  /*13950*/  SEL R9, RZ, 0x1, P0 ;  /* 0x00000001ff097807 */ /* 0x000fe40000000000 */
[----:B------:R-:W-:Y:S02]  /*13960*/  SEL R8, R8, RZ, P0 ;  /* 0x000000ff08087207 */ /* 0x000fe40000000000 */
[----:B------:R-:W-:Y:S01]  /*13970*/  LOP3.LUT R9, R24, R9, RZ, 0x3c, !PT ;  /* 0x0000000918097212 */ /* 0x000fe200078e3cff */
[----:B------:R-:W-:Y:S06]  /*13980*/  @!P1 BRA `(.L_x_939) ;  /* 0x0000000800849947 */ /* 0x000fec0003800000 */
[----:B------:R-:W-:Y:S01]  /*13990*/  LOP3.LUT P1, RZ, R19, 0x1, RZ, 0xc0, !PT ;  /* 0x0000000113ff7812 */ /* 0x000fe2000782c0ff */
[----:B------:R-:W-:-:S12]  /*139a0*/  IMAD.MOV.U32 R4, RZ, RZ, R18 ;  /* 0x000000ffff047224 */ /* 0x000fd800078e0012 */
[----:B------:R-:W-:Y:S05]  /*139b0*/  @!P1 BRA `(.L_x_940) ;  /* 0x0000000000489947 */ /* 0x000fea0003800000 */
[----:B------:R-:W0:Y:S01]  /*139c0*/  LDC R5, c[0x0][0x43c] ;  /* 0x00010f00ff057b82 */ /* 0x000e220000000800 */
[----:B------:R-:W-:Y:S02]  /*139d0*/  ULDC.64 UR4, c[0x0][0x428] ;  /* 0x00010a0000047ab9 */ /* 0x000fe40000000a00 */
[----:B------:R-:W-:-:S04]  /*139e0*/  IMAD R10, R25, UR4, RZ ;  /* 0x00000004190a7c24 */ /* 0x000fc8000f8e02ff */
[----:B------:R-:W-:Y:S01]  /*139f0*/  IMAD R10, R23, UR5, R10 ;  /* 0x00000005170a7c24 */ /* 0x000fe2000f8e020a */
[----:B0-----:R-:W-:-:S13]  /*13a00*/  ISETP.NE.AND P0, PT, R5, 0x1, PT ;  /* 0x000000010500780c */ /* 0x001fda0003f05270 */
[----:B------:R-:W0:Y:S02]  /*13a10*/  @P0 LDC.64 R2, c[0x0][0x440] ;  /* 0x00011000ff020b82 */ /* 0x000e240000000a00 */
[----:B0-----:R-:W-:-:S04]  /*13a20*/  @P0 IMAD.HI.U32 R4, R6, R2, RZ ;  /* 0x0000000206040227 */ /* 0x001fc800078e00ff */
[----:B------:R-:W-:Y:S01]  /*13a30*/  IMAD.MOV.U32 R2, RZ, RZ, R6 ;  /* 0x000000ffff027224 */ /* 0x000fe200078e0006 */
[----:B------:R-:W-:-:S05]  /*13a40*/  @P0 SHF.R.U32.HI R2, RZ, R3, R4 ;  /* 0x00000003ff020219 */ /* 0x000fca0000011604 */
[----:B------:R-:W-:-:S04]  /*13a50*/  IMAD.MOV R3, RZ, RZ, -R2 ;  /* 0x000000ffff037224 */ /* 0x000fc800078e0a02 */
[----:B------:R-:W-:Y:S01]  /*13a60*/  IMAD R6, R5, R3, R6 ;  /* 0x0000000305067224 */ /* 0x000fe200078e0206 */
[--C-:B------:R-:W-:Y:S01]  /*13a70*/  SHF.R.S32.HI R3, RZ, 0x1f, R2.reuse ;  /* 0x0000001fff037819 */ /* 0x100fe20000011402 */
[----:B------:R-:W0:Y:S02]  /*13a80*/  LDC.64 R4, c[0x0][0x418] ;  /* 0x00010600ff047b82 */ /* 0x000e240000000a00 */
[----:B------:R-:W-:-:S04]  /*13a90*/  IMAD.WIDE.U32 R2, R23, UR4, R2 ;  /* 0x0000000417027c25 */ /* 0x000fc8000f8e0002 */
[----:B------:R-:W-:Y:S01]  /*13aa0*/  IMAD.IADD R10, R10, 0x1, R3 ;  /* 0x000000010a0a7824 */ /* 0x000fe200078e0203 */
[----:B0-----:R-:W-:-:S04]  /*13ab0*/  LEA R4, P0, R2, R4, 0x2 ;  /* 0x0000000402047211 */ /* 0x001fc800078010ff */
[----:B------:R-:W-:-:S05]  /*13ac0*/  LEA.HI.X R5, R2, R5, R10, 0x2, P0 ;  /* 0x0000000502057211 */ /* 0x000fca00000f140a */
[----:B------:R0:W5:Y:S04]  /*13ad0*/  LDG.E R4, desc[UR48][R4.64] ;  /* 0x0000003004047981 */ /* 0x000168000c1e1900 */
.L_x_940:
[----:B------:R-:W0:Y:S01]  /*13ae0*/  S2R R2, SR_TID.X ;  /* 0x0000000000027919 */ /* 0x000e220000002100 */
[----:B------:R-:W-:Y:S01]  /*13af0*/  IMAD R3, R8, 0x8, R17 ;  /* 0x0000000808037824 */ /* 0x000fe200078e0211 */
[----:B------:R-:W-:Y:S01]  /*13b00*/  BSSY B1, `(.L_x_941) ;  /* 0x0000006000017945 */ /* 0x000fe20003800000 */
[----:B0-----:R-:W-:Y:S02]  /*13b10*/  LOP3.LUT R5, R2, 0x7f, RZ, 0xc0, !PT ;  /* 0x0000007f02057812 */ /* 0x001fe400078ec0ff */
[----:B------:R-:W-:Y:S02]  /*13b20*/  SHF.L.U32 R2, R9, 0x1f, RZ ;  /* 0x0000001f09027819 */ /* 0x000fe400000006ff */
[----:B------:R-:W-:Y:S02]  /*13b30*/  ISETP.NE.AND P1, PT, R5, RZ, PT ;  /* 0x000000ff0500720c */ /* 0x000fe40003f25270 */
[----:B------:R-:W0:Y:S02]  /*13b40*/  SYNCS.PHASECHK.TRANS64.TRYWAIT P0, [R3+URZ+0x2d840], R2 ;  /* 0x02d84002030075a7 */ /* 0x000e24000800017f */
[----:B0-----:R-:W-:Y:S09]  /*13b50*/  @!P0 BRA `(.L_x_942) ;  /* 0x0000003400808947 */ /* 0x001ff20003800000 */
.L_x_1039:
[----:B------:R-:W-:Y:S05]  /*13b60*/  BSYNC B1 ;  /* 0x0000000000017941 */ /* 0x000fea0003800000 */
.L_x_941:
[----:B------:R-:W-:Y:S04]  /*13b70*/  BSSY B1, `(.L_x_943) ;  /* 0x0000007000017945 */ /* 0x000fe80003800000 */
[----:B------:R-:W-:Y:S05]  /*13b80*/  @P1 BRA `(.L_x_944) ;  /* 0x0000000000141947 */ /* 0x000fea0003800000 */
[----:B------:R-:W-:Y:S01]  /*13b90*/  ISETP.NE.AND P0, PT, R28, RZ, PT ;  /* 0x000000ff1c00720c */ /* 0x000fe20003f05270 */
[----:B0-----:R-:W-:-:S04]  /*13ba0*/  IMAD.MOV.U32 R2, RZ, RZ, 0x6000 ;  /* 0x00006000ff027424 */ /* 0x001fc800078e00ff */
[----:B------:R1:W-:Y:S08]  /*13bb0*/  SYNCS.ARRIVE.TRANS64 RZ, [R3+URZ+0x2d830], R2 ;  /* 0x02d8300203ff79a7 */ /* 0x0003f0000800003f */
[----:B------:R-:W-:Y:S05]  /*13bc0*/  @!P0 BRA `(.L_x_944) ;  /* 0x0000000000048947 */ /* 0x000fea0003800000 */
[----:B------:R-:W-:Y:S01]  /*13bd0*/  BPT.TRAP 0x1 ;  /* 0x000000040000795c */ /* 0x000fe20000300000 */
.L_x_944:
[----:B------:R-:W-:Y:S05]  /*13be0*/  BSYNC B1 ;  /* 0x0000000000017941 */ /* 0x000fea0003800000 */
.L_x_943:
[----:B------:R-:W-:Y:S01]  /*13bf0*/  IMAD.MOV.U32 R12, RZ, RZ, RZ ;  /* 0x000000ffff0c7224 */ /* 0x000fe200078e00ff */
[----:B------:R-:W-:Y:S01]  /*13c00*/  UIADD3 UR4, UP0, UR46, 0x370, URZ ;  /* 0x000003702e047890 */ /* 0x000fe2000ff1e03f */
[----:B------:R-:W-:Y:S01]  /*13c10*/  IMAD R11, R8, 0x6000, R17 ;  /* 0x00006000080b7824 */ /* 0x000fe200078e0211 */
[----:B------:R-:W-:Y:S01]  /*13c20*/  PLOP3.LUT P0, PT, PT, PT, PT, 0x80, 0x0 ;  /* 0x000000000000781c */ /* 0x000fe20003f0f070 */
[----:B01----:R-:W-:Y:S01]  /*13c30*/  VIADD R3, R3, 0x2d830 ;  /* 0x0002d83003037836 */ /* 0x003fe20000000000 */
[----:B------:R-:W-:Y:S01]  /*13c40*/  R2UR UR10, R12 ;  /* 0x000000000c0a72ca */ /* 0x000fe200000e0000 */
[----:B------:R-:W-:Y:S01]  /*13c50*/  IMAD.SHL.U32 R2, R6, 0x80, RZ ;  /* 0x0000008006027824 */ /* 0x000fe200078e00ff */
[----:B------:R-:W-:Y:S01]  /*13c60*/  UIADD3.X UR5, URZ, UR47, URZ, UP0, !UPT ;  /* 0x0000002f3f057290 */ /* 0x000fe200087fe43f */
[----:B------:R-:W-:Y:S01]  /*13c70*/  VIADD R5, R11, 0x15400 ;  /* 0x000154000b057836 */ /* 0x000fe20000000000 */
[----:B------:R-:W-:Y:S01]  /*13c80*/  UMOV UR6, 0x0 ;  /* 0x0000000000067882 */ /* 0x000fe20000000000 */
[----:B------:R-:W-:-:S10]  /*13c90*/  UMOV UR7, 0x14f00000 ;  /* 0x14f0000000077882 */ /* 0x000fd40000000000 */
.L_x_945:
[----:B------:R-:W-:-:S13]  /*13ca0*/  @P0 ELECT P2, URZ, PT ;  /* 0x00000000003f082f */ /* 0x000fda0003840000 */
[----:B-----5:R-:W-:Y:S01]  /*13cb0*/  @P2 R2UR UR13, R4 ;  /* 0x00000000040d22ca */ /* 0x020fe200000e0000 */
[----:B------:R-:W-:Y:S01]  /*13cc0*/  UMOV UR12, UR36 ;  /* 0x00000024000c7c82 */ /* 0x000fe20008000000 */
[----:B------:R-:W-:Y:S02]  /*13cd0*/  @P2 R2UR UR11, R2 ;  /* 0x00000000020b22ca */ /* 0x000fe400000e0000 */
[----:B------:R-:W-:Y:S02]  /*13ce0*/  @P2 R2UR UR9, R3 ;  /* 0x00000000030922ca */ /* 0x000fe400000e0000 */
[----:B------:R-:W-:Y:S02]  /*13cf0*/  @P2 R2UR UR8, R5 ;  /* 0x00000000050822ca */ /* 0x000fe400000e0000 */
[----:B------:R-:W-:Y:S02]  /*13d00*/  @P2 PLOP3.LUT P0, PT, P2, PT, PT, 0x8, 0x0 ;  /* 0x000000000000281c */ /* 0x000fe4000170e170 */
        /* <DEDUP_REMOVED lines=9> */
.L_x_946:
[----:B------:R-:W-:-:S13]  /*13da0*/  @P0 ELECT P2, URZ, PT ;  /* 0x00000000003f082f */ /* 0x000fda0003840000 */
[----:B------:R-:W-:Y:S01]  /*13db0*/  @P2 R2UR UR13, R4 ;  /* 0x00000000040d22ca */ /* 0x000fe200000e0000 */
        /* <DEDUP_REMOVED lines=14> */
.L_x_947:
        /* <DEDUP_REMOVED lines=15> */
.L_x_1040:
[----:B------:R-:W-:Y:S05]  /*13f90*/  BSYNC B1 ;  /* 0x0000000000017941 */ /* 0x000fea0003800000 */
.L_x_948:
[----:B------:R-:W-:Y:S01]  /*13fa0*/  BSSY B1, `(.L_x_950) ;  /* 0x000000a000017945 */ /* 0x000fe20003800000 */
[----:B0-----:R-:W-:Y:S02]  /*13fb0*/  IMAD.MOV.U32 R2, RZ, RZ, 0x0 ;  /* 0x00000000ff027424 */ /* 0x001fe400078e00ff */
[----:B------:R-:W-:Y:S01]  /*13fc0*/  IMAD.MOV.U32 R3, RZ, RZ, 0x14f00000 ;  /* 0x14f00000ff037424 */ /* 0x000fe200078e00ff */
[----:B------:R-:W-:Y:S06]  /*13fd0*/  @P1 BRA `(.L_x_951) ;  /* 0x0000000000181947 */ /* 0x000fec0003800000 */
[----:B------:R-:W-:Y:S01]  /*13fe0*/  ISETP.NE.AND P0, PT, R28, RZ, PT ;  /* 0x000000ff1c00720c */ /* 0x000fe20003f05270 */
[----:B------:R-:W-:Y:S02]  /*13ff0*/  IMAD R11, R16, 0x8, R17 ;  /* 0x00000008100b7824 */ /* 0x000fe400078e0211 */
[----:B------:R-:W-:-:S04]  /*14000*/  IMAD.MOV.U32 R13, RZ, RZ, 0x6000 ;  /* 0x00006000ff0d7424 */ /* 0x000fc800078e00ff */
[----:B------:R0:W-:Y:S06]  /*14010*/  SYNCS.ARRIVE.TRANS64 RZ, [R11+URZ+0x2d850], R13 ;  /* 0x02d8500d0bff79a7 */ /* 0x0001ec000800003f */
[----:B------:R-:W-:Y:S05]  /*14020*/  @!P0 BRA `(.L_x_951) ;  /* 0x0000000000048947 */ /* 0x000fea0003800000 */
[----:B------:R-:W-:Y:S01]  /*14030*/  BPT.TRAP 0x1 ;  /* 0x000000040000795c */ /* 0x000fe20000300000 */
.L_x_951:
[----:B------:R-:W-:Y:S05]  /*14040*/  BSYNC B1 ;  /* 0x0000000000017941 */ /* 0x000fea0003800000 */
.L_x_950:
[----:B------:R-:W-:Y:S01]  /*14050*/  R2UR UR6, R2 ;  /* 0x00000000020672ca */ /* 0x000fe200000e0000 */
[--C-:B0-----:R-:W-:Y:S01]  /*14060*/  IMAD R11, R16, 0x8, R17.reuse ;  /* 0x00000008100b7824 */ /* 0x101fe200078e0211 */
[----:B------:R-:W-:Y:S01]  /*14070*/  R2UR UR7, R3 ;  /* 0x00000000030772ca */ /* 0x000fe200000e0000 */
[----:B------:R-:W-:Y:S01]  /*14080*/  UIADD3 UR4, UP0, UR46, 0x470, URZ ;  /* 0x000004702e047890 */ /* 0x000fe2000ff1e03f */
[----:B------:R-:W-:Y:S01]  /*14090*/  R2UR UR10, R12 ;  /* 0x000000000c0a72ca */ /* 0x000fe200000e0000 */
[----:B------:R-:W-:Y:S01]  /*140a0*/  IMAD R12, R16, 0x6000, R17 ;  /* 0x00006000100c7824 */ /* 0x000fe200078e0211 */
[----:B------:R-:W-:Y:S01]  /*140b0*/  PLOP3.LUT P0, PT, PT, PT, PT, 0x80, 0x0 ;  /* 0x000000000000781c */ /* 0x000fe20003f0f070 */
[----:B------:R-:W-:Y:S01]  /*140c0*/  IMAD.SHL.U32 R13, R22, 0x80, RZ ;  /* 0x00000080160d7824 */ /* 0x000fe200078e00ff */
[----:B------:R-:W-:Y:S01]  /*140d0*/  UIADD3.X UR5, URZ, UR47, URZ, UP0, !UPT ;  /* 0x0000002f3f057290 */ /* 0x000fe200087fe43f */
[----:B------:R-:W-:Y:S02]  /*140e0*/  VIADD R11, R11, 0x2d850 ;  /* 0x0002d8500b0b7836 */ /* 0x000fe40000000000 */
[----:B------:R-:W-:-:S09]  /*140f0*/  VIADD R14, R12, 0x400 ;  /* 0x000004000c0e7836 */ /* 0x000fd20000000000 */
.L_x_952:
        /* <DEDUP_REMOVED lines=15> */
.L_x_953:
        /* <DEDUP_REMOVED lines=15> */
.L_x_954:
        /* <DEDUP_REMOVED lines=10> */
[----:B------:R-:W-:Y:S02]  /*14380*/  IMAD.MOV.U32 R18, RZ, RZ, R4 ;  /* 0x000000ffff127224 */ /* 0x000fe400078e0004 */
[----:B------:R-:W-:-:S07]  /*14390*/  IMAD.MOV.U32 R22, RZ, RZ, R6 ;  /* 0x000000ffff167224 */ /* 0x000fce00078e0006 */
.L_x_939:
[----:B------:R-:W-:Y:S05]  /*143a0*/  BSYNC B0 ;  /* 0x0000000000007941 */ /* 0x000fea0003800000 */
.L_x_938:
[----:B------:R-:W-:Y:S01]  /*143b0*/  UIADD3 UR4, UR40, -0x3, URZ ;  /* 0xfffffffd28047890 */ /* 0x000fe2000fffe03f */
[----:B------:R-:W-:Y:S02]  /*143c0*/  IMAD.MOV.U32 R16, RZ, RZ, R8 ;  /* 0x000000ffff107224 */ /* 0x000fe400078e0008 */
[----:B------:R-:W-:-:S03]  /*143d0*/  IMAD.MOV.U32 R24, RZ, RZ, R9 ;  /* 0x000000ffff187224 */ /* 0x000fc600078e0009 */
[----:B------:R-:W-:-:S07]  /*143e0*/  IMAD.U32 R6, RZ, RZ, UR4 ;  /* 0x00000004ff067e24 */ /* 0x000fce000f8e00ff */
.L_x_937:
[----:B------:R-:W-:Y:S01]  /*143f0*/  ULOP3.LUT UR4, URZ, UR40, URZ, 0x33, !UPT ;  /* 0x000000283f047292 */ /* 0x000fe2000f8e333f */
[----:B------:R-:W-:Y:S01]  /*14400*/  VIADD R7, R7, 0xfffffffe ;  /* 0xfffffffe07077836 */ /* 0x000fe20000000000 */
[----:B------:R-:W-:Y:S04]  /*14410*/  BSSY B0, `(.L_x_936) ;  /* 0x000015a000007945 */ /* 0x000fe80003800000 */
[----:B------:R-:W-:-:S13]  /*14420*/  ISETP.NE.AND P0, PT, R7, UR4, PT ;  /* 0x0000000407007c0c */ /* 0x000fda000bf05270 */
[----:B------:R-:W-:Y:S05]  /*14430*/  @!P0 BRA `(.L_x_955) ;  /* 0x00000014005c8947 */ /* 0x000fea0003800000 */
[----:B------:R-:W-:-:S07]  /*14440*/  IMAD.MOV.U32 R4, RZ, RZ, R18 ;  /* 0x000000ffff047224 */ /* 0x000fce00078e0012 */
.L_x_990:
[----:B------:R-:W-:Y:S01]  /*14450*/  LOP3.LUT P1, RZ, R19, 0x2, RZ, 0xc0, !PT ;  /* 0x0000000213ff7812 */ /* 0x000fe2000782c0ff */
[----:B------:R-:W-:Y:S01]  /*14460*/  VIADD R7, R16, 0x1 ;  /* 0x0000000110077836 */ /* 0x000fe20000000000 */
[----:B------:R-:W-:Y:S05]  /*14470*/  YIELD ;  /* 0x0000000000007946 */ /* 0x000fea0003800000 */
[----:B------:R-:W-:Y:S01]  /*14480*/  ISETP.NE.AND P0, PT, R7, 0x2, PT ;  /* 0x000000020700780c */ /* 0x000fe20003f05270 */
[----:B------:R-:W-:Y:S03]  /*14490*/  BSSY B1, `(.L_x_956) ;  /* 0x00000a4000017945 */ /* 0x000fe60003800000 */
[----:B------:R-:W-:-:S02]  /*144a0*/  SEL R3, RZ, 0x1, P0 ;  /* 0x00000001ff037807 */ /* 0x000fc40000000000 */
[----:B------:R-:W-:Y:S02]  /*144b0*/  SEL R7, R7, RZ, P0 ;  /* 0x000000ff07077207 */ /* 0x000fe40000000000 */
[----:B------:R-:W-:Y:S01]  /*144c0*/  LOP3.LUT R8, R24, R3, RZ, 0x3c, !PT ;  /* 0x0000000318087212 */ /* 0x000fe200078e3cff */
[----:B------:R-:W-:Y:S06]  /*144d0*/  @!P1 BRA `(.L_x_957) ;  /* 0x00000008007c9947 */ /* 0x000fec0003800000 */
[----:B------:R-:W-:Y:S01]  /*144e0*/  LOP3.LUT P1, RZ, R19, 0x1, RZ, 0xc0, !PT ;  /* 0x0000000113ff7812 */ /* 0x000fe2000782c0ff */
        /* <DEDUP_REMOVED lines=9> */
[----:B------:R-:W-:-:S03]  /*14580*/  IMAD R4, R25, UR4, RZ ;  /* 0x0000000419047c24 */ /* 0x000fc6000f8e02ff */
[--C-:B------:R-:W-:Y:S01]  /*14590*/  SHF.R.S32.HI R3, RZ, 0x1f, R2.reuse ;  /* 0x0000001fff037819 */ /* 0x100fe20000011402 */
[----:B------:R-:W-:-:S04]  /*145a0*/  IMAD.MOV R9, RZ, RZ, -R2 ;  /* 0x000000ffff097224 */ /* 0x000fc800078e0a02 */
[----:B------:R-:W-:Y:S02]  /*145b0*/  IMAD R9, R5, R9, R6 ;  /* 0x0000000905097224 */ /* 0x000fe400078e0206 */
[C---:B------:R-:W-:Y:S02]  /*145c0*/  IMAD R5, R23.reuse, UR5, R4 ;  /* 0x0000000517057c24 */ /* 0x040fe4000f8e0204 */
[----:B------:R-:W-:Y:S01]  /*145d0*/  IMAD.WIDE.U32 R2, R23, UR4, R2 ;  /* 0x0000000417027c25 */ /* 0x000fe2000f8e0002 */
[----:B------:R-:W-:-:S03]  /*145e0*/  ULDC.64 UR4, c[0x0][0x418] ;  /* 0x0001060000047ab9 */ /* 0x000fc60000000a00 */
[----:B------:R-:W-:Y:S01]  /*145f0*/  IMAD.IADD R5, R5, 0x1, R3 ;  /* 0x0000000105057824 */ /* 0x000fe200078e0203 */
[----:B------:R-:W-:-:S04]  /*14600*/  LEA R4, P0, R2, UR4, 0x2 ;  /* 0x0000000402047c11 */ /* 0x000fc8000f8010ff */
[----:B------:R-:W-:-:S05]  /*14610*/  LEA.HI.X R5, R2, UR5, R5, 0x2, P0 ;  /* 0x0000000502057c11 */ /* 0x000fca00080f1405 */
[----:B------:R0:W5:Y:S04]  /*14620*/  LDG.E R4, desc[UR48][R4.64] ;  /* 0x0000003004047981 */ /* 0x000168000c1e1900 */
.L_x_958:
        /* <DEDUP_REMOVED lines=8> */
.L_x_1041:
[----:B------:R-:W-:Y:S05]  /*146b0*/  BSYNC B2 ;  /* 0x0000000000027941 */ /* 0x000fea0003800000 */
.L_x_959:
[----:B------:R-:W-:Y:S04]  /*146c0*/  BSSY B2, `(.L_x_961) ;  /* 0x0000007000027945 */ /* 0x000fe80003800000 */
[----:B------:R-:W-:Y:S05]  /*146d0*/  @P1 BRA `(.L_x_962) ;  /* 0x0000000000141947 */ /* 0x000fea0003800000 */
[----:B------:R-:W-:Y:S01]  /*146e0*/  ISETP.NE.AND P0, PT, R28, RZ, PT ;  /* 0x000000ff1c00720c */ /* 0x000fe20003f05270 */
[----:B0-----:R-:W-:-:S04]  /*146f0*/  IMAD.MOV.U32 R2, RZ, RZ, 0x6000 ;  /* 0x00006000ff027424 */ /* 0x001fc800078e00ff */
[----:B------:R1:W-:Y:S08]  /*14700*/  SYNCS.ARRIVE.TRANS64 RZ, [R3+URZ+0x2d830], R2 ;  /* 0x02d8300203ff79a7 */ /* 0x0003f0000800003f */
[----:B------:R-:W-:Y:S05]  /*14710*/  @!P0 BRA `(.L_x_962) ;  /* 0x0000000000048947 */ /* 0x000fea0003800000 */
[----:B------:R-:W-:Y:S01]  /*14720*/  BPT.TRAP 0x1 ;  /* 0x000000040000795c */ /* 0x000fe20000300000 */
.L_x_962:
[----:B------:R-:W-:Y:S05]  /*14730*/  BSYNC B2 ;  /* 0x0000000000027941 */ /* 0x000fea0003800000 */
.L_x_961:
        /* <DEDUP_REMOVED lines=11> */
.L_x_963:
        /* <DEDUP_REMOVED lines=16> */
.L_x_964:
        /* <DEDUP_REMOVED lines=16> */
.L_x_965:
        /* <DEDUP_REMOVED lines=15> */
.L_x_1042:
[----:B------:R-:W-:Y:S05]  /*14ae0*/  BSYNC B2 ;  /* 0x0000000000027941 */ /* 0x000fea0003800000 */
.L_x_966:
[----:B------:R-:W-:Y:S01]  /*14af0*/  BSSY B2, `(.L_x_968) ;  /* 0x0000009000027945 */ /* 0x000fe20003800000 */
[----:B------:R-:W-:Y:S02]  /*14b00*/  IMAD.MOV.U32 R2, RZ, RZ, 0x0 ;  /* 0x00000000ff027424 */ /* 0x000fe400078e00ff */
[----:B0-----:R-:W-:Y:S01]  /*14b10*/  IMAD.MOV.U32 R3, RZ, RZ, 0x14f00000 ;  /* 0x14f00000ff037424 */ /* 0x001fe200078e00ff */
[----:B------:R-:W-:Y:S06]  /*14b20*/  @P1 BRA `(.L_x_969) ;  /* 0x0000000000141947 */ /* 0x000fec0003800000 */
[----:B------:R-:W-:Y:S01]  /*14b30*/  ISETP.NE.AND P0, PT, R28, RZ, PT ;  /* 0x000000ff1c00720c */ /* 0x000fe20003f05270 */
[----:B------:R-:W-:-:S04]  /*14b40*/  IMAD.MOV.U32 R13, RZ, RZ, 0x6000 ;  /* 0x00006000ff0d7424 */ /* 0x000fc800078e00ff */
[----:B------:R0:W-:Y:S08]  /*14b50*/  SYNCS.ARRIVE.TRANS64 RZ, [R12+URZ+0x50], R13 ;  /* 0x0000500d0cff79a7 */ /* 0x0001f0000800003f */
[----:B------:R-:W-:Y:S05]  /*14b60*/  @!P0 BRA `(.L_x_969) ;  /* 0x0000000000048947 */ /* 0x000fea0003800000 */
[----:B------:R-:W-:Y:S01]  /*14b70*/  BPT.TRAP 0x1 ;  /* 0x000000040000795c */ /* 0x000fe20000300000 */
.L_x_969:
[----:B------:R-:W-:Y:S05]  /*14b80*/  BSYNC B2 ;  /* 0x0000000000027941 */ /* 0x000fea0003800000 */
.L_x_968:
[----:B------:R-:W-:Y:S01]  /*14b90*/  R2UR UR6, R2 ;  /* 0x00000000020672ca */ /* 0x000fe200000e0000 */
[----:B------:R-:W-:Y:S01]  /*14ba0*/  IMAD R16, R16, 0x6000, R17 ;  /* 0x0000600010107824 */ /* 0x000fe200078e0211 */
[----:B------:R-:W-:Y:S01]  /*14bb0*/  R2UR UR7, R3 ;  /* 0x00000000030772ca */ /* 0x000fe200000e0000 */
[----:B------:R-:W-:Y:S01]  /*14bc0*/  UIADD3 UR4, UP0, UR46, 0x470, URZ ;  /* 0x000004702e047890 */ /* 0x000fe2000ff1e03f */
[----:B------:R-:W-:Y:S01]  /*14bd0*/  R2UR UR10, R5 ;  /* 0x00000000050a72ca */ /* 0x000fe200000e0000 */
[----:B------:R-:W-:Y:S01]  /*14be0*/  IMAD.SHL.U32 R5, R22, 0x80, RZ ;  /* 0x0000008016057824 */ /* 0x000fe200078e00ff */
[----:B------:R-:W-:Y:S01]  /*14bf0*/  PLOP3.LUT P0, PT, PT, PT, PT, 0x80, 0x0 ;  /* 0x000000000000781c */ /* 0x000fe20003f0f070 */
[----:B0-----:R-:W-:Y:S01]  /*14c00*/  VIADD R12, R12, 0x50 ;  /* 0x000000500c0c7836 */ /* 0x001fe20000000000 */
[----:B------:R-:W-:Y:S01]  /*14c10*/  UIADD3.X UR5, URZ, UR47, URZ, UP0, !UPT ;  /* 0x0000002f3f057290 */ /* 0x000fe200087fe43f */
[----:B------:R-:W-:-:S11]  /*14c20*/  VIADD R13, R16, 0x400 ;  /* 0x00000400100d7836 */ /* 0x000fd60000000000 */
.L_x_970:
        /* <DEDUP_REMOVED lines=15> */
.L_x_971:
        /* <DEDUP_REMOVED lines=15> */
.L_x_972:
        /* <DEDUP_REMOVED lines=12> */
.L_x_957:
[----:B------:R-:W-:Y:S05]  /*14ed0*/  BSYNC B1 ;  /* 0x0000000000017941 */ /* 0x000fea0003800000 */
.L_x_956:
[----:B------:R-:W-:Y:S01]  /*14ee0*/  LOP3.LUT P1, RZ, R19, 0x2, RZ, 0xc0, !PT ;  /* 0x0000000213ff7812 */ /* 0x000fe2000782c0ff */
[----:B------:R-:W-:Y:S01]  /*14ef0*/  VIADD R16, R7, 0x1 ;  /* 0x0000000107107836 */ /* 0x000fe20000000000 */
[----:B------:R-:W-:Y:S01]  /*14f00*/  BSSY B1, `(.L_x_973) ;  /* 0x00000a7000017945 */ /* 0x000fe20003800000 */
[----:B------:R-:W-:-:S03]  /*14f10*/  VIADD R9, R6, 0xffffffff ;  /* 0xffffffff06097836 */ /* 0x000fc60000000000 */
        /* <DEDUP_REMOVED lines=26> */
.L_x_975:
[----:B------:R-:W-:Y:S01]  /*150c0*/  IMAD R2, R16, 0x8, R17 ;  /* 0x0000000810027824 */ /* 0x000fe200078e0211 */
[----:B------:R-:W-:Y:S01]  /*150d0*/  SHF.L.U32 R3, R24, 0x1f, RZ ;  /* 0x0000001f18037819 */ /* 0x000fe200000006ff */
[----:B------:R-:W-:Y:S03]  /*150e0*/  BSSY B2, `(.L_x_976) ;  /* 0x0000003000027945 */ /* 0x000fe60003800000 */
[----:B------:R-:W1:Y:S02]  /*150f0*/  SYNCS.PHASECHK.TRANS64.TRYWAIT P0, [R2+URZ+0x2d840], R3 ;  /* 0x02d84003020075a7 */ /* 0x000e64000800017f */
[----:B-1----:R-:W-:Y:S05]  /*15100*/  @!P0 BRA `(.L_x_977) ;  /* 0x0000002000648947 */ /* 0x002fea0003800000 */
.L_x_1043:
[----:B------:R-:W-:Y:S05]  /*15110*/  BSYNC B2 ;  /* 0x0000000000027941 */ /* 0x000fea0003800000 */
.L_x_976:
[----:B0-----:R-:W0:Y:S01]  /*15120*/  S2R R5, SR_TID.X ;  /* 0x0000000000057919 */ /* 0x001e220000002100 */
[----:B------:R-:W-:Y:S01]  /*15130*/  BSSY B2, `(.L_x_978) ;  /* 0x0000009000027945 */ /* 0x000fe20003800000 */
[----:B0-----:R-:W-:-:S04]  /*15140*/  LOP3.LUT R5, R5, 0x7f, RZ, 0xc0, !PT ;  /* 0x0000007f05057812 */ /* 0x001fc800078ec0ff */
[----:B------:R-:W-:-:S13]  /*15150*/  ISETP.NE.AND P1, PT, R5, RZ, PT ;  /* 0x000000ff0500720c */ /* 0x000fda0003f25270 */
[----:B------:R-:W-:Y:S05]  /*15160*/  @P1 BRA `(.L_x_979) ;  /* 0x0000000000141947 */ /* 0x000fea0003800000 */
[----:B------:R-:W-:Y:S01]  /*15170*/  ISETP.NE.AND P0, PT, R28, RZ, PT ;  /* 0x000000ff1c00720c */ /* 0x000fe20003f05270 */
[----:B-1----:R-:W-:-:S04]  /*15180*/  IMAD.MOV.U32 R3, RZ, RZ, 0x6000 ;  /* 0x00006000ff037424 */ /* 0x002fc800078e00ff */
[----:B------:R0:W-:Y:S08]  /*15190*/  SYNCS.ARRIVE.TRANS64 RZ, [R2+URZ+0x2d830], R3 ;  /* 0x02d8300302ff79a7 */ /* 0x0001f0000800003f */
[----:B------:R-:W-:Y:S05]  /*151a0*/  @!P0 BRA `(.L_x_979) ;  /* 0x0000000000048947 */ /* 0x000fea0003800000 */
[----:B------:R-:W-:Y:S01]  /*151b0*/  BPT.TRAP 0x1 ;  /* 0x000000040000795c */ /* 0x000fe20000300000 */
.L_x_979:
[----:B------:R-:W-:Y:S05]  /*151c0*/  BSYNC B2 ;  /* 0x0000000000027941 */ /* 0x000fea0003800000 */
.L_x_978:
[----:B------:R-:W-:Y:S01]  /*151d0*/  IMAD.MOV.U32 R5, RZ, RZ, RZ ;  /* 0x000000ffff057224 */ /* 0x000fe200078e00ff */
[----:B------:R-:W-:Y:S01]  /*151e0*/  UIADD3 UR4, UP0, UR46, 0x370, URZ ;  /* 0x000003702e047890 */ /* 0x000fe2000ff1e03f */
[C---:B01----:R-:W-:Y:S01]  /*151f0*/  IMAD R3, R16.reuse, 0x8, R0 ;  /* 0x0000000810037824 */ /* 0x043fe200078e0200 */
[----:B------:R-:W-:Y:S01]  /*15200*/  PLOP3.LUT P0, PT, PT, PT, PT, 0x80, 0x0 ;  /* 0x000000000000781c */ /* 0x000fe20003f0f070 */
[----:B------:R-:W-:Y:S01]  /*15210*/  IMAD R13, R16, 0x6000, R17 ;  /* 0x00006000100d7824 */ /* 0x000fe200078e0211 */
[----:B------:R-:W-:Y:S01]  /*15220*/  R2UR UR10, R5 ;  /* 0x00000000050a72ca */ /* 0x000fe200000e0000 */
[----:B------:R-:W-:Y:S01]  /*15230*/  VIADD R3, R3, 0x30 ;  /* 0x0000003003037836 */ /* 0x000fe20000000000 */
[----:B------:R-:W-:Y:S01]  /*15240*/  UIADD3.X UR5, URZ, UR47, URZ, UP0, !UPT ;  /* 0x0000002f3f057290 */ /* 0x000fe200087fe43f */
[----:B------:R-:W-:Y:S01]  /*15250*/  IMAD.SHL.U32 R2, R10, 0x80, RZ ;  /* 0x000000800a027824 */ /* 0x000fe200078e00ff */
[----:B------:R-:W-:Y:S01]  /*15260*/  UMOV UR6, 0x0 ;  /* 0x0000000000067882 */ /* 0x000fe20000000000 */
[----:B------:R-:W-:Y:S01]  /*15270*/  VIADD R11, R13, 0x15400 ;  /* 0x000154000d0b7836 */ /* 0x000fe20000000000 */
[----:B------:R-:W-:-:S09]  /*15280*/  UMOV UR7, 0x14f00000 ;  /* 0x14f0000000077882 */ /* 0x000fd20000000000 */
.L_x_980:
        /* <DEDUP_REMOVED lines=16> */
.L_x_981:
        /* <DEDUP_REMOVED lines=16> */
.L_x_982:
        /* <DEDUP_REMOVED lines=15> */
.L_x_1044:
[----:B------:R-:W-:Y:S05]  /*15580*/  BSYNC B2 ;  /* 0x0000000000027941 */ /* 0x000fea0003800000 */
.L_x_983:
[----:B------:R-:W-:Y:S01]  /*15590*/  BSSY B2, `(.L_x_985) ;  /* 0x0000009000027945 */ /* 0x000fe20003800000 */
[----:B0-----:R-:W-:Y:S02]  /*155a0*/  IMAD.MOV.U32 R2, RZ, RZ, 0x0 ;  /* 0x00000000ff027424 */ /* 0x001fe400078e00ff */
[----:B------:R-:W-:Y:S01]  /*155b0*/  IMAD.MOV.U32 R3, RZ, RZ, 0x14f00000 ;  /* 0x14f00000ff037424 */ /* 0x000fe200078e00ff */
[----:B------:R-:W-:Y:S06]  /*155c0*/  @P1 BRA `(.L_x_986) ;  /* 0x0000000000141947 */ /* 0x000fec0003800000 */
[----:B------:R-:W-:Y:S01]  /*155d0*/  ISETP.NE.AND P0, PT, R28, RZ, PT ;  /* 0x000000ff1c00720c */ /* 0x000fe20003f05270 */
[----:B------:R-:W-:-:S04]  /*155e0*/  IMAD.MOV.U32 R13, RZ, RZ, 0x6000 ;  /* 0x00006000ff0d7424 */ /* 0x000fc800078e00ff */
[----:B------:R0:W-:Y:S08]  /*155f0*/  SYNCS.ARRIVE.TRANS64 RZ, [R8+URZ+0x50], R13 ;  /* 0x0000500d08ff79a7 */ /* 0x0001f0000800003f */
[----:B------:R-:W-:Y:S05]  /*15600*/  @!P0 BRA `(.L_x_986) ;  /* 0x0000000000048947 */ /* 0x000fea0003800000 */
[----:B------:R-:W-:Y:S01]  /*15610*/  BPT.TRAP 0x1 ;  /* 0x000000040000795c */ /* 0x000fe20000300000 */
.L_x_986:
[----:B------:R-:W-:Y:S05]  /*15620*/  BSYNC B2 ;  /* 0x0000000000027941 */ /* 0x000fea0003800000 */
.L_x_985:
        /* <DEDUP_REMOVED lines=10> */
.L_x_987:
        /* <DEDUP_REMOVED lines=15> */
.L_x_988:
        /* <DEDUP_REMOVED lines=15> */
.L_x_989:
        /* <DEDUP_REMOVED lines=12> */
.L_x_974:
[----:B------:R-:W-:Y:S05]  /*15970*/  BSYNC B1 ;  /* 0x0000000000017941 */ /* 0x000fea0003800000 */
.L_x_973:
[----:B------:R-:W-:Y:S01]  /*15980*/  ISETP.GT.AND P0, PT, R9, UR39, PT ;  /* 0x0000002709007c0c */ /* 0x000fe2000bf04270 */
[----:B------:R-:W-:-:S12]  /*15990*/  VIADD R6, R6, 0xfffffffe ;  /* 0xfffffffe06067836 */ /* 0x000fd80000000000 */
[----:B------:R-:W-:Y:S05]  /*159a0*/  @P0 BRA `(.L_x_990) ;  /* 0xffffffe800a80947 */ /* 0x000fea000383ffff */
.L_x_955:
[----:B------:R-:W-:Y:S05]  /*159b0*/  BSYNC B0 ;  /* 0x0000000000007941 */ /* 0x000fea0003800000 */
.L_x_936:
[----:B------:R-:W1:Y:S01]  /*159c0*/  S2R R0, SR_TID.X ;  /* 0x0000000000007919 */ /* 0x000e620000002100 */
[----:B------:R-:W-:Y:S01]  /*159d0*/  BSSY B0, `(.L_x_991) ;  /* 0x0000010000007945 */ /* 0x000fe20003800000 */
[----:B-1----:R-:W-:-:S04]  /*159e0*/  LOP3.LUT R6, R0, 0x7f, RZ, 0xc0, !PT ;  /* 0x0000007f00067812 */ /* 0x002fc800078ec0ff */
[----:B------:R-:W-:-:S13]  /*159f0*/  ISETP.NE.AND P1, PT, R6, RZ, PT ;  /* 0x000000ff0600720c */ /* 0x000fda0003f25270 */
[----:B------:R-:W-:Y:S05]  /*15a00*/  @P1 BRA `(.L_x_992) ;  /* 0x0000000000301947 */ /* 0x000fea0003800000 */
[----:B------:R-:W1:Y:S01]  /*15a10*/  S2R R5, SR_LANEID ;  /* 0x0000000000057919 */ /* 0x000e620000000000 */
[----:B------:R-:W-:Y:S01]  /*15a20*/  VOTEU.ANY UR4, UPT, PT ;  /* 0x0000000000047886 */ /* 0x000fe200038e0100 */
[----:B0-----:R-:W0:Y:S01]  /*15a30*/  LDC.64 R2, c[0x0][0xc80] ;  /* 0x00032000ff027b82 */ /* 0x001e220000000a00 */
[----:B------:R-:W1:Y:S02]  /*15a40*/  FLO.U32 R0, UR4 ;  /* 0x0000000400007d00 */ /* 0x000e6400080e0000 */
[----:B-1----:R-:W-:-:S06]  /*15a50*/  ISETP.EQ.U32.AND P0, PT, R0, R5, PT ;  /* 0x000000050000720c */ /* 0x002fcc0003f02070 */
[----:B------:R-:W0:Y:S07]  /*15a60*/  POPC R5, UR4 ;  /* 0x0000000400057d09 */ /* 0x000e2e0008000000 */
[----:B0-----:R-:W2:Y:S01]  /*15a70*/  @P0 ATOMG.E.ADD.STRONG.GPU PT, R3, desc[UR48][R2.64], R5 ;  /* 0x00000005020309a8 */ /* 0x001ea200081ee1f0 */
[----:B------:R-:W0:Y:S02]  /*15a80*/  S2R R4, SR_LTMASK ;  /* 0x0000000000047919 */ /* 0x000e240000003900 */
[----:B0-----:R-:W-:-:S04]  /*15a90*/  LOP3.LUT R4, R4, UR4, RZ, 0xc0, !PT ;  /* 0x0000000404047c12 */ /* 0x001fc8000f8ec0ff */
[----:B------:R-:W0:Y:S01]  /*15aa0*/  POPC R27, R4 ;  /* 0x00000004001b7309 */ /* 0x000e220000000000 */
[----:B--2---:R-:W0:Y:S02]  /*15ab0*/  SHFL.IDX PT, R0, R3, R0, 0x1f ;  /* 0x00001f0003007589 */ /* 0x004e2400000e0000 */
[----:B0-----:R-:W-:-:S07]  /*15ac0*/  IADD3 R27, R0, UR42, R27 ;  /* 0x0000002a001b7c10 */ /* 0x001fce000fffe01b */
.L_x_992:
[----:B------:R-:W-:Y:S05]  /*15ad0*/  BSYNC B0 ;  /* 0x0000000000007941 */ /* 0x000fea0003800000 */
.L_x_991:
[----:B------:R-:W-:Y:S01]  /*15ae0*/  LOP3.LUT P0, RZ, R19, 0x2, RZ, 0xc0, !PT ;  /* 0x0000000213ff7812 */ /* 0x000fe2000780c0ff */
[----:B------:R-:W-:-:S12]  /*15af0*/  BSSY B0, `(.L_x_993) ;  /* 0x0000043000007945 */ /* 0x000fd80003800000 */
[----:B------:R-:W-:Y:S05]  /*15b00*/  @!P0 BRA `(.L_x_994) ;  /* 0x0000000400048947 */ /* 0x000fea0003800000 */
[----:B------:R-:W-:Y:S01]  /*15b10*/  IMAD R3, R16, 0x8, R17 ;  /* 0x0000000810037824 */ /* 0x000fe200078e0211 */
[----:B------:R-:W-:Y:S01]  /*15b20*/  SHF.L.U32 R0, R24, 0x1f, RZ ;  /* 0x0000001f18007819 */ /* 0x000fe200000006ff */
[----:B------:R-:W-:Y:S01]  /*15b30*/  BSSY B1, `(.L_x_995) ;  /* 0x0000004000017945 */ /* 0x000fe20003800000 */
[----:B------:R-:W-:Y:S02]  /*15b40*/  ISETP.NE.AND P2, PT, R6, RZ, PT ;  /* 0x000000ff0600720c */ /* 0x000fe40003f45270 */
[----:B------:R-:W1:Y:S02]  /*15b50*/  SYNCS.PHASECHK.TRANS64.TRYWAIT P0, [R3+URZ+0x2d860], R0 ;  /* 0x02d86000030075a7 */ /* 0x000e64000800017f */
[----:B-1----:R-:W-:Y:S09]  /*15b60*/  @!P0 BRA `(.L_x_996) ;  /* 0x0000001400f48947 */ /* 0x002ff20003800000 */
.L_x_1045:
[----:B------:R-:W-:Y:S05]  /*15b70*/  BSYNC B1 ;  /* 0x0000000000017941 */ /* 0x000fea0003800000 */
.L_x_995:
[----:B------:R-:W-:Y:S04]  /*15b80*/  BSSY B1, `(.L_x_997) ;  /* 0x0000007000017945 */ /* 0x000fe80003800000 */
[----:B------:R-:W-:Y:S05]  /*15b90*/  @P2 BRA `(.L_x_998) ;  /* 0x0000000000142947 */ /* 0x000fea0003800000 */
[----:B------:R-:W-:Y:S01]  /*15ba0*/  ISETP.NE.AND P0, PT, R28, RZ, PT ;  /* 0x000000ff1c00720c */ /* 0x000fe20003f05270 */
[----:B-1----:R-:W-:-:S04]  /*15bb0*/  IMAD.MOV.U32 R0, RZ, RZ, 0x6000 ;  /* 0x00006000ff007424 */ /* 0x002fc800078e00ff */
[----:B------:R2:W-:Y:S08]  /*15bc0*/  SYNCS.ARRIVE.TRANS64 RZ, [R3+URZ+0x2d850], R0 ;  /* 0x02d8500003ff79a7 */ /* 0x0005f0000800003f */
[----:B------:R-:W-:Y:S05]  /*15bd0*/  @!P0 BRA `(.L_x_998) ;  /* 0x0000000000048947 */ /* 0x000fea0003800000 */
[----:B------:R-:W-:Y:S01]  /*15be0*/  BPT.TRAP 0x1 ;  /* 0x000000040000795c */ /* 0x000fe20000300000 */
.L_x_998:
[----:B------:R-:W-:Y:S05]  /*15bf0*/  BSYNC B1 ;  /* 0x0000000000017941 */ /* 0x000fea0003800000 */
.L_x_997:
[----:B-12---:R-:W-:Y:S01]  /*15c00*/  IMAD R0, R16, 0x6000, R17 ;  /* 0x0000600010007824 */ /* 0x006fe200078e0211 */
[----:B------:R-:W-:Y:S01]  /*15c10*/  UIADD3 UR4, UP0, UR46, 0x470, URZ ;  /* 0x000004702e047890 */ /* 0x000fe2000ff1e03f */
[----:B0-----:R-:W-:Y:S01]  /*15c20*/  VIADD R2, R3, 0x2d850 ;  /* 0x0002d85003027836 */ /* 0x001fe20000000000 */
[----:B------:R-:W-:Y:S01]  /*15c30*/  PLOP3.LUT P0, PT, PT, PT, PT, 0x80, 0x0 ;  /* 0x000000000000781c */ /* 0x000fe20003f0f070 */
[----:B------:R-:W-:Y:S01]  /*15c40*/  IMAD.SHL.U32 R22, R22, 0x80, RZ ;  /* 0x0000008016167824 */ /* 0x000fe200078e00ff */
[----:B------:R-:W-:Y:S01]  /*15c50*/  UIADD3.X UR5, URZ, UR47, URZ, UP0, !UPT ;  /* 0x0000002f3f057290 */ /* 0x000fe200087fe43f */
[----:B------:R-:W-:Y:S01]  /*15c60*/  VIADD R3, R0, 0x400 ;  /* 0x0000040000037836 */ /* 0x000fe20000000000 */
[----:B------:R-:W-:Y:S01]  /*15c70*/  UMOV UR6, 0x0 ;  /* 0x0000000000067882 */ /* 0x000fe20000000000 */
[----:B------:R-:W-:Y:S01]  /*15c80*/  UMOV UR7, 0x14f00000 ;  /* 0x14f0000000077882 */ /* 0x000fe20000000000 */
[----:B------:R-:W-:-:S08]  /*15c90*/  UMOV UR10, URZ ;  /* 0x0000003f000a7c82 */ /* 0x000fd00008000000 */
.L_x_999:
        /* <DEDUP_REMOVED lines=15> */
.L_x_1000:
        /* <DEDUP_REMOVED lines=15> */
.L_x_1001:
        /* <DEDUP_REMOVED lines=9> */
[----:B-1----:R-:W-:Y:S05]  /*15f10*/  @P0 BRA.U.ANY `(.L_x_1001) ;  /* 0xfffffffd00d80947 */ /* 0x002fea000393ffff */
.L_x_994:
[----:B------:R-:W-:Y:S05]  /*15f20*/  BSYNC B0 ;  /* 0x0000000000007941 */ /* 0x000fea0003800000 */
.L_x_993:
[----:B------:R-:W-:-:S05]  /*15f30*/  VIADD R16, R16, 0x1 ;  /* 0x0000000110107836 */ /* 0x000fca0000000000 */
[----:B------:R-:W-:-:S04]  /*15f40*/  ISETP.NE.AND P0, PT, R16, 0x2, PT ;  /* 0x000000021000780c */ /* 0x000fc80003f05270 */
[----:B------:R-:W-:Y:S02]  /*15f50*/  SEL R3, RZ, 0x1, P0 ;  /* 0x00000001ff037807 */ /* 0x000fe40000000000 */
[----:B------:R-:W-:Y:S02]  /*15f60*/  SEL R16, R16, RZ, P0 ;  /* 0x000000ff10107207 */ /* 0x000fe40000000000 */
[----:B------:R-:W-:-:S07]  /*15f70*/  LOP3.LUT R24, R24, R3, RZ, 0x3c, !PT ;  /* 0x0000000318187212 */ /* 0x000fce00078e3cff */
.L_x_918:
[----:B------:R-:W-:Y:S05]  /*15f80*/  BSYNC B7 ;  /* 0x0000000000077941 */ /* 0x000fea0003800000 */
.L_x_916:
[----:B------:R-:W-:-:S13]  /*15f90*/  LOP3.LUT P0, RZ, R19, 0x4, RZ, 0xc0, !PT ;  /* 0x0000000413ff7812 */ /* 0x000fda000780c0ff */
[----:B------:R-:W-:Y:S05]  /*15fa0*/  @!P0 BRA `(.L_x_1002) ;  /* 0x0000000000248947 */ /* 0x000fea0003800000 */
[----:B------:R-:W-:Y:S05]  /*15fb0*/  WARPSYNC.ALL ;  /* 0x0000000000007948 */ /* 0x000fea0003800000 */
[----:B------:R-:W1:Y:S08]  /*15fc0*/  S2UR UR5, SR_CgaCtaId ;  /* 0x00000000000579c3 */ /* 0x000e700000008800 */
[----:B------:R-:W-:Y:S06]  /*15fd0*/  BAR.SYNC.DEFER_BLOCKING 0x5, 0x200 ;  /* 0x0148000000007b1d */ /* 0x000fec0000010000 */
[----:B------:R-:W-:-:S02]  /*15fe0*/  UMOV UR4, 0x400 ;  /* 0x0000040000047882 */ /* 0x000fc40000000000 */
[----:B-1----:R-:W-:-:S06]  /*15ff0*/  ULEA UR4, UR5, UR4, 0x18 ;  /* 0x0000000405047291 */ /* 0x002fcc000f8ec03f */
[----:B0-----:R-:W-:-:S05]  /*16000*/  IMAD.U32 R17, RZ, RZ, UR4 ;  /* 0x00000004ff117e24 */ /* 0x001fca000f8e00ff */
[----:B------:R0:W1:Y:S01]  /*16010*/  LDS R27, [R17+0x2d8d0] ;  /* 0x02d8d000111b7984 */ /* 0x0000620000000800 */
[----:B------:R-:W-:Y:S06]  /*16020*/  BAR.ARV 0x4, 0x200 ;  /* 0x0108000000007b1d */ /* 0x000fec0000002000 */
[----:B------:R-:W-:Y:S05]  /*16030*/  BRA `(.L_x_1003) ;  /* 0x00000000002c7947 */ /* 0x000fea0003800000 */
.L_x_1002:
[----:B------:R-:W-:-:S03]  /*16040*/  UMOV UR4, 0xffffffff ;  /* 0xffffffff00047882 */ /* 0x000fc60000000000 */
[----:B------:R-:W-:Y:S05]  /*16050*/  BRA.DIV UR4, `(.L_x_1004) ;  /* 0x0000001204cc7947 */ /* 0x000fea000b800000 */
[----:B------:R1:W2:Y:S02]  /*16060*/  SHFL.IDX PT, R14, R27, RZ, 0x1f ;  /* 0x00001fff1b0e7589 */ /* 0x0002a400000e0000 */
.L_x_1048:
[----:B------:R-:W0:Y:S01]  /*16070*/  @!P1 S2R R3, SR_CgaCtaId ;  /* 0x0000000000039919 */ /* 0x000e220000008800 */
[----:B------:R-:W-:Y:S05]  /*16080*/  WARPSYNC.ALL ;  /* 0x0000000000007948 */ /* 0x000fea0003800000 */
[----:B------:R-:W-:Y:S01]  /*16090*/  BAR.SYNC.DEFER_BLOCKING 0x4, 0x200 ;  /* 0x0108000000007b1d */ /* 0x000fe20000010000 */
[----:B------:R-:W-:-:S04]  /*160a0*/  @!P1 MOV R0, 0x400 ;  /* 0x0000040000009802 */ /* 0x000fc80000000f00 */
[----:B0-----:R-:W-:-:S05]  /*160b0*/  @!P1 LEA R17, R3, R0, 0x18 ;  /* 0x0000000003119211 */ /* 0x001fca00078ec0ff */
[----:B------:R1:W-:Y:S02]  /*160c0*/  @!P1 STS [R17+0x2d8d0], R27 ;  /* 0x02d8d01b11009388 */ /* 0x0003e40000000800 */
[----:B-12---:R-:W-:Y:S01]  /*160d0*/  IMAD.MOV.U32 R27, RZ, RZ, R14 ;  /* 0x000000ffff1b7224 */ /* 0x006fe200078e000e */
[----:B------:R-:W-:Y:S06]  /*160e0*/  BAR.ARV 0x5, 0x200 ;  /* 0x0148000000007b1d */ /* 0x000fec0000002000 */
.L_x_1003:
[----:B------:R-:W-:Y:S02]  /*160f0*/  ULDC UR4, c[0x0][0xc38] ;  /* 0x00030e0000047ab9 */ /* 0x000fe40000000800 */
[----:B-1----:R-:W-:-:S13]  /*16100*/  ISETP.GE.AND P0, PT, R27, UR4, PT ;  /* 0x000000041b007c0c */ /* 0x002fda000bf06270 */
[----:B------:R-:W-:Y:S05]  /*16110*/  @!P0 BRA `(.L_x_1005) ;  /* 0xffffffb800088947 */ /* 0x000fea000383ffff */
.L_x_907:
[----:B------:R-:W1:Y:S01]  /*16120*/  S2R R3, SR_CgaCtaId ;  /* 0x0000000000037919 */ /* 0x000e620000008800 */
[----:B------:R-:W-:Y:S01]  /*16130*/  VIADD R29, R29, 0x1 ;  /* 0x000000011d1d7836 */ /* 0x000fe20000000000 */
[----:B------:R-:W-:Y:S01]  /*16140*/  MOV R2, 0x400 ;  /* 0x0000040000027802 */ /* 0x000fe20000000f00 */
[----:B------:R-:W-:Y:S03]  /*16150*/  BSSY B0, `(.L_x_1006) ;  /* 0x0000008000007945 */ /* 0x000fe60003800000 */
[----:B------:R-:W-:-:S04]  /*16160*/  LEA.HI R0, R29, R29, RZ, 0x1 ;  /* 0x0000001d1d007211 */ /* 0x000fc800078f08ff */
[----:B------:R-:W-:-:S05]  /*16170*/  LOP3.LUT R0, R0, 0xfffffffe, RZ, 0xc0, !PT ;  /* 0xfffffffe00007812 */ /* 0x000fca00078ec0ff */
[----:B------:R-:W-:-:S05]  /*16180*/  IMAD.IADD R0, R29, 0x1, -R0 ;  /* 0x000000011d007824 */ /* 0x000fca00078e0a00 */
[----:B------:R-:W-:Y:S02]  /*16190*/  SHF.L.U32 R0, R0, 0x1f, RZ ;  /* 0x0000001f00007819 */ /* 0x000fe400000006ff */
[----:B-1----:R-:W-:-:S04]  /*161a0*/  LEA R9, R3, R2, 0x18 ;  /* 0x0000000203097211 */ /* 0x002fc800078ec0ff */
[----:B------:R-:W1:Y:S02]  /*161b0*/  SYNCS.PHASECHK.TRANS64.TRYWAIT P0, [R9+URZ+0x2d820], R0 ;  /* 0x02d82000090075a7 */ /* 0x000e64000800017f */
[----:B-1----:R-:W-:Y:S05]  /*161c0*/  @!P0 BRA `(.L_x_1007) ;  /* 0x0000001000988947 */ /* 0x002fea0003800000 */
.L_x_1049:
[----:B------:R-:W-:Y:S05]  /*161d0*/  BSYNC B0 ;  /* 0x0000000000007941 */ /* 0x000fea0003800000 */
.L_x_1006:
[----:B------:R-:W-:-:S03]  /*161e0*/  UMOV UR4, 0xffffffff ;  /* 0xffffffff00047882 */ /* 0x000fc60000000000 */
[----:B------:R-:W-:Y:S05]  /*161f0*/  BRA.DIV UR4, `(.L_x_1008) ;  /* 0x0000001204a07947 */ /* 0x000fea000b800000 */
[----:B-1----:R-:W1:Y:S02]  /*16200*/  S2R R0, SR_TID.X ;  /* 0x0000000000007919 */ /* 0x002e640000002100 */
[----:B-1----:R-:W-:-:S04]  /*16210*/  SHF.R.U32.HI R0, RZ, 0x5, R0 ;  /* 0x00000005ff007819 */ /* 0x002fc80000011600 */
[----:B------:R-:W-:-:S05]  /*16220*/  LOP3.LUT R0, R0, 0x3, RZ, 0xc0, !PT ;  /* 0x0000000300007812 */ /* 0x000fca00078ec0ff */
[----:B------:R1:W2:Y:S02]  /*16230*/  SHFL.IDX PT, R14, R0, RZ, 0x1f ;  /* 0x00001fff000e7589 */ /* 0x0002a400000e0000 */
.L_x_1052:
[----:B--2---:R-:W-:Y:S01]  /*16240*/  ISETP.NE.AND P0, PT, R14, RZ, PT ;  /* 0x000000ff0e00720c */ /* 0x004fe20003f05270 */
[----:B------:R-:W-:-:S12]  /*16250*/  BSSY B0, `(.L_x_1009) ;  /* 0x0000024000007945 */ /* 0x000fd80003800000 */
[----:B------:R-:W-:Y:S05]  /*16260*/  @P0 BRA `(.L_x_1010) ;  /* 0x0000000000880947 */ /* 0x000fea0003800000 */
[----:B------:R-:W-:-:S03]  /*16270*/  UMOV UR4, 0xffffffff ;  /* 0xffffffff00047882 */ /* 0x000fc60000000000 */
[----:B------:R-:W-:Y:S05]  /*16280*/  BRA.DIV UR4, `(.L_x_1011) ;  /* 0x0000001204b07947 */ /* 0x000fea000b800000 */
[----:B------:R-:W-:-:S13]  /*16290*/  ELECT P6, URZ, PT ;  /* 0x00000000003f782f */ /* 0x000fda00038c0000 */
.L_x_1055:
[----:B------:R-:W-:Y:S05]  /*162a0*/  @!P6 BRA `(.L_x_1010) ;  /* 0x000000000078e947 */ /* 0x000fea0003800000 */
[----:B------:R-:W-:-:S06]  /*162b0*/  ULOP3.LUT UR4, UR38, 0x2, URZ, 0xfc, !UPT ;  /* 0x0000000226047892 */ /* 0x000fcc000f8efc3f */
[----:B-1----:R-:W-:-:S05]  /*162c0*/  IMAD.U32 R0, RZ, RZ, UR4 ;  /* 0x00000004ff007e24 */ /* 0x002fca000f8e00ff */
[----:B------:R-:W-:-:S13]  /*162d0*/  ISETP.NE.AND P2, PT, R0, 0x3, PT ;  /* 0x000000030000780c */ /* 0x000fda0003f45270 */
[----:B------:R-:W-:Y:S05]  /*162e0*/  @!P2 BRA `(.L_x_1012) ;  /* 0x000000000004a947 */ /* 0x000fea0003800000 */
[----:B------:R-:W-:Y:S01]  /*162f0*/  BPT.TRAP 0x1 ;  /* 0x000000040000795c */ /* 0x000fe20000300000 */
.L_x_1012:
[----:B------:R-:W-:Y:S01]  /*16300*/  VIADD R3, R9, 0x2d840 ;  /* 0x0002d84009037836 */ /* 0x000fe20000000000 */
[----:B------:R-:W-:Y:S01]  /*16310*/  SHF.L.U32 R2, R24, 0x1f, RZ ;  /* 0x0000001f18027819 */ /* 0x000fe200000006ff */
[C---:B------:R-:W-:Y:S02]  /*16320*/  VIADD R0, R16.reuse, 0x1 ;  /* 0x0000000110007836 */ /* 0x040fe40000000000 */
[----:B------:R-:W-:-:S03]  /*16330*/  IMAD R7, R16, 0x8, R3 ;  /* 0x0000000810077824 */ /* 0x000fc600078e0203 */
[C---:B------:R-:W-:Y:S01]  /*16340*/  ISETP.NE.AND P1, PT, R0.reuse, 0x2, PT ;  /* 0x000000020000780c */ /* 0x040fe20003f25270 */
[----:B------:R-:W1:Y:S03]  /*16350*/  SYNCS.PHASECHK.TRANS64.TRYWAIT P0, [R7+URZ], R2 ;  /* 0x00000002070075a7 */ /* 0x000e66000800017f */
[----:B------:R-:W-:Y:S02]  /*16360*/  SEL R5, RZ, 0x1, P1 ;  /* 0x00000001ff057807 */ /* 0x000fe40000800000 */
[----:B------:R-:W-:Y:S02]  /*16370*/  SEL R4, R0, RZ, P1 ;  /* 0x000000ff00047207 */ /* 0x000fe40000800000 */
[----:B------:R-:W-:-:S03]  /*16380*/  LOP3.LUT R0, R24, R5, RZ, 0x3c, !PT ;  /* 0x0000000518007212 */ /* 0x000fc600078e3cff */
[----:B------:R-:W-:Y:S01]  /*16390*/  IMAD R3, R4, 0x8, R3 ;  /* 0x0000000804037824 */ /* 0x000fe200078e0203 */
[----:B------:R-:W-:Y:S01]  /*163a0*/  SHF.L.U32 R0, R0, 0x1f, RZ ;  /* 0x0000001f00007819 */ /* 0x000fe200000006ff */
[----:B-1----:R-:W-:Y:S06]  /*163b0*/  @!P0 BRA `(.L_x_1013) ;  /* 0x0000001000848947 */ /* 0x002fec0003800000 */
.L_x_1056:
[----:B------:R-:W2:Y:S02]  /*163c0*/  SYNCS.PHASECHK.TRANS64.TRYWAIT P0, [R3+URZ], R0 ;  /* 0x00000000030075a7 */ /* 0x000ea4000800017f */
[----:B--2---:R-:W-:Y:S05]  /*163d0*/  @!P0 BRA `(.L_x_1014) ;  /* 0x0000001000908947 */ /* 0x004fea0003800000 */
.L_x_1057:
[----:B------:R-:W-:Y:S05]  /*163e0*/  @!P2 BRA `(.L_x_1015) ;  /* 0x000000000004a947 */ /* 0x000fea0003800000 */
[----:B------:R-:W-:Y:S01]  /*163f0*/  BPT.TRAP 0x1 ;  /* 0x000000040000795c */ /* 0x000fe20000300000 */
.L_x_1015:
[----:B--2---:R-:W-:-:S04]  /*16400*/  VIADD R3, R9, 0x2d860 ;  /* 0x0002d86009037836 */ /* 0x004fc80000000000 */
[----:B------:R-:W-:-:S04]  /*16410*/  IMAD R5, R16, 0x8, R3 ;  /* 0x0000000810057824 */ /* 0x000fc800078e0203 */
[----:B------:R-:W2:Y:S02]  /*16420*/  SYNCS.PHASECHK.TRANS64.TRYWAIT P0, [R5+URZ], R2 ;  /* 0x00000002050075a7 */ /* 0x000ea4000800017f */
[----:B--2---:R-:W-:Y:S05]  /*16430*/  @!P0 BRA `(.L_x_1016) ;  /* 0x00000010008c8947 */ /* 0x004fea0003800000 */
.L_x_1058:
[----:B------:R-:W-:-:S07]  /*16440*/  IMAD R3, R4, 0x8, R3 ;  /* 0x0000000804037824 */ /* 0x000fce00078e0203 */
.L_x_1017:
[----:B---3--:R3:W4:Y:S02]  /*16450*/  SYNCS.PHASECHK.TRANS64.TRYWAIT P0, [R3+URZ], R0 ;  /* 0x00000000030075a7 */ /* 0x008724000800017f */
[----:B----4-:R-:W-:Y:S05]  /*16460*/  @!P0 NANOSLEEP.SYNCS 0x989680 ;  /* 0x009896800000895d */ /* 0x010fea0003900000 */
[----:B------:R-:W4:Y:S02]  /*16470*/  @!P0 SYNCS.PHASECHK.TRANS64 P0, [R3+URZ], R0 ;  /* 0x00000000030085a7 */ /* 0x000f24000800007f */
[----:B----4-:R-:W-:Y:S05]  /*16480*/  @!P0 BRA `(.L_x_1017) ;  /* 0xfffffffc00f08947 */ /* 0x010fea000383ffff */
.L_x_1010:
[----:B------:R-:W-:Y:S05]  /*16490*/  BSYNC B0 ;  /* 0x0000000000007941 */ /* 0x000fea0003800000 */
.L_x_1009:
[----:B------:R-:W-:Y:S05]  /*164a0*/  EXIT ;  /* 0x000000000000794d */ /* 0x000fea0003800000 */
.L_x_828:
[----:B0-----:R-:W-:-:S04]  /*164b0*/  IMAD.U32 R3, RZ, RZ, UR42 ;  /* 0x0000002aff037e24 */ /* 0x001fc8000f8e00ff */
[----:B------:R0:W1:Y:S03]  /*164c0*/  SYNCS.PHASECHK.TRANS64.TRYWAIT P1, [R3+URZ+0x2d800], R0 ;  /* 0x02d80000030075a7 */ /* 0x000066000802017f */
[----:B-1----:R-:W-:Y:S05]  /*164d0*/  @!P1 NANOSLEEP.SYNCS 0x989680 ;  /* 0x009896800000995d */ /* 0x002fea0003900000 */
[----:B------:R-:W1:Y:S02]  /*164e0*/  @!P1 SYNCS.PHASECHK.TRANS64 P1, [R3+URZ+0x2d800], R0 ;  /* 0x02d80000030095a7 */ /* 0x000e64000802007f */
[----:B-1----:R-:W-:Y:S05]  /*164f0*/  @!P1 BRA `(.L_x_828) ;  /* 0xfffffffc00ec9947 */ /* 0x002fea000383ffff */
[----:B------:R-:W-:Y:S05]  /*16500*/  BRA `(.L_x_1018) ;  /* 0xfffffeb400987947 */ /* 0x000fea000383ffff */
.L_x_832:
[----:B-1----:R1:W2:Y:S02]  /*16510*/  SYNCS.PHASECHK.TRANS64.TRYWAIT P2, [R90+URZ+0x2d830], R3 ;  /* 0x02d830035a0075a7 */ /* 0x0022a4000804017f */
[----:B--2---:R-:W-:Y:S05]  /*16520*/  @!P2 NANOSLEEP.SYNCS 0x989680 ;  /* 0x009896800000a95d */ /* 0x004fea0003900000 */
[----:B------:R-:W2:Y:S02]  /*16530*/  @!P2 SYNCS.PHASECHK.TRANS64 P2, [R90+URZ+0x2d830], R3 ;  /* 0x02d830035a00a5a7 */ /* 0x000ea4000804007f */
[----:B--2---:R-:W-:Y:S05]  /*16540*/  @!P2 BRA `(.L_x_832) ;  /* 0xfffffffc00f0a947 */ /* 0x004fea000383ffff */
[----:B------:R-:W-:Y:S05]  /*16550*/  BRA `(.L_x_831) ;  /* 0xfffffeb400bc7947 */ /* 0x000fea000383ffff */
.L_x_848:
[----:B--2---:R-:W-:-:S04]  /*16560*/  IMAD.U32 R6, RZ, RZ, UR6 ;  /* 0x00000006ff067e24 */ /* 0x004fc8000f8e00ff */
[----:B------:R2:W3:Y:S03]  /*16570*/  SYNCS.PHASECHK.TRANS64.TRYWAIT P2, [R6+URZ+0x2d830], R5 ;  /* 0x02d83005060075a7 */ /* 0x0004e6000804017f */
[----:B---3--:R-:W-:Y:S05]  /*16580*/  @!P2 NANOSLEEP.SYNCS 0x989680 ;  /* 0x009896800000a95d */ /* 0x008fea0003900000 */
[----:B------:R-:W3:Y:S02]  /*16590*/  @!P2 SYNCS.PHASECHK.TRANS64 P2, [R6+URZ+0x2d830], R5 ;  /* 0x02d830050600a5a7 */ /* 0x000ee4000804007f */
[----:B---3--:R-:W-:Y:S05]  /*165a0*/  @!P2 BRA `(.L_x_848) ;  /* 0xfffffffc00eca947 */ /* 0x008fea000383ffff */
[----:B------:R-:W-:Y:S05]  /*165b0*/  BRA `(.L_x_845) ;  /* 0xfffffef000b07947 */ /* 0x000fea000383ffff */
.L_x_852:
[----:B-1----:R-:W-:-:S04]  /*165c0*/  IMAD.U32 R6, RZ, RZ, UR6 ;  /* 0x00000006ff067e24 */ /* 0x002fc8000f8e00ff */
[----:B------:R1:W2:Y:S03]  /*165d0*/  SYNCS.PHASECHK.TRANS64.TRYWAIT P2, [R6+URZ+0x2d850], R5 ;  /* 0x02d85005060075a7 */ /* 0x0002a6000804017f */
[----:B--2---:R-:W-:Y:S05]  /*165e0*/  @!P2 NANOSLEEP.SYNCS 0x989680 ;  /* 0x009896800000a95d */ /* 0x004fea0003900000 */
[----:B------:R-:W2:Y:S02]  /*165f0*/  @!P2 SYNCS.PHASECHK.TRANS64 P2, [R6+URZ+0x2d850], R5 ;  /* 0x02d850050600a5a7 */ /* 0x000ea4000804007f */
[----:B--2---:R-:W-:Y:S05]  /*16600*/  @!P2 BRA `(.L_x_852) ;  /* 0xfffffffc00eca947 */ /* 0x004fea000383ffff */
[----:B------:R-:W-:Y:S05]  /*16610*/  BRA `(.L_x_849) ;  /* 0xfffffef400507947 */ /* 0x000fea000383ffff */
.L_x_869:
[----:B-1----:R-:W-:-:S04]  /*16620*/  IMAD.U32 R9, RZ, RZ, UR6 ;  /* 0x00000006ff097e24 */ /* 0x002fc8000f8e00ff */
[----:B------:R1:W2:Y:S03]  /*16630*/  SYNCS.PHASECHK.TRANS64.TRYWAIT P3, [R9+URZ+0x2d830], R4 ;  /* 0x02d83004090075a7 */ /* 0x0002a6000806017f */
[----:B--2---:R-:W-:Y:S05]  /*16640*/  @!P3 NANOSLEEP.SYNCS 0x989680 ;  /* 0x009896800000b95d */ /* 0x004fea0003900000 */
[----:B------:R-:W2:Y:S02]  /*16650*/  @!P3 SYNCS.PHASECHK.TRANS64 P3, [R9+URZ+0x2d830], R4 ;  /* 0x02d830040900b5a7 */ /* 0x000ea4000806007f */
[----:B--2---:R-:W-:Y:S05]  /*16660*/  @!P3 BRA `(.L_x_869) ;  /* 0xfffffffc00ecb947 */ /* 0x004fea000383ffff */
[----:B------:R-:W-:Y:S05]  /*16670*/  BRA `(.L_x_866) ;  /* 0xffffff2c008c7947 */ /* 0x000fea000383ffff */
.L_x_873:
[----:B-1----:R-:W-:-:S04]  /*16680*/  IMAD.U32 R9, RZ, RZ, UR6 ;  /* 0x00000006ff097e24 */ /* 0x002fc8000f8e00ff */
[----:B------:R1:W2:Y:S03]  /*16690*/  SYNCS.PHASECHK.TRANS64.TRYWAIT P2, [R9+URZ+0x2d850], R4 ;  /* 0x02d85004090075a7 */ /* 0x0002a6000804017f */
[----:B--2---:R-:W-:Y:S05]  /*166a0*/  @!P2 NANOSLEEP.SYNCS 0x989680 ;  /* 0x009896800000a95d */ /* 0x004fea0003900000 */
[----:B------:R-:W2:Y:S02]  /*166b0*/  @!P2 SYNCS.PHASECHK.TRANS64 P2, [R9+URZ+0x2d850], R4 ;  /* 0x02d850040900a5a7 */ /* 0x000ea4000804007f */
[----:B--2---:R-:W-:Y:S05]  /*166c0*/  @!P2 BRA `(.L_x_873) ;  /* 0xfffffffc00eca947 */ /* 0x004fea000383ffff */
[----:B------:R-:W-:Y:S05]  /*166d0*/  BRA `(.L_x_870) ;  /* 0xffffff30002c7947 */ /* 0x000fea000383ffff */
.L_x_879:
[----:B--2---:R-:W-:-:S04]  /*166e0*/  IMAD.U32 R7, RZ, RZ, UR6 ;  /* 0x00000006ff077e24 */ /* 0x004fc8000f8e00ff */
[----:B------:R2:W3:Y:S03]  /*166f0*/  SYNCS.PHASECHK.TRANS64.TRYWAIT P3, [R7+URZ+0x2d830], R4 ;  /* 0x02d83004070075a7 */ /* 0x0004e6000806017f */
[----:B---3--:R-:W-:Y:S05]  /*16700*/  @!P3 NANOSLEEP.SYNCS 0x989680 ;  /* 0x009896800000b95d */ /* 0x008fea0003900000 */
[----:B------:R-:W3:Y:S02]  /*16710*/  @!P3 SYNCS.PHASECHK.TRANS64 P3, [R7+URZ+0x2d830], R4 ;  /* 0x02d830040700b5a7 */ /* 0x000ee4000806007f */
[----:B---3--:R-:W-:Y:S05]  /*16720*/  @!P3 BRA `(.L_x_879) ;  /* 0xfffffffc00ecb947 */ /* 0x008fea000383ffff */
[----:B------:R-:W-:Y:S05]  /*16730*/  BRA `(.L_x_876) ;  /* 0xffffff5400987947 */ /* 0x000fea000383ffff */
.L_x_883:
[----:B-1----:R-:W-:-:S04]  /*16740*/  IMAD.U32 R7, RZ, RZ, UR6 ;  /* 0x00000006ff077e24 */ /* 0x002fc8000f8e00ff */
[----:B------:R1:W2:Y:S03]  /*16750*/  SYNCS.PHASECHK.TRANS64.TRYWAIT P2, [R7+URZ+0x2d850], R4 ;  /* 0x02d85004070075a7 */ /* 0x0002a6000804017f */
[----:B--2---:R-:W-:Y:S05]  /*16760*/  @!P2 NANOSLEEP.SYNCS 0x989680 ;  /* 0x009896800000a95d */ /* 0x004fea0003900000 */
[----:B------:R-:W2:Y:S02]  /*16770*/  @!P2 SYNCS.PHASECHK.TRANS64 P2, [R7+URZ+0x2d850], R4 ;  /* 0x02d850040700a5a7 */ /* 0x000ea4000804007f */
[----:B--2---:R-:W-:Y:S05]  /*16780*/  @!P2 BRA `(.L_x_883) ;  /* 0xfffffffc00eca947 */ /* 0x004fea000383ffff */
[----:B------:R-:W-:Y:S05]  /*16790*/  BRA `(.L_x_880) ;  /* 0xffffff5800387947 */ /* 0x000fea000383ffff */
.L_x_896:
[----:B--2---:R-:W-:-:S04]  /*167a0*/  IMAD.U32 R5, RZ, RZ, UR9 ;  /* 0x00000009ff057e24 */ /* 0x004fc8000f8e00ff */
[----:B------:R2:W4:Y:S03]  /*167b0*/  SYNCS.PHASECHK.TRANS64.TRYWAIT P0, [R5+URZ+0x2d850], R0 ;  /* 0x02d85000050075a7 */ /* 0x000526000800017f */
[----:B----4-:R-:W-:Y:S05]  /*167c0*/  @!P0 NANOSLEEP.SYNCS 0x989680 ;  /* 0x009896800000895d */ /* 0x010fea0003900000 */
[----:B------:R-:W4:Y:S02]  /*167d0*/  @!P0 SYNCS.PHASECHK.TRANS64 P0, [R5+URZ+0x2d850], R0 ;  /* 0x02d85000050085a7 */ /* 0x000f24000800007f */
[----:B----4-:R-:W-:Y:S05]  /*167e0*/  @!P0 BRA `(.L_x_896) ;  /* 0xfffffffc00ec8947 */ /* 0x010fea000383ffff */
[----:B------:R-:W-:Y:S05]  /*167f0*/  BRA `(.L_x_895) ;  /* 0xffffff8c00787947 */ /* 0x000fea000383ffff */
.L_x_924:
[----:B------:R-:W-:Y:S02]  /*16800*/  IMAD.MOV.U32 R13, RZ, RZ, R20 ;  /* 0x000000ffff0d7224 */ /* 0x000fe400078e0014 */
[----:B------:R-:W-:Y:S02]  /*16810*/  IMAD.MOV.U32 R12, RZ, RZ, RZ ;  /* 0x000000ffff0c7224 */ /* 0x000fe400078e00ff */
[----:B------:R-:W-:Y:S02]  /*16820*/  IMAD.MOV.U32 R11, RZ, RZ, 0x1f ;  /* 0x0000001fff0b7424 */ /* 0x000fe400078e00ff */
[----:B------:R-:W-:-:S07]  /*16830*/  IMAD.MOV.U32 R15, RZ, RZ, -0x1 ;  /* 0xffffffffff0f7424 */ /* 0x000fce00078e00ff */
[----:B------:R-:W-:Y:S05]  /*16840*/  WARPSYNC.COLLECTIVE R15, `(.L_x_1019) ;  /* 0x000000000f087348 */ /* 0x000fea0003c00000 */
[----:B------:R0:W1:Y:S02]  /*16850*/  SHFL.IDX P6, R14, R13, R12, R11 ;  /* 0x0000000c0d0e7389 */ /* 0x00006400000c000b */
[----:B01----:R-:W-:Y:S01]  /*16860*/  ENDCOLLECTIVE ;  /* 0x000000000000791b */ /* 0x003fe20003800000 */
.L_x_1019:
[----:B------:R-:W-:Y:S05]  /*16870*/  BRA `(.L_x_1020) ;  /* 0xffffffbc00c47947 */ /* 0x000fea000383ffff */
.L_x_926:
[----:B------:R-:W-:Y:S01]  /*16880*/  BSSY B0, `(.L_x_1021) ;  /* 0x0000006000007945 */ /* 0x000fe20003800000 */
[----:B------:R-:W-:-:S07]  /*16890*/  IMAD.MOV.U32 R15, RZ, RZ, -0x1 ;  /* 0xffffffffff0f7424 */ /* 0x000fce00078e00ff */
[----:B0-----:R-:W-:Y:S05]  /*168a0*/  WARPSYNC.COLLECTIVE R15, `(.L_x_1022) ;  /* 0x000000000f0c7348 */ /* 0x001fea0003c00000 */
[----:B------:R-:W-:Y:S02]  /*168b0*/  ELECT P6, UR62, PT ;  /* 0x00000000003e782f */ /* 0x000fe400038c0000 */
[----:B------:R-:W-:Y:S01]  /*168c0*/  MOV R14, UR62 ;  /* 0x0000003e000e7c02 */ /* 0x000fe20008000f00 */
[----:B0-----:R-:W-:Y:S10]  /*168d0*/  ENDCOLLECTIVE ;  /* 0x000000000000791b */ /* 0x001ff40003800000 */
.L_x_1022:
[----:B------:R-:W-:Y:S05]  /*168e0*/  BSYNC B0 ;  /* 0x0000000000007941 */ /* 0x000fea0003800000 */
.L_x_1021:
[----:B------:R-:W-:Y:S05]  /*168f0*/  BRA `(.L_x_1023) ;  /* 0xffffffbc00c47947 */ /* 0x000fea000383ffff */
.L_x_928:
[----:B-1----:R1:W2:Y:S02]  /*16900*/  SYNCS.PHASECHK.TRANS64.TRYWAIT P0, [R3+URZ+0x2d840], R0 ;  /* 0x02d84000030075a7 */ /* 0x0022a4000800017f */
[----:B--2---:R-:W-:Y:S05]  /*16910*/  @!P0 NANOSLEEP.SYNCS 0x989680 ;  /* 0x009896800000895d */ /* 0x004fea0003900000 */
[----:B------:R-:W2:Y:S02]  /*16920*/  @!P0 SYNCS.PHASECHK.TRANS64 P0, [R3+URZ+0x2d840], R0 ;  /* 0x02d84000030085a7 */ /* 0x000ea4000800007f */
[----:B--2---:R-:W-:Y:S05]  /*16930*/  @!P0 BRA `(.L_x_928) ;  /* 0xfffffffc00f08947 */ /* 0x004fea000383ffff */
[----:B------:R-:W-:Y:S05]  /*16940*/  BRA `(.L_x_1024) ;  /* 0xffffffc000207947 */ /* 0x000fea000383ffff */
.L_x_932:
[----:B------:R-:W-:Y:S02]  /*16950*/  IMAD.MOV.U32 R13, RZ, RZ, R4 ;  /* 0x000000ffff0d7224 */ /* 0x000fe400078e0004 */
[----:B------:R-:W-:Y:S02]  /*16960*/  IMAD.MOV.U32 R12, RZ, RZ, RZ ;  /* 0x000000ffff0c7224 */ /* 0x000fe400078e00ff */
[----:B------:R-:W-:Y:S02]  /*16970*/  IMAD.MOV.U32 R11, RZ, RZ, 0x1c1f ;  /* 0x00001c1fff0b7424 */ /* 0x000fe400078e00ff */
[----:B------:R-:W-:Y:S02]  /*16980*/  IMAD.MOV.U32 R15, RZ, RZ, -0x1 ;  /* 0xffffffffff0f7424 */ /* 0x000fe400078e00ff */
[----:B------:R-:W-:-:S07]  /*16990*/  VIADD R6, R21, UR41 ;  /* 0x0000002915067c36 */ /* 0x000fce0008000000 */
[----:B------:R-:W-:Y:S05]  /*169a0*/  WARPSYNC.COLLECTIVE R15, `(.L_x_1025) ;  /* 0x000000000f087348 */ /* 0x000fea0003c00000 */
[----:B------:R0:W1:Y:S02]  /*169b0*/  SHFL.IDX P6, R14, R13, R12, R11 ;  /* 0x0000000c0d0e7389 */ /* 0x00006400000c000b */
[----:B01----:R-:W-:Y:S01]  /*169c0*/  ENDCOLLECTIVE ;  /* 0x000000000000791b */ /* 0x003fe20003800000 */
.L_x_1025:
[----:B------:R-:W-:Y:S02]  /*169d0*/  VIADD R10, R6, 0x20 ;  /* 0x00000020060a7836 */ /* 0x000fe40000000000 */
[----:B------:R-:W-:Y:S02]  /*169e0*/  IMAD.MOV.U32 R13, RZ, RZ, R0 ;  /* 0x000000ffff0d7224 */ /* 0x000fe400078e0000 */
[----:B------:R-:W-:-:S07]  /*169f0*/  IMAD.MOV.U32 R2, RZ, RZ, R14 ;  /* 0x000000ffff027224 */ /* 0x000fce00078e000e */
[----:B------:R-:W-:Y:S05]  /*16a00*/  WARPSYNC.COLLECTIVE R15, `(.L_x_1026) ;  /* 0x000000000f087348 */ /* 0x000fea0003c00000 */
[----:B------:R0:W1:Y:S02]  /*16a10*/  SHFL.IDX P6, R14, R13, R12, R11 ;  /* 0x0000000c0d0e7389 */ /* 0x00006400000c000b */
[----:B01----:R-:W-:Y:S01]  /*16a20*/  ENDCOLLECTIVE ;  /* 0x000000000000791b */ /* 0x003fe20003800000 */
.L_x_1026:
[----:B------:R-:W-:Y:S02]  /*16a30*/  ULDC UR4, c[0x0][0x288] ;  /* 0x0000a20000047ab9 */ /* 0x000fe40000000800 */
[----:B------:R-:W-:-:S05]  /*16a40*/  IMAD R5, R9, UR4, RZ ;  /* 0x0000000409057c24 */ /* 0x000fca000f8e02ff */
[----:B------:R-:W-:Y:S01]  /*16a50*/  ISETP.GE.AND P4, PT, R6, R5, PT ;  /* 0x000000050600720c */ /* 0x000fe20003f86270 */
[----:B------:R-:W-:Y:S02]  /*16a60*/  IMAD.MOV.U32 R13, RZ, RZ, R4 ;  /* 0x000000ffff0d7224 */ /* 0x000fe400078e0004 */
[----:B------:R-:W-:-:S10]  /*16a70*/  IMAD.MOV.U32 R12, RZ, RZ, 0x1 ;  /* 0x00000001ff0c7424 */ /* 0x000fd400078e00ff */
[----:B------:R-:W-:-:S05]  /*16a80*/  @!P4 LEA R14, P3, R20, R14, 0x1 ;  /* 0x0000000e140ec211 */ /* 0x000fca00078608ff */
[----:B------:R-:W-:Y:S02]  /*16a90*/  @!P4 IMAD.X R3, RZ, RZ, R2, P3 ;  /* 0x000000ffff03c224 */ /* 0x000fe400018e0602 */
[----:B------:R-:W-:-:S07]  /*16aa0*/  @!P4 IMAD.MOV.U32 R2, RZ, RZ, R14 ;  /* 0x000000ffff02c224 */ /* 0x000fce00078e000e */
[----:B------:R-:W-:Y:S05]  /*16ab0*/  WARPSYNC.COLLECTIVE R15, `(.L_x_1027) ;  /* 0x000000000f087348 */ /* 0x000fea0003c00000 */
[----:B------:R0:W1:Y:S02]  /*16ac0*/  SHFL.IDX P6, R14, R13, R12, R11 ;  /* 0x0000000c0d0e7389 */ /* 0x00006400000c000b */
[----:B01----:R-:W-:Y:S01]  /*16ad0*/  ENDCOLLECTIVE ;  /* 0x000000000000791b */ /* 0x003fe20003800000 */
.L_x_1027:
        /* <DEDUP_REMOVED lines=8> */
[----:B------:R-:W-:Y:S02]  /*16b60*/  VIADD R10, R6, 0x40 ;  /* 0x00000040060a7836 */ /* 0x000fe40000000000 */
[----:B0-----:R-:W-:-:S08]  /*16b70*/  IMAD.MOV.U32 R2, RZ, RZ, R14 ;  /* 0x000000ffff027224 */ /* 0x001fd000078e000e */
[----:B------:R-:W-:Y:S05]  /*16b80*/  WARPSYNC.COLLECTIVE R15, `(.L_x_1028) ;  /* 0x000000000f087348 */ /* 0x000fea0003c00000 */
[----:B------:R0:W1:Y:S02]  /*16b90*/  SHFL.IDX P6, R14, R13, R12, R11 ;  /* 0x0000000c0d0e7389 */ /* 0x00006400000c000b */
[----:B01----:R-:W-:Y:S01]  /*16ba0*/  ENDCOLLECTIVE ;  /* 0x000000000000791b */ /* 0x003fe20003800000 */
.L_x_1028:
[----:B------:R-:W-:Y:S02]  /*16bb0*/  IMAD.MOV.U32 R13, RZ, RZ, R4 ;  /* 0x000000ffff0d7224 */ /* 0x000fe400078e0004 */
[----:B------:R-:W-:Y:S01]  /*16bc0*/  IMAD.MOV.U32 R12, RZ, RZ, 0x2 ;  /* 0x00000002ff0c7424 */ /* 0x000fe200078e00ff */
[----:B------:R-:W-:-:S05]  /*16bd0*/  @!P4 LEA R14, P3, R20, R14, 0x1 ;  /* 0x0000000e140ec211 */ /* 0x000fca00078608ff */
[----:B------:R-:W-:Y:S02]  /*16be0*/  @!P4 IMAD.X R9, RZ, RZ, R2, P3 ;  /* 0x000000ffff09c224 */ /* 0x000fe400018e0602 */
[----:B------:R-:W-:-:S07]  /*16bf0*/  @!P4 IMAD.MOV.U32 R2, RZ, RZ, R14 ;  /* 0x000000ffff02c224 */ /* 0x000fce00078e000e */
[----:B------:R-:W-:Y:S05]  /*16c00*/  WARPSYNC.COLLECTIVE R15, `(.L_x_1029) ;  /* 0x000000000f087348 */ /* 0x000fea0003c00000 */
[----:B------:R0:W1:Y:S02]  /*16c10*/  SHFL.IDX P6, R14, R13, R12, R11 ;  /* 0x0000000c0d0e7389 */ /* 0x00006400000c000b */
[----:B01----:R-:W-:Y:S01]  /*16c20*/  ENDCOLLECTIVE ;  /* 0x000000000000791b */ /* 0x003fe20003800000 */
.L_x_1029:
[----:B------:R-:W-:-:S05]  /*16c30*/  @!P4 IMAD.MOV.U32 R3, RZ, RZ, R9 ;  /* 0x000000ffff03c224 */ /* 0x000fca00078e0009 */
[----:B------:R-:W-:Y:S01]  /*16c40*/  @!PT LDS RZ, [RZ] ;  /* 0x00000000fffff984 */ /* 0x000fe20000000800 */
[----:B------:R-:W-:Y:S01]  /*16c50*/  @!PT LDS RZ, [RZ] ;  /* 0x00000000fffff984 */ /* 0x000fe20000000800 */
[----:B------:R-:W-:Y:S01]  /*16c60*/  @!PT LDS RZ, [RZ] ;  /* 0x00000000fffff984 */ /* 0x000fe20000000800 */
[----:B------:R-:W-:Y:S04]  /*16c70*/  @!P4 LDGSTS.E.BYPASS.LTC128B.128 [R26+0xcc00], desc[UR48][R2.64], !P0 ;  /* 0x0cc00000021acfae */ /* 0x000fe8000c101d70 */
[----:B------:R-:W-:Y:S01]  /*16c80*/  @!P4 LDGSTS.E.BYPASS.LTC128B.128 [R26+0xfc00], desc[UR48][R2.64+0x40], !P1 ;  /* 0x0fc00040021acfae */ /* 0x000fe2000c901d70 */
[----:B------:R-:W-:-:S03]  /*16c90*/  IMAD.MOV.U32 R13, RZ, RZ, R0 ;  /* 0x000000ffff0d7224 */ /* 0x000fc600078e0000 */
[----:B------:R0:W-:Y:S01]  /*16ca0*/  @!P4 LDGSTS.E.BYPASS.LTC128B.128 [R26+0x12c00], desc[UR48][R2.64+0x80], !P2 ;  /* 0x12c00080021acfae */ /* 0x0001e2000d101d70 */
[----:B------:R-:W-:Y:S01]  /*16cb0*/  ISETP.GE.AND P4, PT, R10, R5, PT ;  /* 0x000000050a00720c */ /* 0x000fe20003f86270 */
[----:B0-----:R-:W-:-:S12]  /*16cc0*/  IMAD.MOV.U32 R2, RZ, RZ, R14 ;  /* 0x000000ffff027224 */ /* 0x001fd800078e000e */
[----:B------:R-:W-:Y:S05]  /*16cd0*/  WARPSYNC.COLLECTIVE R15, `(.L_x_1030) ;  /* 0x000000000f087348 */ /* 0x000fea0003c00000 */
[----:B------:R0:W1:Y:S02]  /*16ce0*/  SHFL.IDX P6, R14, R13, R12, R11 ;  /* 0x0000000c0d0e7389 */ /* 0x00006400000c000b */
[----:B01----:R-:W-:Y:S01]  /*16cf0*/  ENDCOLLECTIVE ;  /* 0x000000000000791b */ /* 0x003fe20003800000 */
.L_x_1030:
        /* <DEDUP_REMOVED lines=8> */
.L_x_1031:
[----:B------:R-:W-:-:S05]  /*16d80*/  @!P4 IMAD.MOV.U32 R3, RZ, RZ, R9 ;  /* 0x000000ffff03c224 */ /* 0x000fca00078e0009 */
[----:B------:R-:W-:Y:S01]  /*16d90*/  @!PT LDS RZ, [RZ] ;  /* 0x00000000fffff984 */ /* 0x000fe20000000800 */
[----:B------:R-:W-:Y:S01]  /*16da0*/  @!PT LDS RZ, [RZ] ;  /* 0x00000000fffff984 */ /* 0x000fe20000000800 */
[----:B------:R-:W-:Y:S01]  /*16db0*/  @!PT LDS RZ, [RZ] ;  /* 0x00000000fffff984 */ /* 0x000fe20000000800 */
[----:B------:R0:W-:Y:S04]  /*16dc0*/  @!P4 LDGSTS.E.BYPASS.LTC128B.128 [R26+0xd400], desc[UR48][R2.64], !P0 ;  /* 0x0d400000021acfae */ /* 0x0001e8000c101d70 */
[----:B------:R0:W-:Y:S01]  /*16dd0*/  @!P4 LDGSTS.E.BYPASS.LTC128B.128 [R26+0x10400], desc[UR48][R2.64+0x40], !P1 ;  /* 0x10400040021acfae */ /* 0x0001e2000c901d70 */
[----:B------:R-:W-:-:S03]  /*16de0*/  IMAD.MOV.U32 R13, RZ, RZ, R0 ;  /* 0x000000ffff0d7224 */ /* 0x000fc600078e0000 */
[----:B------:R0:W-:Y:S01]  /*16df0*/  @!P4 LDGSTS.E.BYPASS.LTC128B.128 [R26+0x13400], desc[UR48][R2.64+0x80], !P2 ;  /* 0x13400080021acfae */ /* 0x0001e2000d101d70 */
[----:B------:R-:W-:-:S05]  /*16e00*/  VIADD R0, R6, 0x60 ;  /* 0x0000006006007836 */ /* 0x000fca0000000000 */
[----:B------:R-:W-:Y:S01]  /*16e10*/  ISETP.GE.AND P4, PT, R0, R5, PT ;  /* 0x000000050000720c */ /* 0x000fe20003f86270 */
[----:B------:R-:W-:Y:S02]  /*16e20*/  VIADD R0, R6, 0x80 ;  /* 0x0000008006007836 */ /* 0x000fe40000000000 */
[----:B------:R-:W-:-:S10]  /*16e30*/  IMAD.MOV.U32 R4, RZ, RZ, R14 ;  /* 0x000000ffff047224 */ /* 0x000fd400078e000e */
[----:B0-----:R-:W-:Y:S05]  /*16e40*/  WARPSYNC.COLLECTIVE R15, `(.L_x_1032) ;  /* 0x000000000f087348 */ /* 0x001fea0003c00000 */
[----:B------:R1:W2:Y:S02]  /*16e50*/  SHFL.IDX P6, R14, R13, R12, R11 ;  /* 0x0000000c0d0e7389 */ /* 0x0002a400000c000b */
[----:B012---:R-:W-:Y:S01]  /*16e60*/  ENDCOLLECTIVE ;  /* 0x000000000000791b */ /* 0x007fe20003800000 */
.L_x_1032:
[----:B------:R-:W-:Y:S02]  /*16e70*/  IMAD.MOV.U32 R13, RZ, RZ, R7 ;  /* 0x000000ffff0d7224 */ /* 0x000fe400078e0007 */
[----:B------:R-:W-:Y:S01]  /*16e80*/  IMAD.MOV.U32 R12, RZ, RZ, RZ ;  /* 0x000000ffff0c7224 */ /* 0x000fe200078e00ff */
[----:B------:R-:W-:-:S05]  /*16e90*/  @!P4 LEA R14, P3, R20, R14, 0x1 ;  /* 0x0000000e140ec211 */ /* 0x000fca00078608ff */
[----:B------:R-:W-:-:S08]  /*16ea0*/  @!P4 IMAD.MOV.U32 R2, RZ, RZ, R14 ;  /* 0x000000ffff02c224 */ /* 0x000fd000078e000e */
[----:B------:R-:W-:Y:S05]  /*16eb0*/  WARPSYNC.COLLECTIVE R15, `(.L_x_1033) ;  /* 0x000000000f087348 */ /* 0x000fea0003c00000 */
[----:B------:R0:W1:Y:S02]  /*16ec0*/  SHFL.IDX P6, R14, R13, R12, R11 ;  /* 0x0000000c0d0e7389 */ /* 0x00006400000c000b */
[----:B01----:R-:W-:Y:S01]  /*16ed0*/  ENDCOLLECTIVE ;  /* 0x000000000000791b */ /* 0x003fe20003800000 */
.L_x_1033:
[----:B------:R-:W-:-:S04]  /*16ee0*/  @!P4 IMAD.X R9, RZ, RZ, R4, P3 ;  /* 0x000000ffff09c224 */ /* 0x000fc800018e0604 */
[----:B------:R-:W-:-:S05]  /*16ef0*/  @!P4 IMAD.MOV.U32 R3, RZ, RZ, R9 ;  /* 0x000000ffff03c224 */ /* 0x000fca00078e0009 */
[----:B------:R-:W-:Y:S01]  /*16f00*/  @!PT LDS RZ, [RZ] ;  /* 0x00000000fffff984 */ /* 0x000fe20000000800 */
[----:B------:R-:W-:Y:S01]  /*16f10*/  @!PT LDS RZ, [RZ] ;  /* 0x00000000fffff984 */ /* 0x000fe20000000800 */
[----:B------:R-:W-:Y:S01]  /*16f20*/  @!PT LDS RZ, [RZ] ;  /* 0x00000000fffff984 */ /* 0x000fe20000000800 */
[----:B------:R0:W-:Y:S01]  /*16f30*/  @!P4 LDGSTS.E.BYPASS.LTC128B.128 [R26+0xdc00], desc[UR48][R2.64], !P0 ;  /* 0x0dc00000021acfae */ /* 0x0001e2000c101d70 */
[----:B------:R-:W-:-:S03]  /*16f40*/  IMAD.MOV.U32 R13, RZ, RZ, R8 ;  /* 0x000000ffff0d7224 */ /* 0x000fc600078e0008 */
[----:B------:R0:W-:Y:S04]  /*16f50*/  @!P4 LDGSTS.E.BYPASS.LTC128B.128 [R26+0x10c00], desc[UR48][R2.64+0x40], !P1 ;  /* 0x10c00040021acfae */ /* 0x0001e8000c901d70 */
[----:B------:R0:W-:Y:S01]  /*16f60*/  @!P4 LDGSTS.E.BYPASS.LTC128B.128 [R26+0x13c00], desc[UR48][R2.64+0x80], !P2 ;  /* 0x13c00080021acfae */ /* 0x0001e2000d101d70 */
[----:B------:R-:W-:Y:S01]  /*16f70*/  ISETP.GE.AND P4, PT, R0, R5, PT ;  /* 0x000000050000720c */ /* 0x000fe20003f86270 */
[----:B------:R-:W-:-:S12]  /*16f80*/  IMAD.MOV.U32 R0, RZ, RZ, R14 ;  /* 0x000000ffff007224 */ /* 0x000fd800078e000e */
[----:B0-----:R-:W-:Y:S05]  /*16f90*/  WARPSYNC.COLLECTIVE R15, `(.L_x_1034) ;  /* 0x000000000f087348 */ /* 0x001fea0003c00000 */
[----:B------:R1:W2:Y:S02]  /*16fa0*/  SHFL.IDX P6, R14, R13, R12, R11 ;  /* 0x0000000c0d0e7389 */ /* 0x0002a400000c000b */
[----:B012---:R-:W-:Y:S01]  /*16fb0*/  ENDCOLLECTIVE ;  /* 0x000000000000791b */ /* 0x007fe20003800000 */
.L_x_1034:
[----:B------:R-:W-:Y:S02]  /*16fc0*/  IMAD.MOV.U32 R13, RZ, RZ, R7 ;  /* 0x000000ffff0d7224 */ /* 0x000fe400078e0007 */
[----:B------:R-:W-:Y:S01]  /*16fd0*/  IMAD.MOV.U32 R12, RZ, RZ, 0x1 ;  /* 0x00000001ff0c7424 */ /* 0x000fe200078e00ff */
[----:B------:R-:W-:-:S05]  /*16fe0*/  @!P4 LEA R14, P3, R20, R14, 0x1 ;  /* 0x0000000e140ec211 */ /* 0x000fca00078608ff */
[----:B------:R-:W-:-:S08]  /*16ff0*/  @!P4 IMAD.MOV.U32 R2, RZ, RZ, R14 ;  /* 0x000000ffff02c224 */ /* 0x000fd000078e000e */
[----:B------:R-:W-:Y:S05]  /*17000*/  WARPSYNC.COLLECTIVE R15, `(.L_x_1035) ;  /* 0x000000000f087348 */ /* 0x000fea0003c00000 */
[----:B------:R0:W1:Y:S02]  /*17010*/  SHFL.IDX P6, R14, R13, R12, R11 ;  /* 0x0000000c0d0e7389 */ /* 0x00006400000c000b */
[----:B01----:R-:W-:Y:S01]  /*17020*/  ENDCOLLECTIVE ;  /* 0x000000000000791b */ /* 0x003fe20003800000 */
.L_x_1035:
        /* <DEDUP_REMOVED lines=13> */
.L_x_1036:
[----:B------:R-:W-:Y:S05]  /*17100*/  BRA `(.L_x_1037) ;  /* 0xffffffc400587947 */ /* 0x000fea000383ffff */
.L_x_935:
[----:B0-----:R0:W1:Y:S02]  /*17110*/  SYNCS.PHASECHK.TRANS64.TRYWAIT P0, [R17+URZ+0x2d820], R2 ;  /* 0x02d82002110075a7 */ /* 0x001064000800017f */
[----:B-1----:R-:W-:Y:S05]  /*17120*/  @!P0 NANOSLEEP.SYNCS 0x989680 ;  /* 0x009896800000895d */ /* 0x002fea0003900000 */
[----:B------:R-:W1:Y:S02]  /*17130*/  @!P0 SYNCS.PHASECHK.TRANS64 P0, [R17+URZ+0x2d820], R2 ;  /* 0x02d82002110085a7 */ /* 0x000e64000800007f */
[----:B-1----:R-:W-:Y:S05]  /*17140*/  @!P0 BRA `(.L_x_935) ;  /* 0xfffffffc00f08947 */ /* 0x002fea000383ffff */
[----:B------:R-:W-:Y:S05]  /*17150*/  BRA `(.L_x_1038) ;  /* 0xffffffc400b87947 */ /* 0x000fea000383ffff */
.L_x_942:
[----:B0-----:R0:W1:Y:S02]  /*17160*/  SYNCS.PHASECHK.TRANS64.TRYWAIT P0, [R3+URZ+0x2d840], R2 ;  /* 0x02d84002030075a7 */ /* 0x001064000800017f */
[----:B-1----:R-:W-:Y:S05]  /*17170*/  @!P0 NANOSLEEP.SYNCS 0x989680 ;  /* 0x009896800000895d */ /* 0x002fea0003900000 */
[----:B------:R-:W1:Y:S02]  /*17180*/  @!P0 SYNCS.PHASECHK.TRANS64 P0, [R3+URZ+0x2d840], R2 ;  /* 0x02d84002030085a7 */ /* 0x000e64000800007f */
[----:B-1----:R-:W-:Y:S05]  /*17190*/  @!P0 BRA `(.L_x_942) ;  /* 0xfffffffc00f08947 */ /* 0x002fea000383ffff */
[----:B------:R-:W-:Y:S05]  /*171a0*/  BRA `(.L_x_1039) ;  /* 0xffffffc8006c7947 */ /* 0x000fea000383ffff */
.L_x_949:
[----:B0-----:R0:W1:Y:S02]  /*171b0*/  SYNCS.PHASECHK.TRANS64.TRYWAIT P0, [R2+URZ+0x60], R3 ;  /* 0x00006003020075a7 */ /* 0x001064000800017f */
[----:B-1----:R-:W-:Y:S05]  /*171c0*/  @!P0 NANOSLEEP.SYNCS 0x989680 ;  /* 0x009896800000895d */ /* 0x002fea0003900000 */
[----:B------:R-:W1:Y:S02]  /*171d0*/  @!P0 SYNCS.PHASECHK.TRANS64 P0, [R2+URZ+0x60], R3 ;  /* 0x00006003020085a7 */ /* 0x000e64000800007f */
[----:B-1----:R-:W-:Y:S05]  /*171e0*/  @!P0 BRA `(.L_x_949) ;  /* 0xfffffffc00f08947 */ /* 0x002fea000383ffff */
[----:B------:R-:W-:Y:S05]  /*171f0*/  BRA `(.L_x_1040) ;  /* 0xffffffcc00647947 */ /* 0x000fea000383ffff */
.L_x_960:
[----:B0-----:R0:W1:Y:S02]  /*17200*/  SYNCS.PHASECHK.TRANS64.TRYWAIT P0, [R3+URZ+0x2d840], R2 ;  /* 0x02d84002030075a7 */ /* 0x001064000800017f */
[----:B-1----:R-:W-:Y:S05]  /*17210*/  @!P0 NANOSLEEP.SYNCS 0x989680 ;  /* 0x009896800000895d */ /* 0x002fea0003900000 */
[----:B------:R-:W1:Y:S02]  /*17220*/  @!P0 SYNCS.PHASECHK.TRANS64 P0, [R3+URZ+0x2d840], R2 ;  /* 0x02d84002030085a7 */ /* 0x000e64000800007f */
[----:B-1----:R-:W-:Y:S05]  /*17230*/  @!P0 BRA `(.L_x_960) ;  /* 0xfffffffc00f08947 */ /* 0x002fea000383ffff */
[----:B------:R-:W-:Y:S05]  /*17240*/  BRA `(.L_x_1041) ;  /* 0xffffffd400187947 */ /* 0x000fea000383ffff */
.L_x_967:
[----:B0-----:R0:W1:Y:S02]  /*17250*/  SYNCS.PHASECHK.TRANS64.TRYWAIT P0, [R12+URZ+0x60], R3 ;  /* 0x000060030c0075a7 */ /* 0x001064000800017f */
[----:B-1----:R-:W-:Y:S05]  /*17260*/  @!P0 NANOSLEEP.SYNCS 0x989680 ;  /* 0x009896800000895d */ /* 0x002fea0003900000 */
[----:B------:R-:W1:Y:S02]  /*17270*/  @!P0 SYNCS.PHASECHK.TRANS64 P0, [R12+URZ+0x60], R3 ;  /* 0x000060030c0085a7 */ /* 0x000e64000800007f */
[----:B-1----:R-:W-:Y:S05]  /*17280*/  @!P0 BRA `(.L_x_967) ;  /* 0xfffffffc00f08947 */ /* 0x002fea000383ffff */
[----:B------:R-:W-:Y:S05]  /*17290*/  BRA `(.L_x_1042) ;  /* 0xffffffd800107947 */ /* 0x000fea000383ffff */
.L_x_977:
[----:B-1----:R1:W2:Y:S02]  /*172a0*/  SYNCS.PHASECHK.TRANS64.TRYWAIT P0, [R2+URZ+0x2d840], R3 ;  /* 0x02d84003020075a7 */ /* 0x0022a4000800017f */
[----:B--2---:R-:W-:Y:S05]  /*172b0*/  @!P0 NANOSLEEP.SYNCS 0x989680 ;  /* 0x009896800000895d */ /* 0x004fea0003900000 */
[----:B------:R-:W2:Y:S02]  /*172c0*/  @!P0 SYNCS.PHASECHK.TRANS64 P0, [R2+URZ+0x2d840], R3 ;  /* 0x02d84003020085a7 */ /* 0x000ea4000800007f */
[----:B--2---:R-:W-:Y:S05]  /*172d0*/  @!P0 BRA `(.L_x_977) ;  /* 0xfffffffc00f08947 */ /* 0x004fea000383ffff */
[----:B------:R-:W-:Y:S05]  /*172e0*/  BRA `(.L_x_1043) ;  /* 0xffffffdc00887947 */ /* 0x000fea000383ffff */
.L_x_984:
[----:B0-----:R0:W1:Y:S02]  /*172f0*/  SYNCS.PHASECHK.TRANS64.TRYWAIT P0, [R8+URZ+0x60], R2 ;  /* 0x00006002080075a7 */ /* 0x001064000800017f */
[----:B-1----:R-:W-:Y:S05]  /*17300*/  @!P0 NANOSLEEP.SYNCS 0x989680 ;  /* 0x009896800000895d */ /* 0x002fea0003900000 */
[----:B------:R-:W1:Y:S02]  /*17310*/  @!P0 SYNCS.PHASECHK.TRANS64 P0, [R8+URZ+0x60], R2 ;  /* 0x00006002080085a7 */ /* 0x000e64000800007f */
[----:B-1----:R-:W-:Y:S05]  /*17320*/  @!P0 BRA `(.L_x_984) ;  /* 0xfffffffc00f08947 */ /* 0x002fea000383ffff */
[----:B------:R-:W-:Y:S05]  /*17330*/  BRA `(.L_x_1044) ;  /* 0xffffffe000907947 */ /* 0x000fea000383ffff */
.L_x_996:
[----:B-1----:R1:W2:Y:S02]  /*17340*/  SYNCS.PHASECHK.TRANS64.TRYWAIT P0, [R3+URZ+0x2d860], R0 ;  /* 0x02d86000030075a7 */ /* 0x0022a4000800017f */
[----:B--2---:R-:W-:Y:S05]  /*17350*/  @!P0 NANOSLEEP.SYNCS 0x989680 ;  /* 0x009896800000895d */ /* 0x004fea0003900000 */
[----:B------:R-:W2:Y:S02]  /*17360*/  @!P0 SYNCS.PHASECHK.TRANS64 P0, [R3+URZ+0x2d860], R0 ;  /* 0x02d86000030085a7 */ /* 0x000ea4000800007f */
[----:B--2---:R-:W-:Y:S05]  /*17370*/  @!P0 BRA `(.L_x_996) ;  /* 0xfffffffc00f08947 */ /* 0x004fea000383ffff */
[----:B------:R-:W-:Y:S05]  /*17380*/  BRA `(.L_x_1045) ;  /* 0xffffffe400f87947 */ /* 0x000fea000383ffff */
.L_x_1004:
        /* <DEDUP_REMOVED lines=8> */
.L_x_1047:
[----:B------:R-:W-:Y:S05]  /*17410*/  BSYNC B0 ;  /* 0x0000000000007941 */ /* 0x000fea0003800000 */
.L_x_1046:
[----:B------:R-:W-:Y:S05]  /*17420*/  BRA `(.L_x_1048) ;  /* 0xffffffec00107947 */ /* 0x000fea000383ffff */
.L_x_1007:
[----:B-1----:R1:W2:Y:S02]  /*17430*/  SYNCS.PHASECHK.TRANS64.TRYWAIT P0, [R9+URZ+0x2d820], R0 ;  /* 0x02d82000090075a7 */ /* 0x0022a4000800017f */
[----:B--2---:R-:W-:Y:S05]  /*17440*/  @!P0 NANOSLEEP.SYNCS 0x989680 ;  /* 0x009896800000895d */ /* 0x004fea0003900000 */
[----:B------:R-:W2:Y:S02]  /*17450*/  @!P0 SYNCS.PHASECHK.TRANS64 P0, [R9+URZ+0x2d820], R0 ;  /* 0x02d82000090085a7 */ /* 0x000ea4000800007f */
[----:B--2---:R-:W-:Y:S05]  /*17460*/  @!P0 BRA `(.L_x_1007) ;  /* 0xfffffffc00f08947 */ /* 0x004fea000383ffff */
[----:B------:R-:W-:Y:S05]  /*17470*/  BRA `(.L_x_1049) ;  /* 0xffffffec00547947 */ /* 0x000fea000383ffff */
.L_x_1008:
        /* <DEDUP_REMOVED lines=11> */
.L_x_1051:
[----:B------:R-:W-:Y:S05]  /*17530*/  BSYNC B0 ;  /* 0x0000000000007941 */ /* 0x000fea0003800000 */
.L_x_1050:
[----:B------:R-:W-:Y:S05]  /*17540*/  BRA `(.L_x_1052) ;  /* 0xffffffec003c7947 */ /* 0x000fea000383ffff */
.L_x_1011:
[----:B------:R-:W-:Y:S01]  /*17550*/  BSSY B1, `(.L_x_1053) ;  /* 0x0000006000017945 */ /* 0x000fe20003800000 */
[----:B------:R-:W-:-:S07]  /*17560*/  IMAD.MOV.U32 R15, RZ, RZ, -0x1 ;  /* 0xffffffffff0f7424 */ /* 0x000fce00078e00ff */
[----:B01----:R-:W-:Y:S05]  /*17570*/  WARPSYNC.COLLECTIVE R15, `(.L_x_1054) ;  /* 0x000000000f0c7348 */ /* 0x003fea0003c00000 */
[----:B------:R-:W-:Y:S02]  /*17580*/  ELECT P6, UR62, PT ;  /* 0x00000000003e782f */ /* 0x000fe400038c0000 */
[----:B------:R-:W-:Y:S01]  /*17590*/  MOV R14, UR62 ;  /* 0x0000003e000e7c02 */ /* 0x000fe20008000f00 */
[----:B01----:R-:W-:Y:S10]  /*175a0*/  ENDCOLLECTIVE ;  /* 0x000000000000791b */ /* 0x003ff40003800000 */
.L_x_1054:
[----:B------:R-:W-:Y:S05]  /*175b0*/  BSYNC B1 ;  /* 0x0000000000017941 */ /* 0x000fea0003800000 */
.L_x_1053:
[----:B------:R-:W-:Y:S05]  /*175c0*/  BRA `(.L_x_1055) ;  /* 0xffffffec00347947 */ /* 0x000fea000383ffff */
.L_x_1013:
[----:B-1----:R1:W2:Y:S02]  /*175d0*/  SYNCS.PHASECHK.TRANS64.TRYWAIT P0, [R7+URZ], R2 ;  /* 0x00000002070075a7 */ /* 0x0022a4000800017f */
[----:B--2---:R-:W-:Y:S05]  /*175e0*/  @!P0 NANOSLEEP.SYNCS 0x989680 ;  /* 0x009896800000895d */ /* 0x004fea0003900000 */
[----:B------:R-:W2:Y:S02]  /*175f0*/  @!P0 SYNCS.PHASECHK.TRANS64 P0, [R7+URZ], R2 ;  /* 0x00000002070085a7 */ /* 0x000ea4000800007f */
[----:B--2---:R-:W-:Y:S05]  /*17600*/  @!P0 BRA `(.L_x_1013) ;  /* 0xfffffffc00f08947 */ /* 0x004fea000383ffff */
[----:B------:R-:W-:Y:S05]  /*17610*/  BRA `(.L_x_1056) ;  /* 0xffffffec00687947 */ /* 0x000fea000383ffff */
.L_x_1014:
[----:B--2---:R2:W3:Y:S02]  /*17620*/  SYNCS.PHASECHK.TRANS64.TRYWAIT P0, [R3+URZ], R0 ;  /* 0x00000000030075a7 */ /* 0x0044e4000800017f */
[----:B---3--:R-:W-:Y:S05]  /*17630*/  @!P0 NANOSLEEP.SYNCS 0x989680 ;  /* 0x009896800000895d */ /* 0x008fea0003900000 */
[----:B------:R-:W3:Y:S02]  /*17640*/  @!P0 SYNCS.PHASECHK.TRANS64 P0, [R3+URZ], R0 ;  /* 0x00000000030085a7 */ /* 0x000ee4000800007f */
[----:B---3--:R-:W-:Y:S05]  /*17650*/  @!P0 BRA `(.L_x_1014) ;  /* 0xfffffffc00f08947 */ /* 0x008fea000383ffff */
[----:B------:R-:W-:Y:S05]  /*17660*/  BRA `(.L_x_1057) ;  /* 0xffffffec005c7947 */ /* 0x000fea000383ffff */
.L_x_1016:
[----:B--2---:R2:W3:Y:S02]  /*17670*/  SYNCS.PHASECHK.TRANS64.TRYWAIT P0, [R5+URZ], R2 ;  /* 0x00000002050075a7 */ /* 0x0044e4000800017f */
[----:B---3--:R-:W-:Y:S05]  /*17680*/  @!P0 NANOSLEEP.SYNCS 0x989680 ;  /* 0x009896800000895d */ /* 0x008fea0003900000 */
[----:B------:R-:W3:Y:S02]  /*17690*/  @!P0 SYNCS.PHASECHK.TRANS64 P0, [R5+URZ], R2 ;  /* 0x00000002050085a7 */ /* 0x000ee4000800007f */
[----:B---3--:R-:W-:Y:S05]  /*176a0*/  @!P0 BRA `(.L_x_1016) ;  /* 0xfffffffc00f08947 */ /* 0x008fea000383ffff */
[----:B------:R-:W-:Y:S05]  /*176b0*/  BRA `(.L_x_1058) ;  /* 0xffffffec00607947 */ /* 0x000fea000383ffff */
.L_x_1059:
        /* <DEDUP_REMOVED lines=12> */
.L_x_2727:


//--------------------- .text._ZN7cutlass13device_kernelIN5flash11enable_sm90INS1_16FlashAttnFwdSm90INS1_25CollectiveMainloopFwdSm90ILi2EN4cute5tupleIJNS5_1CILi1EEES8_S8_EEENS6_IJNS7_ILi192EEENS7_ILi128EEENS7_ILi96EEEEEELi96ENS_10bfloat16_tEfNS_4arch4Sm90ELb0ELb1ELb1ELb1ELb0ELb0ELb0ELb0ELb1ELb1ELb0ELb0EEENS1_21CollectiveEpilogueFwdINS6_IJSA_SC_SB_EEES9_SE_SG_Li384ELb1ELb1ELb0ELb0EEENS1_36VarlenDynamicPersistentTileSchedulerILi192ELi128ELi384ELi128ELb0ELb1ELb1ELb1ELb0ELb1EEEEEEEEEvNT_6ParamsE --------------------------
	.section	.text._ZN7cutlass13device_kernelIN5flash11enable_sm90INS1_16FlashAttnFwdSm90INS1_25CollectiveMainloopFwdSm90ILi2EN4cute5tupleIJNS5_1CILi1EEES8_S8_EEENS6_IJNS7_ILi192EEENS7_ILi128EEENS7_ILi96EEEEEELi96ENS_10bfloat16_tEfNS_4arch4Sm90ELb0ELb1ELb1ELb1ELb0ELb0ELb0ELb0ELb1ELb1ELb0ELb0EEENS1_21CollectiveEpilogueFwdINS6_IJSA_SC_SB_EEES9_SE_SG_Li384ELb1ELb1ELb0ELb0EEENS1_36VarlenDynamicPersistentTileSchedulerILi192ELi128ELi384ELi128ELb0ELb1ELb1ELb1ELb0ELb1EEEEEEEEEvNT_6ParamsE,"ax",@progbits
	.align	128
.text._ZN7cutlass13device_kernelIN5flash11enable_sm90INS1_16FlashAttnFwdSm90INS1_25CollectiveMainloopFwdSm90ILi2EN4cute5tupleIJNS5_1CILi1EEES8_S8_EEENS6_IJNS7_ILi192EEENS7_ILi128EEENS7_ILi96EEEEEELi96ENS_10bfloat16_tEfNS_4arch4Sm90ELb0ELb1ELb1ELb1ELb0ELb0ELb0ELb0ELb1ELb1ELb0ELb0EEENS1_21CollectiveEpilogueFwdINS6_IJSA_SC_SB_EEES9_SE_SG_Li384ELb1ELb1ELb0ELb0EEENS1_36VarlenDynamicPersistentTileSchedulerILi192ELi128ELi384ELi128ELb0ELb1ELb1ELb1ELb0ELb1EEEEEEEEEvNT_6ParamsE:
        .type           _ZN7cutlass13device_kernelIN5flash11enable_sm90INS1_16FlashAttnFwdSm90INS1_25CollectiveMainloopFwdSm90ILi2EN4cute5tupleIJNS5_1CILi1EEES8_S8_EEENS6_IJNS7_ILi192EEENS7_ILi128EEENS7_ILi96EEEEEELi96ENS_10bfloat16_tEfNS_4arch4Sm90ELb0ELb1ELb1ELb1ELb0ELb0ELb0ELb0ELb1ELb1ELb0ELb0EEENS1_21CollectiveEpilogueFwdINS6_IJSA_SC_SB_EEES9_SE_SG_Li384ELb1ELb1ELb0ELb0EEENS1_36VarlenDynamicPersistentTileSchedulerILi192ELi128ELi384ELi128ELb0ELb1ELb1ELb1ELb0ELb1EEEEEEEEEvNT_6ParamsE,@function
        .size           _ZN7cutlass13device_kernelIN5flash11enable_sm90INS1_16FlashAttnFwdSm90INS1_25CollectiveMainloopFwdSm90ILi2EN4cute5tupleIJNS5_1CILi1EEES8_S8_EEENS6_IJNS7_ILi192EEENS7_ILi128EEENS7_ILi96EEEEEELi96ENS_10bfloat16_tEfNS_4arch4Sm90ELb0ELb1ELb1ELb1ELb0ELb0ELb0ELb0ELb1ELb1ELb0ELb0EEENS1_21CollectiveEpilogueFwdINS6_IJSA_SC_SB_EEES9_SE_SG_Li384ELb1ELb1ELb0ELb0EEENS1_36VarlenDynamicPersistentTileSchedulerILi192ELi128ELi384ELi128ELb0ELb1ELb1ELb1ELb0ELb1EEEEEEEEEvNT_6ParamsE,(.L_x_2728 - _ZN7cutlass13device_kernelIN5flash11enable_sm90INS1_16FlashAttnFwdSm90INS1_25CollectiveMainloopFwdSm90ILi2EN4cute5tupleIJNS5_1CILi1EEES8_S8_EEENS6_IJNS7_ILi192EEENS7_ILi128EEENS7_ILi96EEEEEELi96ENS_10bfloat16_tEfNS_4arch4Sm90ELb0ELb1ELb1ELb1ELb0ELb0ELb0ELb0ELb1ELb1ELb0ELb0EEENS1_21CollectiveEpilogueFwdINS6_IJSA_SC_SB_EEES9_SE_SG_Li384ELb1ELb1ELb0ELb0EEENS1_36VarlenDynamicPersistentTileSchedulerILi192ELi128ELi384ELi128ELb0ELb1ELb1ELb1ELb0ELb1EEEEEEEEEvNT_6ParamsE)
        .other          _ZN7cutlass13device_kernelIN5flash11enable_sm90INS1_16FlashAttnFwdSm90INS1_25CollectiveMainloopFwdSm90ILi2EN4cute5tupleIJNS5_1CILi1EEES8_S8_EEENS6_IJNS7_ILi192EEENS7_ILi128EEENS7_ILi96EEEEEELi96ENS_10bfloat16_tEfNS_4arch4Sm90ELb0ELb1ELb1ELb1ELb0ELb0ELb0ELb0ELb1ELb1ELb0ELb0EEENS1_21CollectiveEpilogueFwdINS6_IJSA_SC_SB_EEES9_SE_SG_Li384ELb1ELb1ELb0ELb0EEENS1_36VarlenDynamicPersistentTileSchedulerILi192ELi128ELi384ELi128ELb0ELb1ELb1ELb1ELb0ELb1EEEEEEEEEvNT_6ParamsE,@"STO_CUDA_ENTRY STV_DEFAULT"
_ZN7cutlass13device_kernelIN5flash11enable_sm90INS1_16FlashAttnFwdSm90INS1_25CollectiveMainloopFwdSm90ILi2EN4cute5tupleIJNS5_1CILi1EEES8_S8_EEENS6_IJNS7_ILi192EEENS7_ILi128EEENS7_ILi96EEEEEELi96ENS_10bfloat16_tEfNS_4arch4Sm90ELb0ELb1ELb1ELb1ELb0ELb0ELb0ELb0ELb1ELb1ELb0ELb0EEENS1_21CollectiveEpilogueFwdINS6_IJSA_SC_SB_EEES9_SE_SG_Li384ELb1ELb1ELb0ELb0EEENS1_36VarlenDynamicPersistentTileSchedulerILi192ELi128ELi384ELi128ELb0ELb1ELb1ELb1ELb0ELb1EEEEEEEEEvNT_6ParamsE:
[----:B------:R-:W0:Y:S02]  /*0000*/  LDC R1, c[0x0][0x28] ;  /* 0x00000a00ff017b82 */ /* 0x000e240000000800 */
[----:B0-----:R-:W-:Y:S01]  /*0010*/  VIADD R1, R1, 0xffffffc8 ;  /* 0xffffffc801017836 */ /* 0x001fe20000000000 */
[----:B------:R-:W0:Y:S01]  /*0020*/  S2R R3, SR_TID.X ;  /* 0x0000000000037919 */ /* 0x000e220000002100 */
[----:B------:R-:W-:Y:S01]  /*0030*/  ELECT P0, URZ, PT ;  /* 0x00000000003f782f */ /* 0x000fe20003800000 */
[----:B------:R-:W-:Y:S01]  /*0040*/  BSSY B0, `(.L_x_1060) ;  /* 0x000000e000007945 */ /* 0x000fe20003800000 */
[--C-:B0-----:R-:W-:Y:S02]  /*0050*/  SHF.R.U32.HI R0, RZ, 0x5, R3.reuse ;  /* 0x00000005ff007819 */ /* 0x101fe40000011603 */
[----:B------:R-:W-:-:S03]  /*0060*/  SHF.R.U32.HI R3, RZ, 0x7, R3 ;  /* 0x00000007ff037819 */ /* 0x000fc60000011603 */
        /* <DEDUP_REMOVED lines=11> */
.L_x_1061:
[----:B------:R-:W-:Y:S05]  /*0120*/  BSYNC B0 ;  /* 0x0000000000007941 */ /* 0x000fea0003800000 */
.L_x_1060:
        /* <DEDUP_REMOVED lines=41> */
.L_x_1062:
        /* <DEDUP_REMOVED lines=22> */
.L_x_1063:
        /* <DEDUP_REMOVED lines=18> */
.L_x_1064:
        /* <DEDUP_REMOVED lines=22> */
.L_x_1065:
        /* <DEDUP_REMOVED lines=22> */
.L_x_1066:
[----:B------:R-:W-:Y:S01]  /*0900*/  PLOP3.LUT P0, PT, PT, PT, UP0, 0x80, 0x0 ;  /* 0x000000000000781c */ /* 0x000fe20003f0f008 */
[----:B------:R-:W-:Y:S01]  /*0910*/  UMOV UR36, 0x1 ;  /* 0x0000000100247882 */ /* 0x000fe20000000000 */
[----:B------:R-:W-:Y:S01]  /*0920*/  NOP ;  /* 0x0000000000007918 */ /* 0x000fe20000000000 */
[----:B------:R-:W-:Y:S01]  /*0930*/  USEL UR36, UR36, 0x2, !UP0 ;  /* 0x0000000224247887 */ /* 0x000fe2000c000000 */
[----:B------:R-:W-:Y:S01]  /*0940*/  ULDC.64 UR50, c[0x0][0x208] ;  /* 0x0000820000327ab9 */ /* 0x000fe20000000a00 */
[----:B012-4-:R-:W-:Y:S08]  /*0950*/  BAR.SYNC.DEFER_BLOCKING 0x0 ;  /* 0x0000000000007b1d */ /* 0x017ff00000010000 */
[----:B------:R-:W-:Y:S05]  /*0960*/  @!P0 BRA `(.L_x_1067) ;  /* 0x0000011000c48947 */ /* 0x000fea0003800000 */
.L_x_1068:
[----:B------:R-:W-:-:S08]  /*0970*/  NOP ;  /* 0x0000000000007918 */ /* 0x000fd00000000000 */
[----:B------:R-:W0:Y:S02]  /*0980*/  USETMAXREG.TRY_ALLOC.CTAPOOL UP0, 0xa0 ;  /* 0x000000a0000079c8 */ /* 0x000e240008000600 */
[----:B0-----:R-:W-:-:S13]  /*0990*/  PLOP3.LUT P0, PT, PT, PT, UP0, 0x80, 0x0 ;  /* 0x000000000000781c */ /* 0x001fda0003f0f008 */
[----:B------:R-:W-:Y:S05]  /*09a0*/  @!P0 BRA `(.L_x_1068) ;  /* 0xfffffffc00f08947 */ /* 0x000fea000383ffff */
[----:B------:R-:W0:Y:S01]  /*09b0*/  S2R R2, SR_TID.X ;  /* 0x0000000000027919 */ /* 0x000e220000002100 */
        /* <DEDUP_REMOVED lines=13> */
[----:B------:R-:W-:Y:S01]  /*0a90*/  VIADD R148, R2, 0xffffff80 ;  /* 0xffffff8002947836 */ /* 0x000fe20000000000 */
[----:B------:R-:W-:Y:S01]  /*0aa0*/  R2UR UR5, R9 ;  /* 0x00000000090572ca */ /* 0x000fe200000e0000 */
[----:B------:R-:W-:Y:S01]  /*0ab0*/  IMAD.MOV.U32 R18, RZ, RZ, 0x40 ;  /* 0x00000040ff127424 */ /* 0x000fe200078e00ff */
[----:B------:R-:W-:Y:S01]  /*0ac0*/  R2UR UR7, R10 ;  /* 0x000000000a0772ca */ /* 0x000fe200000e0000 */
[----:B------:R-:W-:Y:S01]  /*0ad0*/  ULOP3.LUT UR48, UR36, 0x1, URZ, 0xfc, !UPT ;  /* 0x0000000124307892 */ /* 0x000fe2000f8efc3f */
[----:B------:R-:W-:Y:S01]  /*0ae0*/  SHF.R.S32.HI R3, RZ, 0x1f, R148 ;  /* 0x0000001fff037819 */ /* 0x000fe20000011494 */
[----:B------:R-:W-:Y:S01]  /*0af0*/  UMOV UR47, URZ ;  /* 0x0000003f002f7c82 */ /* 0x000fe20008000000 */
[----:B------:R-:W-:Y:S01]  /*0b00*/  R2UR UR6, R11 ;  /* 0x000000000b0672ca */ /* 0x000fe200000e0000 */
[----:B------:R-:W-:Y:S01]  /*0b10*/  UMOV UR49, URZ ;  /* 0x0000003f00317c82 */ /* 0x000fe20008000000 */
[CC--:B------:R-:W-:Y:S01]  /*0b20*/  LEA.HI R143, R3.reuse, R148.reuse, RZ, 0x7 ;  /* 0x00000094038f7211 */ /* 0x0c0fe200078f38ff */
[----:B------:R-:W-:Y:S01]  /*0b30*/  UMOV UR46, URZ ;  /* 0x0000003f002e7c82 */ /* 0x000fe20008000000 */
[----:B------:R-:W-:-:S02]  /*0b40*/  LEA.HI R0, R3, R148, RZ, 0x4 ;  /* 0x0000009403007211 */ /* 0x000fc400078f20ff */
[----:B------:R-:W-:Y:S02]  /*0b50*/  LOP3.LUT R7, R143, 0xffffff80, RZ, 0xc0, !PT ;  /* 0xffffff808f077812 */ /* 0x000fe400078ec0ff */
[----:B------:R-:W-:Y:S02]  /*0b60*/  LOP3.LUT R5, R0, 0xfffffff0, RZ, 0xc0, !PT ;  /* 0xfffffff000057812 */ /* 0x000fe400078ec0ff */
[----:B------:R-:W-:Y:S01]  /*0b70*/  LEA.HI R4, R3, R148, RZ, 0x5 ;  /* 0x0000009403047211 */ /* 0x000fe200078f28ff */
[C---:B------:R-:W-:Y:S01]  /*0b80*/  IMAD.IADD R142, R148.reuse, 0x1, -R7 ;  /* 0x00000001948e7824 */ /* 0x040fe200078e0a07 */
[----:B------:R-:W-:Y:S01]  /*0b90*/  SHF.R.S32.HI R7, RZ, 0x4, R0 ;  /* 0x00000004ff077819 */ /* 0x000fe20000011400 */
[----:B------:R-:W-:Y:S01]  /*0ba0*/  IMAD.IADD R5, R148, 0x1, -R5 ;  /* 0x0000000194057824 */ /* 0x000fe200078e0a05 */
[----:B------:R-:W-:Y:S02]  /*0bb0*/  SHF.R.S32.HI R6, RZ, 0x5, R4 ;  /* 0x00000005ff067819 */ /* 0x000fe40000011404 */
[----:B------:R-:W-:-:S02]  /*0bc0*/  LEA.HI R2, R0, R7, RZ, 0x1 ;  /* 0x0000000700027211 */ /* 0x000fc400078f08ff */
[--C-:B------:R-:W-:Y:S01]  /*0bd0*/  SHF.R.S32.HI R0, RZ, 0x1f, R5.reuse ;  /* 0x0000001fff007819 */ /* 0x100fe20000011405 */
[----:B------:R-:W-:Y:S01]  /*0be0*/  IMAD R12, R6, 0x10, R5 ;  /* 0x00000010060c7824 */ /* 0x000fe200078e0205 */
[----:B------:R-:W-:Y:S02]  /*0bf0*/  LOP3.LUT R2, R2, 0x1ffffffe, RZ, 0xc0, !PT ;  /* 0x1ffffffe02027812 */ /* 0x000fe400078ec0ff */
[----:B------:R-:W-:Y:S02]  /*0c00*/  LEA.HI R0, R0, R5, RZ, 0x3 ;  /* 0x0000000500007211 */ /* 0x000fe400078f18ff */
[----:B------:R-:W-:Y:S01]  /*0c10*/  SHF.R.S32.HI R143, RZ, 0x7, R143 ;  /* 0x00000007ff8f7819 */ /* 0x000fe2000001148f */
[----:B------:R-:W-:Y:S01]  /*0c20*/  IMAD.IADD R2, R7, 0x1, -R2 ;  /* 0x0000000107027824 */ /* 0x000fe200078e0a02 */
[----:B------:R-:W-:Y:S01]  /*0c30*/  LEA.HI R141, R3, R148, RZ, 0x2 ;  /* 0x00000094038d7211 */ /* 0x000fe200078f10ff */
[C---:B------:R-:W-:Y:S01]  /*0c40*/  IMAD.SHL.U32 R4, R0.reuse, 0x40, RZ ;  /* 0x0000004000047824 */ /* 0x040fe200078e00ff */
[----:B------:R-:W-:Y:S01]  /*0c50*/  LOP3.LUT R0, R0, 0xfffffff8, RZ, 0xc0, !PT ;  /* 0xfffffff800007812 */ /* 0x000fe200078ec0ff */
[----:B------:R-:W-:Y:S01]  /*0c60*/  IMAD.SHL.U32 R3, R2, 0x8, RZ ;  /* 0x0000000802037824 */ /* 0x000fe200078e00ff */
[----:B------:R-:W-:-:S02]  /*0c70*/  SHF.R.S32.HI R9, RZ, 0x1f, R142 ;  /* 0x0000001fff097819 */ /* 0x000fc4000001148e */
[----:B------:R-:W-:Y:S01]  /*0c80*/  LOP3.LUT R4, R4, 0x7ffffe00, RZ, 0xc0, !PT ;  /* 0x7ffffe0004047812 */ /* 0x000fe200078ec0ff */
[----:B------:R-:W-:Y:S01]  /*0c90*/  IMAD.IADD R0, R5, 0x1, -R0 ;  /* 0x0000000105007824 */ /* 0x000fe200078e0a00 */
[-C--:B------:R-:W-:Y:S01]  /*0ca0*/  LEA.HI R8, R9, R142.reuse, RZ, 0x2 ;  /* 0x0000008e09087211 */ /* 0x080fe200078f10ff */
[----:B------:R-:W-:Y:S01]  /*0cb0*/  IMAD.HI R5, R143, 0x55555556, RZ ;  /* 0x555555568f057827 */ /* 0x000fe200078e02ff */
[----:B------:R-:W-:Y:S02]  /*0cc0*/  LEA.HI R9, R9, R142, RZ, 0x5 ;  /* 0x0000008e09097211 */ /* 0x000fe400078f28ff */
[----:B------:R-:W-:Y:S01]  /*0cd0*/  SHF.R.S32.HI R10, RZ, 0x2, R8 ;  /* 0x00000002ff0a7819 */ /* 0x000fe20000011408 */
[----:B------:R-:W-:Y:S01]  /*0ce0*/  IMAD R6, R6, 0x400, R4 ;  /* 0x0000040006067824 */ /* 0x000fe200078e0204 */
[----:B------:R-:W-:Y:S01]  /*0cf0*/  SHF.R.S32.HI R11, RZ, 0x1f, R8 ;  /* 0x0000001fff0b7819 */ /* 0x000fe20000011408 */
[----:B------:R-:W-:Y:S01]  /*0d00*/  IMAD.SHL.U32 R4, R0, 0x40, RZ ;  /* 0x0000004000047824 */ /* 0x000fe200078e00ff */
[----:B------:R-:W-:Y:S01]  /*0d10*/  LEA.HI R2, R5, R5, RZ, 0x1 ;  /* 0x0000000505027211 */ /* 0x000fe200078f08ff */
[----:B------:R-:W-:Y:S01]  /*0d20*/  IMAD.U32 R145, R12, 0x20, R3 ;  /* 0x000000200c917824 */ /* 0x000fe200078e0003 */
[----:B------:R-:W-:-:S02]  /*0d30*/  LOP3.LUT R5, R141, 0xfffffffc, RZ, 0xc0, !PT ;  /* 0xfffffffc8d057812 */ /* 0x000fc400078ec0ff */
[----:B------:R-:W-:Y:S01]  /*0d40*/  LOP3.LUT R4, R4, 0x1c0, RZ, 0xc0, !PT ;  /* 0x000001c004047812 */ /* 0x000fe200078ec0ff */
[----:B------:R-:W-:Y:S01]  /*0d50*/  IMAD R2, R2, -0x3, R143 ;  /* 0xfffffffd02027824 */ /* 0x000fe200078e028f */
[----:B------:R-:W-:Y:S01]  /*0d60*/  LEA.HI R11, R11, R10, RZ, 0x3 ;  /* 0x0000000a0b0b7211 */ /* 0x000fe200078f18ff */
[----:B------:R-:W-:Y:S01]  /*0d70*/  IMAD.IADD R140, R148, 0x1, -R5 ;  /* 0x00000001948c7824 */ /* 0x000fe200078e0a05 */
[----:B------:R-:W-:Y:S02]  /*0d80*/  LOP3.LUT R3, R4, 0x8, R3, 0xf8, !PT ;  /* 0x0000000804037812 */ /* 0x000fe400078ef803 */
[----:B------:R-:W-:Y:S01]  /*0d90*/  SHF.R.U32.HI R4, RZ, 0x3, R4 ;  /* 0x00000003ff047819 */ /* 0x000fe20000011604 */
[----:B------:R-:W-:Y:S01]  /*0da0*/  IMAD.SHL.U32 R137, R140, 0x8, RZ ;  /* 0x000000088c897824 */ /* 0x000fe200078e00ff */
[----:B------:R-:W-:Y:S02]  /*0db0*/  LOP3.LUT R11, R11, 0xfffffff8, RZ, 0xc0, !PT ;  /* 0xfffffff80b0b7812 */ /* 0x000fe400078ec0ff */
[----:B------:R-:W-:Y:S01]  /*0dc0*/  LOP3.LUT R3, R3, R4, RZ, 0x3c, !PT ;  /* 0x0000000403037212 */ /* 0x000fe200078e3cff */
[C---:B------:R-:W-:Y:S01]  /*0dd0*/  VIADD R138, R137.reuse, 0x20 ;  /* 0x00000020898a7836 */ /* 0x040fe20000000000 */
[----:B------:R-:W-:Y:S01]  /*0de0*/  R2P PR, R0, 0x6 ;  /* 0x0000000600007804 */ /* 0x000fe20000000000 */
[----:B------:R-:W-:Y:S01]  /*0df0*/  IMAD.IADD R10, R10, 0x1, -R11 ;  /* 0x000000010a0a7824 */ /* 0x000fe200078e0a0b */
[----:B------:R-:W-:Y:S01]  /*0e00*/  SHF.R.S32.HI R9, RZ, 0x5, R9 ;  /* 0x00000005ff097819 */ /* 0x000fe20000011409 */
[----:B------:R-:W-:Y:S01]  /*0e10*/  IMAD.IADD R3, R6, 0x1, R3 ;  /* 0x0000000106037824 */ /* 0x000fe200078e0203 */
[----:B------:R-:W-:Y:S01]  /*0e20*/  LEA.HI R0, R140, R140, RZ, 0x1 ;  /* 0x0000008c8c007211 */ /* 0x000fe200078f08ff */
[----:B------:R-:W-:Y:S01]  /*0e30*/  VIADD R139, R137, 0x40 ;  /* 0x00000040898b7836 */ /* 0x000fe20000000000 */
[----:B------:R-:W-:Y:S01]  /*0e40*/  SEL R18, R18, 0xffffffc0, !P2 ;  /* 0xffffffc012127807 */ /* 0x000fe20005000000 */
[----:B------:R-:W-:Y:S01]  /*0e50*/  IMAD R9, R9, 0x10, R10 ;  /* 0x0000001009097824 */ /* 0x000fe200078e020a */
[----:B------:R-:W-:-:S02]  /*0e60*/  LEA R17, R3, UR42, 0x1 ;  /* 0x0000002a03117c11 */ /* 0x000fc4000f8e08ff */
[----:B------:R-:W-:Y:S01]  /*0e70*/  LOP3.LUT R5, R0, 0x1ffffffe, RZ, 0xc0, !PT ;  /* 0x1ffffffe00057812 */ /* 0x000fe200078ec0ff */
[----:B------:R-:W-:Y:S01]  /*0e80*/  IMAD R144, R2, 0x40, R9 ;  /* 0x0000004002907824 */ /* 0x000fe200078e0209 */
[----:B------:R-:W-:Y:S01]  /*0e90*/  LOP3.LUT R3, R8, 0x7ffffffc, RZ, 0xc0, !PT ;  /* 0x7ffffffc08037812 */ /* 0x000fe200078ec0ff */
[C---:B------:R-:W-:Y:S01]  /*0ea0*/  VIADD R19, R17.reuse, 0x21800 ;  /* 0x0002180011137836 */ /* 0x040fe20000000000 */
[----:B------:R-:W-:Y:S01]  /*0eb0*/  SHF.R.S32.HI R141, RZ, 0x2, R141 ;  /* 0x00000002ff8d7819 */ /* 0x000fe2000001148d */
[----:B------:R-:W-:Y:S01]  /*0ec0*/  VIADD R22, R17, 0x21820 ;  /* 0x0002182011167836 */ /* 0x000fe20000000000 */
[----:B------:R-:W-:Y:S01]  /*0ed0*/  SHF.R.S32.HI R147, RZ, 0x1f, R138 ;  /* 0x0000001fff937819 */ /* 0x000fe2000001148a */
[----:B------:R-:W-:Y:S01]  /*0ee0*/  IMAD.IADD R5, R140, 0x1, -R5 ;  /* 0x000000018c057824 */ /* 0x000fe200078e0a05 */
[----:B------:R-:W-:Y:S01]  /*0ef0*/  SHF.R.S32.HI R146, RZ, 0x1f, R139 ;  /* 0x0000001fff927819 */ /* 0x000fe2000001148b */
[C---:B------:R-:W-:Y:S02]  /*0f00*/  @P1 VIADD R22, R19.reuse, 0xffffffe0 ;  /* 0xffffffe013161836 */ /* 0x040fe40000000000 */
[----:B------:R-:W-:-:S02]  /*0f10*/  IMAD.IADD R19, R19, 0x1, R18 ;  /* 0x0000000113137824 */ /* 0x000fc400078e0212 */
[----:B------:R-:W-:Y:S02]  /*0f20*/  IMAD.IADD R16, R142, 0x1, -R3 ;  /* 0x000000018e107824 */ /* 0x000fe400078e0a03 */
[----:B------:R-:W-:Y:S02]  /*0f30*/  IMAD R136, R5, 0x8, R144 ;  /* 0x0000000805887824 */ /* 0x000fe400078e0290 */
[----:B------:R-:W-:Y:S02]  /*0f40*/  IMAD.IADD R18, R18, 0x1, R22 ;  /* 0x0000000112127824 */ /* 0x000fe400078e0216 */
[----:B------:R-:W-:-:S07]  /*0f50*/  VIADD R23, R22, 0x6000 ;  /* 0x0000600016177836 */ /* 0x000fce0000000000 */
.L_x_1160:
[----:B------:R-:W-:Y:S01]  /*0f60*/  ULDC.64 UR8, c[0x0][0xa28] ;  /* 0x00028a0000087ab9 */ /* 0x000fe20000000a00 */
[----:B------:R-:W-:Y:S01]  /*0f70*/  ULDC UR4, c[0x0][0x424] ;  /* 0x0001090000047ab9 */ /* 0x000fe20000000800 */
[----:B------:R-:W-:-:S04]  /*0f80*/  UISETP.NE.U32.AND UP0, UPT, UR8, URZ, UPT ;  /* 0x0000003f0800728c */ /* 0x000fc8000bf05070 */
[----:B------:R-:W-:-:S03]  /*0f90*/  UISETP.NE.AND.EX UP0, UPT, UR9, URZ, UPT, UP0 ;  /* 0x0000003f0900728c */ /* 0x000fc6000bf05300 */
[----:B------:R-:W-:Y:S02]  /*0fa0*/  ULDC.64 UR8, c[0x0][0xa18] ;  /* 0x0002860000087ab9 */ /* 0x000fe40000000a00 */
[----:B------:R-:W-:Y:S01]  /*0fb0*/  UISETP.NE.U32.AND UP1, UPT, UR8, URZ, UPT ;  /* 0x0000003f0800728c */ /* 0x000fe2000bf25070 */
[----:B------:R-:W-:-:S03]  /*0fc0*/  PLOP3.LUT P0, PT, PT, PT, UP0, 0x80, 0x0 ;  /* 0x000000000000781c */ /* 0x000fc60003f0f008 */
[----:B------:R-:W-:-:S03]  /*0fd0*/  UISETP.NE.AND.EX UP1, UPT, UR9, URZ, UPT, UP1 ;  /* 0x0000003f0900728c */ /* 0x000fc6000bf25310 */
[----:B------:R-:W-:Y:S02]  /*0fe0*/  @UP0 ULDC.64 UR8, c[0x0][0xa28] ;  /* 0x00028a0000080ab9 */ /* 0x000fe40000000a00 */
[----:B------:R-:W-:Y:S01]  /*0ff0*/  @UP0 UIMAD.WIDE UR8, UR6, 0x4, UR8 ;  /* 0x00000004060808a5 */ /* 0x000fe2000f8e0208 */
[----:B------:R-:W-:-:S05]  /*1000*/  PLOP3.LUT P2, PT, PT, PT, UP1, 0x80, 0x0 ;  /* 0x000000000000781c */ /* 0x000fca0003f4f018 */
[----:B------:R-:W-:Y:S01]  /*1010*/  @UP1 ULDC.64 UR10, c[0x0][0xa18] ;  /* 0x00028600000a1ab9 */ /* 0x000fe20000000a00 */
[----:B01-3--:R-:W-:Y:S02]  /*1020*/  IMAD.U32 R2, RZ, RZ, UR8 ;  /* 0x00000008ff027e24 */ /* 0x00bfe4000f8e00ff */
[----:B----4-:R-:W-:Y:S01]  /*1030*/  IMAD.U32 R3, RZ, RZ, UR9 ;  /* 0x00000009ff037e24 */ /* 0x010fe2000f8e00ff */
[----:B------:R-:W-:-:S04]  /*1040*/  @UP1 UIMAD.WIDE UR8, UR6, 0x4, UR10 ;  /* 0x00000004060818a5 */ /* 0x000fc8000f8e020a */
[----:B--2---:R-:W2:Y:S02]  /*1050*/  @P0 LDG.E R2, desc[UR50][R2.64] ;  /* 0x0000003202020981 */ /* 0x004ea4000c1e1900 */
[----:B------:R-:W-:Y:S02]  /*1060*/  IMAD.U32 R4, RZ, RZ, UR8 ;  /* 0x00000008ff047e24 */ /* 0x000fe4000f8e00ff */
[----:B------:R-:W-:Y:S01]  /*1070*/  IMAD.U32 R5, RZ, RZ, UR9 ;  /* 0x00000009ff057e24 */ /* 0x000fe2000f8e00ff */
[----:B------:R-:W-:-:S04]  /*1080*/  ULDC.64 UR8, c[0x0][0x418] ;  /* 0x0001060000087ab9 */ /* 0x000fc80000000a00 */
[----:B------:R-:W3:Y:S01]  /*1090*/  @P2 LDG.E R4, desc[UR50][R4.64] ;  /* 0x0000003204042981 */ /* 0x000ee2000c1e1900 */
[----:B------:R-:W-:Y:S01]  /*10a0*/  UISETP.NE.U32.AND UP0, UPT, UR8, URZ, UPT ;  /* 0x0000003f0800728c */ /* 0x000fe2000bf05070 */
[----:B------:R-:W-:Y:S01]  /*10b0*/  UMOV UR38, URZ ;  /* 0x0000003f00267c82 */ /* 0x000fe20008000000 */
[----:B------:R-:W-:Y:S02]  /*10c0*/  ULDC UR45, c[0x0][0x288] ;  /* 0x0000a200002d7ab9 */ /* 0x000fe40000000800 */
[----:B------:R-:W-:Y:S01]  /*10d0*/  UISETP.NE.AND.EX UP0, UPT, UR9, URZ, UPT, UP0 ;  /* 0x0000003f0900728c */ /* 0x000fe2000bf05300 */
[----:B------:R-:W-:Y:S02]  /*10e0*/  UMOV UR41, UR7 ;  /* 0x0000000700297c82 */ /* 0x000fe40008000000 */
[----:B------:R-:W-:Y:S01]  /*10f0*/  ULDC.64 UR8, c[0x0][0xa20] ;  /* 0x0002880000087ab9 */ /* 0x000fe20000000a00 */
[----:B------:R-:W-:Y:S01]  /*1100*/  USEL UR4, UR4, 0x1, UP0 ;  /* 0x0000000104047887 */ /* 0x000fe20008000000 */
[----:B------:R-:W-:Y:S01]  /*1110*/  ISETP.NE.U32.AND P1, PT, RZ, UR8, PT ;  /* 0x00000008ff007c0c */ /* 0x000fe2000bf25070 */
[----:B------:R-:W-:-:S02]  /*1120*/  ULDC UR8, c[0x0][0x2f0] ;  /* 0x0000bc0000087ab9 */ /* 0x000fc40000000800 */
[----:B------:R-:W-:Y:S01]  /*1130*/  UIMAD UR4, UR4, UR8, URZ ;  /* 0x00000008040472a4 */ /* 0x000fe2000f8e023f */
[----:B------:R-:W-:Y:S02]  /*1140*/  ISETP.NE.AND.EX P1, PT, RZ, UR9, PT, P1 ;  /* 0x00000009ff007c0c */ /* 0x000fe4000bf25310 */
[----:B--2---:R-:W-:Y:S02]  /*1150*/  @P0 R2UR UR38, R2 ;  /* 0x00000000022602ca */ /* 0x004fe400000e0000 */
[----:B---3--:R-:W-:Y:S01]  /*1160*/  @P2 R2UR UR45, R4 ;  /* 0x00000000042d22ca */ /* 0x008fe200000e0000 */
[----:B------:R-:W-:-:S14]  /*1170*/  @P2 BRA `(.L_x_1069) ;  /* 0x0000000000342947 */ /* 0x000fdc0003800000 */
[----:B------:R-:W-:Y:S02]  /*1180*/  ULDC.64 UR8, c[0x0][0xa00] ;  /* 0x0002800000087ab9 */ /* 0x000fe40000000a00 */
[----:B------:R-:W-:-:S04]  /*1190*/  ISETP.NE.U32.AND P0, PT, RZ, UR8, PT ;  /* 0x00000008ff007c0c */ /* 0x000fc8000bf05070 */
[----:B------:R-:W-:-:S13]  /*11a0*/  ISETP.NE.AND.EX P0, PT, RZ, UR9, PT, P0 ;  /* 0x00000009ff007c0c */ /* 0x000fda000bf05300 */
[----:B------:R-:W-:Y:S05]  /*11b0*/  @!P0 BRA `(.L_x_1069) ;  /* 0x0000000000248947 */ /* 0x000fea0003800000 */
[----:B------:R-:W-:Y:S02]  /*11c0*/  ULDC.64 UR8, c[0x0][0xa00] ;  /* 0x0002800000087ab9 */ /* 0x000fe40000000a00 */
[----:B------:R-:W-:-:S06]  /*11d0*/  UIMAD.WIDE UR8, UR6, 0x4, UR8 ;  /* 0x00000004060878a5 */ /* 0x000fcc000f8e0208 */
[----:B------:R-:W-:Y:S02]  /*11e0*/  IMAD.U32 R2, RZ, RZ, UR8 ;  /* 0x00000008ff027e24 */ /* 0x000fe4000f8e00ff */
[----:B------:R-:W-:-:S05]  /*11f0*/  IMAD.U32 R3, RZ, RZ, UR9 ;  /* 0x00000009ff037e24 */ /* 0x000fca000f8e00ff */
[----:B------:R-:W2:Y:S04]  /*1200*/  LDG.E R4, desc[UR50][R2.64] ;  /* 0x0000003202047981 */ /* 0x000ea8000c1e1900 */
[----:B------:R-:W3:Y:S01]  /*1210*/  LDG.E R0, desc[UR50][R2.64+0x4] ;  /* 0x0000043202007981 */ /* 0x000ee2000c1e1900 */
[----:B--2---:R-:W-:Y:S02]  /*1220*/  R2UR UR45, R4 ;  /* 0x00000000042d72ca */ /* 0x004fe400000e0000 */
[----:B---3--:R-:W-:-:S13]  /*1230*/  R2UR UR7, R0 ;  /* 0x00000000000772ca */ /* 0x008fda00000e0000 */
[----:B------:R-:W-:-:S12]  /*1240*/  UIADD3 UR45, -UR45, UR7, URZ ;  /* 0x000000072d2d7290 */ /* 0x000fd8000fffe13f */
.L_x_1069:
[----:B------:R-:W-:Y:S01]  /*1250*/  UMOV UR40, UR6 ;  /* 0x0000000600287c82 */ /* 0x000fe20008000000 */
[----:B------:R-:W-:Y:S05]  /*1260*/  @!P1 BRA `(.L_x_1070) ;  /* 0x00000000001c9947 */ /* 0x000fea0003800000 */
[----:B------:R-:W-:Y:S02]  /*1270*/  ULDC.64 UR8, c[0x0][0xa20] ;  /* 0x0002880000087ab9 */ /* 0x000fe40000000a00 */
[----:B------:R-:W-:-:S06]  /*1280*/  UIMAD.WIDE UR6, UR6, 0x4, UR8 ;  /* 0x00000004060678a5 */ /* 0x000fcc000f8e0208 */
[----:B------:R-:W-:Y:S02]  /*1290*/  IMAD.U32 R2, RZ, RZ, UR6 ;  /* 0x00000006ff027e24 */ /* 0x000fe4000f8e00ff */
[----:B------:R-:W-:-:S05]  /*12a0*/  IMAD.U32 R3, RZ, RZ, UR7 ;  /* 0x00000007ff037e24 */ /* 0x000fca000f8e00ff */
[----:B------:R-:W2:Y:S02]  /*12b0*/  LDG.E R2, desc[UR50][R2.64] ;  /* 0x0000003202027981 */ /* 0x000ea4000c1e1900 */
[----:B--2---:R-:W-:Y:S01]  /*12c0*/  R2UR UR4, R2 ;  /* 0x00000000020472ca */ /* 0x004fe200000e0000 */
[----:B------:R-:W-:-:S14]  /*12d0*/  BRA `(.L_x_1071) ;  /* 0x0000000000347947 */ /* 0x000fdc0003800000 */
.L_x_1070:
        /* <DEDUP_REMOVED lines=13> */
.L_x_1071:
[----:B------:R-:W-:Y:S01]  /*13b0*/  ULDC UR6, c[0x0][0x448] ;  /* 0x0001120000067ab9 */ /* 0x000fe20000000800 */
[----:B------:R-:W-:Y:S02]  /*13c0*/  UIMAD UR39, UR5, 0xc0, URZ ;  /* 0x000000c0052778a4 */ /* 0x000fe4000f8e023f */
[----:B------:R-:W-:Y:S02]  /*13d0*/  UISETP.NE.AND UP0, UPT, UR6, 0x1, UPT ;  /* 0x000000010600788c */ /* 0x000fe4000bf05270 */
[----:B------:R-:W-:Y:S02]  /*13e0*/  UIADD3 UR8, UR39, 0xbf, URZ ;  /* 0x000000bf27087890 */ /* 0x000fe4000fffe03f */
[----:B------:R-:W-:-:S03]  /*13f0*/  UIADD3 UR38, -UR38, UR4, URZ ;  /* 0x0000000426267290 */ /* 0x000fc6000fffe13f */
[----:B------:R-:W-:Y:S01]  /*1400*/  ULDC.64 UR4, c[0x0][0x9e0] ;  /* 0x0002780000047ab9 */ /* 0x000fe20000000a00 */
[----:B------:R-:W-:Y:S02]  /*1410*/  UIADD3 UR9, UR38, 0x1, -UR45 ;  /* 0x0000000126097890 */ /* 0x000fe4000fffe82d */
[----:B------:R-:W-:Y:S01]  /*1420*/  UISETP.GE.AND UP1, UPT, UR5, 0x1, UPT ;  /* 0x000000010500788c */ /* 0x000fe2000bf26270 */
[----:B------:R-:W-:Y:S01]  /*1430*/  @UP0 ULDC UR6, c[0x0][0x44c] ;  /* 0x0001130000060ab9 */ /* 0x000fe20000000800 */
[----:B------:R-:W-:Y:S01]  /*1440*/  @UP0 ULDC UR10, c[0x0][0x450] ;  /* 0x00011400000a0ab9 */ /* 0x000fe20000000800 */
[----:B------:R-:W-:-:S03]  /*1450*/  UIMAD.WIDE.U32 UR6, UR8, UR6, URZ ;  /* 0x00000006080672a5 */ /* 0x000fc6000f8e003f */
[----:B------:R-:W-:Y:S01]  /*1460*/  PLOP3.LUT P1, PT, PT, PT, UP1, 0x80, 0x0 ;  /* 0x000000000000781c */ /* 0x000fe20003f2f018 */
[----:B------:R-:W-:-:S04]  /*1470*/  @UP0 USHF.R.U32.HI UR8, URZ, UR10, UR7 ;  /* 0x0000000a3f080299 */ /* 0x000fc80008011607 */
[----:B------:R-:W-:-:S04]  /*1480*/  UIADD3 UR8, UR9, UR8, URZ ;  /* 0x0000000809087290 */ /* 0x000fc8000fffe03f */
[----:B------:R-:W-:-:S06]  /*1490*/  UIADD3 UR4, UR8, UR4, URZ ;  /* 0x0000000408047290 */ /* 0x000fcc000fffe03f */
[----:B------:R-:W-:Y:S01]  /*14a0*/  IMAD.U32 R0, RZ, RZ, UR4 ;  /* 0x00000004ff007e24 */ /* 0x000fe2000f8e00ff */
[----:B------:R-:W-:Y:S06]  /*14b0*/  @!P1 BRA `(.L_x_1072) ;  /* 0x0000000000409947 */ /* 0x000fec0003800000 */
        /* <DEDUP_REMOVED lines=10> */
.L_x_1073:
[----:B------:R-:W-:-:S11]  /*1560*/  UISETP.NE.AND UP1, UPT, UR5, 0x1, UPT ;  /* 0x000000010500788c */ /* 0x000fd6000bf25270 */
[----:B------:R-:W-:Y:S02]  /*1570*/  @UP1 ULDC.64 UR8, c[0x0][0x9e8] ;  /* 0x00027a0000081ab9 */ /* 0x000fe40000000a00 */
[----:B------:R-:W-:-:S04]  /*1580*/  UIMAD.WIDE.U32 UR6, UR4, UR8, URZ ;  /* 0x00000008040672a5 */ /* 0x000fc8000f8e003f */
[----:B------:R-:W-:-:S12]  /*1590*/  @UP1 USHF.R.U32.HI UR4, URZ, UR9, UR7 ;  /* 0x000000093f041299 */ /* 0x000fd80008011607 */
.L_x_1074:
[----:B------:R-:W-:-:S06]  /*15a0*/  UIMAD UR4, UR4, UR5, UR5 ;  /* 0x00000005040472a4 */ /* 0x000fcc000f8e0205 */
[----:B------:R-:W-:-:S07]  /*15b0*/  VIMNMX R0, R0, UR4, PT ;  /* 0x0000000400007c48 */ /* 0x000fce000bfe0100 */
.L_x_1072:
[----:B------:R-:W-:Y:S01]  /*15c0*/  UIADD3 UR4, UR38, 0x7f, URZ ;  /* 0x0000007f26047890 */ /* 0x000fe2000fffe03f */
        /* <DEDUP_REMOVED lines=10> */
[----:B------:R-:W-:-:S02]  /*1670*/  UIADD3 UR53, UR38, -UR45, URZ ;  /* 0x8000002d26357290 */ /* 0x000fc4000fffe03f */
        /* <DEDUP_REMOVED lines=17> */
.L_x_1076:
[----:B------:R-:W-:-:S11]  /*1790*/  UISETP.NE.AND UP0, UPT, UR5, 0x1, UPT ;  /* 0x000000010500788c */ /* 0x000fd6000bf05270 */
[----:B------:R-:W-:Y:S02]  /*17a0*/  @UP0 ULDC.64 UR10, c[0x0][0x9e8] ;  /* 0x00027a00000a0ab9 */ /* 0x000fe40000000a00 */
[----:B------:R-:W-:-:S04]  /*17b0*/  UIMAD.WIDE.U32 UR6, UR4, UR10, URZ ;  /* 0x0000000a040672a5 */ /* 0x000fc8000f8e003f */
[----:B------:R-:W-:-:S12]  /*17c0*/  @UP0 USHF.R.U32.HI UR4, URZ, UR11, UR7 ;  /* 0x0000000b3f040299 */ /* 0x000fd80008011607 */
.L_x_1077:
[----:B------:R-:W-:-:S04]  /*17d0*/  UIMAD UR4, UR4, UR5, URZ ;  /* 0x00000005040472a4 */ /* 0x000fc8000f8e023f */
[----:B------:R-:W-:-:S04]  /*17e0*/  UISETP.LT.AND UP0, UPT, UR9, UR4, UPT ;  /* 0x000000040900728c */ /* 0x000fc8000bf01270 */
[----:B------:R-:W-:-:S12]  /*17f0*/  USEL UR9, UR9, UR4, !UP0 ;  /* 0x0000000409097287 */ /* 0x000fd8000c000000 */
.L_x_1075:
[----:B------:R-:W-:Y:S01]  /*1800*/  USHF.R.S32.HI UR4, URZ, 0x1f, UR9 ;  /* 0x0000001f3f047899 */ /* 0x000fe20008011409 */
[----:B------:R-:W-:Y:S01]  /*1810*/  PLOP3.LUT P0, PT, PT, PT, PT, 0x80, 0x0 ;  /* 0x000000000000781c */ /* 0x000fe20003f0f070 */
[----:B------:R-:W-:Y:S01]  /*1820*/  IMAD.MOV.U32 R0, RZ, RZ, RZ ;  /* 0x000000ffff007224 */ /* 0x000fe200078e00ff */
[----:B------:R-:W-:Y:S01]  /*1830*/  CS2R R134, SRZ ;  /* 0x0000000000867805 */ /* 0x000fe2000001ff00 */
[----:B------:R-:W-:Y:S01]  /*1840*/  ULEA.HI UR4, UR4, UR9, URZ, 0x7 ;  /* 0x0000000904047291 */ /* 0x000fe2000f8f383f */
[----:B------:R-:W-:Y:S01]  /*1850*/  IMAD.MOV.U32 R2, RZ, RZ, RZ ;  /* 0x000000ffff027224 */ /* 0x000fe200078e00ff */
[----:B------:R-:W-:Y:S02]  /*1860*/  CS2R R132, SRZ ;  /* 0x0000000000847805 */ /* 0x000fe4000001ff00 */
[----:B------:R-:W-:Y:S01]  /*1870*/  CS2R R130, SRZ ;  /* 0x0000000000827805 */ /* 0x000fe2000001ff00 */
[----:B------:R-:W-:Y:S01]  /*1880*/  USHF.R.S32.HI UR4, URZ, 0x7, UR4 ;  /* 0x000000073f047899 */ /* 0x000fe20008011404 */
[----:B------:R-:W-:-:S02]  /*1890*/  CS2R R128, SRZ ;  /* 0x0000000000807805 */ /* 0x000fc4000001ff00 */
[----:B------:R-:W-:Y:S01]  /*18a0*/  CS2R R26, SRZ ;  /* 0x00000000001a7805 */ /* 0x000fe2000001ff00 */
[----:B------:R-:W-:Y:S01]  /*18b0*/  IMAD.MOV.U32 R126, RZ, RZ, RZ ;  /* 0x000000ffff7e7224 */ /* 0x000fe200078e00ff */
[----:B------:R-:W-:Y:S01]  /*18c0*/  UISETP.LT.AND UP0, UPT, URZ, UR4, UPT ;  /* 0x000000043f00728c */ /* 0x000fe2000bf01270 */
[----:B------:R-:W-:Y:S01]  /*18d0*/  IMAD.MOV.U32 R125, RZ, RZ, RZ ;  /* 0x000000ffff7d7224 */ /* 0x000fe200078e00ff */
[----:B------:R-:W-:Y:S02]  /*18e0*/  CS2R R122, SRZ ;  /* 0x00000000007a7805 */ /* 0x000fe4000001ff00 */
[----:B------:R-:W-:Y:S01]  /*18f0*/  CS2R R120, SRZ ;  /* 0x0000000000787805 */ /* 0x000fe2000001ff00 */
[----:B------:R-:W-:Y:S01]  /*1900*/  USEL UR37, URZ, UR4, !UP0 ;  /* 0x000000043f257287 */ /* 0x000fe2000c000000 */
[----:B------:R-:W-:Y:S02]  /*1910*/  CS2R R118, SRZ ;  /* 0x0000000000767805 */ /* 0x000fe4000001ff00 */
        /* <DEDUP_REMOVED lines=15> */
[----:B------:R-:W-:Y:S02]  /*1a10*/  IMAD.MOV.U32 R89, RZ, RZ, RZ ;  /* 0x000000ffff597224 */ /* 0x000fe400078e00ff */
        /* <DEDUP_REMOVED lines=34> */
.L_x_1079:
        /* <DEDUP_REMOVED lines=9> */
.L_x_1295:
[----:B------:R-:W-:Y:S05]  /*1cd0*/  @!P0 BRA `(.L_x_1081) ;  /* 0x0000000000048947 */ /* 0x000fea0003800000 */
[----:B------:R-:W-:Y:S01]  /*1ce0*/  BPT.TRAP 0x1 ;  /* 0x000000040000795c */ /* 0x000fe20000300000 */
.L_x_1081:
[----:B------:R-:W-:Y:S02]  /*1cf0*/  IMAD.U32 R90, RZ, RZ, UR46 ;  /* 0x0000002eff5a7e24 */ /* 0x000fe4000f8e00ff */
[----:B0-----:R-:W-:-:S03]  /*1d00*/  IMAD.U32 R3, RZ, RZ, UR49 ;  /* 0x00000031ff037e24 */ /* 0x001fc6000f8e00ff */
[----:B------:R-:W-:Y:S02]  /*1d10*/  LEA R90, R90, UR42, 0x3 ;  /* 0x0000002a5a5a7c11 */ /* 0x000fe4000f8e18ff */
[----:B------:R-:W-:-:S04]  /*1d20*/  SHF.L.U32 R3, R3, 0x1f, RZ ;  /* 0x0000001f03037819 */ /* 0x000fc800000006ff */
[----:B------:R0:W1:Y:S01]  /*1d30*/  SYNCS.PHASECHK.TRANS64.TRYWAIT P2, [R90+URZ+0x2d830], R3 ;  /* 0x02d830035a0075a7 */ /* 0x000062000804017f */
[----:B------:R-:W-:Y:S05]  /*1d40*/  @!P0 BRA `(.L_x_1082) ;  /* 0x0000000000048947 */ /* 0x000fea0003800000 */
[----:B------:R-:W-:Y:S01]  /*1d50*/  BPT.TRAP 0x1 ;  /* 0x000000040000795c */ /* 0x000fe20000300000 */
.L_x_1082:
[----:B------:R-:W2:Y:S02]  /*1d60*/  S2R R0, SR_TID.X ;  /* 0x0000000000007919 */ /* 0x000ea40000002100 */
[----:B--2---:R-:W-:Y:S01]  /*1d70*/  LOP3.LUT P1, RZ, R0, 0x7f, RZ, 0xc0, !PT ;  /* 0x0000007f00ff7812 */ /* 0x004fe2000782c0ff */
[----:B-1----:R-:W-:-:S12]  /*1d80*/  @P2 BRA `(.L_x_1083) ;  /* 0x0000000000082947 */ /* 0x002fd80003800000 */
[----:B------:R-:W1:Y:S02]  /*1d90*/  SYNCS.PHASECHK.TRANS64.TRYWAIT P2, [R90+URZ+0x2d830], R3 ;  /* 0x02d830035a0075a7 */ /* 0x000e64000804017f */
[----:B-1----:R-:W-:Y:S05]  /*1da0*/  @!P2 BRA `(.L_x_1084) ;  /* 0x0000016400a0a947 */ /* 0x002fea0003800000 */
.L_x_1083:
[----:B------:R-:W-:Y:S05]  /*1db0*/  WARPSYNC.ALL ;  /* 0x0000000000007948 */ /* 0x000fea0003800000 */
[----:B------:R-:W-:Y:S01]  /*1dc0*/  UIADD3 UR4, UR42, 0x15400, URZ ;  /* 0x000154002a047890 */ /* 0x000fe2000fffe03f */
[----:B------:R-:W-:Y:S01]  /*1dd0*/  WARPGROUP.ARRIVE ;  /* 0x00000000000079c5 */ /* 0x000fe20000000000 */
[----:B------:R-:W-:Y:S01]  /*1de0*/  UMOV UR5, 0x80000020 ;  /* 0x8000002000057882 */ /* 0x000fe20000000000 */
[----:B------:R-:W-:Y:S01]  /*1df0*/  UMOV UR7, 0x80000020 ;  /* 0x8000002000077882 */ /* 0x000fe20000000000 */
[----:B------:R-:W-:Y:S01]  /*1e00*/  USHF.R.U32.HI UR4, URZ, 0x4, UR4 ;  /* 0x000000043f047899 */ /* 0x000fe20008011604 */
[----:B01----:R-:W-:Y:S01]  /*1e10*/  @!P1 VIADD R90, R90, 0x2d840 ;  /* 0x0002d8405a5a9836 */ /* 0x003fe20000000000 */
[----:B------:R-:W-:Y:S01]  /*1e20*/  UMOV UR9, 0x80000020 ;  /* 0x8000002000097882 */ /* 0x000fe20000000000 */
[----:B------:R-:W-:Y:S01]  /*1e30*/  UMOV UR11, 0x80000020 ;  /* 0x80000020000b7882 */ /* 0x000fe20000000000 */
[----:B------:R-:W-:Y:S01]  /*1e40*/  ULOP3.LUT UR4, UR4, 0x3fff, URZ, 0xc0, !UPT ;  /* 0x00003fff04047892 */ /* 0x000fe2000f8ec03f */
[----:B------:R-:W-:Y:S01]  /*1e50*/  UMOV UR13, 0x80000020 ;  /* 0x80000020000d7882 */ /* 0x000fe20000000000 */
[----:B------:R-:W-:-:S02]  /*1e60*/  UMOV UR15, 0x80000020 ;  /* 0x80000020000f7882 */ /* 0x000fc40000000000 */
[----:B------:R-:W-:Y:S01]  /*1e70*/  ULOP3.LUT UR32, UR4, 0x10000, URZ, 0xfc, !UPT ;  /* 0x0001000004207892 */ /* 0x000fe2000f8efc3f */
[----:B------:R-:W-:Y:S01]  /*1e80*/  @!P1 PRMT R90, RZ, 0x654, R90 ;  /* 0x00000654ff5a9816 */ /* 0x000fe2000000005a */
[----:B------:R-:W-:Y:S02]  /*1e90*/  ULOP3.LUT UR4, UR54, 0x10000, URZ, 0xfc, !UPT ;  /* 0x0001000036047892 */ /* 0x000fe4000f8efc3f */
[----:B------:R-:W-:Y:S02]  /*1ea0*/  UIMAD UR6, UR46, 0x600, UR32 ;  /* 0x000006002e0678a4 */ /* 0x000fe4000f8e0220 */
[----:B------:R-:W-:Y:S02]  /*1eb0*/  UIADD3 UR8, UR4, 0x2, URZ ;  /* 0x0000000204087890 */ /* 0x000fe4000fffe03f */
[----:B------:R-:W-:Y:S02]  /*1ec0*/  UIADD3 UR10, UR6, 0x2, URZ ;  /* 0x00000002060a7890 */ /* 0x000fe4000fffe03f */
[----:B------:R-:W-:-:S02]  /*1ed0*/  UIADD3 UR12, UR4, 0x300, URZ ;  /* 0x00000300040c7890 */ /* 0x000fc4000fffe03f */
[----:B------:R-:W-:Y:S02]  /*1ee0*/  UIADD3 UR14, UR6, 0x200, URZ ;  /* 0x00000200060e7890 */ /* 0x000fe4000fffe03f */
        /* <DEDUP_REMOVED lines=38> */
[----:B------:R-:W-:Y:S02]  /*2150*/  VIADD R27, R136, UR39 ;  /* 0x00000027881b7c36 */ /* 0x000fe40008000000 */
[----:B------:R-:W-:Y:S01]  /*2160*/  FMUL.FTZ R91, R28, UR10 ;  /* 0x0000000a1c5b7c20 */ /* 0x000fe20008410000 */
[----:B------:R-:W-:Y:S01]  /*2170*/  FMUL.FTZ R6, R35, UR10 ;  /* 0x0000000a23067c20 */ /* 0x000fe20008410000 */
[----:B------:R-:W-:Y:S01]  /*2180*/  FMUL.FTZ R35, R70, UR10 ;  /* 0x0000000a46237c20 */ /* 0x000fe20008410000 */
[----:B------:R-:W-:Y:S01]  /*2190*/  @P2 IMAD.HI.U32 R28, R27, UR6, RZ ;  /* 0x000000061b1c2c27 */ /* 0x000fe2000f8e00ff */
[----:B------:R-:W-:-:S03]  /*21a0*/  @UP0 ULDC UR6, c[0x0][0x450] ;  /* 0x0001140000060ab9 */ /* 0x000fc60000000800 */
[----:B------:R-:W-:Y:S01]  /*21b0*/  FMUL.FTZ R8, R39, UR10 ;  /* 0x0000000a27087c20 */ /* 0x000fe20008410000 */
        /* <DEDUP_REMOVED lines=8> */
[----:B------:R-:W0:Y:S01]  /*2240*/  SHFL.IDX PT, R58, R70, RZ, 0x1c1f ;  /* 0x001c1fff463a7589 */ /* 0x000e2200000e0000 */
[----:B------:R-:W-:Y:S01]  /*2250*/  IMAD R74, R88, R27, 0x80 ;  /* 0x00000080584a7424 */ /* 0x000fe200078e021b */
[----:B------:R-:W-:Y:S01]  /*2260*/  ULDC.64 UR6, c[0x0][0x9e0] ;  /* 0x0002780000067ab9 */ /* 0x000fe20000000a00 */
[----:B------:R-:W-:Y:S01]  /*2270*/  FMUL.FTZ R9, R38, UR10 ;  /* 0x0000000a26097c20 */ /* 0x000fe20008410000 */
[----:B------:R-:W-:Y:S01]  /*2280*/  FMUL.FTZ R92, R29, UR10 ;  /* 0x0000000a1d5c7c20 */ /* 0x000fe20008410000 */
[----:B------:R-:W-:Y:S01]  /*2290*/  FMUL.FTZ R38, R40, UR10 ;  /* 0x0000000a28267c20 */ /* 0x000fe20008410000 */
[----:B------:R-:W-:Y:S01]  /*22a0*/  FMUL.FTZ R15, R50, UR10 ;  /* 0x0000000a320f7c20 */ /* 0x000fe20008410000 */
        /* <DEDUP_REMOVED lines=27> */
[----:B------:R-:W-:-:S02]  /*2460*/  VIADD R57, R74, 0x1 ;  /* 0x000000014a397836 */ /* 0x000fc40000000000 */
        /* <DEDUP_REMOVED lines=26> */
[----:B------:R-:W-:Y:S01]  /*2610*/  IMAD.U32 R61, RZ, RZ, UR45 ;  /* 0x0000002dff3d7e24 */ /* 0x000fe2000f8e00ff */
[----:B------:R-:W1:Y:S01]  /*2620*/  MUFU.TANH R2, R2 ;  /* 0x0000000200027308 */ /* 0x000e620000002400 */
[----:B------:R-:W-:Y:S01]  /*2630*/  VIADD R57, R74, UR38 ;  /* 0x000000264a397c36 */ /* 0x000fe20008000000 */
[----:B------:R2:W-:Y:S01]  /*2640*/  @!P1 SYNCS.ARRIVE.TRANS64.RED.A1T0 RZ, [R90+URZ], RZ ;  /* 0x000000ff5aff99a7 */ /* 0x0005e2000810043f */
[----:B------:R-:W-:-:S02]  /*2650*/  LEA R73, R88, 0xffffff80, 0x7 ;  /* 0xffffff8058497811 */ /* 0x000fc400078e38ff */
[----:B------:R-:W-:Y:S01]  /*2660*/  IADD3 R56, -R61, UR38, R56 ;  /* 0x000000263d387c10 */ /* 0x000fe2000fffe138 */
[----:B------:R-:W-:Y:S02]  /*2670*/  IMAD R75, R16, -0x2, R57 ;  /* 0xfffffffe104b7824 */ /* 0x000fe400078e0239 */
[----:B------:R-:W3:Y:S02]  /*2680*/  MUFU.TANH R89, R89 ;  /* 0x0000005900597308 */ /* 0x000ee40000002400 */
[C---:B------:R-:W-:Y:S02]  /*2690*/  VIADD R76, R56.reuse, UR6 ;  /* 0x00000006384c7c36 */ /* 0x040fe40008000000 */
[----:B------:R-:W-:-:S03]  /*26a0*/  VIADD R77, R56, UR33 ;  /* 0x00000021384d7c36 */ /* 0x000fc60008000000 */
[----:B0-----:R-:W-:Y:S01]  /*26b0*/  VIADDMNMX R71, R58, R76, R75, PT ;  /* 0x0000004c3a477246 */ /* 0x001fe2000380014b */
[----:B------:R-:W0:Y:S01]  /*26c0*/  MUFU.TANH R0, R0 ;  /* 0x0000000000007308 */ /* 0x000e220000002400 */
[----:B------:R-:W-:-:S07]  /*26d0*/  IMAD.IADD R72, R77, 0x1, R58 ;  /* 0x000000014d487824 */ /* 0x000fce00078e023a */
[----:B------:R-:W4:Y:S08]  /*26e0*/  MUFU.TANH R3, R3 ;  /* 0x0000000300037308 */ /* 0x000f300000002400 */
        /* <DEDUP_REMOVED lines=61> */
[----:B------:R-:W-:Y:S01]  /*2ac0*/  IMAD.U32 R57, RZ, RZ, UR45 ;  /* 0x0000002dff397e24 */ /* 0x000fe2000f8e00ff */
[----:B------:R-:W-:Y:S04]  /*2ad0*/  BSSY B0, `(.L_x_1086) ;  /* 0x0000011000007945 */ /* 0x000fe80003800000 */
[----:B------:R-:W-:-:S04]  /*2ae0*/  IADD3 R56, -R57, UR38, R58 ;  /* 0x0000002639387c10 */ /* 0x000fc8000fffe13a */
        /* <DEDUP_REMOVED lines=10> */
.L_x_1087:
[----:B------:R-:W-:-:S06]  /*2b90*/  UISETP.NE.AND UP2, UPT, UR7, 0x1, UPT ;  /* 0x000000010700788c */ /* 0x000fcc000bf45270 */
[----:B------:R-:W-:-:S05]  /*2ba0*/  PLOP3.LUT P2, PT, PT, PT, UP2, 0x80, 0x0 ;  /* 0x000000000000781c */ /* 0x000fca0003f4f028 */
[----:B------:R-:W-:-:S08]  /*2bb0*/  @UP2 ULDC.64 UR10, c[0x0][0x9e8] ;  /* 0x00027a00000a2ab9 */ /* 0x000fd00000000a00 */
[----:B------:R-:W-:-:S05]  /*2bc0*/  @P2 IMAD.HI.U32 R57, R56, UR10, RZ ;  /* 0x0000000a38392c27 */ /* 0x000fca000f8e00ff */
[----:B------:R-:W-:-:S07]  /*2bd0*/  @P2 SHF.R.U32.HI R56, RZ, UR11, R57 ;  /* 0x0000000bff382c19 */ /* 0x000fce0008011639 */
.L_x_1088:
[----:B------:R-:W-:Y:S05]  /*2be0*/  BSYNC B0 ;  /* 0x0000000000007941 */ /* 0x000fea0003800000 */
.L_x_1086:
[----:B------:R-:W-:-:S04]  /*2bf0*/  IMAD R57, R56, UR7, -R73 ;  /* 0x0000000738397c24 */ /* 0x000fc8000f8e0a49 */
[----:B------:R-:W-:-:S05]  /*2c00*/  IMAD R57, R16, -0x2, R57 ;  /* 0xfffffffe10397824 */ /* 0x000fca00078e0239 */
[----:B------:R-:W-:Y:S02]  /*2c10*/  VIMNMX R72, R72, R57, !PT ;  /* 0x0000003948487248 */ /* 0x000fe40007fe0100 */
[----:B------:R-:W-:-:S07]  /*2c20*/  VIADDMNMX R71, R57, UR7, R71, PT ;  /* 0x0000000739477c46 */ /* 0x000fce000b800147 */
.L_x_1085:
[----:B------:R-:W2:Y:S01]  /*2c30*/  LDL.LU R78, [R1] ;  /* 0x00000000014e7983 */ /* 0x000ea20000300800 */
[C---:B------:R-:W-:Y:S02]  /*2c40*/  ISETP.GE.AND P4, PT, R74.reuse, 0x9, PT ;  /* 0x000000094a00780c */ /* 0x040fe40003f86270 */
[C---:B------:R-:W-:Y:S02]  /*2c50*/  ISETP.GE.AND P2, PT, R74.reuse, 0x2, PT ;  /* 0x000000024a00780c */ /* 0x040fe40003f46270 */
[----:B------:R-:W-:Y:S02]  /*2c60*/  ISETP.GE.AND P5, PT, R74, 0xa, PT ;  /* 0x0000000a4a00780c */ /* 0x000fe40003fa6270 */
[----:B------:R-:W-:-:S04]  /*2c70*/  ISETP.GT.AND P3, PT, R72, 0x1, !P2 ;  /* 0x000000014800780c */ /* 0x000fc80005764270 */
[----:B------:R-:W-:-:S04]  /*2c80*/  ISETP.LT.OR P3, PT, R71, 0x2, P3 ;  /* 0x000000024700780c */ /* 0x000fc80001f61670 */
[----:B------:R-:W-:Y:S02]  /*2c90*/  FSEL R89, R89, -INF , !P3 ;  /* 0xff80000059597808 */ /* 0x000fe40005800000 */
[----:B------:R-:W-:-:S04]  /*2ca0*/  ISETP.GT.AND P3, PT, R72, 0x9, !P5 ;  /* 0x000000094800780c */ /* 0x000fc80006f64270 */
[----:B------:R-:W-:-:S04]  /*2cb0*/  ISETP.LT.OR P3, PT, R71, 0xa, P3 ;  /* 0x0000000a4700780c */ /* 0x000fc80001f61670 */
[----:B0-----:R-:W-:Y:S02]  /*2cc0*/  FSEL R92, R92, -INF , !P3 ;  /* 0xff8000005c5c7808 */ /* 0x001fe40005800000 */
[----:B--2---:R-:W-:-:S04]  /*2cd0*/  LOP3.LUT R78, R78, 0xfffffffd, RZ, 0xc0, !PT ;  /* 0xfffffffd4e4e7812 */ /* 0x004fc800078ec0ff */
[----:B------:R-:W-:Y:S02]  /*2ce0*/  @P4 LOP3.LUT R78, R78, 0x2, RZ, 0xfc, !PT ;  /* 0x000000024e4e4812 */ /* 0x000fe400078efcff */
[----:B------:R-:W-:Y:S02]  /*2cf0*/  ISETP.GT.AND P4, PT, R72, 0x8, !P4 ;  /* 0x000000084800780c */ /* 0x000fe40006784270 */
[----:B------:R-:W-:Y:S02]  /*2d00*/  LOP3.LUT R78, R78, 0xfffffffb, RZ, 0xc0, !PT ;  /* 0xfffffffb4e4e7812 */ /* 0x000fe400078ec0ff */
[----:B------:R-:W-:Y:S02]  /*2d10*/  ISETP.LT.OR P4, PT, R71, 0x9, P4 ;  /* 0x000000094700780c */ /* 0x000fe40002781670 */
[----:B------:R-:W-:Y:S02]  /*2d20*/  @P5 LOP3.LUT R78, R78, 0x4, RZ, 0xfc, !PT ;  /* 0x000000044e4e5812 */ /* 0x000fe400078efcff */
[----:B------:R-:W-:-:S02]  /*2d30*/  ISETP.GE.AND P5, PT, R74, 0x11, PT ;  /* 0x000000114a00780c */ /* 0x000fc40003fa6270 */
[----:B------:R-:W-:Y:S02]  /*2d40*/  FSEL R91, R91, -INF , !P4 ;  /* 0xff8000005b5b7808 */ /* 0x000fe40006000000 */
        /* <DEDUP_REMOVED lines=9> */
[----:B------:R-:W-:Y:S02]  /*2de0*/  ISETP.GE.AND P4, PT, R74, 0x19, PT ;  /* 0x000000194a00780c */ /* 0x000fe40003f86270 */
[----:B------:R-:W-:Y:S02]  /*2df0*/  ISETP.LT.OR P3, PT, R71, 0x12, P3 ;  /* 0x000000124700780c */ /* 0x000fe40001f61670 */
[----:B------:R-:W-:Y:S02]  /*2e00*/  LOP3.LUT R78, R78, 0xfeffffff, RZ, 0xc0, !PT ;  /* 0xfeffffff4e4e7812 */ /* 0x000fe400078ec0ff */
        /* <DEDUP_REMOVED lines=61> */
[----:B------:R-:W-:Y:S01]  /*31e0*/  ISETP.GT.AND P3, PT, R72, 0x40, !P4 ;  /* 0x000000404800780c */ /* 0x000fe20006764270 */
[----:B------:R-:W0:Y:S03]  /*31f0*/  SHFL.IDX PT, R46, R70, 0x1, 0x1c1f ;  /* 0x003c1f00462e7f89 */ /* 0x000e2600000e0000 */
        /* <DEDUP_REMOVED lines=53> */
[----:B------:R-:W-:Y:S02]  /*3550*/  ISETP.GT.AND P3, PT, R72, 0x61, !P4 ;  /* 0x000000614800780c */ /* 0x000fe40006764270 */
[----:B0-----:R-:W-:-:S02]  /*3560*/  VIADDMNMX R66, R46, R76, R75, PT ;  /* 0x0000004c2e427246 */ /* 0x001fc4000380014b */
[----:B------:R-:W-:-:S03]  /*3570*/  ISETP.LT.OR P3, PT, R71, 0x62, P3 ;  /* 0x000000624700780c */ /* 0x000fc60001f61670 */
[----:B------:R-:W-:Y:S02]  /*3580*/  @P4 LOP3.LUT R78, R78, 0x20, RZ, 0xfc, !PT ;  /* 0x000000204e4e4812 */ /* 0x000fe400078efcff */
[----:B------:R-:W-:Y:S02]  /*3590*/  ISETP.GE.AND P4, PT, R74, 0x69, PT ;  /* 0x000000694a00780c */ /* 0x000fe40003f86270 */
[----:B------:R-:W-:Y:S01]  /*35a0*/  FSEL R42, R67, -INF , !P3 ;  /* 0xff800000432a7808 */ /* 0x000fe20005800000 */
[----:B------:R-:W-:Y:S01]  /*35b0*/  IMAD.IADD R67, R77, 0x1, R46 ;  /* 0x000000014d437824 */ /* 0x000fe200078e022e */
        /* <DEDUP_REMOVED lines=30> */
[----:B------:R-:W-:-:S13]  /*37a0*/  ISETP.GE.AND P6, PT, R74, 0x7a, PT ;  /* 0x0000007a4a00780c */ /* 0x000fda0003fc6270 */
[----:B------:R-:W-:Y:S02]  /*37b0*/  @P6 LOP3.LUT R78, R78, 0x8000000, RZ, 0xfc, !PT ;  /* 0x080000004e4e6812 */ /* 0x000fe400078efcff */
[----:B------:R-:W-:-:S03]  /*37c0*/  ISETP.GT.AND P6, PT, R72, 0x79, !P6 ;  /* 0x000000794800780c */ /* 0x000fc600077c4270 */
[----:B------:R0:W-:Y:S01]  /*37d0*/  STL [R1], R78 ;  /* 0x0000004e01007387 */ /* 0x0001e20000100800 */
[----:B------:R-:W-:-:S04]  /*37e0*/  ISETP.LT.OR P6, PT, R71, 0x7a, P6 ;  /* 0x0000007a4700780c */ /* 0x000fc800037c1670 */
[----:B------:R-:W-:Y:S02]  /*37f0*/  FSEL R2, R85, -INF , !P6 ;  /* 0xff80000055027808 */ /* 0x000fe40007000000 */
[----:B------:R-:W-:-:S13]  /*3800*/  PLOP3.LUT P6, PT, PT, PT, UP1, 0x40, 0x0 ;  /* 0x000000000000781c */ /* 0x000fda0003fce818 */
[----:B0-----:R-:W-:Y:S05]  /*3810*/  @P6 BRA `(.L_x_1089) ;  /* 0x0000000000646947 */ /* 0x001fea0003800000 */
        /* <DEDUP_REMOVED lines=14> */
.L_x_1091:
[----:B------:R-:W-:-:S06]  /*3900*/  UISETP.NE.AND UP2, UPT, UR7, 0x1, UPT ;  /* 0x000000010700788c */ /* 0x000fcc000bf45270 */
[----:B------:R-:W-:-:S05]  /*3910*/  PLOP3.LUT P6, PT, PT, PT, UP2, 0x80, 0x0 ;  /* 0x000000000000781c */ /* 0x000fca0003fcf028 */
[----:B------:R-:W-:-:S08]  /*3920*/  @UP2 ULDC.64 UR10, c[0x0][0x9e8] ;  /* 0x00027a00000a2ab9 */ /* 0x000fd00000000a00 */
[----:B------:R-:W-:Y:S01]  /*3930*/  @P6 IMAD.HI.U32 R59, R46, UR10, RZ ;  /* 0x0000000a2e3b6c27 */ /* 0x000fe2000f8e00ff */
[----:B------:R-:W-:-:S13]  /*3940*/  PLOP3.LUT P6, PT, PT, PT, UP2, 0x80, 0x0 ;  /* 0x000000000000781c */ /* 0x000fda0003fcf028 */
[----:B------:R-:W-:-:S07]  /*3950*/  @P6 SHF.R.U32.HI R46, RZ, UR11, R59 ;  /* 0x0000000bff2e6c19 */ /* 0x000fce000801163b */
.L_x_1092:
[----:B------:R-:W-:Y:S05]  /*3960*/  BSYNC B0 ;  /* 0x0000000000007941 */ /* 0x000fea0003800000 */
.L_x_1090:
[----:B------:R-:W-:-:S04]  /*3970*/  IMAD R59, R46, UR7, -R73 ;  /* 0x000000072e3b7c24 */ /* 0x000fc8000f8e0a49 */
[----:B------:R-:W-:-:S05]  /*3980*/  IMAD R59, R16, -0x2, R59 ;  /* 0xfffffffe103b7824 */ /* 0x000fca00078e023b */
[----:B------:R-:W-:Y:S02]  /*3990*/  VIMNMX R67, R67, R59, !PT ;  /* 0x0000003b43437248 */ /* 0x000fe40007fe0100 */
[----:B------:R-:W-:-:S07]  /*39a0*/  VIADDMNMX R66, R59, UR7, R66, PT ;  /* 0x000000073b427c46 */ /* 0x000fce000b800142 */
.L_x_1089:
[C---:B------:R-:W-:Y:S01]  /*39b0*/  ISETP.GT.AND P2, PT, R67.reuse, 0x1, !P2 ;  /* 0x000000014300780c */ /* 0x040fe20005744270 */
        /* <DEDUP_REMOVED lines=27> */
[----:B------:R-:W-:Y:S02]  /*3b70*/  FMNMX.FTZ R4, R68, R89, !PT ;  /* 0x0000005944047209 */ /* 0x000fe40007810000 */
[----:B------:R-:W-:Y:S02]  /*3b80*/  ISETP.LT.OR P2, PT, R66, 0x11, P2 ;  /* 0x000000114200780c */ /* 0x000fe40001741670 */
[C---:B------:R-:W-:Y:S02]  /*3b90*/  LOP3.LUT P6, RZ, R78.reuse, 0x8000, RZ, 0xc0, !PT ;  /* 0x000080004eff7812 */ /* 0x040fe400078cc0ff */
[----:B------:R-:W-:Y:S02]  /*3ba0*/  FSEL R59, R7, -INF , !P2 ;  /* 0xff800000073b7808 */ /* 0x000fe40005000000 */
[----:B------:R-:W-:-:S02]  /*3bb0*/  LOP3.LUT P2, RZ, R78, 0x2000000, RZ, 0xc0, !PT ;  /* 0x020000004eff7812 */ /* 0x000fc4000784c0ff */
[----:B------:R-:W-:Y:S02]  /*3bc0*/  FMNMX.FTZ R7, R91, R4, !PT ;  /* 0x000000045b077209 */ /* 0x000fe40007810000 */
[----:B------:R-:W-:Y:S02]  /*3bd0*/  ISETP.GT.AND P2, PT, R67, 0x11, !P2 ;  /* 0x000000114300780c */ /* 0x000fe40005744270 */
[----:B------:R-:W-:Y:S02]  /*3be0*/  FMNMX.FTZ R4, R92, R7, !PT ;  /* 0x000000075c047209 */ /* 0x000fe40007810000 */
[----:B------:R-:W-:Y:S02]  /*3bf0*/  ISETP.LT.OR P2, PT, R66, 0x12, P2 ;  /* 0x000000124200780c */ /* 0x000fe40001741670 */
[----:B------:R-:W-:Y:S02]  /*3c00*/  FMNMX.FTZ R7, R93, R4, !PT ;  /* 0x000000045d077209 */ /* 0x000fe40007810000 */
[----:B------:R-:W-:-:S02]  /*3c10*/  FSEL R6, R6, -INF , !P2 ;  /* 0xff80000006067808 */ /* 0x000fc40005000000 */
[----:B------:R-:W-:Y:S02]  /*3c20*/  LOP3.LUT P2, RZ, R78, 0x1000000, RZ, 0xc0, !PT ;  /* 0x010000004eff7812 */ /* 0x000fe4000784c0ff */
[----:B------:R-:W-:Y:S02]  /*3c30*/  FMNMX.FTZ R4, R94, R7, !PT ;  /* 0x000000075e047209 */ /* 0x000fe40007810000 */
[----:B------:R-:W-:Y:S02]  /*3c40*/  ISETP.GT.AND P2, PT, R67, 0x18, !P2 ;  /* 0x000000184300780c */ /* 0x000fe40005744270 */
[----:B------:R-:W-:Y:S02]  /*3c50*/  FMNMX.FTZ R7, R95, R4, !PT ;  /* 0x000000045f077209 */ /* 0x000fe40007810000 */
[----:B------:R-:W-:Y:S02]  /*3c60*/  ISETP.LT.OR P2, PT, R66, 0x19, P2 ;  /* 0x000000194200780c */ /* 0x000fe40001741670 */
[----:B------:R-:W-:-:S02]  /*3c70*/  FMNMX.FTZ R4, R56, R7, !PT ;  /* 0x0000000738047209 */ /* 0x000fc40007810000 */
[----:B------:R-:W-:Y:S02]  /*3c80*/  FSEL R9, R9, -INF , !P2 ;  /* 0xff80000009097808 */ /* 0x000fe40005000000 */
[----:B------:R-:W-:Y:S02]  /*3c90*/  LOP3.LUT P2, RZ, R78, 0x800000, RZ, 0xc0, !PT ;  /* 0x008000004eff7812 */ /* 0x000fe4000784c0ff */
[----:B------:R-:W-:Y:S02]  /*3ca0*/  FMNMX.FTZ R7, R65, R4, !PT ;  /* 0x0000000441077209 */ /* 0x000fe40007810000 */
[----:B------:R-:W-:Y:S02]  /*3cb0*/  ISETP.GT.AND P2, PT, R67, 0x19, !P2 ;  /* 0x000000194300780c */ /* 0x000fe40005744270 */
[----:B------:R-:W-:Y:S02]  /*3cc0*/  FMNMX.FTZ R7, R62, R7, !PT ;  /* 0x000000073e077209 */ /* 0x000fe40007810000 */
[----:B------:R-:W-:-:S02]  /*3cd0*/  ISETP.LT.OR P2, PT, R66, 0x1a, P2 ;  /* 0x0000001a4200780c */ /* 0x000fc40001741670 */
[----:B------:R-:W-:Y:S02]  /*3ce0*/  FMNMX.FTZ R4, R64, R7, !PT ;  /* 0x0000000740047209 */ /* 0x000fe40007810000 */
[----:B------:R-:W-:Y:S02]  /*3cf0*/  FSEL R8, R8, -INF , !P2 ;  /* 0xff80000008087808 */ /* 0x000fe40005000000 */
[----:B------:R-:W-:Y:S02]  /*3d00*/  LOP3.LUT P2, RZ, R78, 0x400000, RZ, 0xc0, !PT ;  /* 0x004000004eff7812 */ /* 0x000fe4000784c0ff */
[----:B------:R-:W-:Y:S02]  /*3d10*/  FMNMX.FTZ R4, R63, R4, !PT ;  /* 0x000000043f047209 */ /* 0x000fe40007810000 */
[----:B------:R-:W-:Y:S02]  /*3d20*/  ISETP.GT.AND P2, PT, R67, 0x20, !P2 ;  /* 0x000000204300780c */ /* 0x000fe40005744270 */
[----:B------:R-:W-:-:S02]  /*3d30*/  FMNMX.FTZ R4, R61, R4, !PT ;  /* 0x000000043d047209 */ /* 0x000fc40007810000 */
[----:B------:R-:W-:Y:S02]  /*3d40*/  ISETP.LT.OR P2, PT, R66, 0x21, P2 ;  /* 0x000000214200780c */ /* 0x000fe40001741670 */
[----:B------:R-:W-:Y:S02]  /*3d50*/  FMNMX.FTZ R7, R57, R4, !PT ;  /* 0x0000000439077209 */ /* 0x000fe40007810000 */
[----:B------:R-:W-:Y:S02]  /*3d60*/  FSEL R11, R11, -INF , !P2 ;  /* 0xff8000000b0b7808 */ /* 0x000fe40005000000 */
[----:B------:R-:W-:Y:S02]  /*3d70*/  LOP3.LUT P2, RZ, R78, 0x200000, RZ, 0xc0, !PT ;  /* 0x002000004eff7812 */ /* 0x000fe4000784c0ff */
[----:B------:R-:W-:Y:S02]  /*3d80*/  FMNMX.FTZ R7, R60, R7, !PT ;  /* 0x000000073c077209 */ /* 0x000fe40007810000 */
[----:B------:R-:W-:-:S02]  /*3d90*/  ISETP.GT.AND P2, PT, R67, 0x21, !P2 ;  /* 0x000000214300780c */ /* 0x000fc40005744270 */
[----:B------:R-:W-:Y:S02]  /*3da0*/  FMNMX.FTZ R7, R58, R7, !PT ;  /* 0x000000073a077209 */ /* 0x000fe40007810000 */
[----:B------:R-:W-:Y:S02]  /*3db0*/  ISETP.LT.OR P2, PT, R66, 0x22, P2 ;  /* 0x000000224200780c */ /* 0x000fe40001741670 */
[----:B------:R-:W-:Y:S02]  /*3dc0*/  FMNMX.FTZ R7, R48, R7, !PT ;  /* 0x0000000730077209 */ /* 0x000fe40007810000 */
[----:B------:R-:W-:Y:S02]  /*3dd0*/  FSEL R10, R10, -INF , !P2 ;  /* 0xff8000000a0a7808 */ /* 0x000fe40005000000 */
[----:B------:R-:W-:Y:S02]  /*3de0*/  LOP3.LUT P2, RZ, R78, 0x100000, RZ, 0xc0, !PT ;  /* 0x001000004eff7812 */ /* 0x000fe4000784c0ff */
[----:B------:R-:W-:-:S02]  /*3df0*/  FMNMX.FTZ R4, R50, R7, !PT ;  /* 0x0000000732047209 */ /* 0x000fc40007810000 */
[----:B------:R-:W-:Y:S02]  /*3e00*/  ISETP.GT.AND P2, PT, R67, 0x28, !P2 ;  /* 0x000000284300780c */ /* 0x000fe40005744270 */
[----:B------:R-:W-:Y:S02]  /*3e10*/  FMNMX.FTZ R7, R51, R4, !PT ;  /* 0x0000000433077209 */ /* 0x000fe40007810000 */
[----:B------:R-:W-:Y:S02]  /*3e20*/  ISETP.LT.OR P2, PT, R66, 0x29, P2 ;  /* 0x000000294200780c */ /* 0x000fe40001741670 */
[----:B------:R-:W-:Y:S02]  /*3e30*/  FMNMX.FTZ R4, R52, R7, !PT ;  /* 0x0000000734047209 */ /* 0x000fe40007810000 */
        /* <DEDUP_REMOVED lines=29> */
[----:B------:R-:W-:Y:S01]  /*4010*/  ISETP.GT.AND P2, PT, R67, 0x39, !P6 ;  /* 0x000000394300780c */ /* 0x000fe20007744270 */
[----:B------:R-:W0:Y:S01]  /*4020*/  SHFL.BFLY PT, R4, R7, 0x2, 0x1f ;  /* 0x0c401f0007047f89 */ /* 0x000e2200000e0000 */
[----:B------:R-:W-:Y:S02]  /*4030*/  LOP3.LUT P6, RZ, R78, 0x10, RZ, 0xc0, !PT ;  /* 0x000000104eff7812 */ /* 0x000fe400078cc0ff */
[----:B------:R-:W-:-:S02]  /*4040*/  ISETP.LT.OR P2, PT, R66, 0x3a, P2 ;  /* 0x0000003a4200780c */ /* 0x000fc40001741670 */
[----:B------:R-:W-:Y:S02]  /*4050*/  FSEL R26, R26, -INF , !P4 ;  /* 0xff8000001a1a7808 */ /* 0x000fe40006000000 */
[----:B------:R-:W-:Y:S02]  /*4060*/  FSEL R20, R20, -INF , !P2 ;  /* 0xff80000014147808 */ /* 0x000fe40005000000 */
[----:B------:R-:W-:Y:S02]  /*4070*/  LOP3.LUT P2, RZ, R78, 0x4000, RZ, 0xc0, !PT ;  /* 0x000040004eff7812 */ /* 0x000fe4000784c0ff */
[----:B------:R-:W-:Y:S02]  /*4080*/  FSEL R27, R27, -INF , !P5 ;  /* 0xff8000001b1b7808 */ /* 0x000fe40006800000 */
[----:B------:R-:W-:-:S04]  /*4090*/  ISETP.GT.AND P2, PT, R67, 0x40, !P2 ;  /* 0x000000404300780c */ /* 0x000fc80005744270 */
[----:B------:R-:W-:-:S04]  /*40a0*/  ISETP.LT.OR P2, PT, R66, 0x41, P2 ;  /* 0x000000414200780c */ /* 0x000fc80001741670 */
[----:B------:R-:W-:Y:S02]  /*40b0*/  FSEL R30, R30, -INF , !P2 ;  /* 0xff8000001e1e7808 */ /* 0x000fe40005000000 */
[----:B------:R-:W-:Y:S02]  /*40c0*/  LOP3.LUT P2, RZ, R78, 0x2000, RZ, 0xc0, !PT ;  /* 0x000020004eff7812 */ /* 0x000fe4000784c0ff */
[----:B0-----:R-:W-:Y:S02]  /*40d0*/  FMNMX.FTZ R69, R7, R4, !PT ;  /* 0x0000000407457209 */ /* 0x001fe40007810000 */
[----:B------:R-:W-:-:S03]  /*40e0*/  ISETP.GT.AND P2, PT, R67, 0x41, !P2 ;  /* 0x000000414300780c */ /* 0x000fc60005744270 */
[----:B------:R-:W0:Y:S01]  /*40f0*/  SHFL.BFLY PT, R4, R69, 0x1, 0x1f ;  /* 0x0c201f0045047f89 */ /* 0x000e2200000e0000 */
[----:B------:R-:W-:-:S04]  /*4100*/  ISETP.LT.OR P2, PT, R66, 0x42, P2 ;  /* 0x000000424200780c */ /* 0x000fc80001741670 */
[----:B------:R-:W-:Y:S02]  /*4110*/  FSEL R29, R29, -INF , !P2 ;  /* 0xff8000001d1d7808 */ /* 0x000fe40005000000 */
[----:B------:R-:W-:-:S04]  /*4120*/  LOP3.LUT P2, RZ, R78, 0x1000, RZ, 0xc0, !PT ;  /* 0x000010004eff7812 */ /* 0x000fc8000784c0ff */
[----:B------:R-:W-:-:S04]  /*4130*/  ISETP.GT.AND P2, PT, R67, 0x48, !P2 ;  /* 0x000000484300780c */ /* 0x000fc80005744270 */
[----:B------:R-:W-:-:S04]  /*4140*/  ISETP.LT.OR P2, PT, R66, 0x49, P2 ;  /* 0x000000494200780c */ /* 0x000fc80001741670 */
[----:B------:R-:W-:Y:S02]  /*4150*/  FSEL R32, R32, -INF , !P2 ;  /* 0xff80000020207808 */ /* 0x000fe40005000000 */
[----:B------:R-:W-:Y:S02]  /*4160*/  LOP3.LUT P2, RZ, R78, 0x800, RZ, 0xc0, !PT ;  /* 0x000008004eff7812 */ /* 0x000fe4000784c0ff */
[----:B0-----:R-:W-:Y:S02]  /*4170*/  FMNMX.FTZ R4, R69, R4, !PT ;  /* 0x0000000445047209 */ /* 0x001fe40007810000 */
[----:B------:R-:W-:-:S03]  /*4180*/  ISETP.GT.AND P2, PT, R67, 0x49, !P2 ;  /* 0x000000494300780c */ /* 0x000fc60005744270 */
[----:B------:R-:W-:Y:S01]  /*4190*/  FMUL.FTZ R77, R4, UR34 ;  /* 0x00000022044d7c20 */ /* 0x000fe20008410000 */
        /* <DEDUP_REMOVED lines=30> */
[----:B------:R-:W-:-:S04]  /*4380*/  FSETP.NEU.FTZ.AND P2, PT, R4, -INF , PT ;  /* 0xff8000000400780b */ /* 0x000fc80003f5d000 */
[----:B------:R-:W-:Y:S02]  /*4390*/  FSEL R77, R77, RZ, P2 ;  /* 0x000000ff4d4d7208 */ /* 0x000fe40001000000 */
[C---:B------:R-:W-:Y:S02]  /*43a0*/  ISETP.GT.AND P2, PT, R67.reuse, RZ, !P6 ;  /* 0x000000ff4300720c */ /* 0x040fe40007744270 */
[----:B------:R-:W-:Y:S01]  /*43b0*/  LOP3.LUT P6, RZ, R78, 0x8000000, RZ, 0xc0, !PT ;  /* 0x080000004eff7812 */ /* 0x000fe200078cc0ff */
[--C-:B------:R-:W-:Y:S01]  /*43c0*/  FFMA.FTZ R75, R56, UR34, -R77.reuse ;  /* 0x00000022384b7c23 */ /* 0x100fe2000801084d */
[----:B------:R-:W-:Y:S01]  /*43d0*/  ISETP.LT.OR P2, PT, R66, 0x1, P2 ;  /* 0x000000014200780c */ /* 0x000fe20001741670 */
[--C-:B------:R-:W-:Y:S01]  /*43e0*/  FFMA.FTZ R68, R68, UR34, -R77.reuse ;  /* 0x0000002244447c23 */ /* 0x100fe2000801084d */
[----:B------:R-:W-:Y:S01]  /*43f0*/  ISETP.GT.AND P6, PT, R67, 0x79, !P6 ;  /* 0x000000794300780c */ /* 0x000fe200077c4270 */
[--C-:B------:R-:W-:Y:S01]  /*4400*/  FFMA.FTZ R71, R89, UR34, -R77.reuse ;  /* 0x0000002259477c23 */ /* 0x100fe2000801084d */
[----:B------:R-:W-:Y:S01]  /*4410*/  FSEL R74, R0, -INF , !P2 ;  /* 0xff800000004a7808 */ /* 0x000fe20005000000 */
[--C-:B------:R-:W-:Y:S01]  /*4420*/  FFMA.FTZ R69, R91, UR34, -R77.reuse ;  /* 0x000000225b457c23 */ /* 0x100fe2000801084d */
        /* <DEDUP_REMOVED lines=32> */
[----:B------:R-:W1:Y:S01]  /*4630*/  MUFU.EX2 R69, R69 ;  /* 0x0000004500457308 */ /* 0x000e620000000800 */
[--C-:B------:R-:W-:Y:S01]  /*4640*/  FFMA.FTZ R95, R95, UR34, -R77.reuse ;  /* 0x000000225f5f7c23 */ /* 0x100fe2000801084d */
[----:B------:R-:W-:Y:S01]  /*4650*/  FMNMX.FTZ R56, R10, R7, !PT ;  /* 0x000000070a387209 */ /* 0x000fe20007810000 */
[--C-:B------:R-:W-:Y:S01]  /*4660*/  FFMA.FTZ R63, R63, UR34, -R77.reuse ;  /* 0x000000223f3f7c23 */ /* 0x100fe2000801084d */
[--C-:B------:R-:W-:Y:S01]  /*4670*/  FFMA.FTZ R61, R61, UR34, -R77.reuse ;  /* 0x000000223d3d7c23 */ /* 0x100fe2000801084d */
[--C-:B------:R-:W-:Y:S01]  /*4680*/  FFMA.FTZ R58, R58, UR34, -R77.reuse ;  /* 0x000000223a3a7c23 */ /* 0x100fe2000801084d */
[----:B------:R-:W-:Y:S01]  /*4690*/  FMNMX.FTZ R7, R13, R56, !PT ;  /* 0x000000380d077209 */ /* 0x000fe20007810000 */
[--C-:B------:R-:W-:Y:S01]  /*46a0*/  FFMA.FTZ R48, R48, UR34, -R77.reuse ;  /* 0x0000002230307c23 */ /* 0x100fe2000801084d */
[----:B------:R-:W2:Y:S01]  /*46b0*/  MUFU.EX2 R70, R70 ;  /* 0x0000004600467308 */ /* 0x000ea20000000800 */
[--C-:B------:R-:W-:Y:S01]  /*46c0*/  FFMA.FTZ R39, R39, UR34, -R77.reuse ;  /* 0x0000002227277c23 */ /* 0x100fe2000801084d */
[----:B------:R-:W-:Y:S01]  /*46d0*/  FMNMX.FTZ R76, R12, R7, !PT ;  /* 0x000000070c4c7209 */ /* 0x000fe20007810000 */
[--C-:B------:R-:W-:Y:S01]  /*46e0*/  FFMA.FTZ R38, R38, UR34, -R77.reuse ;  /* 0x0000002226267c23 */ /* 0x100fe2000801084d */
[--C-:B------:R-:W-:Y:S01]  /*46f0*/  FFMA.FTZ R37, R37, UR34, -R77.reuse ;  /* 0x0000002225257c23 */ /* 0x100fe2000801084d */
[--C-:B------:R-:W-:Y:S01]  /*4700*/  FFMA.FTZ R2, R2, UR34, -R77.reuse ;  /* 0x0000002202027c23 */ /* 0x100fe2000801084d */
[----:B------:R-:W-:Y:S01]  /*4710*/  FMNMX.FTZ R7, R15, R76, !PT ;  /* 0x0000004c0f077209 */ /* 0x000fe20007810000 */
[----:B------:R-:W-:Y:S01]  /*4720*/  FFMA.FTZ R76, R64, UR34, -R77 ;  /* 0x00000022404c7c23 */ /* 0x000fe2000801084d */
[----:B------:R-:W-:Y:S02]  /*4730*/  MUFU.EX2 R56, R78 ;  /* 0x0000004e00387308 */ /* 0x000fe40000000800 */
[----:B------:R-:W-:-:S04]  /*4740*/  FMNMX.FTZ R62, R14, R7, !PT ;  /* 0x000000070e3e7209 */ /* 0x000fc80007810000 */
[----:B------:R-:W-:Y:S02]  /*4750*/  FMNMX.FTZ R7, R21, R62, !PT ;  /* 0x0000003e15077209 */ /* 0x000fe40007810000 */
[----:B------:R3:W-:Y:S02]  /*4760*/  MUFU.EX2 R62, R76 ;  /* 0x0000004c003e7308 */ /* 0x0007e40000000800 */
[----:B------:R-:W-:-:S04]  /*4770*/  FMNMX.FTZ R7, R20, R7, !PT ;  /* 0x0000000714077209 */ /* 0x000fc80007810000 */
[----:B------:R-:W-:Y:S02]  /*4780*/  FMNMX.FTZ R64, R30, R7, !PT ;  /* 0x000000071e407209 */ /* 0x000fe40007810000 */
[----:B------:R-:W4:Y:S02]  /*4790*/  MUFU.EX2 R0, R93 ;  /* 0x0000005d00007308 */ /* 0x000f240000000800 */
[----:B------:R-:W-:-:S04]  /*47a0*/  FMNMX.FTZ R7, R29, R64, !PT ;  /* 0x000000401d077209 */ /* 0x000fc80007810000 */
[----:B------:R-:W-:Y:S02]  /*47b0*/  FMNMX.FTZ R64, R32, R7, !PT ;  /* 0x0000000720407209 */ /* 0x000fe40007810000 */
[----:B------:R-:W-:Y:S02]  /*47c0*/  MUFU.EX2 R73, R73 ;  /* 0x0000004900497308 */ /* 0x000fe40000000800 */
[----:B------:R-:W-:Y:S01]  /*47d0*/  FMNMX.FTZ R7, R31, R64, !PT ;  /* 0x000000401f077209 */ /* 0x000fe20007810000 */
[--C-:B------:R-:W-:Y:S01]  /*47e0*/  FFMA.FTZ R64, R57, UR34, -R77.reuse ;  /* 0x0000002239407c23 */ /* 0x100fe2000801084d */
[----:B------:R-:W-:Y:S02]  /*47f0*/  FFMA.FTZ R57, R60, UR34, -R77 ;  /* 0x000000223c397c23 */ /* 0x000fe4000801084d */
[----:B---3--:R-:W-:Y:S02]  /*4800*/  FMNMX.FTZ R76, R34, R7, !PT ;  /* 0x00000007224c7209 */ /* 0x008fe40007810000 */
[----:B------:R-:W-:Y:S02]  /*4810*/  MUFU.EX2 R72, R95 ;  /* 0x0000005f00487308 */ /* 0x000fe40000000800 */
[----:B------:R-:W-:-:S04]  /*4820*/  FMNMX.FTZ R76, R33, R76, !PT ;  /* 0x0000004c214c7209 */ /* 0x000fc80007810000 */
[----:B------:R-:W-:Y:S02]  /*4830*/  FMNMX.FTZ R7, R35, R76, !PT ;  /* 0x0000004c23077209 */ /* 0x000fe40007810000 */
        /* <DEDUP_REMOVED lines=12> */
[----:B------:R3:W-:Y:S02]  /*4900*/  MUFU.EX2 R50, R66 ;  /* 0x0000004200327308 */ /* 0x0007e40000000800 */
[----:B------:R-:W-:-:S05]  /*4910*/  FMNMX.FTZ R7, R28, R7, !PT ;  /* 0x000000071c077209 */ /* 0x000fca0007810000 */
[----:B------:R-:W5:Y:S01]  /*4920*/  SHFL.BFLY PT, R60, R7, 0x2, 0x1f ;  /* 0x0c401f00073c7f89 */ /* 0x000f6200000e0000 */
[----:B------:R-:W-:Y:S08]  /*4930*/  MUFU.EX2 R64, R64 ;  /* 0x0000004000407308 */ /* 0x000ff00000000800 */
[----:B------:R-:W-:Y:S08]  /*4940*/  MUFU.EX2 R57, R57 ;  /* 0x0000003900397308 */ /* 0x000ff00000000800 */
[----:B------:R-:W-:Y:S01]  /*4950*/  MUFU.EX2 R58, R58 ;  /* 0x0000003a003a7308 */ /* 0x000fe20000000800 */
[----:B-----5:R-:W-:-:S07]  /*4960*/  FMNMX.FTZ R60, R7, R60, !PT ;  /* 0x0000003c073c7209 */ /* 0x020fce0007810000 */
[----:B------:R-:W-:Y:S01]  /*4970*/  MUFU.EX2 R48, R48 ;  /* 0x0000003000307308 */ /* 0x000fe20000000800 */
[----:B------:R-:W5:Y:S07]  /*4980*/  SHFL.BFLY PT, R7, R60, 0x1, 0x1f ;  /* 0x0c201f003c077f89 */ /* 0x000f6e00000e0000 */
[----:B------:R-:W-:Y:S08]  /*4990*/  MUFU.EX2 R67, R67 ;  /* 0x0000004300437308 */ /* 0x000ff00000000800 */
[----:B------:R-:W-:Y:S08]  /*49a0*/  MUFU.EX2 R51, R51 ;  /* 0x0000003300337308 */ /* 0x000ff00000000800 */
[----:B------:R-:W-:Y:S01]  /*49b0*/  MUFU.EX2 R52, R52 ;  /* 0x0000003400347308 */ /* 0x000fe20000000800 */
[----:B-----5:R-:W-:-:S04]  /*49c0*/  FMNMX.FTZ R7, R60, R7, !PT ;  /* 0x000000073c077209 */ /* 0x020fc80007810000 */
[C---:B------:R-:W-:Y:S01]  /*49d0*/  FSETP.NEU.FTZ.AND P2, PT, R7.reuse, -INF , PT ;  /* 0xff8000000700780b */ /* 0x040fe20003f5d000 */
[----:B------:R-:W-:Y:S02]  /*49e0*/  FMUL.FTZ R44, R7, UR34 ;  /* 0x00000022072c7c20 */ /* 0x000fe40008410000 */
[----:B------:R-:W-:Y:S03]  /*49f0*/  MUFU.EX2 R53, R53 ;  /* 0x0000003500357308 */ /* 0x000fe60000000800 */
[----:B------:R-:W-:Y:S02]  /*4a00*/  FSEL R44, R44, RZ, P2 ;  /* 0x000000ff2c2c7208 */ /* 0x000fe40001000000 */
[----:B------:R-:W-:-:S03]  /*4a10*/  PLOP3.LUT P2, PT, PT, PT, UP1, 0x40, 0x0 ;  /* 0x000000000000781c */ /* 0x000fc60003f4e818 */
[----:B------:R-:W-:Y:S01]  /*4a20*/  MUFU.EX2 R54, R54 ;  /* 0x0000003600367308 */ /* 0x000fe20000000800 */
[--C-:B------:R-:W-:Y:S01]  /*4a30*/  FFMA.FTZ R74, R74, UR34, -R44.reuse ;  /* 0x000000224a4a7c23 */ /* 0x100fe2000801082c */
[--C-:B------:R-:W-:Y:S01]  /*4a40*/  FFMA.FTZ R60, R3, UR34, -R44.reuse ;  /* 0x00000022033c7c23 */ /* 0x100fe2000801082c */
[--C-:B------:R-:W-:Y:S01]  /*4a50*/  FFMA.FTZ R5, R5, UR34, -R44.reuse ;  /* 0x0000002205057c23 */ /* 0x100fe2000801082c */
[--C-:B------:R-:W-:Y:S01]  /*4a60*/  FFMA.FTZ R76, R46, UR34, -R44.reuse ;  /* 0x000000222e4c7c23 */ /* 0x100fe2000801082c */
[--C-:B------:R-:W-:Y:S01]  /*4a70*/  FFMA.FTZ R3, R59, UR34, -R44.reuse ;  /* 0x000000223b037c23 */ /* 0x100fe2000801082c */
[--C-:B------:R-:W-:Y:S01]  /*4a80*/  FFMA.FTZ R59, R8, UR34, -R44.reuse ;  /* 0x00000022083b7c23 */ /* 0x100fe2000801082c */
[----:B0-----:R-:W-:Y:S01]  /*4a90*/  FADD.FTZ R8, R68, R71 ;  /* 0x0000004744087221 */ /* 0x001fe20000010000 */
[----:B------:R0:W-:Y:S01]  /*4aa0*/  MUFU.EX2 R78, R74 ;  /* 0x0000004a004e7308 */ /* 0x0001e20000000800 */
[--C-:B------:R-:W-:Y:S01]  /*4ab0*/  FFMA.FTZ R6, R6, UR34, -R44.reuse ;  /* 0x0000002206067c23 */ /* 0x100fe2000801082c */
[----:B------:R-:W-:Y:S01]  /*4ac0*/  FFMA.FTZ R46, R9, UR34, -R44 ;  /* 0x00000022092e7c23 */ /* 0x000fe2000801082c */
[----:B-1----:R-:W-:Y:S01]  /*4ad0*/  FADD.FTZ R9, R69, R8 ;  /* 0x0000000845097221 */ /* 0x002fe20000010000 */
[--C-:B---3--:R-:W-:Y:S01]  /*4ae0*/  FFMA.FTZ R66, R11, UR34, -R44.reuse ;  /* 0x000000220b427c23 */ /* 0x108fe2000801082c */
[--C-:B------:R-:W-:Y:S01]  /*4af0*/  FFMA.FTZ R79, R12, UR34, -R44.reuse ;  /* 0x000000220c4f7c23 */ /* 0x100fe2000801082c */
[--C-:B------:R-:W-:Y:S01]  /*4b00*/  FFMA.FTZ R77, R10, UR34, -R44.reuse ;  /* 0x000000220a4d7c23 */ /* 0x100fe2000801082c */
[----:B--2---:R-:W-:Y:S01]  /*4b10*/  FADD.FTZ R11, R70, R9 ;  /* 0x00000009460b7221 */ /* 0x004fe20000010000 */
[----:B------:R1:W2:Y:S01]  /*4b20*/  MUFU.EX2 R81, R60 ;  /* 0x0000003c00517308 */ /* 0x0002a20000000800 */
[--C-:B------:R-:W-:Y:S01]  /*4b30*/  FFMA.FTZ R21, R21, UR34, -R44.reuse ;  /* 0x0000002215157c23 */ /* 0x100fe2000801082c */
[--C-:B------:R-:W-:Y:S01]  /*4b40*/  FFMA.FTZ R20, R20, UR34, -R44.reuse ;  /* 0x0000002214147c23 */ /* 0x100fe2000801082c */
[--C-:B0-----:R-:W-:Y:S01]  /*4b50*/  FFMA.FTZ R74, R30, UR34, -R44.reuse ;  /* 0x000000221e4a7c23 */ /* 0x101fe2000801082c */
[----:B------:R-:W-:Y:S01]  /*4b60*/  F2FP.BF16.F32.PACK_AB R10, R70, R69 ;  /* 0x00000045460a723e */ /* 0x000fe200000010ff */
[--C-:B------:R-:W-:Y:S01]  /*4b70*/  FFMA.FTZ R30, R24, UR34, -R44.reuse ;  /* 0x00000022181e7c23 */ /* 0x100fe2000801082c */
[--C-:B------:R-:W-:Y:S01]  /*4b80*/  FFMA.FTZ R69, R26, UR34, -R44.reuse ;  /* 0x000000221a457c23 */ /* 0x100fe2000801082c */
[--C-:B------:R-:W-:Y:S01]  /*4b90*/  FFMA.FTZ R29, R29, UR34, -R44.reuse ;  /* 0x000000221d1d7c23 */ /* 0x100fe2000801082c */
[----:B------:R0:W3:Y:S01]  /*4ba0*/  MUFU.EX2 R80, R5 ;  /* 0x0000000500507308 */ /* 0x0000e20000000800 */
[--C-:B-1----:R-:W-:Y:S01]  /*4bb0*/  FFMA.FTZ R60, R14, UR34, -R44.reuse ;  /* 0x000000220e3c7c23 */ /* 0x102fe2000801082c */
[----:B----4-:R-:W-:Y:S01]  /*4bc0*/  FADD.FTZ R14, R0, R11 ;  /* 0x0000000b000e7221 */ /* 0x010fe20000010000 */
[----:B------:R-:W-:Y:S01]  /*4bd0*/  F2FP.BF16.F32.PACK_AB R8, R71, R68 ;  /* 0x000000444708723e */ /* 0x000fe200000010ff */
[--C-:B------:R-:W-:Y:S01]  /*4be0*/  FFMA.FTZ R32, R32, UR34, -R44.reuse ;  /* 0x0000002220207c23 */ /* 0x100fe2000801082c */
[--C-:B------:R-:W-:Y:S01]  /*4bf0*/  FFMA.FTZ R31, R31, UR34, -R44.reuse ;  /* 0x000000221f1f7c23 */ /* 0x100fe2000801082c */
[--C-:B------:R-:W-:Y:S01]  /*4c00*/  FFMA.FTZ R34, R34, UR34, -R44.reuse ;  /* 0x0000002222227c23 */ /* 0x100fe2000801082c */
[--C-:B------:R-:W-:Y:S01]  /*4c10*/  FFMA.FTZ R33, R33, UR34, -R44.reuse ;  /* 0x0000002221217c23 */ /* 0x100fe2000801082c */
[----:B------:R1:W4:Y:S01]  /*4c20*/  MUFU.EX2 R83, R76 ;  /* 0x0000004c00537308 */ /* 0x0003220000000800 */
[----:B--2---:R-:W-:Y:S01]  /*4c30*/  FADD.FTZ R9, R78, R81 ;  /* 0x000000514e097221 */ /* 0x004fe20000010000 */
[--C-:B0-----:R-:W-:Y:S01]  /*4c40*/  FFMA.FTZ R5, R15, UR34, -R44.reuse ;  /* 0x000000220f057c23 */ /* 0x101fe2000801082c */
[--C-:B------:R-:W-:Y:S01]  /*4c50*/  FFMA.FTZ R35, R35, UR34, -R44.reuse ;  /* 0x0000002223237c23 */ /* 0x100fe2000801082c */
[--C-:B------:R-:W-:Y:S01]  /*4c60*/  FFMA.FTZ R36, R36, UR34, -R44.reuse ;  /* 0x0000002224247c23 */ /* 0x100fe2000801082c */
[--C-:B------:R-:W-:Y:S01]  /*4c70*/  FFMA.FTZ R45, R45, UR34, -R44.reuse ;  /* 0x000000222d2d7c23 */ /* 0x100fe2000801082c */
[--C-:B------:R-:W-:Y:S01]  /*4c80*/  FFMA.FTZ R47, R47, UR34, -R44.reuse ;  /* 0x000000222f2f7c23 */ /* 0x100fe2000801082c */
[--C-:B------:R-:W-:Y:S01]  /*4c90*/  FFMA.FTZ R49, R49, UR34, -R44.reuse ;  /* 0x0000002231317c23 */ /* 0x100fe2000801082c */
[----:B------:R-:W0:Y:S01]  /*4ca0*/  MUFU.EX2 R3, R3 ;  /* 0x0000000300037308 */ /* 0x000e220000000800 */
[----:B---3--:R-:W-:Y:S01]  /*4cb0*/  FADD.FTZ R12, R80, R9 ;  /* 0x00000009500c7221 */ /* 0x008fe20000010000 */
[----:B-1----:R-:W-:Y:S01]  /*4cc0*/  FFMA.FTZ R76, R13, UR34, -R44 ;  /* 0x000000220d4c7c23 */ /* 0x002fe2000801082c */
[----:B------:R-:W-:Y:S01]  /*4cd0*/  FADD.FTZ R13, R73, R14 ;  /* 0x0000000e490d7221 */ /* 0x000fe20000010000 */
[----:B------:R-:W-:Y:S01]  /*4ce0*/  F2FP.BF16.F32.PACK_AB R9, R81, R78 ;  /* 0x0000004e5109723e */ /* 0x000fe200000010ff */
[--C-:B------:R-:W-:Y:S01]  /*4cf0*/  FFMA.FTZ R68, R25, UR34, -R44.reuse ;  /* 0x0000002219447c23 */ /* 0x100fe2000801082c */
[----:B------:R-:W-:Y:S01]  /*4d00*/  FFMA.FTZ R70, R27, UR34, -R44 ;  /* 0x000000221b467c23 */ /* 0x000fe2000801082c */
[----:B------:R-:W-:Y:S01]  /*4d10*/  FADD.FTZ R14, R72, R13 ;  /* 0x0000000d480e7221 */ /* 0x000fe20000010000 */
[----:B------:R-:W1:Y:S01]  /*4d20*/  MUFU.EX2 R6, R6 ;  /* 0x0000000600067308 */ /* 0x000e620000000800 */
[C---:B----4-:R-:W-:Y:S01]  /*4d30*/  FADD.FTZ R12, R83.reuse, R12 ;  /* 0x0000000c530c7221 */ /* 0x050fe20000010000 */
[----:B------:R-:W-:Y:S01]  /*4d40*/  F2FP.BF16.F32.PACK_AB R11, R83, R80 ;  /* 0x00000050530b723e */ /* 0x000fe200000010ff */
[----:B------:R-:W-:Y:S01]  /*4d50*/  FADD.FTZ R15, R75, R14 ;  /* 0x0000000e4b0f7221 */ /* 0x000fe20000010000 */
[----:B------:R-:W-:-:S03]  /*4d60*/  FFMA.FTZ R44, R28, UR34, -R44 ;  /* 0x000000221c2c7c23 */ /* 0x000fc6000801082c */
[----:B------:R-:W-:Y:S01]  /*4d70*/  FADD.FTZ R14, R56, R15 ;  /* 0x0000000f380e7221 */ /* 0x000fe20000010000 */
[----:B------:R-:W2:Y:S01]  /*4d80*/  MUFU.EX2 R46, R46 ;  /* 0x0000002e002e7308 */ /* 0x000ea20000000800 */
[----:B0-----:R-:W-:Y:S01]  /*4d90*/  FADD.FTZ R13, R3, R12 ;  /* 0x0000000c030d7221 */ /* 0x001fe20000010000 */
[----:B------:R0:W-:Y:S01]  /*4da0*/  STSM.16.M88.4 [R17+0x21800], R8 ;  /* 0x0218000811007844 */ /* 0x0001e20000000200 */
[----:B------:R-:W-:-:S04]  /*4db0*/  FADD.FTZ R15, R65, R14 ;  /* 0x0000000e410f7221 */ /* 0x000fc80000010000 */
[----:B------:R-:W-:Y:S01]  /*4dc0*/  FADD.FTZ R14, R62, R15 ;  /* 0x0000000f3e0e7221 */ /* 0x000fe20000010000 */
[----:B------:R-:W3:Y:S01]  /*4dd0*/  MUFU.EX2 R59, R59 ;  /* 0x0000003b003b7308 */ /* 0x000ee20000000800 */
[----:B-1----:R-:W-:Y:S02]  /*4de0*/  FADD.FTZ R13, R6, R13 ;  /* 0x0000000d060d7221 */ /* 0x002fe40000010000 */
[----:B------:R-:W-:-:S04]  /*4df0*/  FADD.FTZ R14, R63, R14 ;  /* 0x0000000e3f0e7221 */ /* 0x000fc80000010000 */
[----:B------:R-:W-:Y:S01]  /*4e00*/  FADD.FTZ R15, R61, R14 ;  /* 0x0000000e3d0f7221 */ /* 0x000fe20000010000 */
[----:B------:R-:W1:Y:S01]  /*4e10*/  MUFU.EX2 R66, R66 ;  /* 0x0000004200427308 */ /* 0x000e620000000800 */
[----:B--2---:R-:W-:Y:S02]  /*4e20*/  FADD.FTZ R12, R46, R13 ;  /* 0x0000000d2e0c7221 */ /* 0x004fe40000010000 */
[----:B------:R-:W-:-:S04]  /*4e30*/  FADD.FTZ R26, R64, R15 ;  /* 0x0000000f401a7221 */ /* 0x000fc80000010000 */
[----:B------:R-:W-:Y:S01]  /*4e40*/  FADD.FTZ R15, R57, R26 ;  /* 0x0000001a390f7221 */ /* 0x000fe20000010000 */
[----:B------:R-:W2:Y:S01]  /*4e50*/  MUFU.EX2 R77, R77 ;  /* 0x0000004d004d7308 */ /* 0x000ea20000000800 */
[----:B---3--:R-:W-:Y:S01]  /*4e60*/  FADD.FTZ R13, R59, R12 ;  /* 0x0000000c3b0d7221 */ /* 0x008fe20000010000 */
[----:B------:R-:W-:Y:S01]  /*4e70*/  F2FP.BF16.F32.PACK_AB R26, R63, R62 ;  /* 0x0000003e3f1a723e */ /* 0x000fe200000010ff */
[----:B------:R-:W-:-:S05]  /*4e80*/  FADD.FTZ R15, R58, R15 ;  /* 0x0000000f3a0f7221 */ /* 0x000fca0000010000 */
[----:B------:R-:W3:Y:S01]  /*4e90*/  MUFU.EX2 R76, R76 ;  /* 0x0000004c004c7308 */ /* 0x000ee20000000800 */
[----:B-1----:R-:W-:-:S07]  /*4ea0*/  FADD.FTZ R12, R66, R13 ;  /* 0x0000000d420c7221 */ /* 0x002fce0000010000 */
[----:B------:R-:W1:Y:S01]  /*4eb0*/  MUFU.EX2 R79, R79 ;  /* 0x0000004f004f7308 */ /* 0x000e620000000800 */
[----:B--2---:R-:W-:Y:S01]  /*4ec0*/  FADD.FTZ R13, R77, R12 ;  /* 0x0000000c4d0d7221 */ /* 0x004fe20000010000 */
[----:B------:R-:W-:Y:S02]  /*4ed0*/  F2FP.BF16.F32.PACK_AB R12, R73, R0 ;  /* 0x00000000490c723e */ /* 0x000fe400000010ff */
[----:B------:R-:W-:-:S04]  /*4ee0*/  F2FP.BF16.F32.PACK_AB R25, R77, R66 ;  /* 0x000000424d19723e */ /* 0x000fc800000010ff */
[----:B------:R-:W2:Y:S01]  /*4ef0*/  MUFU.EX2 R5, R5 ;  /* 0x0000000500057308 */ /* 0x000ea20000000800 */
[----:B---3--:R-:W-:-:S07]  /*4f00*/  FADD.FTZ R14, R76, R13 ;  /* 0x0000000d4c0e7221 */ /* 0x008fce0000010000 */
[----:B------:R-:W0:Y:S01]  /*4f10*/  MUFU.EX2 R60, R60 ;  /* 0x0000003c003c7308 */ /* 0x000e220000000800 */
[----:B-1----:R-:W-:Y:S01]  /*4f20*/  FADD.FTZ R24, R79, R14 ;  /* 0x0000000e4f187221 */ /* 0x002fe20000010000 */
[----:B------:R-:W-:Y:S02]  /*4f30*/  F2FP.BF16.F32.PACK_AB R14, R75, R72 ;  /* 0x000000484b0e723e */ /* 0x000fe400000010ff */
[----:B------:R-:W-:-:S04]  /*4f40*/  F2FP.BF16.F32.PACK_AB R27, R79, R76 ;  /* 0x0000004c4f1b723e */ /* 0x000fc800000010ff */
[----:B------:R-:W1:Y:S01]  /*4f50*/  MUFU.EX2 R21, R21 ;  /* 0x0000001500157308 */ /* 0x000e620000000800 */
[----:B--2---:R-:W-:Y:S01]  /*4f60*/  FADD.FTZ R13, R5, R24 ;  /* 0x00000018050d7221 */ /* 0x004fe20000010000 */
[----:B------:R-:W-:-:S06]  /*4f70*/  F2FP.BF16.F32.PACK_AB R24, R65, R56 ;  /* 0x000000384118723e */ /* 0x000fcc00000010ff */
[----:B------:R-:W2:Y:S01]  /*4f80*/  MUFU.EX2 R20, R20 ;  /* 0x0000001400147308 */ /* 0x000ea20000000800 */
[----:B0-----:R-:W-:Y:S01]  /*4f90*/  FADD.FTZ R8, R60, R13 ;  /* 0x0000000d3c087221 */ /* 0x001fe20000010000 */
[----:B------:R-:W-:Y:S01]  /*4fa0*/  F2FP.BF16.F32.PACK_AB R13, R6, R3 ;  /* 0x00000003060d723e */ /* 0x000fe200000010ff */
[----:B------:R-:W-:Y:S01]  /*4fb0*/  FADD.FTZ R6, R48, R15 ;  /* 0x0000000f30067221 */ /* 0x000fe20000010000 */
[----:B------:R-:W-:-:S03]  /*4fc0*/  F2FP.BF16.F32.PACK_AB R15, R59, R46 ;  /* 0x0000002e3b0f723e */ /* 0x000fc600000010ff */
[----:B------:R-:W-:Y:S01]  /*4fd0*/  FADD.FTZ R9, R67, R6 ;  /* 0x0000000643097221 */ /* 0x000fe20000010000 */
[----:B------:R-:W0:Y:S01]  /*4fe0*/  MUFU.EX2 R74, R74 ;  /* 0x0000004a004a7308 */ /* 0x000e220000000800 */
[----:B-1----:R-:W-:Y:S01]  /*4ff0*/  FADD.FTZ R3, R21, R8 ;  /* 0x0000000815037221 */ /* 0x002fe20000010000 */
[----:B------:R1:W-:Y:S01]  /*5000*/  STSM.16.M88.4 [R22], R12 ;  /* 0x0000000c16007844 */ /* 0x0003e20000000200 */
[----:B------:R-:W-:-:S03]  /*5010*/  FADD.FTZ R10, R50, R9 ;  /* 0x00000009320a7221 */ /* 0x000fc60000010000 */
[----:B------:R3:W-:Y:S01]  /*5020*/  STSM.16.M88.4 [R19], R24 ;  /* 0x0000001813007844 */ /* 0x0007e20000000200 */
[----:B------:R-:W-:Y:S01]  /*5030*/  FADD.FTZ R9, R51, R10 ;  /* 0x0000000a33097221 */ /* 0x000fe20000010000 */
[----:B------:R-:W4:Y:S01]  /*5040*/  MUFU.EX2 R29, R29 ;  /* 0x0000001d001d7308 */ /* 0x000f220000000800 */
[C---:B--2---:R-:W-:Y:S01]  /*5050*/  FADD.FTZ R3, R20.reuse, R3 ;  /* 0x0000000314037221 */ /* 0x044fe20000010000 */
[----:B------:R-:W-:Y:S01]  /*5060*/  F2FP.BF16.F32.PACK_AB R11, R20, R21 ;  /* 0x00000015140b723e */ /* 0x000fe200000010ff */
[----:B------:R-:W-:Y:S01]  /*5070*/  FADD.FTZ R28, R52, R9 ;  /* 0x00000009341c7221 */ /* 0x000fe20000010000 */
[----:B------:R-:W-:-:S03]  /*5080*/  F2FP.BF16.F32.PACK_AB R10, R58, R57 ;  /* 0x000000393a0a723e */ /* 0x000fc600000010ff */
[----:B------:R-:W-:Y:S01]  /*5090*/  FADD.FTZ R9, R53, R28 ;  /* 0x0000001c35097221 */ /* 0x000fe20000010000 */
[----:B------:R-:W2:Y:S01]  /*50a0*/  MUFU.EX2 R32, R32 ;  /* 0x0000002000207308 */ /* 0x000ea20000000800 */
[----:B0-----:R-:W-:Y:S01]  /*50b0*/  FADD.FTZ R8, R74, R3 ;  /* 0x000000034a087221 */ /* 0x001fe20000010000 */
[----:B------:R-:W-:Y:S01]  /*50c0*/  F2FP.BF16.F32.PACK_AB R28, R67, R48 ;  /* 0x00000030431c723e */ /* 0x000fe200000010ff */
[----:B-1----:R-:W-:Y:S01]  /*50d0*/  FADD.FTZ R14, R54, R9 ;  /* 0x00000009360e7221 */ /* 0x002fe20000010000 */
[----:B------:R-:W-:Y:S02]  /*50e0*/  F2FP.BF16.F32.PACK_AB R9, R60, R5 ;  /* 0x000000053c09723e */ /* 0x000fe400000010ff */
[----:B------:R-:W-:Y:S02]  /*50f0*/  F2FP.BF16.F32.PACK_AB R12, R53, R52 ;  /* 0x00000034350c723e */ /* 0x000fe400000010ff */
[----:B------:R-:W0:Y:S01]  /*5100*/  MUFU.EX2 R31, R31 ;  /* 0x0000001f001f7308 */ /* 0x000e220000000800 */
[----:B----4-:R-:W-:Y:S01]  /*5110*/  FADD.FTZ R3, R29, R8 ;  /* 0x000000081d037221 */ /* 0x010fe20000010000 */
[----:B------:R-:W-:-:S02]  /*5120*/  F2FP.BF16.F32.PACK_AB R8, R64, R61 ;  /* 0x0000003d4008723e */ /* 0x000fc400000010ff */
[----:B------:R-:W-:-:S03]  /*5130*/  F2FP.BF16.F32.PACK_AB R29, R29, R74 ;  /* 0x0000004a1d1d723e */ /* 0x000fc600000010ff */
[----:B------:R1:W-:Y:S01]  /*5140*/  STSM.16.M88.4 [R18], R8 ;  /* 0x0000000812007844 */ /* 0x0003e20000000200 */
[----:B------:R-:W3:Y:S01]  /*5150*/  MUFU.EX2 R34, R34 ;  /* 0x0000002200227308 */ /* 0x000ee20000000800 */
[----:B--2---:R-:W-:-:S07]  /*5160*/  FADD.FTZ R46, R32, R3 ;  /* 0x00000003202e7221 */ /* 0x004fce0000010000 */
[----:B------:R-:W2:Y:S01]  /*5170*/  MUFU.EX2 R33, R33 ;  /* 0x0000002100217308 */ /* 0x000ea20000000800 */
[C---:B0-----:R-:W-:Y:S01]  /*5180*/  FADD.FTZ R3, R31.reuse, R46 ;  /* 0x0000002e1f037221 */ /* 0x041fe20000010000 */
[----:B------:R-:W-:-:S06]  /*5190*/  F2FP.BF16.F32.PACK_AB R31, R31, R32 ;  /* 0x000000201f1f723e */ /* 0x000fcc00000010ff */
[----:B------:R-:W0:Y:S01]  /*51a0*/  MUFU.EX2 R55, R55 ;  /* 0x0000003700377308 */ /* 0x000e220000000800 */
[----:B---3--:R-:W-:-:S07]  /*51b0*/  FADD.FTZ R24, R34, R3 ;  /* 0x0000000322187221 */ /* 0x008fce0000010000 */
[----:B------:R-:W3:Y:S01]  /*51c0*/  MUFU.EX2 R35, R35 ;  /* 0x0000002300237308 */ /* 0x000ee20000000800 */
[C---:B--2---:R-:W-:Y:S01]  /*51d0*/  FADD.FTZ R24, R33.reuse, R24 ;  /* 0x0000001821187221 */ /* 0x044fe20000010000 */
[----:B------:R-:W-:-:S06]  /*51e0*/  F2FP.BF16.F32.PACK_AB R13, R33, R34 ;  /* 0x00000022210d723e */ /* 0x000fcc00000010ff */
[----:B------:R-:W2:Y:S01]  /*51f0*/  MUFU.EX2 R40, R40 ;  /* 0x0000002800287308 */ /* 0x000ea20000000800 */
[C---:B0-----:R-:W-:Y:S01]  /*5200*/  FADD.FTZ R15, R55.reuse, R14 ;  /* 0x0000000e370f7221 */ /* 0x041fe20000010000 */
[----:B------:R-:W-:-:S06]  /*5210*/  F2FP.BF16.F32.PACK_AB R14, R55, R54 ;  /* 0x00000036370e723e */ /* 0x000fcc00000010ff */
[----:B------:R-:W0:Y:S01]  /*5220*/  MUFU.EX2 R41, R41 ;  /* 0x0000002900297308 */ /* 0x000e220000000800 */
[----:B---3--:R-:W-:-:S07]  /*5230*/  FADD.FTZ R3, R35, R24 ;  /* 0x0000001823037221 */ /* 0x008fce0000010000 */
        /* <DEDUP_REMOVED lines=11> */
[C---:B0-----:R-:W-:Y:S01]  /*52f0*/  F2FP.BF16.F32.PACK_AB R15, R36.reuse, R35 ;  /* 0x00000023240f723e */ /* 0x041fe200000010ff */
[----:B------:R-:W-:-:S06]  /*5300*/  FADD.FTZ R20, R36, R3 ;  /* 0x0000000324147221 */ /* 0x000fcc0000010000 */
[----:B------:R-:W0:Y:S01]  /*5310*/  MUFU.EX2 R49, R49 ;  /* 0x0000003100317308 */ /* 0x000e220000000800 */
[----:B---3--:R-:W-:-:S07]  /*5320*/  FADD.FTZ R3, R45, R20 ;  /* 0x000000142d037221 */ /* 0x008fce0000010000 */
[----:B------:R3:W4:Y:S01]  /*5330*/  MUFU.EX2 R6, R30 ;  /* 0x0000001e00067308 */ /* 0x0007220000000800 */
[C---:B--2---:R-:W-:Y:S01]  /*5340*/  F2FP.BF16.F32.PACK_AB R41, R0.reuse, R45 ;  /* 0x0000002d0029723e */ /* 0x044fe200000010ff */
[----:B------:R-:W-:Y:S01]  /*5350*/  FADD.FTZ R20, R0, R3 ;  /* 0x0000000300147221 */ /* 0x000fe20000010000 */
[----:B------:R-:W-:-:S05]  /*5360*/  VIADD R0, R88, 0xfffffffe ;  /* 0xfffffffe58007836 */ /* 0x000fca0000000000 */
[----:B------:R-:W-:Y:S01]  /*5370*/  MUFU.EX2 R39, R39 ;  /* 0x0000002700277308 */ /* 0x000fe20000000800 */
[----:B---3--:R-:W-:Y:S01]  /*5380*/  F2FP.BF16.F32.PACK_AB R30, R51, R50 ;  /* 0x00000032331e723e */ /* 0x008fe200000010ff */
[----:B0-----:R-:W-:-:S04]  /*5390*/  FADD.FTZ R3, R49, R20 ;  /* 0x0000001431037221 */ /* 0x001fc80000010000 */
[----:B------:R0:W-:Y:S02]  /*53a0*/  STSM.16.M88.4 [R17+0x27800], R28 ;  /* 0x0278001c11007844 */ /* 0x0001e40000000200 */
[----:B------:R-:W1:Y:S01]  /*53b0*/  MUFU.EX2 R38, R38 ;  /* 0x0000002600267308 */ /* 0x000e620000000800 */
[C---:B----4-:R-:W-:Y:S01]  /*53c0*/  F2FP.BF16.F32.PACK_AB R43, R6.reuse, R49 ;  /* 0x00000031062b723e */ /* 0x050fe200000010ff */
[----:B------:R0:W-:Y:S01]  /*53d0*/  STSM.16.M88.4 [R23], R12 ;  /* 0x0000000c17007844 */ /* 0x0001e20000000200 */
[----:B------:R-:W-:-:S03]  /*53e0*/  FADD.FTZ R3, R6, R3 ;  /* 0x0000000306037221 */ /* 0x000fc60000010000 */
[----:B------:R0:W-:Y:S02]  /*53f0*/  STSM.16.M88.4 [R19+0x6000], R40 ;  /* 0x0060002813007844 */ /* 0x0001e40000000200 */
[----:B------:R-:W-:Y:S08]  /*5400*/  MUFU.EX2 R37, R37 ;  /* 0x0000002500257308 */ /* 0x000ff00000000800 */
[----:B------:R-:W2:Y:S01]  /*5410*/  MUFU.EX2 R2, R2 ;  /* 0x0000000200027308 */ /* 0x000ea20000000800 */
[----:B-1----:R-:W-:Y:S01]  /*5420*/  F2FP.BF16.F32.PACK_AB R8, R38, R39 ;  /* 0x000000272608723e */ /* 0x002fe200000010ff */
[----:B------:R-:W-:-:S04]  /*5430*/  FADD.FTZ R39, R39, R24 ;  /* 0x0000001827277221 */ /* 0x000fc80000010000 */
[----:B------:R-:W-:Y:S02]  /*5440*/  FADD.FTZ R38, R38, R39 ;  /* 0x0000002726267221 */ /* 0x000fe40000010000 */
[----:B------:R-:W-:Y:S08]  /*5450*/  MUFU.EX2 R68, R68 ;  /* 0x0000004400447308 */ /* 0x000ff00000000800 */
[----:B------:R-:W1:Y:S01]  /*5460*/  MUFU.EX2 R69, R69 ;  /* 0x0000004500457308 */ /* 0x000e620000000800 */
[----:B--2---:R-:W-:-:S07]  /*5470*/  F2FP.BF16.F32.PACK_AB R10, R2, R37 ;  /* 0x00000025020a723e */ /* 0x004fce00000010ff */
[----:B------:R-:W-:Y:S08]  /*5480*/  MUFU.EX2 R70, R70 ;  /* 0x0000004600467308 */ /* 0x000ff00000000800 */
[----:B------:R-:W2:Y:S01]  /*5490*/  MUFU.EX2 R5, R44 ;  /* 0x0000002c00057308 */ /* 0x000ea20000000800 */
[----:B-1----:R-:W-:Y:S01]  /*54a0*/  F2FP.BF16.F32.PACK_AB R9, R69, R68 ;  /* 0x000000444509723e */ /* 0x002fe200000010ff */
[----:B------:R-:W-:Y:S01]  /*54b0*/  FADD.FTZ R68, R68, R3 ;  /* 0x0000000344447221 */ /* 0x000fe20000010000 */
[----:B------:R-:W-:-:S03]  /*54c0*/  FADD.FTZ R3, R37, R38 ;  /* 0x0000002625037221 */ /* 0x000fc60000010000 */
[----:B------:R-:W-:Y:S01]  /*54d0*/  FADD.FTZ R69, R69, R68 ;  /* 0x0000004445457221 */ /* 0x000fe20000010000 */
[----:B------:R-:W-:Y:S01]  /*54e0*/  FADD.FTZ R3, R2, R3 ;  /* 0x0000000302037221 */ /* 0x000fe20000010000 */
[----:B--2---:R-:W-:Y:S02]  /*54f0*/  F2FP.BF16.F32.PACK_AB R11, R5, R70 ;  /* 0x00000046050b723e */ /* 0x004fe400000010ff */
[----:B------:R-:W-:-:S03]  /*5500*/  FADD.FTZ R70, R70, R69 ;  /* 0x0000004546467221 */ /* 0x000fc60000010000 */
[----:B------:R0:W-:Y:S01]  /*5510*/  STSM.16.M88.4 [R18+0x6000], R8 ;  /* 0x0060000812007844 */ /* 0x0001e20000000200 */
[----:B------:R-:W-:Y:S01]  /*5520*/  FADD.FTZ R2, R5, R70 ;  /* 0x0000004605027221 */ /* 0x000fe20000010000 */
        /* <DEDUP_REMOVED lines=14> */
.L_x_1094:
[----:B------:R-:W-:-:S11]  /*5610*/  UISETP.NE.AND UP2, UPT, UR7, 0x1, UPT ;  /* 0x000000010700788c */ /* 0x000fd6000bf45270 */
[----:B------:R-:W-:Y:S02]  /*5620*/  @UP2 ULDC.64 UR10, c[0x0][0x9e8] ;  /* 0x00027a00000a2ab9 */ /* 0x000fe40000000a00 */
[----:B------:R-:W-:-:S04]  /*5630*/  UIMAD.WIDE.U32 UR14, UR18, UR10, URZ ;  /* 0x0000000a120e72a5 */ /* 0x000fc8000f8e003f */
[----:B------:R-:W-:-:S12]  /*5640*/  @UP2 USHF.R.U32.HI UR18, URZ, UR11, UR15 ;  /* 0x0000000b3f122299 */ /* 0x000fd8000801160f */
.L_x_1095:
[----:B------:R-:W-:-:S04]  /*5650*/  UIMAD UR7, UR18, UR7, UR7 ;  /* 0x00000007120772a4 */ /* 0x000fc8000f8e0207 */
[----:B------:R-:W-:-:S04]  /*5660*/  UISETP.LT.AND UP2, UPT, UR6, UR7, UPT ;  /* 0x000000070600728c */ /* 0x000fc8000bf41270 */
[----:B------:R-:W-:-:S12]  /*5670*/  USEL UR6, UR6, UR7, UP2 ;  /* 0x0000000706067287 */ /* 0x000fd80009000000 */
.L_x_1093:
        /* <DEDUP_REMOVED lines=36> */
.L_x_1113:
        /* <DEDUP_REMOVED lines=9> */
.L_x_1098:
[----:B------:R-:W-:Y:S01]  /*5950*/  ULEA UR6, UR56, UR42, 0x3 ;  /* 0x0000002a38067291 */ /* 0x000fe2000f8e183f */
[----:B------:R-:W-:-:S05]  /*5960*/  IMAD.U32 R5, RZ, RZ, UR55 ;  /* 0x00000037ff057e24 */ /* 0x000fca000f8e00ff */
[----:B------:R-:W-:-:S04]  /*5970*/  SHF.L.U32 R5, R5, 0x1f, RZ ;  /* 0x0000001f05057819 */ /* 0x000fc800000006ff */
[----:B------:R1:W2:Y:S01]  /*5980*/  SYNCS.PHASECHK.TRANS64.TRYWAIT P2, [UR6+0x2d830], R5 ;  /* 0x02d83005ff0075a7 */ /* 0x0002a20008040146 */
[----:B------:R-:W-:Y:S05]  /*5990*/  @!P0 BRA `(.L_x_1099) ;  /* 0x0000000000048947 */ /* 0x000fea0003800000 */
[----:B------:R-:W-:Y:S01]  /*59a0*/  BPT.TRAP 0x1 ;  /* 0x000000040000795c */ /* 0x000fe20000300000 */
.L_x_1099:
[----:B--2---:R-:W-:Y:S05]  /*59b0*/  @P2 BRA `(.L_x_1097) ;  /* 0x0000000000082947 */ /* 0x004fea0003800000 */
[----:B------:R-:W2:Y:S02]  /*59c0*/  SYNCS.PHASECHK.TRANS64.TRYWAIT P2, [UR6+0x2d830], R5 ;  /* 0x02d83005ff0075a7 */ /* 0x000ea40008040146 */
[----:B--2---:R-:W-:Y:S05]  /*59d0*/  @!P2 BRA `(.L_x_1100) ;  /* 0x0000012800a8a947 */ /* 0x004fea0003800000 */
.L_x_1097:
        /* <DEDUP_REMOVED lines=37> */
.L_x_1102:
[----:B------:R-:W-:Y:S01]  /*5c30*/  ULEA UR6, UR46, UR42, 0x3 ;  /* 0x0000002a2e067291 */ /* 0x000fe2000f8e183f */
[----:B------:R-:W-:-:S05]  /*5c40*/  IMAD.U32 R5, RZ, RZ, UR49 ;  /* 0x00000031ff057e24 */ /* 0x000fca000f8e00ff */
[----:B------:R-:W-:-:S04]  /*5c50*/  SHF.L.U32 R5, R5, 0x1f, RZ ;  /* 0x0000001f05057819 */ /* 0x000fc800000006ff */
[----:B------:R0:W1:Y:S01]  /*5c60*/  SYNCS.PHASECHK.TRANS64.TRYWAIT P2, [UR6+0x2d850], R5 ;  /* 0x02d85005ff0075a7 */ /* 0x0000620008040146 */
[----:B------:R-:W-:Y:S05]  /*5c70*/  @!P0 BRA `(.L_x_1103) ;  /* 0x0000000000048947 */ /* 0x000fea0003800000 */
[----:B------:R-:W-:Y:S01]  /*5c80*/  BPT.TRAP 0x1 ;  /* 0x000000040000795c */ /* 0x000fe20000300000 */
.L_x_1103:
[----:B-1----:R-:W-:Y:S05]  /*5c90*/  @P2 BRA `(.L_x_1101) ;  /* 0x0000000000082947 */ /* 0x002fea0003800000 */
[----:B------:R-:W1:Y:S02]  /*5ca0*/  SYNCS.PHASECHK.TRANS64.TRYWAIT P2, [UR6+0x2d850], R5 ;  /* 0x02d85005ff0075a7 */ /* 0x000e640008040146 */
[----:B-1----:R-:W-:Y:S05]  /*5cb0*/  @!P2 BRA `(.L_x_1104) ;  /* 0x000001280008a947 */ /* 0x002fea0003800000 */
.L_x_1101:
[----:B------:R-:W-:Y:S01]  /*5cc0*/  UIADD3 UR6, UR42, 0x400, URZ ;  /* 0x000004002a067890 */ /* 0x000fe2000fffe03f */
[----:B------:R-:W-:Y:S01]  /*5cd0*/  WARPGROUP.ARRIVE ;  /* 0x00000000000079c5 */ /* 0x000fe20000000000 */
[----:B------:R-:W-:-:S05]  /*5ce0*/  ULEA UR7, UR52, UR42, 0xd ;  /* 0x0000002a34077291 */ /* 0x000fca000f8e683f */
[----:B------:R-:W2:Y:S01]  /*5cf0*/  S2R R150, SR_TID.X ;  /* 0x0000000000967919 */ /* 0x000ea20000002100 */
[----:B------:R-:W-:Y:S01]  /*5d00*/  USHF.R.U32.HI UR6, URZ, 0x4, UR6 ;  /* 0x000000043f067899 */ /* 0x000fe20008011606 */
[----:B------:R-:W-:Y:S01]  /*5d10*/  PLOP3.LUT P2, PT, PT, PT, UP0, 0x80, 0x0 ;  /* 0x000000000000781c */ /* 0x000fe20003f4f008 */
[----:B------:R-:W-:Y:S01]  /*5d20*/  UIADD3 UR7, UR7, 0x21800, URZ ;  /* 0x0002180007077890 */ /* 0x000fe2000fffe03f */
[----:B------:R-:W-:Y:S01]  /*5d30*/  FMUL.FTZ R11, R29, UR54 ;  /* 0x000000361d0b7c20 */ /* 0x000fe20008410000 */
[----:B------:R-:W-:Y:S01]  /*5d40*/  ULOP3.LUT UR6, UR6, 0x3fff, URZ, 0xc0, !UPT ;  /* 0x00003fff06067892 */ /* 0x000fe2000f8ec03f */
[----:B------:R-:W-:Y:S01]  /*5d50*/  FMUL.FTZ R29, R41, UR54 ;  /* 0x00000036291d7c20 */ /* 0x000fe20008410000 */
[----:B------:R-:W-:Y:S01]  /*5d60*/  USHF.R.U32.HI UR7, URZ, 0x4, UR7 ;  /* 0x000000043f077899 */ /* 0x000fe20008011607 */
[----:B------:R-:W-:Y:S01]  /*5d70*/  FMUL.FTZ R41, R53, UR54 ;  /* 0x0000003635297c20 */ /* 0x000fe20008410000 */
[----:B------:R-:W-:Y:S01]  /*5d80*/  ULOP3.LUT UR10, UR6, 0x2000000, URZ, 0xfc, !UPT ;  /* 0x02000000060a7892 */ /* 0x000fe2000f8efc3f */
[----:B------:R-:W-:Y:S01]  /*5d90*/  PLOP3.LUT P3, PT, PT, PT, UP0, 0x80, 0x0 ;  /* 0x000000000000781c */ /* 0x000fe20003f6f008 */
        /* <DEDUP_REMOVED lines=8> */
[----:B------:R-:W-:Y:S01]  /*5e20*/  VIADD R83, R136, UR39 ;  /* 0x0000002788537c36 */ /* 0x000fe20008000000 */
[----:B------:R-:W-:Y:S01]  /*5e30*/  UMOV UR30, UR7 ;  /* 0x00000007001e7c82 */ /* 0x000fe20008000000 */
[----:B------:R-:W-:Y:S01]  /*5e40*/  FMUL.FTZ R20, R34, UR54 ;  /* 0x0000003622147c20 */ /* 0x000fe20008410000 */
[----:B------:R-:W-:Y:S01]  /*5e50*/  UMOV UR28, UR6 ;  /* 0x00000006001c7c82 */ /* 0x000fe20008000000 */
[----:B------:R-:W-:Y:S01]  /*5e60*/  FMUL.FTZ R34, R46, UR54 ;  /* 0x000000362e227c20 */ /* 0x000fe20008410000 */
        /* <DEDUP_REMOVED lines=8> */
[----:B------:R-:W-:Y:S01]  /*5ef0*/  FMUL.FTZ R32, R44, UR54 ;  /* 0x000000362c207c20 */ /* 0x000fe20008410000 */
[----:B------:R-:W-:Y:S01]  /*5f00*/  FMUL.FTZ R45, R57, UR54 ;  /* 0x00000036392d7c20 */ /* 0x000fe20008410000 */
[----:B------:R-:W-:Y:S01]  /*5f10*/  FMUL.FTZ R44, R56, UR54 ;  /* 0x00000036382c7c20 */ /* 0x000fe20008410000 */
[----:B------:R-:W-:Y:S01]  /*5f20*/  FMUL.FTZ R57, R67, UR54 ;  /* 0x0000003643397c20 */ /* 0x000fe20008410000 */
[----:B------:R-:W-:Y:S01]  /*5f30*/  FMUL.FTZ R56, R66, UR54 ;  /* 0x0000003642387c20 */ /* 0x000fe20008410000 */
[----:B------:R-:W-:Y:S01]  /*5f40*/  FMUL.FTZ R67, R77, UR54 ;  /* 0x000000364d437c20 */ /* 0x000fe20008410000 */
[----:B--2---:R-:W-:Y:S01]  /*5f50*/  SHF.R.U32.HI R149, RZ, 0x7, R150 ;  /* 0x00000007ff957819 */ /* 0x004fe20000011696 */
[----:B-1----:R-:W-:Y:S01]  /*5f60*/  FMUL.FTZ R6, R25, UR54 ;  /* 0x0000003619067c20 */ /* 0x002fe20008410000 */
[----:B------:R-:W-:Y:S01]  /*5f70*/  FMUL.FTZ R66, R76, UR54 ;  /* 0x000000364c427c20 */ /* 0x000fe20008410000 */
[----:B------:R-:W-:Y:S01]  /*5f80*/  FMUL.FTZ R77, R85, UR54 ;  /* 0x00000036554d7c20 */ /* 0x000fe20008410000 */
[----:B0-----:R-:W-:Y:S01]  /*5f90*/  FMUL.FTZ R5, R24, UR54 ;  /* 0x0000003618057c20 */ /* 0x001fe20008410000 */
        /* <DEDUP_REMOVED lines=46> */
[----:B------:R-:W-:Y:S01]  /*6280*/  @!P1 LEA R47, R47, UR42, 0x3 ;  /* 0x0000002a2f2f9c11 */ /* 0x000fe2000f8e18ff */
[----:B------:R-:W-:Y:S01]  /*6290*/  IMAD R79, R16, -0x2, R79 ;  /* 0xfffffffe104f7824 */ /* 0x000fe200078e024f */
[----:B------:R-:W0:Y:S01]  /*62a0*/  MUFU.TANH R5, R5 ;  /* 0x0000000500057308 */ /* 0x000e220000002400 */
[----:B------:R-:W-:-:S02]  /*62b0*/  IMAD.U32 R80, RZ, RZ, UR45 ;  /* 0x0000002dff507e24 */ /* 0x000fc4000f8e00ff */
[----:B------:R-:W-:-:S03]  /*62c0*/  @!P1 VIADD R47, R47, 0x2d840 ;  /* 0x0002d8402f2f9836 */ /* 0x000fc60000000000 */
[----:B------:R-:W-:Y:S02]  /*62d0*/  IADD3 R79, -R80, UR38, R79 ;  /* 0x00000026504f7c10 */ /* 0x000fe4000fffe14f */
[----:B------:R-:W1:Y:S01]  /*62e0*/  MUFU.TANH R6, R6 ;  /* 0x0000000600067308 */ /* 0x000e620000002400 */
[----:B------:R-:W-:Y:S02]  /*62f0*/  @!P1 PRMT R47, RZ, 0x654, R47 ;  /* 0x00000654ff2f9816 */ /* 0x000fe4000000002f */
[C---:B------:R-:W-:Y:S02]  /*6300*/  VIADD R82, R79.reuse, UR53 ;  /* 0x000000354f527c36 */ /* 0x040fe40008000000 */
[----:B------:R-:W-:-:S03]  /*6310*/  VIADD R81, R79, UR33 ;  /* 0x000000214f517c36 */ /* 0x000fc60008000000 */
        /* <DEDUP_REMOVED lines=109> */
[----:B------:R-:W-:-:S04]  /*69f0*/  VIADD R46, R149, 0x9 ;  /* 0x00000009952e7836 */ /* 0x000fc80000000000 */
[----:B------:R-:W5:Y:S01]  /*6a00*/  SHFL.IDX PT, R85, R83, RZ, 0x1c1f ;  /* 0x001c1fff53557589 */ /* 0x000f6200000e0000 */
[----:B------:R-:W-:Y:S02]  /*6a10*/  SEL R46, R46, 0x9, !P2 ;  /* 0x000000092e2e7807 */ /* 0x000fe40005000000 */
[----:B------:R-:W-:Y:S01]  /*6a20*/  PLOP3.LUT P2, PT, PT, PT, UP1, 0x40, 0x0 ;  /* 0x000000000000781c */ /* 0x000fe20003f4e818 */
[C---:B-----5:R-:W-:Y:S02]  /*6a30*/  IMAD.IADD R80, R85.reuse, 0x1, R82 ;  /* 0x0000000155507824 */ /* 0x060fe400078e0252 */
[----:B------:R-:W-:Y:S01]  /*6a40*/  IMAD.IADD R79, R85, 0x1, R81 ;  /* 0x00000001554f7824 */ /* 0x000fe200078e0251 */
[----:B------:R-:W-:Y:S02]  /*6a50*/  WARPGROUP.DEPBAR.LE gsb0, 0x0 ;  /* 0x00008000000079c5 */ /* 0x000fe40000010000 */
[----:B------:R-:W-:-:S06]  /*6a60*/  WARPGROUP.ARRIVE ;  /* 0x00000000000079c5 */ /* 0x000fcc0000000000 */
[----:B------:R-:W-:Y:S03]  /*6a70*/  HGMMA.64x96x16.F32.BF16 R88, gdesc[UR28].tnspB, R88, gsb0 ;  /* 0x416000001c5879f0 */ /* 0x000fe60008001858 */
[----:B------:R-:W-:Y:S02]  /*6a80*/  WARPGROUP.DEPBAR.LE gsb0, 0x0 ;  /* 0x00008000000079c5 */ /* 0x000fe40000010000 */
[----:B------:R0:W-:Y:S06]  /*6a90*/  BAR.ARV R46, 0x100 ;  /* 0x0004002e0000751d */ /* 0x0001ec0000002000 */
[----:B------:R0:W-:Y:S01]  /*6aa0*/  @!P1 SYNCS.ARRIVE.TRANS64.RED.A1T0 RZ, [R47+URZ], RZ ;  /* 0x000000ff2fff99a7 */ /* 0x0001e2000810043f */
[----:B-1234-:R-:W-:Y:S05]  /*6ab0*/  @P2 BRA `(.L_x_1105) ;  /* 0x00000000005c2947 */ /* 0x01efea0003800000 */
[----:B0-----:R-:W-:Y:S01]  /*6ac0*/  IMAD.U32 R46, RZ, RZ, UR45 ;  /* 0x0000002dff2e7e24 */ /* 0x001fe2000f8e00ff */
[----:B------:R-:W-:Y:S04]  /*6ad0*/  BSSY B0, `(.L_x_1106) ;  /* 0x0000011000007945 */ /* 0x000fe80003800000 */
[----:B------:R-:W-:-:S04]  /*6ae0*/  IADD3 R85, -R46, UR38, R85 ;  /* 0x000000262e557c10 */ /* 0x000fc8000fffe155 */
        /* <DEDUP_REMOVED lines=10> */
.L_x_1107:
[----:B------:R-:W-:-:S05]  /*6b90*/  IMAD.U32 R84, RZ, RZ, UR35 ;  /* 0x00000023ff547e24 */ /* 0x000fca000f8e00ff */
[----:B------:R-:W-:-:S13]  /*6ba0*/  ISETP.NE.AND P2, PT, R84, 0x1, PT ;  /* 0x000000015400780c */ /* 0x000fda0003f45270 */
[----:B------:R-:W0:Y:S02]  /*6bb0*/  @P2 LDC.64 R46, c[0x0][0x9e8] ;  /* 0x00027a00ff2e2b82 */ /* 0x000e240000000a00 */
[----:B0-----:R-:W-:-:S05]  /*6bc0*/  @P2 IMAD.HI.U32 R46, R85, R46, RZ ;  /* 0x0000002e552e2227 */ /* 0x001fca00078e00ff */
[----:B------:R-:W-:-:S07]  /*6bd0*/  @P2 SHF.R.U32.HI R85, RZ, R47, R46 ;  /* 0x0000002fff552219 */ /* 0x000fce000001162e */
.L_x_1108:
[----:B------:R-:W-:Y:S05]  /*6be0*/  BSYNC B0 ;  /* 0x0000000000007941 */ /* 0x000fea0003800000 */
.L_x_1106:
[----:B------:R-:W-:-:S04]  /*6bf0*/  IMAD R85, R85, R84, -R76 ;  /* 0x0000005455557224 */ /* 0x000fc800078e0a4c */
[----:B------:R-:W-:-:S05]  /*6c00*/  IMAD R85, R16, -0x2, R85 ;  /* 0xfffffffe10557824 */ /* 0x000fca00078e0255 */
[----:B------:R-:W-:Y:S02]  /*6c10*/  VIADDMNMX R80, R85, R84, R80, PT ;  /* 0x0000005455507246 */ /* 0x000fe40003800150 */
[----:B------:R-:W-:-:S07]  /*6c20*/  VIMNMX R79, R79, R85, !PT ;  /* 0x000000554f4f7248 */ /* 0x000fce0007fe0100 */
.L_x_1105:
[----:B------:R-:W-:Y:S01]  /*6c30*/  ISETP.GT.AND P2, PT, R0, -0x1, PT ;  /* 0xffffffff0000780c */ /* 0x000fe20003f44270 */
[----:B------:R-:W1:Y:S03]  /*6c40*/  SHFL.IDX PT, R83, R83, 0x1, 0x1c1f ;  /* 0x003c1f0053537f89 */ /* 0x000e6600000e0000 */
[C---:B------:R-:W-:Y:S02]  /*6c50*/  ISETP.GT.AND P5, PT, R79.reuse, RZ, P2 ;  /* 0x000000ff4f00720c */ /* 0x040fe400017a4270 */
[C---:B------:R-:W-:Y:S02]  /*6c60*/  ISETP.GT.AND P4, PT, R79.reuse, 0x1, P2 ;  /* 0x000000014f00780c */ /* 0x040fe40001784270 */
[----:B------:R-:W-:Y:S02]  /*6c70*/  ISETP.LT.OR P5, PT, R80, 0x1, P5 ;  /* 0x000000015000780c */ /* 0x000fe40002fa1670 */
[----:B------:R-:W-:-:S02]  /*6c80*/  ISETP.GT.AND P6, PT, R79, 0x8, P2 ;  /* 0x000000084f00780c */ /* 0x000fc400017c4270 */
[----:B0-----:R-:W-:Y:S02]  /*6c90*/  FSEL R5, R5, -INF , !P5 ;  /* 0xff80000005057808 */ /* 0x001fe40006800000 */
[C---:B------:R-:W-:Y:S02]  /*6ca0*/  ISETP.GT.AND P5, PT, R79.reuse, 0x10, P2 ;  /* 0x000000104f00780c */ /* 0x040fe400017a4270 */
[----:B------:R-:W-:Y:S02]  /*6cb0*/  ISETP.GT.AND P3, PT, R79, 0x9, P2 ;  /* 0x000000094f00780c */ /* 0x000fe40001764270 */
[C---:B------:R-:W-:Y:S02]  /*6cc0*/  ISETP.LT.OR P5, PT, R80.reuse, 0x11, P5 ;  /* 0x000000115000780c */ /* 0x040fe40002fa1670 */
[----:B------:R-:W-:Y:S02]  /*6cd0*/  ISETP.LT.OR P4, PT, R80, 0x2, P4 ;  /* 0x000000025000780c */ /* 0x000fe40002781670 */
[----:B------:R-:W-:-:S02]  /*6ce0*/  FSEL R14, R14, -INF , !P5 ;  /* 0xff8000000e0e7808 */ /* 0x000fc40006800000 */
[----:B------:R-:W-:Y:S01]  /*6cf0*/  ISETP.GT.AND P5, PT, R79, 0x20, P2 ;  /* 0x000000204f00780c */ /* 0x000fe200017a4270 */
[--C-:B-1----:R-:W-:Y:S01]  /*6d00*/  IMAD.IADD R82, R82, 0x1, R83.reuse ;  /* 0x0000000152527824 */ /* 0x102fe200078e0253 */
[C---:B------:R-:W-:Y:S01]  /*6d10*/  ISETP.LT.OR P6, PT, R80.reuse, 0x9, P6 ;  /* 0x000000095000780c */ /* 0x040fe200037c1670 */
[----:B------:R-:W-:Y:S01]  /*6d20*/  IMAD.IADD R81, R81, 0x1, R83 ;  /* 0x0000000151517824 */ /* 0x000fe200078e0253 */
[C---:B------:R-:W-:Y:S02]  /*6d30*/  ISETP.LT.OR P3, PT, R80.reuse, 0xa, P3 ;  /* 0x0000000a5000780c */ /* 0x040fe40001f61670 */
[----:B------:R-:W-:Y:S02]  /*6d40*/  ISETP.LT.OR P5, PT, R80, 0x21, P5 ;  /* 0x000000215000780c */ /* 0x000fe40002fa1670 */
[----:B------:R-:W-:Y:S02]  /*6d50*/  FSEL R6, R6, -INF , !P4 ;  /* 0xff80000006067808 */ /* 0x000fe40006000000 */
[----:B------:R-:W-:-:S02]  /*6d60*/  FSEL R46, R10, -INF , !P6 ;  /* 0xff8000000a2e7808 */ /* 0x000fc40007000000 */
[----:B------:R-:W-:Y:S02]  /*6d70*/  FSEL R47, R11, -INF , !P3 ;  /* 0xff8000000b2f7808 */ /* 0x000fe40005800000 */
[C---:B------:R-:W-:Y:S02]  /*6d80*/  ISETP.GT.AND P4, PT, R79.reuse, 0x11, P2 ;  /* 0x000000114f00780c */ /* 0x040fe40001784270 */
[C---:B------:R-:W-:Y:S02]  /*6d90*/  ISETP.GT.AND P6, PT, R79.reuse, 0x18, P2 ;  /* 0x000000184f00780c */ /* 0x040fe400017c4270 */
[C---:B------:R-:W-:Y:S02]  /*6da0*/  ISETP.GT.AND P3, PT, R79.reuse, 0x19, P2 ;  /* 0x000000194f00780c */ /* 0x040fe40001764270 */
        /* <DEDUP_REMOVED lines=78> */
[----:B------:R-:W-:Y:S01]  /*7290*/  IMAD.U32 R10, RZ, RZ, UR45 ;  /* 0x0000002dff0a7e24 */ /* 0x000fe2000f8e00ff */
        /* <DEDUP_REMOVED lines=12> */
.L_x_1111:
[----:B------:R-:W-:-:S05]  /*7360*/  IMAD.U32 R79, RZ, RZ, UR35 ;  /* 0x00000023ff4f7e24 */ /* 0x000fca000f8e00ff */
[----:B------:R-:W-:-:S13]  /*7370*/  ISETP.NE.AND P3, PT, R79, 0x1, PT ;  /* 0x000000014f00780c */ /* 0x000fda0003f65270 */
[----:B------:R-:W0:Y:S02]  /*7380*/  @P3 LDC.64 R10, c[0x0][0x9e8] ;  /* 0x00027a00ff0a3b82 */ /* 0x000e240000000a00 */
[----:B0-----:R-:W-:-:S05]  /*7390*/  @P3 IMAD.HI.U32 R10, R83, R10, RZ ;  /* 0x0000000a530a3227 */ /* 0x001fca00078e00ff */
[----:B------:R-:W-:-:S07]  /*73a0*/  @P3 SHF.R.U32.HI R83, RZ, R11, R10 ;  /* 0x0000000bff533219 */ /* 0x000fce000001160a */
.L_x_1112:
[----:B------:R-:W-:Y:S05]  /*73b0*/  BSYNC B0 ;  /* 0x0000000000007941 */ /* 0x000fea0003800000 */
.L_x_1110:
[----:B------:R-:W-:-:S04]  /*73c0*/  IMAD R83, R83, R79, -R76 ;  /* 0x0000004f53537224 */ /* 0x000fc800078e0a4c */
[----:B------:R-:W-:-:S05]  /*73d0*/  IMAD R83, R16, -0x2, R83 ;  /* 0xfffffffe10537824 */ /* 0x000fca00078e0253 */
[----:B------:R-:W-:Y:S02]  /*73e0*/  VIADDMNMX R82, R83, R79, R82, PT ;  /* 0x0000004f53527246 */ /* 0x000fe40003800152 */
[----:B------:R-:W-:-:S07]  /*73f0*/  VIMNMX R81, R81, R83, !PT ;  /* 0x0000005351517248 */ /* 0x000fce0007fe0100 */
.L_x_1109:
        /* <DEDUP_REMOVED lines=8> */
[C---:B------:R-:W-:Y:S02]  /*7480*/  ISETP.GT.AND P5, PT, R81.reuse, 0x11, P2 ;  /* 0x000000115100780c */ /* 0x040fe400017a4270 */
[----:B------:R-:W-:Y:S02]  /*7490*/  FMNMX.FTZ R10, R14, R11, !PT ;  /* 0x0000000b0e0a7209 */ /* 0x000fe40007810000 */
[----:B------:R-:W-:Y:S02]  /*74a0*/  ISETP.GT.AND P4, PT, R81, 0x1, P2 ;  /* 0x000000015100780c */ /* 0x000fe40001784270 */
[----:B------:R-:W-:Y:S02]  /*74b0*/  FMNMX.FTZ R11, R15, R10, !PT ;  /* 0x0000000a0f0b7209 */ /* 0x000fe40007810000 */
[----:B------:R-:W-:-:S02]  /*74c0*/  ISETP.LT.OR P5, PT, R82, 0x12, P5 ;  /* 0x000000125200780c */ /* 0x000fc40002fa1670 */
[----:B------:R-:W-:Y:S02]  /*74d0*/  FMNMX.FTZ R10, R24, R11, !PT ;  /* 0x0000000b180a7209 */ /* 0x000fe40007810000 */
[----:B------:R-:W-:Y:S02]  /*74e0*/  ISETP.LT.OR P4, PT, R82, 0x2, P4 ;  /* 0x000000025200780c */ /* 0x000fe40002781670 */
[----:B------:R-:W-:Y:S02]  /*74f0*/  FMNMX.FTZ R11, R25, R10, !PT ;  /* 0x0000000a190b7209 */ /* 0x000fe40007810000 */
[----:B------:R-:W-:Y:S02]  /*7500*/  ISETP.GT.AND P3, PT, R81, 0x9, P2 ;  /* 0x000000095100780c */ /* 0x000fe40001764270 */
[----:B------:R-:W-:Y:S02]  /*7510*/  FMNMX.FTZ R10, R28, R11, !PT ;  /* 0x0000000b1c0a7209 */ /* 0x000fe40007810000 */
[----:B------:R-:W-:-:S02]  /*7520*/  FSEL R21, R21, -INF , !P5 ;  /* 0xff80000015157808 */ /* 0x000fc40006800000 */
[----:B------:R-:W-:Y:S02]  /*7530*/  FMNMX.FTZ R11, R29, R10, !PT ;  /* 0x0000000a1d0b7209 */ /* 0x000fe40007810000 */
[----:B------:R-:W-:Y:S02]  /*7540*/  ISETP.GT.AND P5, PT, R81, 0x20, P2 ;  /* 0x000000205100780c */ /* 0x000fe400017a4270 */
[----:B------:R-:W-:Y:S02]  /*7550*/  FMNMX.FTZ R10, R32, R11, !PT ;  /* 0x0000000b200a7209 */ /* 0x000fe40007810000 */
[----:B------:R-:W-:Y:S02]  /*7560*/  FSEL R9, R9, -INF , !P4 ;  /* 0xff80000009097808 */ /* 0x000fe40006000000 */
[----:B------:R-:W-:Y:S02]  /*7570*/  FMNMX.FTZ R11, R33, R10, !PT ;  /* 0x0000000a210b7209 */ /* 0x000fe40007810000 */
[----:B------:R-:W-:-:S02]  /*7580*/  ISETP.LT.OR P3, PT, R82, 0xa, P3 ;  /* 0x0000000a5200780c */ /* 0x000fc40001f61670 */
        /* <DEDUP_REMOVED lines=10> */
[----:B------:R-:W-:Y:S02]  /*7630*/  FMNMX.FTZ R11, R45, R10, !PT ;  /* 0x0000000a2d0b7209 */ /* 0x000fe40007810000 */
[----:B------:R-:W-:-:S02]  /*7640*/  FSEL R30, R30, -INF , !P5 ;  /* 0xff8000001e1e7808 */ /* 0x000fc40006800000 */
[----:B------:R-:W-:Y:S02]  /*7650*/  FMNMX.FTZ R10, R50, R11, !PT ;  /* 0x0000000b320a7209 */ /* 0x000fe40007810000 */
[----:B------:R-:W-:Y:S02]  /*7660*/  ISETP.GT.AND P5, PT, R81, RZ, P2 ;  /* 0x000000ff5100720c */ /* 0x000fe400017a4270 */
        /* <DEDUP_REMOVED lines=15> */
[----:B------:R-:W-:-:S02]  /*7760*/  ISETP.LT.OR P3, PT, R82, 0x22, P3 ;  /* 0x000000225200780c */ /* 0x000fc40001f61670 */
        /* <DEDUP_REMOVED lines=11> */
[----:B------:R-:W-:-:S05]  /*7820*/  FSEL R11, R79, RZ, P6 ;  /* 0x000000ff4f0b7208 */ /* 0x000fca0003000000 */
[--C-:B------:R-:W-:Y:S01]  /*7830*/  FFMA.FTZ R76, R46, UR34, -R11.reuse ;  /* 0x000000222e4c7c23 */ /* 0x100fe2000801080b */
[--C-:B------:R-:W-:Y:S01]  /*7840*/  FFMA.FTZ R80, R14, UR34, -R11.reuse ;  /* 0x000000220e507c23 */ /* 0x100fe2000801080b */
[----:B------:R-:W-:Y:S01]  /*7850*/  FSEL R14, R8, -INF , !P5 ;  /* 0xff800000080e7808 */ /* 0x000fe20006800000 */
[--C-:B------:R-:W-:Y:S01]  /*7860*/  FFMA.FTZ R79, R47, UR34, -R11.reuse ;  /* 0x000000222f4f7c23 */ /* 0x100fe2000801080b */
[----:B------:R-:W-:Y:S01]  /*7870*/  FSEL R46, R27, -INF , !P4 ;  /* 0xff8000001b2e7808 */ /* 0x000fe20006000000 */
[----:B------:R-:W-:Y:S01]  /*7880*/  MUFU.EX2 R8, R80 ;  /* 0x0000005000087308 */ /* 0x000fe20000000800 */
[----:B------:R-:W-:Y:S01]  /*7890*/  FSEL R47, R31, -INF , !P3 ;  /* 0xff8000001f2f7808 */ /* 0x000fe20005800000 */
[--C-:B------:R-:W-:Y:S01]  /*78a0*/  FFMA.FTZ R5, R5, UR34, -R11.reuse ;  /* 0x0000002205057c23 */ /* 0x100fe2000801080b */
[C---:B------:R-:W-:Y:S01]  /*78b0*/  ISETP.GT.AND P4, PT, R81.reuse, 0x28, P2 ;  /* 0x000000285100780c */ /* 0x040fe20001784270 */
[--C-:B------:R-:W-:Y:S01]  /*78c0*/  FFMA.FTZ R6, R6, UR34, -R11.reuse ;  /* 0x0000002206067c23 */ /* 0x100fe2000801080b */
[----:B------:R-:W-:Y:S01]  /*78d0*/  ISETP.GT.AND P3, PT, R81, 0x29, P2 ;  /* 0x000000295100780c */ /* 0x000fe20001764270 */
[--C-:B------:R-:W-:Y:S01]  /*78e0*/  FFMA.FTZ R15, R15, UR34, -R11.reuse ;  /* 0x000000220f0f7c23 */ /* 0x100fe2000801080b */
[C---:B------:R-:W-:Y:S01]  /*78f0*/  ISETP.LT.OR P4, PT, R82.reuse, 0x29, P4 ;  /* 0x000000295200780c */ /* 0x040fe20002781670 */
[----:B------:R0:W-:Y:S01]  /*7900*/  MUFU.EX2 R27, R76 ;  /* 0x0000004c001b7308 */ /* 0x0001e20000000800 */
[----:B------:R-:W-:Y:S01]  /*7910*/  ISETP.LT.OR P5, PT, R82, 0x2a, P3 ;  /* 0x0000002a5200780c */ /* 0x000fe20001fa1670 */
[--C-:B------:R-:W-:Y:S01]  /*7920*/  FFMA.FTZ R24, R24, UR34, -R11.reuse ;  /* 0x0000002218187c23 */ /* 0x100fe2000801080b */
[----:B------:R-:W-:Y:S01]  /*7930*/  FSEL R34, R34, -INF , !P4 ;  /* 0xff80000022227808 */ /* 0x000fe20006000000 */
[--C-:B------:R-:W-:Y:S01]  /*7940*/  FFMA.FTZ R25, R25, UR34, -R11.reuse ;  /* 0x0000002219197c23 */ /* 0x100fe2000801080b */
[C---:B------:R-:W-:Y:S01]  /*7950*/  ISETP.GT.AND P4, PT, R81.reuse, 0x30, P2 ;  /* 0x000000305100780c */ /* 0x040fe20001784270 */
[--C-:B------:R-:W-:Y:S01]  /*7960*/  FFMA.FTZ R28, R28, UR34, -R11.reuse ;  /* 0x000000221c1c7c23 */ /* 0x100fe2000801080b */
[----:B------:R-:W-:Y:S01]  /*7970*/  ISETP.GT.AND P3, PT, R81, 0x31, P2 ;  /* 0x000000315100780c */ /* 0x000fe20001764270 */
[----:B------:R1:W-:Y:S01]  /*7980*/  MUFU.EX2 R31, R79 ;  /* 0x0000004f001f7308 */ /* 0x0003e20000000800 */
[----:B0-----:R-:W-:Y:S01]  /*7990*/  FMNMX.FTZ R76, R14, R7, !PT ;  /* 0x000000070e4c7209 */ /* 0x001fe20007810000 */
[--C-:B------:R-:W-:Y:S01]  /*79a0*/  FFMA.FTZ R29, R29, UR34, -R11.reuse ;  /* 0x000000221d1d7c23 */ /* 0x100fe2000801080b */
[----:B------:R-:W-:Y:S01]  /*79b0*/  FSEL R35, R35, -INF , !P5 ;  /* 0xff80000023237808 */ /* 0x000fe20006800000 */
[--C-:B------:R-:W-:Y:S01]  /*79c0*/  FFMA.FTZ R32, R32, UR34, -R11.reuse ;  /* 0x0000002220207c23 */ /* 0x100fe2000801080b */
[----:B------:R-:W-:Y:S01]  /*79d0*/  ISETP.LT.OR P4, PT, R82, 0x31, P4 ;  /* 0x000000315200780c */ /* 0x000fe20002781670 */
[--C-:B------:R-:W-:Y:S01]  /*79e0*/  FFMA.FTZ R33, R33, UR34, -R11.reuse ;  /* 0x0000002221217c23 */ /* 0x100fe2000801080b */
[----:B------:R-:W-:Y:S01]  /*79f0*/  ISETP.GT.AND P5, PT, R81, 0x38, P2 ;  /* 0x000000385100780c */ /* 0x000fe200017a4270 */
[--C-:B------:R-:W-:Y:S01]  /*7a00*/  FFMA.FTZ R36, R36, UR34, -R11.reuse ;  /* 0x0000002224247c23 */ /* 0x100fe2000801080b */
[----:B-1----:R-:W-:Y:S01]  /*7a10*/  FMNMX.FTZ R79, R9, R76, !PT ;  /* 0x0000004c094f7209 */ /* 0x002fe20007810000 */
        /* <DEDUP_REMOVED lines=13> */
[----:B------:R-:W-:Y:S01]  /*7af0*/  FSEL R39, R39, -INF , !P3 ;  /* 0xff80000027277808 */ /* 0x000fe20005800000 */
[--C-:B------:R-:W-:Y:S01]  /*7b00*/  FFMA.FTZ R54, R54, UR34, -R11.reuse ;  /* 0x0000002236367c23 */ /* 0x100fe2000801080b */
[----:B------:R-:W-:Y:S01]  /*7b10*/  FMNMX.FTZ R79, R21, R76, !PT ;  /* 0x0000004c154f7209 */ /* 0x000fe20007810000 */
[--C-:B------:R-:W-:Y:S01]  /*7b20*/  FFMA.FTZ R55, R55, UR34, -R11.reuse ;  /* 0x0000002237377c23 */ /* 0x100fe2000801080b */
[----:B------:R-:W-:Y:S01]  /*7b30*/  ISETP.LT.OR P5, PT, R82, 0x39, P5 ;  /* 0x000000395200780c */ /* 0x000fe20002fa1670 */
        /* <DEDUP_REMOVED lines=13> */
[----:B------:R-:W-:Y:S01]  /*7c10*/  FMNMX.FTZ R79, R47, R76, !PT ;  /* 0x0000004c2f4f7209 */ /* 0x000fe20007810000 */
[----:B------:R-:W-:Y:S01]  /*7c20*/  MUFU.EX2 R5, R5 ;  /* 0x0000000500057308 */ /* 0x000fe20000000800 */
[----:B------:R-:W-:-:S02]  /*7c30*/  ISETP.GT.AND P5, PT, R81, 0x41, P2 ;  /* 0x000000415100780c */ /* 0x000fc400017a4270 */
[----:B------:R-:W-:Y:S02]  /*7c40*/  FMNMX.FTZ R76, R34, R79, !PT ;  /* 0x0000004f224c7209 */ /* 0x000fe40007810000 */
[----:B------:R-:W-:Y:S02]  /*7c50*/  FSEL R43, R43, -INF , !P4 ;  /* 0xff8000002b2b7808 */ /* 0x000fe40006000000 */
[----:B------:R-:W-:Y:S01]  /*7c60*/  FMNMX.FTZ R79, R35, R76, !PT ;  /* 0x0000004c234f7209 */ /* 0x000fe20007810000 */
[----:B------:R-:W-:Y:S01]  /*7c70*/  MUFU.EX2 R6, R6 ;  /* 0x0000000600067308 */ /* 0x000fe20000000800 */
[----:B------:R-:W-:Y:S02]  /*7c80*/  ISETP.LT.OR P3, PT, R82, 0x41, P3 ;  /* 0x000000415200780c */ /* 0x000fe40001f61670 */
[----:B------:R-:W-:Y:S02]  /*7c90*/  FMNMX.FTZ R76, R38, R79, !PT ;  /* 0x0000004f264c7209 */ /* 0x000fe40007810000 */
[----:B------:R-:W-:-:S02]  /*7ca0*/  ISETP.GT.AND P4, PT, R81, 0x48, P2 ;  /* 0x000000485100780c */ /* 0x000fc40001784270 */
[----:B------:R-:W-:Y:S01]  /*7cb0*/  FMNMX.FTZ R79, R39, R76, !PT ;  /* 0x0000004c274f7209 */ /* 0x000fe20007810000 */
[----:B------:R-:W-:Y:S01]  /*7cc0*/  MUFU.EX2 R15, R15 ;  /* 0x0000000f000f7308 */ /* 0x000fe20000000800 */
[----:B------:R-:W-:Y:S02]  /*7cd0*/  ISETP.LT.OR P5, PT, R82, 0x42, P5 ;  /* 0x000000425200780c */ /* 0x000fe40002fa1670 */
[----:B------:R-:W-:Y:S02]  /*7ce0*/  FMNMX.FTZ R76, R42, R79, !PT ;  /* 0x0000004f2a4c7209 */ /* 0x000fe40007810000 */
[----:B------:R-:W-:Y:S02]  /*7cf0*/  FSEL R48, R48, -INF , !P3 ;  /* 0xff80000030307808 */ /* 0x000fe40005800000 */
[----:B------:R-:W-:Y:S01]  /*7d00*/  FMNMX.FTZ R79, R43, R76, !PT ;  /* 0x0000004c2b4f7209 */ /* 0x000fe20007810000 */
[----:B------:R-:W-:Y:S01]  /*7d10*/  MUFU.EX2 R24, R24 ;  /* 0x0000001800187308 */ /* 0x000fe20000000800 */
[----:B------:R-:W-:-:S02]  /*7d20*/  ISETP.GT.AND P3, PT, R81, 0x49, P2 ;  /* 0x000000495100780c */ /* 0x000fc40001764270 */
[----:B------:R-:W-:Y:S02]  /*7d30*/  FSEL R49, R49, -INF , !P5 ;  /* 0xff80000031317808 */ /* 0x000fe40006800000 */
[----:B------:R-:W-:Y:S02]  /*7d40*/  ISETP.LT.OR P4, PT, R82, 0x49, P4 ;  /* 0x000000495200780c */ /* 0x000fe40002781670 */
[----:B------:R-:W-:Y:S01]  /*7d50*/  FMNMX.FTZ R76, R48, R79, !PT ;  /* 0x0000004f304c7209 */ /* 0x000fe20007810000 */
[----:B------:R-:W-:Y:S01]  /*7d60*/  MUFU.EX2 R25, R25 ;  /* 0x0000001900197308 */ /* 0x000fe20000000800 */
[----:B------:R-:W-:Y:S02]  /*7d70*/  ISETP.GT.AND P5, PT, R81, 0x50, P2 ;  /* 0x000000505100780c */ /* 0x000fe400017a4270 */
[----:B------:R-:W-:Y:S02]  /*7d80*/  ISETP.LT.OR P3, PT, R82, 0x4a, P3 ;  /* 0x0000004a5200780c */ /* 0x000fe40001f61670 */
[----:B------:R-:W-:-:S02]  /*7d90*/  FSEL R52, R52, -INF , !P4 ;  /* 0xff80000034347808 */ /* 0x000fc40006000000 */
[----:B------:R-:W-:Y:S01]  /*7da0*/  FMNMX.FTZ R79, R49, R76, !PT ;  /* 0x0000004c314f7209 */ /* 0x000fe20007810000 */
[----:B------:R-:W-:Y:S01]  /*7db0*/  MUFU.EX2 R28, R28 ;  /* 0x0000001c001c7308 */ /* 0x000fe20000000800 */
[----:B------:R-:W-:Y:S02]  /*7dc0*/  ISETP.GT.AND P4, PT, R81, 0x51, P2 ;  /* 0x000000515100780c */ /* 0x000fe40001784270 */
[----:B------:R-:W-:Y:S02]  /*7dd0*/  FSEL R53, R53, -INF , !P3 ;  /* 0xff80000035357808 */ /* 0x000fe40005800000 */
[----:B------:R-:W-:Y:S02]  /*7de0*/  ISETP.LT.OR P5, PT, R82, 0x51, P5 ;  /* 0x000000515200780c */ /* 0x000fe40002fa1670 */
[----:B------:R-:W-:Y:S01]  /*7df0*/  FMNMX.FTZ R76, R52, R79, !PT ;  /* 0x0000004f344c7209 */ /* 0x000fe20007810000 */
[----:B------:R-:W-:Y:S01]  /*7e00*/  MUFU.EX2 R29, R29 ;  /* 0x0000001d001d7308 */ /* 0x000fe20000000800 */
[----:B------:R-:W-:-:S02]  /*7e10*/  ISETP.GT.AND P3, PT, R81, 0x58, P2 ;  /* 0x000000585100780c */ /* 0x000fc40001764270 */
[----:B------:R-:W-:Y:S02]  /*7e20*/  ISETP.LT.OR P4, PT, R82, 0x52, P4 ;  /* 0x000000525200780c */ /* 0x000fe40002781670 */
[----:B------:R-:W-:Y:S02]  /*7e30*/  FSEL R56, R56, -INF , !P5 ;  /* 0xff80000038387808 */ /* 0x000fe40006800000 */
[----:B------:R-:W-:Y:S01]  /*7e40*/  FMNMX.FTZ R79, R53, R76, !PT ;  /* 0x0000004c354f7209 */ /* 0x000fe20007810000 */
[----:B------:R-:W-:Y:S01]  /*7e50*/  MUFU.EX2 R32, R32 ;  /* 0x0000002000207308 */ /* 0x000fe20000000800 */
[----:B------:R-:W-:Y:S02]  /*7e60*/  ISETP.GT.AND P5, PT, R81, 0x59, P2 ;  /* 0x000000595100780c */ /* 0x000fe400017a4270 */
[----:B------:R-:W-:Y:S02]  /*7e70*/  FSEL R57, R57, -INF , !P4 ;  /* 0xff80000039397808 */ /* 0x000fe40006000000 */
[----:B------:R-:W-:-:S02]  /*7e80*/  ISETP.LT.OR P3, PT, R82, 0x59, P3 ;  /* 0x000000595200780c */ /* 0x000fc40001f61670 */
[----:B------:R-:W-:Y:S01]  /*7e90*/  FMNMX.FTZ R76, R56, R79, !PT ;  /* 0x0000004f384c7209 */ /* 0x000fe20007810000 */
[----:B------:R-:W-:Y:S01]  /*7ea0*/  MUFU.EX2 R33, R33 ;  /* 0x0000002100217308 */ /* 0x000fe20000000800 */
[----:B------:R-:W-:Y:S02]  /*7eb0*/  ISETP.GT.AND P4, PT, R81, 0x60, P2 ;  /* 0x000000605100780c */ /* 0x000fe40001784270 */
[----:B------:R-:W-:Y:S02]  /*7ec0*/  ISETP.LT.OR P5, PT, R82, 0x5a, P5 ;  /* 0x0000005a5200780c */ /* 0x000fe40002fa1670 */
[----:B------:R-:W-:Y:S02]  /*7ed0*/  FSEL R60, R60, -INF , !P3 ;  /* 0xff8000003c3c7808 */ /* 0x000fe40005800000 */
[----:B------:R-:W-:Y:S01]  /*7ee0*/  FMNMX.FTZ R79, R57, R76, !PT ;  /* 0x0000004c394f7209 */ /* 0x000fe20007810000 */
[----:B------:R-:W-:Y:S01]  /*7ef0*/  MUFU.EX2 R36, R36 ;  /* 0x0000002400247308 */ /* 0x000fe20000000800 */
[----:B------:R-:W-:-:S02]  /*7f00*/  ISETP.LT.OR P4, PT, R82, 0x61, P4 ;  /* 0x000000615200780c */ /* 0x000fc40002781670 */
[----:B------:R-:W-:Y:S02]  /*7f10*/  ISETP.GT.AND P3, PT, R81, 0x61, P2 ;  /* 0x000000615100780c */ /* 0x000fe40001764270 */
[----:B------:R-:W-:Y:S02]  /*7f20*/  FSEL R61, R61, -INF , !P5 ;  /* 0xff8000003d3d7808 */ /* 0x000fe40006800000 */
[----:B------:R-:W-:Y:S01]  /*7f30*/  FMNMX.FTZ R76, R60, R79, !PT ;  /* 0x0000004f3c4c7209 */ /* 0x000fe20007810000 */
[----:B------:R-:W-:Y:S01]  /*7f40*/  MUFU.EX2 R37, R37 ;  /* 0x0000002500257308 */ /* 0x000fe20000000800 */
[----:B------:R-:W-:Y:S02]  /*7f50*/  FSEL R64, R64, -INF , !P4 ;  /* 0xff80000040407808 */ /* 0x000fe40006000000 */
[C---:B------:R-:W-:Y:S02]  /*7f60*/  ISETP.GT.AND P4, PT, R81.reuse, 0x69, P2 ;  /* 0x000000695100780c */ /* 0x040fe40001784270 */
[----:B------:R-:W-:-:S02]  /*7f70*/  ISETP.GT.AND P5, PT, R81, 0x68, P2 ;  /* 0x000000685100780c */ /* 0x000fc400017a4270 */
[C---:B------:R-:W-:Y:S01]  /*7f80*/  ISETP.LT.OR P3, PT, R82.reuse, 0x62, P3 ;  /* 0x000000625200780c */ /* 0x040fe20001f61670 */
[----:B------:R-:W-:Y:S01]  /*7f90*/  MUFU.EX2 R40, R40 ;  /* 0x0000002800287308 */ /* 0x000fe20000000800 */
[----:B------:R-:W-:Y:S02]  /*7fa0*/  FMNMX.FTZ R79, R61, R76, !PT ;  /* 0x0000004c3d4f7209 */ /* 0x000fe40007810000 */
[C---:B------:R-:W-:Y:S02]  /*7fb0*/  ISETP.LT.OR P4, PT, R82.reuse, 0x6a, P4 ;  /* 0x0000006a5200780c */ /* 0x040fe40002781670 */
[----:B------:R-:W-:Y:S02]  /*7fc0*/  FSEL R65, R65, -INF , !P3 ;  /* 0xff80000041417808 */ /* 0x000fe40005800000 */
[----:B------:R-:W-:Y:S01]  /*7fd0*/  ISETP.LT.OR P5, PT, R82, 0x69, P5 ;  /* 0x000000695200780c */ /* 0x000fe20002fa1670 */
[----:B------:R-:W-:Y:S01]  /*7fe0*/  MUFU.EX2 R41, R41 ;  /* 0x0000002900297308 */ /* 0x000fe20000000800 */
[----:B------:R-:W-:-:S02]  /*7ff0*/  FMNMX.FTZ R80, R64, R79, !PT ;  /* 0x0000004f40507209 */ /* 0x000fc40007810000 */
[----:B------:R-:W-:Y:S02]  /*8000*/  ISETP.GT.AND P3, PT, R81, 0x70, P2 ;  /* 0x000000705100780c */ /* 0x000fe40001764270 */
[----:B------:R-:W-:Y:S02]  /*8010*/  FSEL R76, R69, -INF , !P4 ;  /* 0xff800000454c7808 */ /* 0x000fe40006000000 */
[----:B------:R-:W-:Y:S01]  /*8020*/  FSEL R68, R68, -INF , !P5 ;  /* 0xff80000044447808 */ /* 0x000fe20006800000 */
[----:B------:R-:W-:Y:S01]  /*8030*/  MUFU.EX2 R44, R44 ;  /* 0x0000002c002c7308 */ /* 0x000fe20000000800 */
[----:B------:R-:W-:Y:S02]  /*8040*/  FMNMX.FTZ R69, R65, R80, !PT ;  /* 0x0000005041457209 */ /* 0x000fe40007810000 */
[----:B------:R-:W-:Y:S02]  /*8050*/  ISETP.LT.OR P3, PT, R82, 0x71, P3 ;  /* 0x000000715200780c */ /* 0x000fe40001f61670 */
[----:B------:R-:W-:-:S02]  /*8060*/  ISETP.GT.AND P5, PT, R81, 0x71, P2 ;  /* 0x000000715100780c */ /* 0x000fc400017a4270 */
[----:B------:R-:W-:Y:S01]  /*8070*/  FMNMX.FTZ R69, R68, R69, !PT ;  /* 0x0000004544457209 */ /* 0x000fe20007810000 */
[----:B------:R-:W-:Y:S01]  /*8080*/  MUFU.EX2 R45, R45 ;  /* 0x0000002d002d7308 */ /* 0x000fe20000000800 */
[----:B------:R-:W-:Y:S02]  /*8090*/  FSEL R79, R72, -INF , !P3 ;  /* 0xff800000484f7808 */ /* 0x000fe40005800000 */
[C---:B------:R-:W-:Y:S02]  /*80a0*/  ISETP.GT.AND P4, PT, R81.reuse, 0x78, P2 ;  /* 0x000000785100780c */ /* 0x040fe40001784270 */
[----:B------:R-:W-:Y:S02]  /*80b0*/  ISETP.LT.OR P5, PT, R82, 0x72, P5 ;  /* 0x000000725200780c */ /* 0x000fe40002fa1670 */
[----:B------:R-:W-:Y:S01]  /*80c0*/  FMNMX.FTZ R72, R76, R69, !PT ;  /* 0x000000454c487209 */ /* 0x000fe20007810000 */
[----:B------:R-:W-:Y:S01]  /*80d0*/  MUFU.EX2 R50, R50 ;  /* 0x0000003200327308 */ /* 0x000fe20000000800 */
[----:B------:R-:W-:-:S02]  /*80e0*/  ISETP.GT.AND P2, PT, R81, 0x79, P2 ;  /* 0x000000795100780c */ /* 0x000fc40001744270 */
[C---:B------:R-:W-:Y:S02]  /*80f0*/  ISETP.LT.OR P4, PT, R82.reuse, 0x79, P4 ;  /* 0x000000795200780c */ /* 0x040fe40002781670 */
[----:B------:R-:W-:Y:S02]  /*8100*/  FSEL R80, R73, -INF , !P5 ;  /* 0xff80000049507808 */ /* 0x000fe40006800000 */
[----:B------:R-:W-:Y:S01]  /*8110*/  FMNMX.FTZ R69, R79, R72, !PT ;  /* 0x000000484f457209 */ /* 0x000fe20007810000 */
[----:B------:R-:W-:Y:S01]  /*8120*/  MUFU.EX2 R51, R51 ;  /* 0x0000003300337308 */ /* 0x000fe20000000800 */
[----:B------:R-:W-:Y:S01]  /*8130*/  ISETP.LT.OR P2, PT, R82, 0x7a, P2 ;  /* 0x0000007a5200780c */ /* 0x000fe20001741670 */
[----:B------:R-:W-:Y:S01]  /*8140*/  FFMA.FTZ R82, R77, UR34, -R11 ;  /* 0x000000224d527c23 */ /* 0x000fe2000801080b */
[----:B------:R-:W-:Y:S02]  /*8150*/  FSEL R75, R75, -INF , !P4 ;  /* 0xff8000004b4b7808 */ /* 0x000fe40006000000 */
[----:B------:R-:W-:-:S02]  /*8160*/  FMNMX.FTZ R72, R80, R69, !PT ;  /* 0x0000004550487209 */ /* 0x000fc40007810000 */
[----:B------:R-:W-:Y:S01]  /*8170*/  FSEL R78, R78, -INF , !P2 ;  /* 0xff8000004e4e7808 */ /* 0x000fe20005000000 */
[----:B------:R-:W-:Y:S01]  /*8180*/  MUFU.EX2 R54, R54 ;  /* 0x0000003600367308 */ /* 0x000fe20000000800 */
[----:B------:R-:W-:Y:S02]  /*8190*/  FMNMX.FTZ R69, R75, R72, !PT ;  /* 0x000000484b457209 */ /* 0x000fe40007810000 */
[----:B------:R-:W-:Y:S02]  /*81a0*/  FSEL R81, R10, RZ, P6 ;  /* 0x000000ff0a517208 */ /* 0x000fe40003000000 */
[----:B------:R-:W-:-:S03]  /*81b0*/  FMNMX.FTZ R69, R78, R69, !PT ;  /* 0x000000454e457209 */ /* 0x000fc60007810000 */
[----:B------:R-:W-:Y:S01]  /*81c0*/  FADD.FTZ R81, -R81, R4 ;  /* 0x0000000451517221 */ /* 0x000fe20000010100 */
[----:B------:R-:W-:Y:S01]  /*81d0*/  MUFU.EX2 R55, R55 ;  /* 0x0000003700377308 */ /* 0x000fe20000000800 */
[----:B------:R-:W0:Y:S07]  /*81e0*/  SHFL.BFLY PT, R72, R69, 0x2, 0x1f ;  /* 0x0c401f0045487f89 */ /* 0x000e2e00000e0000 */
[----:B------:R-:W-:Y:S08]  /*81f0*/  MUFU.EX2 R58, R58 ;  /* 0x0000003a003a7308 */ /* 0x000ff00000000800 */
[----:B------:R-:W-:Y:S08]  /*8200*/  MUFU.EX2 R59, R59 ;  /* 0x0000003b003b7308 */ /* 0x000ff00000000800 */
[----:B------:R-:W-:Y:S01]  /*8210*/  MUFU.EX2 R62, R62 ;  /* 0x0000003e003e7308 */ /* 0x000fe20000000800 */
[----:B0-----:R-:W-:Y:S01]  /*8220*/  FMNMX.FTZ R72, R69, R72, !PT ;  /* 0x0000004845487209 */ /* 0x001fe20007810000 */
[--C-:B------:R-:W-:Y:S01]  /*8230*/  FFMA.FTZ R69, R70, UR34, -R11.reuse ;  /* 0x0000002246457c23 */ /* 0x100fe2000801080b */
[----:B------:R-:W-:-:S03]  /*8240*/  FFMA.FTZ R70, R74, UR34, -R11 ;  /* 0x000000224a467c23 */ /* 0x000fc6000801080b */
[----:B------:R-:W0:Y:S02]  /*8250*/  SHFL.BFLY PT, R73, R72, 0x1, 0x1f ;  /* 0x0c201f0048497f89 */ /* 0x000e2400000e0000 */
[----:B------:R-:W-:Y:S08]  /*8260*/  MUFU.EX2 R63, R63 ;  /* 0x0000003f003f7308 */ /* 0x000ff00000000800 */
[----:B------:R-:W-:Y:S08]  /*8270*/  MUFU.EX2 R66, R66 ;  /* 0x0000004200427308 */ /* 0x000ff00000000800 */
[----:B------:R-:W-:Y:S01]  /*8280*/  MUFU.EX2 R67, R67 ;  /* 0x0000004300437308 */ /* 0x000fe20000000800 */
[----:B0-----:R-:W-:Y:S01]  /*8290*/  FMNMX.FTZ R11, R72, R73, !PT ;  /* 0x00000049480b7209 */ /* 0x001fe20007810000 */
[----:B------:R-:W-:-:S06]  /*82a0*/  FMUL.FTZ R73, R81, UR34 ;  /* 0x0000002251497c20 */ /* 0x000fcc0008410000 */
[----:B------:R-:W-:Y:S01]  /*82b0*/  MUFU.EX2 R72, R82 ;  /* 0x0000005200487308 */ /* 0x000fe20000000800 */
[C---:B------:R-:W-:Y:S01]  /*82c0*/  FSETP.NEU.FTZ.AND P2, PT, R11.reuse, -INF , PT ;  /* 0xff8000000b00780b */ /* 0x040fe20003f5d000 */
[----:B------:R-:W-:-:S03]  /*82d0*/  FMUL.FTZ R77, R11, UR34 ;  /* 0x000000220b4d7c20 */ /* 0x000fc60008410000 */
[----:B------:R-:W-:Y:S02]  /*82e0*/  FSEL R4, R11, RZ, P2 ;  /* 0x000000ff0b047208 */ /* 0x000fe40001000000 */
[----:B------:R-:W-:Y:S01]  /*82f0*/  FSEL R77, R77, RZ, P2 ;  /* 0x000000ff4d4d7208 */ /* 0x000fe20001000000 */
[----:B------:R-:W0:Y:S01]  /*8300*/  MUFU.EX2 R73, R73 ;  /* 0x0000004900497308 */ /* 0x000e220000000800 */
[----:B------:R-:W-:Y:S01]  /*8310*/  ISETP.GT.AND P2, PT, R0, UR57, PT ;  /* 0x0000003900007c0c */ /* 0x000fe2000bf44270 */
[----:B------:R-:W-:Y:S01]  /*8320*/  FADD.FTZ R4, -R4, R7 ;  /* 0x0000000704047221 */ /* 0x000fe20000010100 */
[----:B------:R-:W-:Y:S02]  /*8330*/  VIADD R0, R0, 0xffffffff ;  /* 0xffffffff00007836 */ /* 0x000fe40000000000 */
[--C-:B------:R-:W-:Y:S01]  /*8340*/  FFMA.FTZ R84, R13, UR34, -R77.reuse ;  /* 0x000000220d547c23 */ /* 0x100fe2000801084d */
[--C-:B------:R-:W-:Y:S01]  /*8350*/  FFMA.FTZ R13, R20, UR34, -R77.reuse ;  /* 0x00000022140d7c23 */ /* 0x100fe2000801084d */
[--C-:B------:R-:W-:Y:S01]  /*8360*/  FFMA.FTZ R74, R14, UR34, -R77.reuse ;  /* 0x000000220e4a7c23 */ /* 0x100fe2000801084d */
[--C-:B------:R-:W-:Y:S01]  /*8370*/  FFMA.FTZ R20, R21, UR34, -R77.reuse ;  /* 0x0000002215147c23 */ /* 0x100fe2000801084d */
[--C-:B------:R-:W-:Y:S01]  /*8380*/  FFMA.FTZ R21, R26, UR34, -R77.reuse ;  /* 0x000000221a157c23 */ /* 0x100fe2000801084d */
[--C-:B------:R-:W-:Y:S01]  /*8390*/  FFMA.FTZ R26, R46, UR34, -R77.reuse ;  /* 0x000000222e1a7c23 */ /* 0x100fe2000801084d */
[----:B------:R-:W-:Y:S01]  /*83a0*/  FMUL.FTZ R4, R4, UR34 ;  /* 0x0000002204047c20 */ /* 0x000fe20008410000 */
[--C-:B------:R-:W-:Y:S01]  /*83b0*/  FFMA.FTZ R46, R30, UR34, -R77.reuse ;  /* 0x000000221e2e7c23 */ /* 0x100fe2000801084d */
[--C-:B------:R-:W-:Y:S01]  /*83c0*/  FFMA.FTZ R81, R9, UR34, -R77.reuse ;  /* 0x0000002209517c23 */ /* 0x100fe2000801084d */
[----:B------:R-:W-:Y:S01]  /*83d0*/  IMAD.U32 R30, RZ, RZ, UR46 ;  /* 0x0000002eff1e7e24 */ /* 0x000fe2000f8e00ff */
[----:B------:R-:W-:Y:S01]  /*83e0*/  MUFU.EX2 R74, R74 ;  /* 0x0000004a004a7308 */ /* 0x000fe20000000800 */
[--C-:B------:R-:W-:Y:S01]  /*83f0*/  FFMA.FTZ R12, R12, UR34, -R77.reuse ;  /* 0x000000220c0c7c23 */ /* 0x100fe2000801084d */
[----:B------:R-:W-:Y:S01]  /*8400*/  FFMA.FTZ R83, R35, UR34, -R77 ;  /* 0x0000002223537c23 */ /* 0x000fe2000801084d */
[----:B0-----:R-:W-:Y:S01]  /*8410*/  FFMA.FTZ R7, R73, R3, R5 ;  /* 0x0000000349077223 */ /* 0x001fe20000010005 */
[----:B------:R-:W-:Y:S01]  /*8420*/  @!P1 LEA R30, R30, UR42, 0x3 ;  /* 0x0000002a1e1e9c11 */ /* 0x000fe2000f8e18ff */
[--C-:B------:R-:W-:Y:S01]  /*8430*/  FFMA.FTZ R35, R43, UR34, -R77.reuse ;  /* 0x000000222b237c23 */ /* 0x100fe2000801084d */
[--C-:B------:R-:W-:Y:S01]  /*8440*/  FFMA.FTZ R43, R49, UR34, -R77.reuse ;  /* 0x00000022312b7c23 */ /* 0x100fe2000801084d */
[----:B------:R-:W-:Y:S01]  /*8450*/  FFMA.FTZ R47, R47, UR34, -R77 ;  /* 0x000000222f2f7c23 */ /* 0x000fe2000801084d */
[----:B------:R0:W1:Y:S01]  /*8460*/  MUFU.EX2 R9, R4 ;  /* 0x0000000400097308 */ /* 0x0000620000000800 */
[----:B------:R-:W-:-:S02]  /*8470*/  @!P1 VIADD R30, R30, 0x2d860 ;  /* 0x0002d8601e1e9836 */ /* 0x000fc40000000000 */
[--C-:B------:R-:W-:Y:S01]  /*8480*/  FFMA.FTZ R34, R34, UR34, -R77.reuse ;  /* 0x0000002222227c23 */ /* 0x100fe2000801084d */
[--C-:B------:R-:W-:Y:S01]  /*8490*/  FFMA.FTZ R14, R39, UR34, -R77.reuse ;  /* 0x00000022270e7c23 */ /* 0x100fe2000801084d */
[--C-:B------:R-:W-:Y:S01]  /*84a0*/  FFMA.FTZ R39, R42, UR34, -R77.reuse ;  /* 0x000000222a277c23 */ /* 0x100fe2000801084d */
[--C-:B------:R-:W-:Y:S01]  /*84b0*/  FFMA.FTZ R42, R48, UR34, -R77.reuse ;  /* 0x00000022302a7c23 */ /* 0x100fe2000801084d */
[----:B------:R-:W-:Y:S01]  /*84c0*/  @!P1 PRMT R30, RZ, 0x654, R30 ;  /* 0x00000654ff1e9816 */ /* 0x000fe2000000001e */
[----:B------:R-:W-:Y:S01]  /*84d0*/  FFMA.FTZ R48, R53, UR34, -R77 ;  /* 0x0000002235307c23 */ /* 0x000fe2000801084d */
[----:B------:R-:W2:Y:S01]  /*84e0*/  MUFU.EX2 R81, R81 ;  /* 0x0000005100517308 */ /* 0x000ea20000000800 */
[----:B0-----:R-:W-:Y:S01]  /*84f0*/  FADD.FTZ R4, R6, R7 ;  /* 0x0000000706047221 */ /* 0x001fe20000010000 */
[----:B------:R0:W-:Y:S01]  /*8500*/  @!P1 SYNCS.ARRIVE.TRANS64.RED.A1T0 RZ, [R30+URZ], RZ ;  /* 0x000000ff1eff99a7 */ /* 0x0001e2000810043f */
[--C-:B------:R-:W-:Y:S01]  /*8510*/  FFMA.FTZ R3, R52, UR34, -R77.reuse ;  /* 0x0000002234037c23 */ /* 0x100fe2000801084d */
[--C-:B------:R-:W-:Y:S01]  /*8520*/  FFMA.FTZ R57, R57, UR34, -R77.reuse ;  /* 0x0000002239397c23 */ /* 0x100fe2000801084d */
[--C-:B------:R-:W-:Y:S01]  /*8530*/  FFMA.FTZ R52, R61, UR34, -R77.reuse ;  /* 0x000000223d347c23 */ /* 0x100fe2000801084d */
[--C-:B------:R-:W-:Y:S01]  /*8540*/  FFMA.FTZ R65, R65, UR34, -R77.reuse ;  /* 0x0000002241417c23 */ /* 0x100fe2000801084d */
[--C-:B------:R-:W-:Y:S01]  /*8550*/  FFMA.FTZ R68, R68, UR34, -R77.reuse ;  /* 0x0000002244447c23 */ /* 0x100fe2000801084d */
[----:B------:R3:W4:Y:S01]  /*8560*/  MUFU.EX2 R82, R12 ;  /* 0x0000000c00527308 */ /* 0x0007220000000800 */
[----:B-1----:R-:W-:Y:S01]  /*8570*/  FFMA.FTZ R2, R9, R2, R74 ;  /* 0x0000000209027223 */ /* 0x002fe2000001004a */
[----:B0-----:R-:W-:Y:S01]  /*8580*/  FADD.FTZ R30, R27, R4 ;  /* 0x000000041b1e7221 */ /* 0x001fe20000010000 */
[----:B------:R-:W-:Y:S01]  /*8590*/  F2FP.BF16.F32.PACK_AB R4, R6, R5 ;  /* 0x000000050604723e */ /* 0x000fe200000010ff */
[--C-:B------:R-:W-:Y:S01]  /*85a0*/  FFMA.FTZ R76, R76, UR34, -R77.reuse ;  /* 0x000000224c4c7c23 */ /* 0x100fe2000801084d */
[C---:B------:R-:W-:Y:S01]  /*85b0*/  F2FP.BF16.F32.PACK_AB R6, R31.reuse, R27 ;  /* 0x0000001b1f06723e */ /* 0x040fe200000010ff */
[----:B------:R-:W-:Y:S01]  /*85c0*/  FADD.FTZ R49, R31, R30 ;  /* 0x0000001e1f317221 */ /* 0x000fe20000010000 */
[--C-:B------:R-:W-:Y:S01]  /*85d0*/  FFMA.FTZ R79, R79, UR34, -R77.reuse ;  /* 0x000000224f4f7c23 */ /* 0x100fe2000801084d */
[----:B------:R-:W0:Y:S01]  /*85e0*/  MUFU.EX2 R84, R84 ;  /* 0x0000005400547308 */ /* 0x000e220000000800 */
[----:B--2---:R-:W-:Y:S01]  /*85f0*/  FADD.FTZ R5, R81, R2 ;  /* 0x0000000251057221 */ /* 0x004fe20000010000 */
[----:B---3--:R-:W-:Y:S01]  /*8600*/  FFMA.FTZ R12, R38, UR34, -R77 ;  /* 0x00000022260c7c23 */ /* 0x008fe2000801084d */
[----:B------:R-:W-:Y:S01]  /*8610*/  FADD.FTZ R38, R8, R49 ;  /* 0x0000003108267221 */ /* 0x000fe20000010000 */
[--C-:B------:R-:W-:Y:S01]  /*8620*/  FFMA.FTZ R2, R56, UR34, -R77.reuse ;  /* 0x0000002238027c23 */ /* 0x100fe2000801084d */
[--C-:B------:R-:W-:Y:S01]  /*8630*/  FFMA.FTZ R49, R64, UR34, -R77.reuse ;  /* 0x0000002240317c23 */ /* 0x100fe2000801084d */
[----:B------:R-:W-:Y:S01]  /*8640*/  FFMA.FTZ R80, R80, UR34, -R77 ;  /* 0x0000002250507c23 */ /* 0x000fe2000801084d */
[----:B------:R-:W-:Y:S01]  /*8650*/  FADD.FTZ R27, R15, R38 ;  /* 0x000000260f1b7221 */ /* 0x000fe20000010000 */
[----:B------:R-:W1:Y:S01]  /*8660*/  MUFU.EX2 R13, R13 ;  /* 0x0000000d000d7308 */ /* 0x000e620000000800 */
[----:B----4-:R-:W-:Y:S01]  /*8670*/  FADD.FTZ R7, R82, R5 ;  /* 0x0000000552077221 */ /* 0x010fe20000010000 */
[----:B------:R-:W-:Y:S01]  /*8680*/  F2FP.BF16.F32.PACK_AB R5, R81, R74 ;  /* 0x0000004a5105723e */ /* 0x000fe200000010ff */
[----:B------:R-:W-:Y:S01]  /*8690*/  FADD.FTZ R38, R24, R27 ;  /* 0x0000001b18267221 */ /* 0x000fe20000010000 */
[--C-:B------:R-:W-:Y:S01]  /*86a0*/  FFMA.FTZ R27, R60, UR34, -R77.reuse ;  /* 0x000000223c1b7c23 */ /* 0x100fe2000801084d */
[--C-:B------:R-:W-:Y:S01]  /*86b0*/  FFMA.FTZ R75, R75, UR34, -R77.reuse ;  /* 0x000000224b4b7c23 */ /* 0x100fe2000801084d */
[----:B------:R-:W-:Y:S01]  /*86c0*/  FFMA.FTZ R77, R78, UR34, -R77 ;  /* 0x000000224e4d7c23 */ /* 0x000fe2000801084d */
[----:B------:R-:W-:Y:S01]  /*86d0*/  FADD.FTZ R53, R25, R38 ;  /* 0x0000002619357221 */ /* 0x000fe20000010000 */
[----:B------:R-:W2:Y:S01]  /*86e0*/  MUFU.EX2 R20, R20 ;  /* 0x0000001400147308 */ /* 0x000ea20000000800 */
[C---:B0-----:R-:W-:Y:S01]  /*86f0*/  FADD.FTZ R30, R84.reuse, R7 ;  /* 0x00000007541e7221 */ /* 0x041fe20000010000 */
[----:B------:R-:W-:Y:S01]  /*8700*/  F2FP.BF16.F32.PACK_AB R7, R84, R82 ;  /* 0x000000525407723e */ /* 0x000fe200000010ff */
[----:B------:R-:W-:Y:S01]  /*8710*/  UMOV UR46, UR56 ;  /* 0x00000038002e7c82 */ /* 0x000fe20008000000 */
[----:B------:R-:W-:Y:S01]  /*8720*/  F2FP.BF16.F32.PACK_AB R56, R55, R54 ;  /* 0x000000363738723e */ /* 0x000fe200000010ff */
[-C--:B------:R-:W-:Y:S01]  /*8730*/  FMUL.FTZ R88, R88, R73.reuse ;  /* 0x0000004958587220 */ /* 0x080fe20000410000 */
[----:B------:R-:W-:Y:S01]  /*8740*/  F2FP.BF16.F32.PACK_AB R64, R63, R62 ;  /* 0x0000003e3f40723e */ /* 0x000fe200000010ff */
[----:B------:R0:W-:Y:S01]  /*8750*/  STSM.16.M88.4 [R17+0x21800], R4 ;  /* 0x0218000411007844 */ /* 0x0001e20000000200 */
[----:B------:R-:W3:Y:S01]  /*8760*/  MUFU.EX2 R21, R21 ;  /* 0x0000001500157308 */ /* 0x000ee20000000800 */
[----:B-1----:R-:W-:Y:S01]  /*8770*/  FADD.FTZ R31, R13, R30 ;  /* 0x0000001e0d1f7221 */ /* 0x002fe20000010000 */
[-C--:B------:R-:W-:Y:S01]  /*8780*/  FMUL.FTZ R89, R89, R73.reuse ;  /* 0x0000004959597220 */ /* 0x080fe20000410000 */
        /* <DEDUP_REMOVED lines=12> */
[----:B0-----:R-:W-:Y:S01]  /*8850*/  F2FP.BF16.F32.PACK_AB R4, R15, R8 ;  /* 0x000000080f04723e */ /* 0x001fe200000010ff */
[----:B------:R-:W0:Y:S01]  /*8860*/  MUFU.EX2 R46, R46 ;  /* 0x0000002e002e7308 */ /* 0x000e220000000800 */
[----:B---3--:R-:W-:Y:S01]  /*8870*/  FADD.FTZ R31, R21, R30 ;  /* 0x0000001e151f7221 */ /* 0x008fe20000010000 */
[----:B------:R-:W-:Y:S01]  /*8880*/  FADD.FTZ R30, R28, R53 ;  /* 0x000000351c1e7221 */ /* 0x000fe20000010000 */
[----:B------:R-:W-:Y:S01]  /*8890*/  F2FP.BF16.F32.PACK_AB R6, R25, R24 ;  /* 0x000000181906723e */ /* 0x000fe200000010ff */
[----:B------:R-:W-:Y:S01]  /*88a0*/  FMUL.FTZ R112, R112, R73 ;  /* 0x0000004970707220 */ /* 0x000fe20000410000 */
[----:B------:R-:W-:Y:S01]  /*88b0*/  F2FP.BF16.F32.PACK_AB R5, R20, R13 ;  /* 0x0000000d1405723e */ /* 0x000fe200000010ff */
[C---:B------:R-:W-:Y:S01]  /*88c0*/  FADD.FTZ R53, R29.reuse, R30 ;  /* 0x0000001e1d357221 */ /* 0x040fe20000010000 */
[----:B------:R-:W-:Y:S01]  /*88d0*/  F2FP.BF16.F32.PACK_AB R28, R29, R28 ;  /* 0x0000001c1d1c723e */ /* 0x000fe200000010ff */
[----:B------:R-:W2:Y:S01]  /*88e0*/  MUFU.EX2 R47, R47 ;  /* 0x0000002f002f7308 */ /* 0x000ea20000000800 */
        /* <DEDUP_REMOVED lines=8> */
[----:B0-----:R-:W-:Y:S01]  /*8970*/  FADD.FTZ R30, R46, R31 ;  /* 0x0000001f2e1e7221 */ /* 0x001fe20000010000 */
[----:B------:R-:W-:Y:S01]  /*8980*/  FADD.FTZ R38, R36, R53 ;  /* 0x0000003524267221 */ /* 0x000fe20000010000 */
[----:B------:R0:W-:Y:S01]  /*8990*/  STSM.16.M88.4 [R22], R4 ;  /* 0x0000000416007844 */ /* 0x0001e20000000200 */
[C---:B------:R-:W-:Y:S01]  /*89a0*/  F2FP.BF16.F32.PACK_AB R36, R37.reuse, R36 ;  /* 0x000000242524723e */ /* 0x040fe200000010ff */
[-C--:B------:R-:W-:Y:S01]  /*89b0*/  FMUL.FTZ R120, R120, R73.reuse ;  /* 0x0000004978787220 */ /* 0x080fe20000410000 */
[----:B------:R-:W-:Y:S01]  /*89c0*/  FADD.FTZ R53, R37, R38 ;  /* 0x0000002625357221 */ /* 0x000fe20000010000 */
[----:B------:R-:W-:Y:S01]  /*89d0*/  F2FP.BF16.F32.PACK_AB R38, R41, R40 ;  /* 0x000000282926723e */ /* 0x000fe200000010ff */
[----:B------:R-:W3:Y:S01]  /*89e0*/  MUFU.EX2 R83, R83 ;  /* 0x0000005300537308 */ /* 0x000ee20000000800 */
[C---:B--2---:R-:W-:Y:S01]  /*89f0*/  FADD.FTZ R31, R47.reuse, R30 ;  /* 0x0000001e2f1f7221 */ /* 0x044fe20000010000 */
[----:B------:R-:W-:Y:S01]  /*8a00*/  FADD.FTZ R8, R40, R53 ;  /* 0x0000003528087221 */ /* 0x000fe20000010000 */
[----:B------:R-:W-:Y:S01]  /*8a10*/  F2FP.BF16.F32.PACK_AB R29, R47, R46 ;  /* 0x0000002e2f1d723e */ /* 0x000fe200000010ff */
[-C--:B------:R-:W-:Y:S01]  /*8a20*/  FMUL.FTZ R121, R121, R73.reuse ;  /* 0x0000004979797220 */ /* 0x080fe20000410000 */
[----:B------:R-:W-:Y:S01]  /*8a30*/  F2FP.BF16.F32.PACK_AB R46, R51, R50 ;  /* 0x00000032332e723e */ /* 0x000fe200000010ff */
[----:B------:R-:W-:Y:S01]  /*8a40*/  FADD.FTZ R15, R41, R8 ;  /* 0x00000008290f7221 */ /* 0x000fe20000010000 */
[-C--:B------:R-:W-:Y:S01]  /*8a50*/  FMUL.FTZ R124, R124, R73.reuse ;  /* 0x000000497c7c7220 */ /* 0x080fe20000410000 */
[----:B------:R-:W2:Y:S01]  /*8a60*/  MUFU.EX2 R12, R12 ;  /* 0x0000000c000c7308 */ /* 0x000ea20000000800 */
[----:B-1----:R-:W-:Y:S01]  /*8a70*/  FADD.FTZ R30, R34, R31 ;  /* 0x0000001f221e7221 */ /* 0x002fe20000010000 */
[-C--:B------:R-:W-:Y:S01]  /*8a80*/  FMUL.FTZ R125, R125, R73.reuse ;  /* 0x000000497d7d7220 */ /* 0x080fe20000410000 */
[-C--:B------:R-:W-:Y:S01]  /*8a90*/  FMUL.FTZ R128, R128, R73.reuse ;  /* 0x0000004980807220 */ /* 0x080fe20000410000 */
[-C--:B------:R-:W-:Y:S01]  /*8aa0*/  FMUL.FTZ R129, R129, R73.reuse ;  /* 0x0000004981817220 */ /* 0x080fe20000410000 */
[-C--:B------:R-:W-:Y:S01]  /*8ab0*/  FMUL.FTZ R132, R132, R73.reuse ;  /* 0x0000004984847220 */ /* 0x080fe20000410000 */
[----:B------:R-:W-:Y:S01]  /*8ac0*/  FMUL.FTZ R133, R133, R73 ;  /* 0x0000004985857220 */ /* 0x000fe20000410000 */
[-C--:B------:R-:W-:Y:S01]  /*8ad0*/  FMUL.FTZ R90, R90, R9.reuse ;  /* 0x000000095a5a7220 */ /* 0x080fe20000410000 */
[----:B------:R-:W1:Y:S01]  /*8ae0*/  MUFU.EX2 R14, R14 ;  /* 0x0000000e000e7308 */ /* 0x000e620000000800 */
[----:B---3--:R-:W-:Y:S01]  /*8af0*/  FADD.FTZ R31, R83, R30 ;  /* 0x0000001e531f7221 */ /* 0x008fe20000010000 */
[----:B------:R-:W-:Y:S01]  /*8b00*/  F2FP.BF16.F32.PACK_AB R30, R33, R32 ;  /* 0x00000020211e723e */ /* 0x000fe200000010ff */
[----:B------:R-:W-:Y:S01]  /*8b10*/  FADD.FTZ R32, R44, R15 ;  /* 0x0000000f2c207221 */ /* 0x000fe20000010000 */
[----:B------:R-:W-:Y:S01]  /*8b20*/  F2FP.BF16.F32.PACK_AB R44, R45, R44 ;  /* 0x0000002c2d2c723e */ /* 0x000fe200000010ff */
[-C--:B------:R-:W-:Y:S01]  /*8b30*/  FMUL.FTZ R91, R91, R9.reuse ;  /* 0x000000095b5b7220 */ /* 0x080fe20000410000 */
[-C--:B------:R-:W-:Y:S01]  /*8b40*/  FMUL.FTZ R94, R94, R9.reuse ;  /* 0x000000095e5e7220 */ /* 0x080fe20000410000 */
[----:B------:R-:W-:Y:S01]  /*8b50*/  FADD.FTZ R15, R45, R32 ;  /* 0x000000202d0f7221 */ /* 0x000fe20000010000 */
[----:B------:R-:W3:Y:S01]  /*8b60*/  MUFU.EX2 R39, R39 ;  /* 0x0000002700277308 */ /* 0x000ee20000000800 */
[----:B--2---:R-:W-:Y:S01]  /*8b70*/  FADD.FTZ R31, R12, R31 ;  /* 0x0000001f0c1f7221 */ /* 0x004fe20000010000 */
[-C--:B------:R-:W-:Y:S01]  /*8b80*/  FMUL.FTZ R95, R95, R9.reuse ;  /* 0x000000095f5f7220 */ /* 0x080fe20000410000 */
[-C--:B------:R-:W-:Y:S01]  /*8b90*/  FMUL.FTZ R98, R98, R9.reuse ;  /* 0x0000000962627220 */ /* 0x080fe20000410000 */
[-C--:B------:R-:W-:Y:S01]  /*8ba0*/  FMUL.FTZ R99, R99, R9.reuse ;  /* 0x0000000963637220 */ /* 0x080fe20000410000 */
[-C--:B------:R-:W-:Y:S01]  /*8bb0*/  FMUL.FTZ R102, R102, R9.reuse ;  /* 0x0000000966667220 */ /* 0x080fe20000410000 */
[-C--:B------:R-:W-:Y:S01]  /*8bc0*/  FMUL.FTZ R103, R103, R9.reuse ;  /* 0x0000000967677220 */ /* 0x080fe20000410000 */
[-C--:B------:R-:W-:Y:S01]  /*8bd0*/  FMUL.FTZ R106, R106, R9.reuse ;  /* 0x000000096a6a7220 */ /* 0x080fe20000410000 */
[----:B------:R-:W2:Y:S01]  /*8be0*/  MUFU.EX2 R35, R35 ;  /* 0x0000002300237308 */ /* 0x000ea20000000800 */
[C---:B-1----:R-:W-:Y:S01]  /*8bf0*/  FADD.FTZ R24, R14.reuse, R31 ;  /* 0x0000001f0e187221 */ /* 0x042fe20000010000 */
[----:B------:R-:W-:Y:S01]  /*8c00*/  F2FP.BF16.F32.PACK_AB R37, R14, R12 ;  /* 0x0000000c0e25723e */ /* 0x000fe200000010ff */
[-C--:B------:R-:W-:Y:S01]  /*8c10*/  FMUL.FTZ R107, R107, R9.reuse ;  /* 0x000000096b6b7220 */ /* 0x080fe20000410000 */
[----:B------:R-:W-:Y:S01]  /*8c20*/  F2FP.BF16.F32.PACK_AB R31, R83, R34 ;  /* 0x00000022531f723e */ /* 0x000fe200000010ff */
[-C--:B------:R-:W-:Y:S01]  /*8c30*/  FMUL.FTZ R110, R110, R9.reuse ;  /* 0x000000096e6e7220 */ /* 0x080fe20000410000 */
[-C--:B------:R-:W-:Y:S01]  /*8c40*/  FMUL.FTZ R111, R111, R9.reuse ;  /* 0x000000096f6f7220 */ /* 0x080fe20000410000 */
[-C--:B------:R-:W-:Y:S01]  /*8c50*/  FMUL.FTZ R114, R114, R9.reuse ;  /* 0x0000000972727220 */ /* 0x080fe20000410000 */
[----:B------:R-:W1:Y:S01]  /*8c60*/  MUFU.EX2 R42, R42 ;  /* 0x0000002a002a7308 */ /* 0x000e620000000800 */
[----:B---3--:R-:W-:Y:S01]  /*8c70*/  FADD.FTZ R24, R39, R24 ;  /* 0x0000001827187221 */ /* 0x008fe20000010000 */
[----:B------:R-:W-:Y:S01]  /*8c80*/  STSM.16.M88.4 [R19], R28 ;  /* 0x0000001c13007844 */ /* 0x000fe20000000200 */
[-C--:B------:R-:W-:Y:S01]  /*8c90*/  FMUL.FTZ R115, R115, R9.reuse ;  /* 0x0000000973737220 */ /* 0x080fe20000410000 */
[-C--:B------:R-:W-:Y:S01]  /*8ca0*/  FMUL.FTZ R118, R118, R9.reuse ;  /* 0x0000000976767220 */ /* 0x080fe20000410000 */
[-C--:B------:R-:W-:Y:S01]  /*8cb0*/  FMUL.FTZ R119, R119, R9.reuse ;  /* 0x0000000977777220 */ /* 0x080fe20000410000 */
[-C--:B------:R-:W-:Y:S01]  /*8cc0*/  FMUL.FTZ R122, R122, R9.reuse ;  /* 0x000000097a7a7220 */ /* 0x080fe20000410000 */
[----:B------:R-:W-:Y:S01]  /*8cd0*/  FMUL.FTZ R123, R123, R9 ;  /* 0x000000097b7b7220 */ /* 0x000fe20000410000 */
[----:B------:R-:W3:Y:S01]  /*8ce0*/  MUFU.EX2 R43, R43 ;  /* 0x0000002b002b7308 */ /* 0x000ee20000000800 */
[C---:B--2---:R-:W-:Y:S01]  /*8cf0*/  FADD.FTZ R13, R35.reuse, R24 ;  /* 0x00000018230d7221 */ /* 0x044fe20000010000 */
[----:B------:R-:W-:Y:S01]  /*8d00*/  FADD.FTZ R24, R50, R15 ;  /* 0x0000000f32187221 */ /* 0x000fe20000010000 */
[----:B------:R-:W-:Y:S01]  /*8d10*/  F2FP.BF16.F32.PACK_AB R39, R35, R39 ;  /* 0x000000272327723e */ /* 0x000fe200000010ff */
[-C--:B------:R-:W-:Y:S01]  /*8d20*/  FMUL.FTZ R126, R126, R9.reuse ;  /* 0x000000097e7e7220 */ /* 0x080fe20000410000 */
[-C--:B------:R-:W-:Y:S01]  /*8d30*/  FMUL.FTZ R127, R127, R9.reuse ;  /* 0x000000097f7f7220 */ /* 0x080fe20000410000 */
[----:B------:R-:W-:Y:S01]  /*8d40*/  FADD.FTZ R21, R51, R24 ;  /* 0x0000001833157221 */ /* 0x000fe20000010000 */
[-C--:B------:R-:W-:Y:S01]  /*8d50*/  FMUL.FTZ R130, R130, R9.reuse ;  /* 0x0000000982827220 */ /* 0x080fe20000410000 */
[----:B------:R-:W2:Y:S01]  /*8d60*/  MUFU.EX2 R3, R3 ;  /* 0x0000000300037308 */ /* 0x000ea20000000800 */
[----:B-1----:R-:W-:Y:S01]  /*8d70*/  FADD.FTZ R20, R42, R13 ;  /* 0x0000000d2a147221 */ /* 0x002fe20000010000 */
[----:B------:R-:W-:Y:S01]  /*8d80*/  STSM.16.M88.4 [R18], R36 ;  /* 0x0000002412007844 */ /* 0x000fe20000000200 */
[-C--:B------:R-:W-:Y:S01]  /*8d90*/  FMUL.FTZ R131, R131, R9.reuse ;  /* 0x0000000983837220 */ /* 0x080fe20000410000 */
[-C--:B------:R-:W-:Y:S01]  /*8da0*/  FMUL.FTZ R134, R134, R9.reuse ;  /* 0x0000000986867220 */ /* 0x080fe20000410000 */
[----:B------:R-:W-:-:S03]  /*8db0*/  FMUL.FTZ R135, R135, R9 ;  /* 0x0000000987877220 */ /* 0x000fc60000410000 */
[----:B------:R-:W1:Y:S01]  /*8dc0*/  MUFU.EX2 R48, R48 ;  /* 0x0000003000307308 */ /* 0x000e620000000800 */
[C---:B---3--:R-:W-:Y:S01]  /*8dd0*/  FADD.FTZ R20, R43.reuse, R20 ;  /* 0x000000142b147221 */ /* 0x048fe20000010000 */
[----:B------:R-:W-:-:S06]  /*8de0*/  F2FP.BF16.F32.PACK_AB R45, R43, R42 ;  /* 0x0000002a2b2d723e */ /* 0x000fcc00000010ff */
[----:B------:R-:W3:Y:S01]  /*8df0*/  MUFU.EX2 R2, R2 ;  /* 0x0000000200027308 */ /* 0x000ee20000000800 */
[----:B--2---:R-:W-:Y:S01]  /*8e00*/  FADD.FTZ R15, R3, R20 ;  /* 0x00000014030f7221 */ /* 0x004fe20000010000 */
[----:B------:R-:W-:-:S04]  /*8e10*/  FADD.FTZ R20, R54, R21 ;  /* 0x0000001536147221 */ /* 0x000fc80000010000 */
[----:B------:R-:W-:Y:S02]  /*8e20*/  FADD.FTZ R21, R55, R20 ;  /* 0x0000001437157221 */ /* 0x000fe40000010000 */
[----:B------:R-:W2:Y:S01]  /*8e30*/  MUFU.EX2 R57, R57 ;  /* 0x0000003900397308 */ /* 0x000ea20000000800 */
[----:B-1----:R-:W-:Y:S01]  /*8e40*/  FADD.FTZ R15, R48, R15 ;  /* 0x0000000f300f7221 */ /* 0x002fe20000010000 */
[----:B0-----:R-:W-:Y:S01]  /*8e50*/  FADD.FTZ R6, R58, R21 ;  /* 0x000000153a067221 */ /* 0x001fe20000010000 */
[----:B------:R-:W-:Y:S02]  /*8e60*/  F2FP.BF16.F32.PACK_AB R47, R48, R3 ;  /* 0x00000003302f723e */ /* 0x000fe400000010ff */
[C---:B------:R-:W-:Y:S01]  /*8e70*/  F2FP.BF16.F32.PACK_AB R58, R59.reuse, R58 ;  /* 0x0000003a3b3a723e */ /* 0x040fe200000010ff */
[----:B------:R-:W-:Y:S02]  /*8e80*/  FADD.FTZ R7, R59, R6 ;  /* 0x000000063b077221 */ /* 0x000fe40000010000 */
[----:B------:R-:W0:Y:S01]  /*8e90*/  MUFU.EX2 R27, R27 ;  /* 0x0000001b001b7308 */ /* 0x000e220000000800 */
[----:B---3--:R-:W-:Y:S01]  /*8ea0*/  FADD.FTZ R4, R2, R15 ;  /* 0x0000000f02047221 */ /* 0x008fe20000010000 */
[----:B------:R-:W-:Y:S01]  /*8eb0*/  FADD.FTZ R6, R62, R7 ;  /* 0x000000073e067221 */ /* 0x000fe20000010000 */
[----:B------:R-:W-:Y:S05]  /*8ec0*/  STSM.16.M88.4 [R17+0x27800], R44 ;  /* 0x0278002c11007844 */ /* 0x000fea0000000200 */
[----:B------:R-:W1:Y:S01]  /*8ed0*/  MUFU.EX2 R52, R52 ;  /* 0x0000003400347308 */ /* 0x000e620000000800 */
[C---:B--2---:R-:W-:Y:S01]  /*8ee0*/  FADD.FTZ R4, R57.reuse, R4 ;  /* 0x0000000439047221 */ /* 0x044fe20000010000 */
[----:B------:R-:W-:-:S06]  /*8ef0*/  F2FP.BF16.F32.PACK_AB R57, R57, R2 ;  /* 0x000000023939723e */ /* 0x000fcc00000010ff */
[----:B------:R-:W2:Y:S01]  /*8f00*/  MUFU.EX2 R49, R49 ;  /* 0x0000003100317308 */ /* 0x000ea20000000800 */
[----:B0-----:R-:W-:-:S07]  /*8f10*/  FADD.FTZ R5, R27, R4 ;  /* 0x000000041b057221 */ /* 0x001fce0000010000 */
[----:B------:R-:W0:Y:S01]  /*8f20*/  MUFU.EX2 R8, R65 ;  /* 0x0000004100087308 */ /* 0x000e220000000800 */
[C---:B-1----:R-:W-:Y:S01]  /*8f30*/  FADD.FTZ R4, R52.reuse, R5 ;  /* 0x0000000534047221 */ /* 0x042fe20000010000 */
[----:B------:R-:W-:Y:S01]  /*8f40*/  FADD.FTZ R5, R63, R6 ;  /* 0x000000063f057221 */ /* 0x000fe20000010000 */
[----:B------:R-:W-:-:S05]  /*8f50*/  F2FP.BF16.F32.PACK_AB R59, R52, R27 ;  /* 0x0000001b343b723e */ /* 0x000fca00000010ff */
[----:B------:R-:W1:Y:S01]  /*8f60*/  MUFU.EX2 R69, R69 ;  /* 0x0000004500457308 */ /* 0x000e620000000800 */
[----:B--2---:R-:W-:Y:S01]  /*8f70*/  FADD.FTZ R3, R49, R4 ;  /* 0x0000000431037221 */ /* 0x004fe20000010000 */
[----:B------:R-:W-:Y:S01]  /*8f80*/  FADD.FTZ R4, R66, R5 ;  /* 0x0000000542047221 */ /* 0x000fe20000010000 */
[C---:B------:R-:W-:Y:S01]  /*8f90*/  F2FP.BF16.F32.PACK_AB R66, R67.reuse, R66 ;  /* 0x000000424342723e */ /* 0x040fe200000010ff */
[----:B------:R-:W-:Y:S02]  /*8fa0*/  STSM.16.M88.4 [R23], R56 ;  /* 0x0000003817007844 */ /* 0x000fe40000000200 */
[----:B------:R-:W-:Y:S02]  /*8fb0*/  FADD.FTZ R6, R67, R4 ;  /* 0x0000000443067221 */ /* 0x000fe40000010000 */
[----:B------:R-:W2:Y:S01]  /*8fc0*/  MUFU.EX2 R68, R68 ;  /* 0x0000004400447308 */ /* 0x000ea20000000800 */
[C---:B0-----:R-:W-:Y:S01]  /*8fd0*/  FADD.FTZ R3, R8.reuse, R3 ;  /* 0x0000000308037221 */ /* 0x041fe20000010000 */
[----:B------:R-:W-:-:S06]  /*8fe0*/  F2FP.BF16.F32.PACK_AB R65, R8, R49 ;  /* 0x000000310841723e */ /* 0x000fcc00000010ff */
        /* <DEDUP_REMOVED lines=8> */
[----:B------:R-:W-:Y:S02]  /*9070*/  F2FP.BF16.F32.PACK_AB R67, R13, R68 ;  /* 0x000000440d43723e */ /* 0x000fe400000010ff */
[----:B------:R-:W-:-:S03]  /*9080*/  F2FP.BF16.F32.PACK_AB R4, R71, R69 ;  /* 0x000000454704723e */ /* 0x000fc600000010ff */
[----:B------:R-:W-:Y:S01]  /*9090*/  STSM.16.M88.4 [R19+0x6000], R64 ;  /* 0x0060004013007844 */ /* 0x000fe20000000200 */
[----:B------:R-:W1:Y:S01]  /*90a0*/  MUFU.EX2 R80, R80 ;  /* 0x0000005000507308 */ /* 0x000e620000000800 */
[----:B--2---:R-:W-:Y:S01]  /*90b0*/  F2FP.BF16.F32.PACK_AB R6, R72, R70 ;  /* 0x000000464806723e */ /* 0x004fe200000010ff */
[----:B------:R-:W-:-:S06]  /*90c0*/  FADD.FTZ R15, R70, R15 ;  /* 0x0000000f460f7221 */ /* 0x000fcc0000010000 */
[----:B------:R-:W2:Y:S01]  /*90d0*/  MUFU.EX2 R12, R75 ;  /* 0x0000004b000c7308 */ /* 0x000ea20000000800 */
[----:B0-----:R-:W-:-:S07]  /*90e0*/  FADD.FTZ R3, R20, R3 ;  /* 0x0000000314037221 */ /* 0x001fce0000010000 */
[----:B------:R-:W0:Y:S01]  /*90f0*/  MUFU.EX2 R77, R77 ;  /* 0x0000004d004d7308 */ /* 0x000e220000000800 */
[C---:B-1----:R-:W-:Y:S01]  /*9100*/  F2FP.BF16.F32.PACK_AB R5, R80.reuse, R20 ;  /* 0x000000145005723e */ /* 0x042fe200000010ff */
[----:B------:R-:W-:-:S04]  /*9110*/  FADD.FTZ R3, R80, R3 ;  /* 0x0000000350037221 */ /* 0x000fc80000010000 */
[----:B--2---:R-:W-:Y:S01]  /*9120*/  FADD.FTZ R2, R12, R3 ;  /* 0x000000030c027221 */ /* 0x004fe20000010000 */
[----:B------:R-:W-:Y:S01]  /*9130*/  FADD.FTZ R3, R72, R15 ;  /* 0x0000000f48037221 */ /* 0x000fe20000010000 */
[C---:B0-----:R-:W-:Y:S02]  /*9140*/  F2FP.BF16.F32.PACK_AB R7, R77.reuse, R12 ;  /* 0x0000000c4d07723e */ /* 0x041fe400000010ff */
[----:B------:R-:W-:-:S03]  /*9150*/  FADD.FTZ R2, R77, R2 ;  /* 0x000000024d027221 */ /* 0x000fc60000010000 */
[----:B------:R0:W-:Y:S01]  /*9160*/  STSM.16.M88.4 [R18+0x6000], R4 ;  /* 0x0060000412007844 */ /* 0x0001e20000000200 */
[----:B------:R1:W-:Y:S06]  /*9170*/  MEMBAR.ALL.CTA ;  /* 0x0000000000007992 */ /* 0x0003ec0000008000 */
[----:B-1----:R-:W1:Y:S01]  /*9180*/  FENCE.VIEW.ASYNC.S ;  /* 0x00000000000073c6 */ /* 0x002e620000000000 */
[----:B0-----:R-:W-:Y:S02]  /*9190*/  IMAD.MOV.U32 R4, RZ, RZ, R10 ;  /* 0x000000ffff047224 */ /* 0x001fe400078e000a */
[----:B------:R-:W-:Y:S01]  /*91a0*/  IMAD.MOV.U32 R7, RZ, RZ, R11 ;  /* 0x000000ffff077224 */ /* 0x000fe200078e000b */
[----:B-1----:R-:W-:Y:S01]  /*91b0*/  NOP ;  /* 0x0000000000007918 */ /* 0x002fe20000000000 */
[----:B------:R-:W-:Y:S05]  /*91c0*/  @P2 BRA `(.L_x_1113) ;  /* 0xffffffc400bc2947 */ /* 0x000fea000383ffff */
[----:B------:R-:W-:Y:S01]  /*91d0*/  IMAD.MOV.U32 R7, RZ, RZ, R11 ;  /* 0x000000ffff077224 */ /* 0x000fe200078e000b */
[----:B------:R-:W-:Y:S01]  /*91e0*/  UMOV UR46, UR56 ;  /* 0x00000038002e7c82 */ /* 0x000fe20008000000 */
[----:B------:R-:W-:Y:S01]  /*91f0*/  IMAD.MOV.U32 R4, RZ, RZ, R10 ;  /* 0x000000ffff047224 */ /* 0x000fe200078e000a */
[----:B------:R-:W-:-:S06]  /*9200*/  UMOV UR49, UR55 ;  /* 0x0000003700317c82 */ /* 0x000fcc0008000000 */
.L_x_1096:
[----:B------:R-:W-:Y:S01]  /*9210*/  ULDC UR6, c[0x0][0x448] ;  /* 0x0001120000067ab9 */ /* 0x000fe20000000800 */
[----:B------:R-:W-:Y:S01]  /*9220*/  ULDC UR18, c[0x0][0x9e4] ;  /* 0x0002790000127ab9 */ /* 0x000fe20000000800 */
[----:B------:R-:W-:Y:S02]  /*9230*/  UISETP.NE.AND UP0, UPT, UR6, 0x1, UPT ;  /* 0x000000010600788c */ /* 0x000fe4000bf05270 */
[----:B------:R-:W-:Y:S02]  /*9240*/  UISETP.GE.AND UP1, UPT, UR18, 0x1, UPT ;  /* 0x000000011200788c */ /* 0x000fe4000bf26270 */
[----:B------:R-:W-:Y:S02]  /*9250*/  UIADD3 UR10, UR39, 0xbf, URZ ;  /* 0x000000bf270a7890 */ /* 0x000fe4000fffe03f */
[----:B------:R-:W-:Y:S02]  /*9260*/  UIADD3 UR11, UR38, 0x1, -UR45 ;  /* 0x00000001260b7890 */ /* 0x000fe4000fffe82d */
[----:B------:R-:W-:Y:S01]  /*9270*/  PLOP3.LUT P5, PT, PT, PT, UP1, 0x80, 0x0 ;  /* 0x000000000000781c */ /* 0x000fe20003faf018 */
[----:B------:R-:W-:-:S02]  /*9280*/  ULDC UR15, c[0x0][0x9dc] ;  /* 0x00027700000f7ab9 */ /* 0x000fc40000000800 */
[----:B------:R-:W-:Y:S01]  /*9290*/  @UP0 ULDC UR6, c[0x0][0x44c] ;  /* 0x0001130000060ab9 */ /* 0x000fe20000000800 */
[----:B------:R-:W-:Y:S01]  /*92a0*/  @UP0 ULDC UR14, c[0x0][0x450] ;  /* 0x00011400000e0ab9 */ /* 0x000fe20000000800 */
[----:B------:R-:W-:-:S04]  /*92b0*/  UIMAD.WIDE.U32 UR6, UR10, UR6, URZ ;  /* 0x000000060a0672a5 */ /* 0x000fc8000f8e003f */
[----:B------:R-:W-:-:S04]  /*92c0*/  @UP0 USHF.R.U32.HI UR10, URZ, UR14, UR7 ;  /* 0x0000000e3f0a0299 */ /* 0x000fc80008011607 */
[----:B------:R-:W-:-:S04]  /*92d0*/  UIADD3 UR10, UR11, UR10, URZ ;  /* 0x0000000a0b0a7290 */ /* 0x000fc8000fffe03f */
[----:B------:R-:W-:Y:S01]  /*92e0*/  UIADD3 UR15, UR10, -UR15, URZ ;  /* 0x8000000f0a0f7290 */ /* 0x000fe2000fffe03f */
[----:B------:R-:W-:Y:S11]  /*92f0*/  @!P5 BRA `(.L_x_1114) ;  /* 0x000000000048d947 */ /* 0x000ff60003800000 */
[----:B------:R-:W-:Y:S02]  /*9300*/  UMOV UR14, UR10 ;  /* 0x0000000a000e7c82 */ /* 0x000fe40008000000 */
        /* <DEDUP_REMOVED lines=10> */
.L_x_1115:
[----:B------:R-:W-:-:S11]  /*93b0*/  UISETP.NE.AND UP1, UPT, UR18, 0x1, UPT ;  /* 0x000000011200788c */ /* 0x000fd6000bf25270 */
[----:B------:R-:W-:Y:S02]  /*93c0*/  @UP1 ULDC.64 UR6, c[0x0][0x9e8] ;  /* 0x00027a0000061ab9 */ /* 0x000fe40000000a00 */
[----:B------:R-:W-:-:S04]  /*93d0*/  UIMAD.WIDE.U32 UR10, UR14, UR6, URZ ;  /* 0x000000060e0a72a5 */ /* 0x000fc8000f8e003f */
[----:B------:R-:W-:-:S12]  /*93e0*/  @UP1 USHF.R.U32.HI UR14, URZ, UR7, UR11 ;  /* 0x000000073f0e1299 */ /* 0x000fd8000801160b */
.L_x_1116:
[----:B------:R-:W-:-:S04]  /*93f0*/  UIMAD UR14, UR14, UR18, URZ ;  /* 0x000000120e0e72a4 */ /* 0x000fc8000f8e023f */
[----:B------:R-:W-:-:S04]  /*9400*/  UISETP.LT.AND UP1, UPT, UR15, UR14, UPT ;  /* 0x0000000e0f00728c */ /* 0x000fc8000bf21270 */
[----:B------:R-:W-:-:S12]  /*9410*/  USEL UR15, UR15, UR14, !UP1 ;  /* 0x0000000e0f0f7287 */ /* 0x000fd8000c800000 */
.L_x_1114:
[----:B------:R-:W-:-:S04]  /*9420*/  UIADD3 UR15, UR15, 0x7f, URZ ;  /* 0x0000007f0f0f7890 */ /* 0x000fc8000fffe03f */
[----:B------:R-:W-:-:S04]  /*9430*/  USHF.R.S32.HI UR6, URZ, 0x1f, UR15 ;  /* 0x0000001f3f067899 */ /* 0x000fc8000801140f */
[----:B------:R-:W-:-:S04]  /*9440*/  ULEA.HI UR6, UR6, UR15, URZ, 0x7 ;  /* 0x0000000f06067291 */ /* 0x000fc8000f8f383f */
[----:B------:R-:W-:-:S04]  /*9450*/  USHF.R.S32.HI UR6, URZ, 0x7, UR6 ;  /* 0x000000073f067899 */ /* 0x000fc80008011406 */
[----:B------:R-:W-:-:S04]  /*9460*/  UISETP.LT.AND UP1, UPT, UR37, UR6, UPT ;  /* 0x000000062500728c */ /* 0x000fc8000bf21270 */
[----:B------:R-:W-:-:S06]  /*9470*/  USEL UR52, UR37, UR6, !UP1 ;  /* 0x0000000625347287 */ /* 0x000fcc000c800000 */
[----:B------:R-:W-:-:S13]  /*9480*/  ISETP.GE.AND P2, PT, R0, UR52, PT ;  /* 0x0000003400007c0c */ /* 0x000fda000bf46270 */
[----:B------:R-:W-:Y:S05]  /*9490*/  @!P2 BRA `(.L_x_1117) ;  /* 0x000000280028a947 */ /* 0x000fea0003800000 */
[----:B------:R-:W-:Y:S01]  /*94a0*/  IMAD.MOV.U32 R6, RZ, RZ, R7 ;  /* 0x000000ffff067224 */ /* 0x000fe200078e0007 */
[----:B------:R-:W-:Y:S01]  /*94b0*/  UMOV UR28, UR49 ;  /* 0x00000031001c7c82 */ /* 0x000fe20008000000 */
[----:B------:R-:W-:Y:S01]  /*94c0*/  IMAD.MOV.U32 R5, RZ, RZ, R4 ;  /* 0x000000ffff057224 */ /* 0x000fe200078e0004 */
[----:B------:R-:W-:Y:S01]  /*94d0*/  UMOV UR53, UR46 ;  /* 0x0000002e00357c82 */ /* 0x000fe20008000000 */
[----:B------:R-:W-:Y:S01]  /*94e0*/  ULDC UR35, c[0x0][0x9d8] ;  /* 0x0002760000237ab9 */ /* 0x000fe20000000800 */
[----:B------:R-:W-:-:S05]  /*94f0*/  ULDC UR34, c[0x0][0x988] ;  /* 0x0002620000227ab9 */ /* 0x000fca0000000800 */
.L_x_1126:
        /* <DEDUP_REMOVED lines=9> */
.L_x_1119:
[----:B------:R-:W-:Y:S01]  /*9590*/  ULEA UR6, UR46, UR42, 0x3 ;  /* 0x0000002a2e067291 */ /* 0x000fe2000f8e183f */
[----:B------:R-:W-:-:S05]  /*95a0*/  IMAD.U32 R4, RZ, RZ, UR49 ;  /* 0x00000031ff047e24 */ /* 0x000fca000f8e00ff */
[----:B------:R-:W-:-:S04]  /*95b0*/  SHF.L.U32 R4, R4, 0x1f, RZ ;  /* 0x0000001f04047819 */ /* 0x000fc800000006ff */
[----:B------:R1:W2:Y:S01]  /*95c0*/  SYNCS.PHASECHK.TRANS64.TRYWAIT P2, [UR6+0x2d830], R4 ;  /* 0x02d83004ff0075a7 */ /* 0x0002a20008040146 */
[----:B------:R-:W-:Y:S05]  /*95d0*/  @!P0 BRA `(.L_x_1120) ;  /* 0x0000000000048947 */ /* 0x000fea0003800000 */
[----:B------:R-:W-:Y:S01]  /*95e0*/  BPT.TRAP 0x1 ;  /* 0x000000040000795c */ /* 0x000fe20000300000 */
.L_x_1120:
[----:B--2---:R-:W-:Y:S05]  /*95f0*/  @P2 BRA `(.L_x_1118) ;  /* 0x0000000000082947 */ /* 0x004fea0003800000 */
[----:B------:R-:W2:Y:S02]  /*9600*/  SYNCS.PHASECHK.TRANS64.TRYWAIT P2, [UR6+0x2d830], R4 ;  /* 0x02d83004ff0075a7 */ /* 0x000ea40008040146 */
[----:B--2---:R-:W-:Y:S05]  /*9610*/  @!P2 BRA `(.L_x_1121) ;  /* 0x000000ec00c8a947 */ /* 0x004fea0003800000 */
.L_x_1118:
        /* <DEDUP_REMOVED lines=37> */
.L_x_1123:
[----:B------:R-:W-:Y:S01]  /*9870*/  ULEA UR6, UR53, UR42, 0x3 ;  /* 0x0000002a35067291 */ /* 0x000fe2000f8e183f */
[----:B------:R-:W-:-:S05]  /*9880*/  IMAD.U32 R4, RZ, RZ, UR28 ;  /* 0x0000001cff047e24 */ /* 0x000fca000f8e00ff */
[----:B------:R-:W-:-:S04]  /*9890*/  SHF.L.U32 R4, R4, 0x1f, RZ ;  /* 0x0000001f04047819 */ /* 0x000fc800000006ff */
[----:B------:R0:W1:Y:S01]  /*98a0*/  SYNCS.PHASECHK.TRANS64.TRYWAIT P2, [UR6+0x2d850], R4 ;  /* 0x02d85004ff0075a7 */ /* 0x0000620008040146 */
[----:B------:R-:W-:Y:S05]  /*98b0*/  @!P0 BRA `(.L_x_1124) ;  /* 0x0000000000048947 */ /* 0x000fea0003800000 */
[----:B------:R-:W-:Y:S01]  /*98c0*/  BPT.TRAP 0x1 ;  /* 0x000000040000795c */ /* 0x000fe20000300000 */
.L_x_1124:
[----:B-1----:R-:W-:Y:S05]  /*98d0*/  @P2 BRA `(.L_x_1122) ;  /* 0x0000000000082947 */ /* 0x002fea0003800000 */
[----:B------:R-:W1:Y:S02]  /*98e0*/  SYNCS.PHASECHK.TRANS64.TRYWAIT P2, [UR6+0x2d850], R4 ;  /* 0x02d85004ff0075a7 */ /* 0x000e640008040146 */
[----:B-1----:R-:W-:Y:S05]  /*98f0*/  @!P2 BRA `(.L_x_1125) ;  /* 0x000000ec0028a947 */ /* 0x002fea0003800000 */
.L_x_1122:
[----:B------:R-:W-:Y:S01]  /*9900*/  UIADD3 UR6, UR42, 0x400, URZ ;  /* 0x000004002a067890 */ /* 0x000fe2000fffe03f */
[----:B------:R-:W-:Y:S01]  /*9910*/  WARPGROUP.ARRIVE ;  /* 0x00000000000079c5 */ /* 0x000fe20000000000 */
[----:B------:R-:W-:Y:S01]  /*9920*/  UMOV UR29, 0x40000040 ;  /* 0x40000040001d7882 */ /* 0x000fe20000000000 */
[----:B------:R-:W-:Y:S01]  /*9930*/  UMOV UR31, 0x80000020 ;  /* 0x80000020001f7882 */ /* 0x000fe20000000000 */
[----:B------:R-:W-:Y:S01]  /*9940*/  USHF.R.U32.HI UR6, URZ, 0x4, UR6 ;  /* 0x000000043f067899 */ /* 0x000fe20008011606 */
[----:B-1----:R-:W-:Y:S01]  /*9950*/  FMUL.FTZ R7, R24, UR35 ;  /* 0x0000002318077c20 */ /* 0x002fe20008410000 */
        /* <DEDUP_REMOVED lines=84> */
[----:B0-----:R-:W-:-:S07]  /*9ea0*/  FMNMX.FTZ R4, R31, R4, !PT ;  /* 0x000000041f047209 */ /* 0x001fce0007810000 */
[----:B------:R-:W0:Y:S01]  /*9eb0*/  MUFU.TANH R37, R37 ;  /* 0x0000002500257308 */ /* 0x000e220000002400 */
[----:B---3--:R-:W-:-:S07]  /*9ec0*/  FMNMX.FTZ R4, R33, R4, !PT ;  /* 0x0000000421047209 */ /* 0x008fce0007810000 */
[----:B------:R-:W3:Y:S01]  /*9ed0*/  MUFU.TANH R38, R38 ;  /* 0x0000002600267308 */ /* 0x000ee20000002400 */
[----:B--2---:R-:W-:Y:S02]  /*9ee0*/  FMNMX.FTZ R4, R35, R4, !PT ;  /* 0x0000000423047209 */ /* 0x004fe40007810000 */
[----:B-1----:R-:W-:Y:S02]  /*9ef0*/  SHF.R.U32.HI R149, RZ, 0x7, R150 ;  /* 0x00000007ff957819 */ /* 0x002fe40000011696 */
[----:B------:R-:W-:-:S03]  /*9f00*/  ISETP.GE.U32.AND P2, PT, R150, 0x180, PT ;  /* 0x000001809600780c */ /* 0x000fc60003f46070 */
[----:B------:R-:W1:Y:S01]  /*9f10*/  MUFU.TANH R41, R41 ;  /* 0x0000002900297308 */ /* 0x000e620000002400 */
[----:B0-----:R-:W-:Y:S01]  /*9f20*/  FMNMX.FTZ R59, R37, R4, !PT ;  /* 0x00000004253b7209 */ /* 0x001fe20007810000 */
[----:B------:R-:W-:Y:S02]  /*9f30*/  WARPGROUP.DEPBAR.LE gsb0, 0x0 ;  /* 0x00008000000079c5 */ /* 0x000fe40000010000 */
[----:B------:R-:W-:-:S04]  /*9f40*/  WARPGROUP.ARRIVE ;  /* 0x00000000000079c5 */ /* 0x000fc80000000000 */
[----:B------:R-:W0:Y:S01]  /*9f50*/  MUFU.TANH R43, R43 ;  /* 0x0000002b002b7308 */ /* 0x000e220000002400 */
[----:B---3--:R-:W-:Y:S01]  /*9f60*/  FMNMX.FTZ R4, R38, R59, !PT ;  /* 0x0000003b26047209 */ /* 0x008fe20007810000 */
[----:B------:R-:W-:Y:S01]  /*9f70*/  FMUL.FTZ R59, R76, UR35 ;  /* 0x000000234c3b7c20 */ /* 0x000fe20008410000 */
[----:B------:R-:W-:Y:S01]  /*9f80*/  FMUL.FTZ R76, R87, UR35 ;  /* 0x00000023574c7c20 */ /* 0x000fe20008410000 */
[----:B------:R-:W-:Y:S01]  /*9f90*/  HGMMA.64x96x16.F32.BF16 R88, gdesc[UR28].tnspB, R88, gsb0 ;  /* 0x416000001c5879f0 */ /* 0x000fe20008001858 */
[----:B------:R-:W-:Y:S02]  /*9fa0*/  UIADD3 UR28, UR6, 0x4, URZ ;  /* 0x00000004061c7890 */ /* 0x000fe4000fffe03f */
[----:B------:R-:W-:Y:S01]  /*9fb0*/  UIADD3 UR30, UR7, 0x80, URZ ;  /* 0x00000080071e7890 */ /* 0x000fe2000fffe03f */
[----:B------:R-:W2:Y:S01]  /*9fc0*/  MUFU.TANH R45, R45 ;  /* 0x0000002d002d7308 */ /* 0x000ea20000002400 */
[----:B------:R-:W-:Y:S01]  /*9fd0*/  UMOV UR29, 0x40000040 ;  /* 0x40000040001d7882 */ /* 0x000fe20000000000 */
[----:B------:R-:W-:Y:S01]  /*9fe0*/  UMOV UR31, 0x80000020 ;  /* 0x80000020001f7882 */ /* 0x000fe20000000000 */
[----:B-1----:R-:W-:-:S05]  /*9ff0*/  FMNMX.FTZ R4, R41, R4, !PT ;  /* 0x0000000429047209 */ /* 0x002fca0007810000 */
[----:B------:R-:W1:Y:S01]  /*a000*/  MUFU.TANH R46, R46 ;  /* 0x0000002e002e7308 */ /* 0x000e620000002400 */
[----:B0-----:R-:W-:-:S07]  /*a010*/  FMNMX.FTZ R4, R43, R4, !PT ;  /* 0x000000042b047209 */ /* 0x001fce0007810000 */
[----:B------:R-:W0:Y:S01]  /*a020*/  MUFU.TANH R49, R49 ;  /* 0x0000003100317308 */ /* 0x000e220000002400 */
[----:B--2---:R-:W-:-:S07]  /*a030*/  FMNMX.FTZ R61, R45, R4, !PT ;  /* 0x000000042d3d7209 */ /* 0x004fce0007810000 */
[----:B------:R-:W2:Y:S01]  /*a040*/  MUFU.TANH R50, R50 ;  /* 0x0000003200327308 */ /* 0x000ea20000002400 */
[----:B-1----:R-:W-:Y:S01]  /*a050*/  FMNMX.FTZ R4, R46, R61, !PT ;  /* 0x0000003d2e047209 */ /* 0x002fe20007810000 */
[----:B------:R-:W-:-:S06]  /*a060*/  FMUL.FTZ R61, R80, UR35 ;  /* 0x00000023503d7c20 */ /* 0x000fcc0008410000 */
        /* <DEDUP_REMOVED lines=16> */
[----:B--2---:R-:W-:Y:S01]  /*a170*/  FMNMX.FTZ R4, R58, R65, !PT ;  /* 0x000000413a047209 */ /* 0x004fe20007810000 */
[----:B------:R-:W-:Y:S01]  /*a180*/  FMUL.FTZ R65, R66, UR35 ;  /* 0x0000002342417c20 */ /* 0x000fe20008410000 */
[----:B------:R-:W-:Y:S01]  /*a190*/  FMUL.FTZ R66, R67, UR35 ;  /* 0x0000002343427c20 */ /* 0x000fe20008410000 */
[----:B------:R-:W-:Y:S01]  /*a1a0*/  FMUL.FTZ R67, R70, UR35 ;  /* 0x0000002346437c20 */ /* 0x000fe20008410000 */
[----:B------:R-:W-:Y:S01]  /*a1b0*/  FMUL.FTZ R70, R75, UR35 ;  /* 0x000000234b467c20 */ /* 0x000fe20008410000 */
[----:B------:R-:W-:Y:S02]  /*a1c0*/  FMUL.FTZ R75, R86, UR35 ;  /* 0x00000023564b7c20 */ /* 0x000fe40008410000 */
[----:B------:R-:W2:Y:S01]  /*a1d0*/  MUFU.TANH R61, R61 ;  /* 0x0000003d003d7308 */ /* 0x000ea20000002400 */
[----:B-1----:R-:W-:Y:S01]  /*a1e0*/  FMNMX.FTZ R69, R59, R4, !PT ;  /* 0x000000043b457209 */ /* 0x002fe20007810000 */
[----:B------:R-:W-:-:S02]  /*a1f0*/  WARPGROUP.DEPBAR.LE gsb0, 0x0 ;  /* 0x00008000000079c5 */ /* 0x000fc40000010000 */
        /* <DEDUP_REMOVED lines=13> */
[----:B0-----:R-:W-:Y:S01]  /*a2d0*/  FMNMX.FTZ R4, R64, R69, !PT ;  /* 0x0000004540047209 */ /* 0x001fe20007810000 */
[----:B------:R-:W-:Y:S01]  /*a2e0*/  FMUL.FTZ R69, R74, UR35 ;  /* 0x000000234a457c20 */ /* 0x000fe20008410000 */
[----:B------:R-:W-:-:S05]  /*a2f0*/  FMUL.FTZ R74, R83, UR35 ;  /* 0x00000023534a7c20 */ /* 0x000fca0008410000 */
[----:B------:R-:W0:Y:S01]  /*a300*/  MUFU.TANH R10, R10 ;  /* 0x0000000a000a7308 */ /* 0x000e220000002400 */
[----:B--2---:R-:W-:-:S05]  /*a310*/  FMNMX.FTZ R4, R63, R4, !PT ;  /* 0x000000043f047209 */ /* 0x004fca0007810000 */
[----:B------:R-:W2:Y:S02]  /*a320*/  SHFL.BFLY PT, R73, R4, 0x2, 0x1f ;  /* 0x0c401f0004497f89 */ /* 0x000ea400000e0000 */
[----:B------:R-:W3:Y:S08]  /*a330*/  MUFU.TANH R13, R13 ;  /* 0x0000000d000d7308 */ /* 0x000ef00000002400 */
[----:B------:R-:W4:Y:S08]  /*a340*/  MUFU.TANH R14, R14 ;  /* 0x0000000e000e7308 */ /* 0x000f300000002400 */
[----:B------:R-:W5:Y:S01]  /*a350*/  MUFU.TANH R20, R20 ;  /* 0x0000001400147308 */ /* 0x000f620000002400 */
[----:B--2---:R-:W-:Y:S01]  /*a360*/  FMNMX.FTZ R77, R4, R73, !PT ;  /* 0x00000049044d7209 */ /* 0x004fe20007810000 */
[----:B------:R-:W-:-:S06]  /*a370*/  FMUL.FTZ R73, R82, UR35 ;  /* 0x0000002352497c20 */ /* 0x000fcc0008410000 */
[----:B------:R-:W2:Y:S01]  /*a380*/  MUFU.TANH R24, R24 ;  /* 0x0000001800187308 */ /* 0x000ea20000002400 */
[----:B------:R-:W1:Y:S07]  /*a390*/  SHFL.BFLY PT, R4, R77, 0x1, 0x1f ;  /* 0x0c201f004d047f89 */ /* 0x000e6e00000e0000 */
[----:B------:R-:W2:Y:S08]  /*a3a0*/  MUFU.TANH R26, R26 ;  /* 0x0000001a001a7308 */ /* 0x000eb00000002400 */
[----:B------:R-:W2:Y:S08]  /*a3b0*/  MUFU.TANH R28, R28 ;  /* 0x0000001c001c7308 */ /* 0x000eb00000002400 */
[----:B------:R-:W2:Y:S01]  /*a3c0*/  MUFU.TANH R30, R30 ;  /* 0x0000001e001e7308 */ /* 0x000ea20000002400 */
[----:B-1----:R-:W-:-:S05]  /*a3d0*/  FMNMX.FTZ R4, R77, R4, !PT ;  /* 0x000000044d047209 */ /* 0x002fca0007810000 */
[C---:B------:R-:W-:Y:S02]  /*a3e0*/  FMUL.FTZ R78, R4.reuse, UR34 ;  /* 0x00000022044e7c20 */ /* 0x040fe40008410000 */
[----:B------:R-:W1:Y:S01]  /*a3f0*/  MUFU.TANH R32, R32 ;  /* 0x0000002000207308 */ /* 0x000e620000002400 */
[----:B------:R-:W-:Y:S01]  /*a400*/  FADD.FTZ R5, -R4, R5 ;  /* 0x0000000504057221 */ /* 0x000fe20000010100 */
[--C-:B------:R-:W-:Y:S01]  /*a410*/  FFMA.FTZ R77, R7, UR34, -R78.reuse ;  /* 0x00000022074d7c23 */ /* 0x100fe2000801084e */
[----:B------:R-:W-:Y:S02]  /*a420*/  FMNMX.FTZ R7, R8, R6, !PT ;  /* 0x0000000608077209 */ /* 0x000fe40007810000 */
[----:B------:R-:W-:Y:S01]  /*a430*/  FMUL.FTZ R5, R5, UR34 ;  /* 0x0000002205057c20 */ /* 0x000fe20008410000 */
[----:B------:R-:W-:Y:S02]  /*a440*/  WARPGROUP.DEPBAR.LE gsb0, 0x0 ;  /* 0x00008000000079c5 */ /* 0x000fe40000010000 */
[----:B------:R-:W-:Y:S01]  /*a450*/  WARPGROUP.ARRIVE ;  /* 0x00000000000079c5 */ /* 0x000fe20000000000 */
[----:B0-----:R-:W-:Y:S01]  /*a460*/  FMNMX.FTZ R80, R10, R7, !PT ;  /* 0x000000070a507209 */ /* 0x001fe20007810000 */
[----:B------:R-:W0:Y:S01]  /*a470*/  MUFU.TANH R34, R34 ;  /* 0x0000002200227308 */ /* 0x000e220000002400 */
        /* <DEDUP_REMOVED lines=31> */
[----:B-1----:R-:W-:Y:S01]  /*a670*/  FMNMX.FTZ R7, R32, R7, !PT ;  /* 0x0000000720077209 */ /* 0x002fe20007810000 */
[--C-:B------:R-:W-:Y:S01]  /*a680*/  FFMA.FTZ R46, R46, UR34, -R78.reuse ;  /* 0x000000222e2e7c23 */ /* 0x100fe2000801084e */
[--C-:B------:R-:W-:Y:S01]  /*a690*/  FFMA.FTZ R49, R49, UR34, -R78.reuse ;  /* 0x0000002231317c23 */ /* 0x100fe2000801084e */
[----:B------:R-:W1:Y:S01]  /*a6a0*/  MUFU.TANH R42, R42 ;  /* 0x0000002a002a7308 */ /* 0x000e620000002400 */
[----:B0-----:R-:W-:Y:S01]  /*a6b0*/  FMNMX.FTZ R7, R34, R7, !PT ;  /* 0x0000000722077209 */ /* 0x001fe20007810000 */
[--C-:B------:R-:W-:Y:S01]  /*a6c0*/  FFMA.FTZ R50, R50, UR34, -R78.reuse ;  /* 0x0000002232327c23 */ /* 0x100fe2000801084e */
[--C-:B------:R-:W-:Y:S01]  /*a6d0*/  FFMA.FTZ R53, R53, UR34, -R78.reuse ;  /* 0x0000002235357c23 */ /* 0x100fe2000801084e */
[--C-:B------:R-:W-:Y:S01]  /*a6e0*/  FFMA.FTZ R54, R54, UR34, -R78.reuse ;  /* 0x0000002236367c23 */ /* 0x100fe2000801084e */
[----:B---3--:R-:W-:Y:S01]  /*a6f0*/  FMNMX.FTZ R80, R36, R7, !PT ;  /* 0x0000000724507209 */ /* 0x008fe20007810000 */
[--C-:B------:R-:W-:Y:S01]  /*a700*/  FFMA.FTZ R55, R55, UR34, -R78.reuse ;  /* 0x0000002237377c23 */ /* 0x100fe2000801084e */
[--C-:B------:R-:W-:Y:S01]  /*a710*/  FFMA.FTZ R56, R56, UR34, -R78.reuse ;  /* 0x0000002238387c23 */ /* 0x100fe2000801084e */
[----:B------:R-:W0:Y:S01]  /*a720*/  MUFU.TANH R44, R44 ;  /* 0x0000002c002c7308 */ /* 0x000e220000002400 */
        /* <DEDUP_REMOVED lines=8> */
[----:B-1----:R-:W-:Y:S01]  /*a7b0*/  FMNMX.FTZ R7, R42, R7, !PT ;  /* 0x000000072a077209 */ /* 0x002fe20007810000 */
[--C-:B------:R-:W-:Y:S01]  /*a7c0*/  FFMA.FTZ R62, R62, UR34, -R78.reuse ;  /* 0x000000223e3e7c23 */ /* 0x100fe2000801084e */
[--C-:B------:R-:W-:Y:S01]  /*a7d0*/  FFMA.FTZ R64, R64, UR34, -R78.reuse ;  /* 0x0000002240407c23 */ /* 0x100fe2000801084e */
[----:B------:R-:W-:-:S04]  /*a7e0*/  FFMA.FTZ R63, R63, UR34, -R78 ;  /* 0x000000223f3f7c23 */ /* 0x000fc8000801084e */
        /* <DEDUP_REMOVED lines=18> */
[----:B--2---:R-:W-:Y:S01]  /*a910*/  FMNMX.FTZ R7, R67, R80, !PT ;  /* 0x0000005043077209 */ /* 0x004fe20007810000 */
        /* <DEDUP_REMOVED lines=18> */
[----:B------:R-:W-:Y:S01]  /*aa40*/  MUFU.EX2 R5, R5 ;  /* 0x0000000500057308 */ /* 0x000fe20000000800 */
[----:B0-----:R-:W-:-:S07]  /*aa50*/  FMNMX.FTZ R7, R75, R80, !PT ;  /* 0x000000504b077209 */ /* 0x001fce0007810000 */
[----:B------:R-:W-:Y:S01]  /*aa60*/  MUFU.EX2 R77, R77 ;  /* 0x0000004d004d7308 */ /* 0x000fe20000000800 */
[----:B--2---:R-:W-:-:S05]  /*aa70*/  FMNMX.FTZ R7, R76, R7, !PT ;  /* 0x000000074c077209 */ /* 0x004fca0007810000 */
[----:B------:R-:W0:Y:S02]  /*aa80*/  SHFL.BFLY PT, R80, R7, 0x2, 0x1f ;  /* 0x0c401f0007507f89 */ /* 0x000e2400000e0000 */
[----:B------:R-:W-:Y:S08]  /*aa90*/  MUFU.EX2 R9, R9 ;  /* 0x0000000900097308 */ /* 0x000ff00000000800 */
[----:B------:R-:W-:Y:S08]  /*aaa0*/  MUFU.EX2 R11, R11 ;  /* 0x0000000b000b7308 */ /* 0x000ff00000000800 */
[----:B------:R-:W-:Y:S01]  /*aab0*/  MUFU.EX2 R12, R12 ;  /* 0x0000000c000c7308 */ /* 0x000fe20000000800 */
[----:B------:R-:W-:-:S02]  /*aac0*/  WARPGROUP.DEPBAR.LE gsb0, 0x0 ;  /* 0x00008000000079c5 */ /* 0x000fc40000010000 */
[----:B------:R-:W-:Y:S01]  /*aad0*/  WARPGROUP.ARRIVE ;  /* 0x00000000000079c5 */ /* 0x000fe20000000000 */
[----:B0-----:R-:W-:-:S04]  /*aae0*/  FMNMX.FTZ R80, R7, R80, !PT ;  /* 0x0000005007507209 */ /* 0x001fc80007810000 */
[----:B------:R-:W-:Y:S01]  /*aaf0*/  MUFU.EX2 R15, R15 ;  /* 0x0000000f000f7308 */ /* 0x000fe20000000800 */
[----:B------:R-:W-:Y:S01]  /*ab00*/  HGMMA.64x96x16.F32.BF16 R88, gdesc[UR28].tnspB, R88, gsb0 ;  /* 0x416000001c5879f0 */ /* 0x000fe20008001858 */
[----:B------:R-:W-:Y:S01]  /*ab10*/  UIADD3 UR28, UR6, 0x604, URZ ;  /* 0x00000604061c7890 */ /* 0x000fe2000fffe03f */
[----:B------:R-:W0:Y:S01]  /*ab20*/  SHFL.BFLY PT, R7, R80, 0x1, 0x1f ;  /* 0x0c201f0050077f89 */ /* 0x000e2200000e0000 */
[----:B------:R-:W-:Y:S01]  /*ab30*/  UIADD3 UR30, UR7, 0x180, URZ ;  /* 0x00000180071e7890 */ /* 0x000fe2000fffe03f */
[----:B------:R-:W-:Y:S01]  /*ab40*/  UMOV UR29, 0x40000040 ;  /* 0x40000040001d7882 */ /* 0x000fe20000000000 */
[----:B------:R-:W-:Y:S02]  /*ab50*/  UMOV UR31, 0x80000020 ;  /* 0x80000020001f7882 */ /* 0x000fe40000000000 */
        /* <DEDUP_REMOVED lines=8> */
[----:B------:R-:W-:Y:S01]  /*abe0*/  FMUL.FTZ R6, R6, UR34 ;  /* 0x0000002206067c20 */ /* 0x000fe20008410000 */
[--C-:B------:R-:W-:Y:S01]  /*abf0*/  FFMA.FTZ R78, R8, UR34, -R81.reuse ;  /* 0x00000022084e7c23 */ /* 0x100fe20008010851 */
[----:B------:R-:W-:Y:S02]  /*ac00*/  IMAD.U32 R10, RZ, RZ, UR46 ;  /* 0x0000002eff0a7e24 */ /* 0x000fe4000f8e00ff */
[----:B------:R-:W-:Y:S01]  /*ac10*/  FFMA.FTZ R82, R24, UR34, -R81 ;  /* 0x0000002218527c23 */ /* 0x000fe20008010851 */
[----:B------:R-:W-:-:S02]  /*ac20*/  VIADD R8, R149, 0x9 ;  /* 0x0000000995087836 */ /* 0x000fc40000000000 */
[--C-:B------:R-:W-:Y:S01]  /*ac30*/  FFMA.FTZ R24, R26, UR34, -R81.reuse ;  /* 0x000000221a187c23 */ /* 0x100fe20008010851 */
[----:B------:R-:W-:Y:S01]  /*ac40*/  MUFU.EX2 R6, R6 ;  /* 0x0000000600067308 */ /* 0x000fe20000000800 */
[----:B------:R-:W-:Y:S01]  /*ac50*/  @!P1 LEA R10, R10, UR42, 0x3 ;  /* 0x0000002a0a0a9c11 */ /* 0x000fe2000f8e18ff */
[--C-:B------:R-:W-:Y:S01]  /*ac60*/  FFMA.FTZ R26, R30, UR34, -R81.reuse ;  /* 0x000000221e1a7c23 */ /* 0x100fe20008010851 */
        /* <DEDUP_REMOVED lines=9> */
[--C-:B------:R-:W-:Y:S01]  /*ad00*/  FFMA.FTZ R34, R36, UR34, -R81.reuse ;  /* 0x0000002224227c23 */ /* 0x100fe20008010851 */
[--C-:B------:R-:W-:Y:S01]  /*ad10*/  FFMA.FTZ R36, R40, UR34, -R81.reuse ;  /* 0x0000002228247c23 */ /* 0x100fe20008010851 */
[----:B------:R-:W-:Y:S01]  /*ad20*/  IMAD.U32 R40, RZ, RZ, UR53 ;  /* 0x00000035ff287e24 */ /* 0x000fe2000f8e00ff */
[----:B------:R-:W-:Y:S01]  /*ad30*/  @!P1 PRMT R8, RZ, 0x654, R8 ;  /* 0x00000654ff089816 */ /* 0x000fe20000000008 */
[----:B------:R-:W1:Y:S01]  /*ad40*/  MUFU.EX2 R79, R79 ;  /* 0x0000004f004f7308 */ /* 0x000e620000000800 */
[--C-:B------:R-:W-:Y:S01]  /*ad50*/  FFMA.FTZ R13, R20, UR34, -R81.reuse ;  /* 0x00000022140d7c23 */ /* 0x100fe20008010851 */
[--C-:B------:R-:W-:Y:S01]  /*ad60*/  FFMA.FTZ R83, R28, UR34, -R81.reuse ;  /* 0x000000221c537c23 */ /* 0x100fe20008010851 */
[----:B------:R-:W-:Y:S01]  /*ad70*/  @!P1 LEA R40, R40, UR42, 0x3 ;  /* 0x0000002a28289c11 */ /* 0x000fe2000f8e18ff */
[--C-:B------:R-:W-:Y:S01]  /*ad80*/  FFMA.FTZ R65, R65, UR34, -R81.reuse ;  /* 0x0000002241417c23 */ /* 0x100fe20008010851 */
[--C-:B------:R-:W-:Y:S01]  /*ad90*/  FFMA.FTZ R28, R42, UR34, -R81.reuse ;  /* 0x000000222a1c7c23 */ /* 0x100fe20008010851 */
[--C-:B------:R-:W-:Y:S01]  /*ada0*/  FFMA.FTZ R20, R47, UR34, -R81.reuse ;  /* 0x000000222f147c23 */ /* 0x100fe20008010851 */
[----:B------:R-:W-:Y:S01]  /*adb0*/  FFMA.FTZ R42, R51, UR34, -R81 ;  /* 0x00000022332a7c23 */ /* 0x000fe20008010851 */
[----:B------:R-:W2:Y:S01]  /*adc0*/  MUFU.EX2 R80, R80 ;  /* 0x0000005000507308 */ /* 0x000ea20000000800 */
[----:B0-----:R-:W-:Y:S01]  /*add0*/  FFMA.FTZ R2, R6, R2, R78 ;  /* 0x0000000206027223 */ /* 0x001fe2000001004e */
[----:B------:R-:W-:-:S02]  /*ade0*/  @!P1 VIADD R10, R40, 0x2d860 ;  /* 0x0002d860280a9836 */ /* 0x000fc40000000000 */
[--C-:B------:R-:W-:Y:S01]  /*adf0*/  FFMA.FTZ R40, R48, UR34, -R81.reuse ;  /* 0x0000002230287c23 */ /* 0x100fe20008010851 */
[--C-:B------:R-:W-:Y:S01]  /*ae00*/  FFMA.FTZ R52, R52, UR34, -R81.reuse ;  /* 0x0000002234347c23 */ /* 0x100fe20008010851 */
[--C-:B------:R-:W-:Y:S01]  /*ae10*/  FFMA.FTZ R47, R66, UR34, -R81.reuse ;  /* 0x00000022422f7c23 */ /* 0x100fe20008010851 */
[--C-:B------:R-:W-:Y:S01]  /*ae20*/  FFMA.FTZ R51, R68, UR34, -R81.reuse ;  /* 0x0000002244337c23 */ /* 0x100fe20008010851 */
[----:B------:R-:W-:Y:S01]  /*ae30*/  @!P1 PRMT R10, RZ, 0x654, R10 ;  /* 0x00000654ff0a9816 */ /* 0x000fe2000000000a */
        /* <DEDUP_REMOVED lines=8> */
[----:B------:R-:W3:Y:S01]  /*aec0*/  MUFU.EX2 R13, R13 ;  /* 0x0000000d000d7308 */ /* 0x000ee20000000800 */
[----:B------:R-:W-:Y:S01]  /*aed0*/  FFMA.FTZ R76, R76, UR34, -R81 ;  /* 0x000000224c4c7c23 */ /* 0x000fe20008010851 */
[C---:B------:R-:W-:Y:S01]  /*aee0*/  ISETP.GT.AND P2, PT, R0.reuse, UR52, PT ;  /* 0x0000003400007c0c */ /* 0x040fe2000bf44270 */
[----:B------:R-:W-:Y:S01]  /*aef0*/  UMOV UR53, UR46 ;  /* 0x0000002e00357c82 */ /* 0x000fe20008000000 */
[----:B------:R-:W-:-:S04]  /*af00*/  VIADD R0, R0, 0xffffffff ;  /* 0xffffffff00007836 */ /* 0x000fc80000000000 */
[----:B------:R-:W4:Y:S08]  /*af10*/  MUFU.EX2 R82, R82 ;  /* 0x0000005200527308 */ /* 0x000f300000000800 */
[----:B------:R-:W5:Y:S01]  /*af20*/  MUFU.EX2 R24, R24 ;  /* 0x0000001800187308 */ /* 0x000f620000000800 */
[----:B------:R-:W-:Y:S02]  /*af30*/  WARPGROUP.DEPBAR.LE gsb0, 0x0 ;  /* 0x00008000000079c5 */ /* 0x000fe40000010000 */
[----:B------:R-:W-:-:S05]  /*af40*/  WARPGROUP.ARRIVE ;  /* 0x00000000000079c5 */ /* 0x000fca0000000000 */
[----:B------:R-:W5:Y:S01]  /*af50*/  MUFU.EX2 R83, R83 ;  /* 0x0000005300537308 */ /* 0x000f620000000800 */
[----:B------:R-:W-:Y:S01]  /*af60*/  HGMMA.64x96x16.F32.BF16 R88, gdesc[UR28].tnspB, R88, gsb0 ;  /* 0x416000001c5879f0 */ /* 0x000fe20008001858 */
[----:B------:R-:W-:Y:S02]  /*af70*/  UIADD3 UR28, UR6, 0x606, URZ ;  /* 0x00000606061c7890 */ /* 0x000fe4000fffe03f */
[----:B------:R-:W-:-:S04]  /*af80*/  UIADD3 UR30, UR7, 0x1c0, URZ ;  /* 0x000001c0071e7890 */ /* 0x000fc8000fffe03f */
[----:B------:R-:W5:Y:S01]  /*af90*/  MUFU.EX2 R26, R26 ;  /* 0x0000001a001a7308 */ /* 0x000f620000000800 */
[----:B------:R-:W-:Y:S01]  /*afa0*/  UMOV UR29, 0x40000040 ;  /* 0x40000040001d7882 */ /* 0x000fe20000000000 */
[----:B------:R-:W-:-:S06]  /*afb0*/  UMOV UR31, 0x80000020 ;  /* 0x80000020001f7882 */ /* 0x000fcc0000000000 */
[----:B------:R-:W-:Y:S08]  /*afc0*/  MUFU.EX2 R31, R31 ;  /* 0x0000001f001f7308 */ /* 0x000ff00000000800 */
[----:B------:R-:W5:Y:S08]  /*afd0*/  MUFU.EX2 R84, R84 ;  /* 0x0000005400547308 */ /* 0x000f700000000800 */
        /* <DEDUP_REMOVED lines=9> */
[----:B------:R-:W5:Y:S01]  /*b070*/  MUFU.EX2 R28, R28 ;  /* 0x0000001c001c7308 */ /* 0x000f620000000800 */
[----:B------:R-:W-:-:S02]  /*b080*/  WARPGROUP.DEPBAR.LE gsb0, 0x0 ;  /* 0x00008000000079c5 */ /* 0x000fc40000010000 */
[----:B------:R-:W-:-:S05]  /*b090*/  WARPGROUP.ARRIVE ;  /* 0x00000000000079c5 */ /* 0x000fca0000000000 */
[----:B------:R-:W-:Y:S01]  /*b0a0*/  MUFU.EX2 R43, R43 ;  /* 0x0000002b002b7308 */ /* 0x000fe20000000800 */
[----:B------:R-:W-:Y:S01]  /*b0b0*/  HGMMA.64x96x16.F32.BF16 R88, gdesc[UR28].tnspB, R88, gsb0 ;  /* 0x416000001c5879f0 */ /* 0x000fe20008001858 */
[----:B------:R-:W-:-:S06]  /*b0c0*/  UMOV UR28, UR49 ;  /* 0x00000031001c7c82 */ /* 0x000fcc0008000000 */
[----:B------:R-:W5:Y:S08]  /*b0d0*/  MUFU.EX2 R39, R39 ;  /* 0x0000002700277308 */ /* 0x000f700000000800 */
[----:B------:R-:W-:Y:S08]  /*b0e0*/  MUFU.EX2 R45, R45 ;  /* 0x0000002d002d7308 */ /* 0x000ff00000000800 */
[----:B------:R-:W5:Y:S08]  /*b0f0*/  MUFU.EX2 R20, R20 ;  /* 0x0000001400147308 */ /* 0x000f700000000800 */
[----:B------:R-:W-:Y:S08]  /*b100*/  MUFU.EX2 R46, R46 ;  /* 0x0000002e002e7308 */ /* 0x000ff00000000800 */
[----:B------:R-:W5:Y:S08]  /*b110*/  MUFU.EX2 R40, R40 ;  /* 0x0000002800287308 */ /* 0x000f700000000800 */
[----:B------:R-:W5:Y:S08]  /*b120*/  MUFU.EX2 R49, R49 ;  /* 0x0000003100317308 */ /* 0x000f700000000800 */
[----:B------:R-:W5:Y:S08]  /*b130*/  MUFU.EX2 R42, R42 ;  /* 0x0000002a002a7308 */ /* 0x000f700000000800 */
[----:B------:R-:W5:Y:S08]  /*b140*/  MUFU.EX2 R50, R50 ;  /* 0x0000003200327308 */ /* 0x000f700000000800 */
        /* <DEDUP_REMOVED lines=8> */
[----:B-1----:R-:W-:Y:S01]  /*b1d0*/  FFMA.FTZ R44, R67, UR34, -R81 ;  /* 0x00000022432c7c23 */ /* 0x002fe20008010851 */
[----:B------:R-:W-:Y:S01]  /*b1e0*/  FADD.FTZ R67, R79, R2 ;  /* 0x000000024f437221 */ /* 0x000fe20000010000 */
[-C--:B------:R-:W-:Y:S01]  /*b1f0*/  FMUL.FTZ R88, R88, R5.reuse ;  /* 0x0000000558587220 */ /* 0x080fe20000410000 */
[-C--:B------:R-:W-:Y:S01]  /*b200*/  FMUL.FTZ R89, R89, R5.reuse ;  /* 0x0000000559597220 */ /* 0x080fe20000410000 */
[----:B------:R-:W-:Y:S01]  /*b210*/  FMUL.FTZ R92, R92, R5 ;  /* 0x000000055c5c7220 */ /* 0x000fe20000410000 */
[----:B--2---:R-:W-:Y:S01]  /*b220*/  FADD.FTZ R67, R80, R67 ;  /* 0x0000004350437221 */ /* 0x004fe20000010000 */
[----:B0-----:R-:W-:Y:S01]  /*b230*/  FFMA.FTZ R8, R5, R3, R77 ;  /* 0x0000000305087223 */ /* 0x001fe2000001004d */
[----:B------:R0:W-:Y:S01]  /*b240*/  @!P1 SYNCS.ARRIVE.TRANS64.RED.A1T0 RZ, [R10+URZ], RZ ;  /* 0x000000ff0aff99a7 */ /* 0x0001e2000810043f */
[----:B------:R1:W-:Y:S01]  /*b250*/  MUFU.EX2 R2, R65 ;  /* 0x0000004100027308 */ /* 0x0003e20000000800 */
[-C--:B------:R-:W-:Y:S01]  /*b260*/  FMUL.FTZ R93, R93, R5.reuse ;  /* 0x000000055d5d7220 */ /* 0x080fe20000410000 */
[----:B------:R-:W-:Y:S01]  /*b270*/  FADD.FTZ R8, R9, R8 ;  /* 0x0000000809087221 */ /* 0x000fe20000010000 */
[-C--:B------:R-:W-:Y:S01]  /*b280*/  FMUL.FTZ R96, R96, R5.reuse ;  /* 0x0000000560607220 */ /* 0x080fe20000410000 */
[-C--:B------:R-:W-:Y:S01]  /*b290*/  FMUL.FTZ R97, R97, R5.reuse ;  /* 0x0000000561617220 */ /* 0x080fe20000410000 */
[-C--:B------:R-:W-:Y:S01]  /*b2a0*/  FMUL.FTZ R100, R100, R5.reuse ;  /* 0x0000000564647220 */ /* 0x080fe20000410000 */
[----:B------:R-:W-:Y:S01]  /*b2b0*/  FADD.FTZ R85, R11, R8 ;  /* 0x000000080b557221 */ /* 0x000fe20000010000 */
[----:B0-----:R-:W-:Y:S01]  /*b2c0*/  FADD.FTZ R10, R14, R67 ;  /* 0x000000430e0a7221 */ /* 0x001fe20000010000 */
[----:B------:R0:W2:Y:S01]  /*b2d0*/  MUFU.EX2 R3, R52 ;  /* 0x0000003400037308 */ /* 0x0000a20000000800 */
[----:B------:R-:W-:Y:S01]  /*b2e0*/  FMUL.FTZ R101, R101, R5 ;  /* 0x0000000565657220 */ /* 0x000fe20000410000 */
[----:B------:R-:W-:Y:S01]  /*b2f0*/  FADD.FTZ R8, R12, R85 ;  /* 0x000000550c087221 */ /* 0x000fe20000010000 */
[----:B---3--:R-:W-:Y:S01]  /*b300*/  FADD.FTZ R67, R13, R10 ;  /* 0x0000000a0d437221 */ /* 0x008fe20000010000 */
[----:B----4-:R-:W-:Y:S01]  /*b310*/  F2FP.BF16.F32.PACK_AB R13, R82, R13 ;  /* 0x0000000d520d723e */ /* 0x010fe200000010ff */
[-C--:B------:R-:W-:Y:S01]  /*b320*/  FMUL.FTZ R104, R104, R5.reuse ;  /* 0x0000000568687220 */ /* 0x080fe20000410000 */
[----:B------:R-:W-:Y:S01]  /*b330*/  FADD.FTZ R8, R15, R8 ;  /* 0x000000080f087221 */ /* 0x000fe20000010000 */
[----:B------:R-:W-:Y:S01]  /*b340*/  FADD.FTZ R67, R82, R67 ;  /* 0x0000004352437221 */ /* 0x000fe20000010000 */
[----:B------:R-:W3:Y:S01]  /*b350*/  MUFU.EX2 R44, R44 ;  /* 0x0000002c002c7308 */ /* 0x000ee20000000800 */
[-C--:B------:R-:W-:Y:S01]  /*b360*/  FMUL.FTZ R105, R105, R5.reuse ;  /* 0x0000000569697220 */ /* 0x080fe20000410000 */
[----:B------:R-:W-:Y:S01]  /*b370*/  FADD.FTZ R8, R21, R8 ;  /* 0x0000000815087221 */ /* 0x000fe20000010000 */
[----:B-----5:R-:W-:Y:S01]  /*b380*/  FADD.FTZ R10, R24, R67 ;  /* 0x00000043180a7221 */ /* 0x020fe20000010000 */
[-C--:B------:R-:W-:Y:S01]  /*b390*/  FMUL.FTZ R108, R108, R5.reuse ;  /* 0x000000056c6c7220 */ /* 0x080fe20000410000 */
[----:B------:R-:W-:Y:S01]  /*b3a0*/  FMUL.FTZ R109, R109, R5 ;  /* 0x000000056d6d7220 */ /* 0x000fe20000410000 */
[----:B------:R-:W-:Y:S01]  /*b3b0*/  FADD.FTZ R8, R25, R8 ;  /* 0x0000000819087221 */ /* 0x000fe20000010000 */
[----:B-1----:R-:W-:Y:S01]  /*b3c0*/  FADD.FTZ R65, R83, R10 ;  /* 0x0000000a53417221 */ /* 0x002fe20000010000 */
[----:B------:R-:W-:Y:S01]  /*b3d0*/  F2FP.BF16.F32.PACK_AB R10, R12, R11 ;  /* 0x0000000b0c0a723e */ /* 0x000fe200000010ff */
[----:B------:R-:W1:Y:S01]  /*b3e0*/  MUFU.EX2 R51, R51 ;  /* 0x0000003300337308 */ /* 0x000e620000000800 */
[----:B------:R-:W-:Y:S01]  /*b3f0*/  FADD.FTZ R8, R27, R8 ;  /* 0x000000081b087221 */ /* 0x000fe20000010000 */
[----:B------:R-:W-:Y:S01]  /*b400*/  FADD.FTZ R65, R26, R65 ;  /* 0x000000411a417221 */ /* 0x000fe20000010000 */
[----:B------:R-:W-:Y:S01]  /*b410*/  F2FP.BF16.F32.PACK_AB R12, R21, R15 ;  /* 0x0000000f150c723e */ /* 0x000fe200000010ff */
[----:B------:R-:W-:Y:S01]  /*b420*/  FMUL.FTZ R112, R112, R5 ;  /* 0x0000000570707220 */ /* 0x000fe20000410000 */
[----:B------:R-:W-:Y:S01]  /*b430*/  FADD.FTZ R48, R29, R8 ;  /* 0x000000081d307221 */ /* 0x000fe20000010000 */
[----:B------:R-:W-:Y:S01]  /*b440*/  FADD.FTZ R65, R84, R65 ;  /* 0x0000004154417221 */ /* 0x000fe20000010000 */
[----:B------:R-:W-:Y:S01]  /*b450*/  F2FP.BF16.F32.PACK_AB R15, R83, R24 ;  /* 0x00000018530f723e */ /* 0x000fe200000010ff */
[----:B------:R-:W4:Y:S01]  /*b460*/  MUFU.EX2 R57, R57 ;  /* 0x0000003900397308 */ /* 0x000f220000000800 */
[C---:B------:R-:W-:Y:S01]  /*b470*/  FADD.FTZ R48, R31.reuse, R48 ;  /* 0x000000301f307221 */ /* 0x040fe20000010000 */
[----:B------:R-:W-:Y:S01]  /*b480*/  FADD.FTZ R65, R32, R65 ;  /* 0x0000004120417221 */ /* 0x000fe20000010000 */
[----:B------:R-:W-:Y:S01]  /*b490*/  F2FP.BF16.F32.PACK_AB R24, R31, R29 ;  /* 0x0000001d1f18723e */ /* 0x000fe200000010ff */
[----:B------:R-:W-:Y:S01]  /*b4a0*/  FMUL.FTZ R113, R113, R5 ;  /* 0x0000000571717220 */ /* 0x000fe20000410000 */
[----:B------:R-:W-:Y:S01]  /*b4b0*/  FADD.FTZ R48, R33, R48 ;  /* 0x0000003021307221 */ /* 0x000fe20000010000 */
[----:B------:R-:W-:Y:S01]  /*b4c0*/  FADD.FTZ R65, R34, R65 ;  /* 0x0000004122417221 */ /* 0x000fe20000010000 */
[----:B------:R-:W-:Y:S01]  /*b4d0*/  F2FP.BF16.F32.PACK_AB R11, R14, R80 ;  /* 0x000000500e0b723e */ /* 0x000fe200000010ff */
[----:B------:R-:W5:Y:S01]  /*b4e0*/  MUFU.EX2 R69, R69 ;  /* 0x0000004500457308 */ /* 0x000f620000000800 */
[----:B------:R-:W-:Y:S01]  /*b4f0*/  FADD.FTZ R48, R35, R48 ;  /* 0x0000003023307221 */ /* 0x000fe20000010000 */
        /* <DEDUP_REMOVED lines=8> */
[----:B0-----:R-:W-:Y:S01]  /*b580*/  FADD.FTZ R52, R28, R65 ;  /* 0x000000411c347221 */ /* 0x001fe20000010000 */
[----:B------:R-:W-:Y:S01]  /*b590*/  F2FP.BF16.F32.PACK_AB R8, R9, R77 ;  /* 0x0000004d0908723e */ /* 0x000fe200000010ff */
[----:B------:R-:W-:Y:S01]  /*b5a0*/  FMUL.FTZ R117, R117, R5 ;  /* 0x0000000575757220 */ /* 0x000fe20000410000 */
[----:B------:R-:W-:Y:S01]  /*b5b0*/  FADD.FTZ R48, R41, R48 ;  /* 0x0000003029307221 */ /* 0x000fe20000010000 */
[----:B------:R-:W-:Y:S01]  /*b5c0*/  FADD.FTZ R21, R39, R52 ;  /* 0x0000003427157221 */ /* 0x000fe20000010000 */
[----:B------:R-:W-:Y:S01]  /*b5d0*/  F2FP.BF16.F32.PACK_AB R9, R79, R78 ;  /* 0x0000004e4f09723e */ /* 0x000fe200000010ff */
[----:B------:R-:W0:Y:S01]  /*b5e0*/  MUFU.EX2 R70, R70 ;  /* 0x0000004600467308 */ /* 0x000e220000000800 */
[----:B------:R-:W-:Y:S01]  /*b5f0*/  FADD.FTZ R48, R43, R48 ;  /* 0x000000302b307221 */ /* 0x000fe20000010000 */
[----:B------:R-:W-:Y:S01]  /*b600*/  FADD.FTZ R21, R20, R21 ;  /* 0x0000001514157221 */ /* 0x000fe20000010000 */
[----:B------:R-:W-:Y:S01]  /*b610*/  F2FP.BF16.F32.PACK_AB R25, R84, R26 ;  /* 0x0000001a5419723e */ /* 0x000fe200000010ff */
[----:B------:R2:W-:Y:S01]  /*b620*/  STSM.16.M88.4 [R17+0x21800], R8 ;  /* 0x0218000811007844 */ /* 0x0005e20000000200 */
[----:B------:R-:W-:Y:S01]  /*b630*/  FADD.FTZ R29, R45, R48 ;  /* 0x000000302d1d7221 */ /* 0x000fe20000010000 */
[----:B------:R-:W-:Y:S01]  /*b640*/  FADD.FTZ R21, R40, R21 ;  /* 0x0000001528157221 */ /* 0x000fe20000010000 */
[----:B------:R-:W-:Y:S01]  /*b650*/  F2FP.BF16.F32.PACK_AB R26, R35, R33 ;  /* 0x00000021231a723e */ /* 0x000fe200000010ff */
[----:B------:R3:W-:Y:S01]  /*b660*/  STSM.16.M88.4 [R22], R12 ;  /* 0x0000000c16007844 */ /* 0x0007e20000000200 */
[----:B------:R-:W-:Y:S01]  /*b670*/  FADD.FTZ R32, R46, R29 ;  /* 0x0000001d2e207221 */ /* 0x000fe20000010000 */
[----:B------:R-:W0:Y:S01]  /*b680*/  MUFU.EX2 R59, R59 ;  /* 0x0000003b003b7308 */ /* 0x000e220000000800 */
[-C--:B------:R-:W-:Y:S01]  /*b690*/  FMUL.FTZ R120, R120, R5.reuse ;  /* 0x0000000578787220 */ /* 0x080fe20000410000 */
[----:B------:R1:W-:Y:S01]  /*b6a0*/  STSM.16.M88.4 [R19], R24 ;  /* 0x0000001813007844 */ /* 0x0003e20000000200 */
[----:B------:R-:W-:Y:S01]  /*b6b0*/  FADD.FTZ R29, R49, R32 ;  /* 0x00000020311d7221 */ /* 0x000fe20000010000 */
[----:B------:R-:W-:Y:S01]  /*b6c0*/  FADD.FTZ R32, R42, R21 ;  /* 0x000000152a207221 */ /* 0x000fe20000010000 */
[-C--:B------:R-:W-:Y:S01]  /*b6d0*/  FMUL.FTZ R121, R121, R5.reuse ;  /* 0x0000000579797220 */ /* 0x080fe20000410000 */
[-C--:B------:R-:W-:Y:S01]  /*b6e0*/  FMUL.FTZ R124, R124, R5.reuse ;  /* 0x000000057c7c7220 */ /* 0x080fe20000410000 */
[-C--:B------:R-:W-:Y:S01]  /*b6f0*/  FMUL.FTZ R125, R125, R5.reuse ;  /* 0x000000057d7d7220 */ /* 0x080fe20000410000 */
[----:B------:R-:W0:Y:S01]  /*b700*/  MUFU.EX2 R71, R71 ;  /* 0x0000004700477308 */ /* 0x000e220000000800 */
[-C--:B------:R-:W-:Y:S01]  /*b710*/  FMUL.FTZ R128, R128, R5.reuse ;  /* 0x0000000580807220 */ /* 0x080fe20000410000 */
[----:B--2---:R-:W-:Y:S01]  /*b720*/  F2FP.BF16.F32.PACK_AB R9, R36, R30 ;  /* 0x0000001e2409723e */ /* 0x004fe200000010ff */
[----:B------:R-:W-:Y:S01]  /*b730*/  FADD.FTZ R30, R50, R29 ;  /* 0x0000001d321e7221 */ /* 0x000fe20000010000 */
[----:B------:R-:W-:Y:S01]  /*b740*/  F2FP.BF16.F32.PACK_AB R11, R39, R28 ;  /* 0x0000001c270b723e */ /* 0x000fe200000010ff */
[----:B------:R-:W-:Y:S01]  /*b750*/  FMUL.FTZ R129, R129, R5 ;  /* 0x0000000581817220 */ /* 0x000fe20000410000 */
[----:B---3--:R-:W-:Y:S01]  /*b760*/  FADD.FTZ R13, R3, R32 ;  /* 0x00000020030d7221 */ /* 0x008fe20000010000 */
[----:B------:R-:W-:Y:S01]  /*b770*/  FADD.FTZ R15, R53, R30 ;  /* 0x0000001e350f7221 */ /* 0x000fe20000010000 */
[----:B------:R-:W2:Y:S01]  /*b780*/  MUFU.EX2 R60, R60 ;  /* 0x0000003c003c7308 */ /* 0x000ea20000000800 */
[----:B------:R-:W-:Y:S01]  /*b790*/  F2FP.BF16.F32.PACK_AB R8, R38, R37 ;  /* 0x000000252608723e */ /* 0x000fe200000010ff */
[----:B------:R-:W-:Y:S01]  /*b7a0*/  FADD.FTZ R14, R2, R13 ;  /* 0x0000000d020e7221 */ /* 0x000fe20000010000 */
[----:B-1----:R-:W-:Y:S01]  /*b7b0*/  FADD.FTZ R24, R54, R15 ;  /* 0x0000000f36187221 */ /* 0x002fe20000010000 */
[----:B------:R-:W-:Y:S01]  /*b7c0*/  F2FP.BF16.F32.PACK_AB R13, R40, R20 ;  /* 0x00000014280d723e */ /* 0x000fe200000010ff */
[----:B------:R-:W-:Y:S01]  /*b7d0*/  FMUL.FTZ R132, R132, R5 ;  /* 0x0000000584847220 */ /* 0x000fe20000410000 */
[----:B------:R-:W-:Y:S01]  /*b7e0*/  FADD.FTZ R15, R47, R14 ;  /* 0x0000000e2f0f7221 */ /* 0x000fe20000010000 */
[----:B------:R-:W-:Y:S01]  /*b7f0*/  FADD.FTZ R21, R55, R24 ;  /* 0x0000001837157221 */ /* 0x000fe20000010000 */
[----:B------:R-:W-:Y:S01]  /*b800*/  MUFU.EX2 R61, R61 ;  /* 0x0000003d003d7308 */ /* 0x000fe20000000800 */
[----:B------:R-:W-:Y:S01]  /*b810*/  F2FP.BF16.F32.PACK_AB R10, R43, R41 ;  /* 0x000000292b0a723e */ /* 0x000fe200000010ff */
[----:B------:R-:W-:Y:S01]  /*b820*/  FADD.FTZ R20, R44, R15 ;  /* 0x0000000f2c147221 */ /* 0x000fe20000010000 */
[----:B------:R-:W-:Y:S01]  /*b830*/  FADD.FTZ R24, R56, R21 ;  /* 0x0000001538187221 */ /* 0x000fe20000010000 */
[----:B------:R-:W-:Y:S01]  /*b840*/  F2FP.BF16.F32.PACK_AB R15, R3, R42 ;  /* 0x0000002a030f723e */ /* 0x000fe200000010ff */
[----:B------:R-:W-:Y:S01]  /*b850*/  FMUL.FTZ R133, R133, R5 ;  /* 0x0000000585857220 */ /* 0x000fe20000410000 */
[----:B------:R-:W-:Y:S01]  /*b860*/  FADD.FTZ R20, R51, R20 ;  /* 0x0000001433147221 */ /* 0x000fe20000010000 */
[----:B----4-:R-:W-:Y:S01]  /*b870*/  FADD.FTZ R3, R57, R24 ;  /* 0x0000001839037221 */ /* 0x010fe20000010000 */
[----:B------:R-:W1:Y:S01]  /*b880*/  MUFU.EX2 R72, R72 ;  /* 0x0000004800487308 */ /* 0x000e620000000800 */
[----:B------:R-:W-:Y:S01]  /*b890*/  F2FP.BF16.F32.PACK_AB R25, R47, R2 ;  /* 0x000000022f19723e */ /* 0x000fe200000010ff */
[----:B-----5:R-:W-:Y:S01]  /*b8a0*/  FADD.FTZ R21, R69, R20 ;  /* 0x0000001445157221 */ /* 0x020fe20000010000 */
[----:B------:R-:W-:Y:S01]  /*b8b0*/  FADD.FTZ R20, R58, R3 ;  /* 0x000000033a147221 */ /* 0x000fe20000010000 */
[----:B------:R-:W-:Y:S01]  /*b8c0*/  F2FP.BF16.F32.PACK_AB R12, R46, R45 ;  /* 0x0000002d2e0c723e */ /* 0x000fe200000010ff */
[----:B------:R3:W-:Y:S01]  /*b8d0*/  STSM.16.M88.4 [R18], R8 ;  /* 0x0000000812007844 */ /* 0x0007e20000000200 */
[----:B0-----:R-:W-:Y:S01]  /*b8e0*/  FADD.FTZ R2, R70, R21 ;  /* 0x0000001546027221 */ /* 0x001fe20000010000 */
[----:B------:R-:W-:Y:S01]  /*b8f0*/  FADD.FTZ R3, R59, R20 ;  /* 0x000000143b037221 */ /* 0x000fe20000010000 */
[----:B------:R-:W0:Y:S01]  /*b900*/  MUFU.EX2 R62, R62 ;  /* 0x0000003e003e7308 */ /* 0x000e220000000800 */
[----:B------:R-:W-:Y:S01]  /*b910*/  F2FP.BF16.F32.PACK_AB R14, R50, R49 ;  /* 0x00000031320e723e */ /* 0x000fe200000010ff */
[-C--:B------:R-:W-:Y:S01]  /*b920*/  FMUL.FTZ R90, R90, R6.reuse ;  /* 0x000000065a5a7220 */ /* 0x080fe20000410000 */
[----:B------:R-:W-:Y:S01]  /*b930*/  F2FP.BF16.F32.PACK_AB R24, R54, R53 ;  /* 0x000000353618723e */ /* 0x000fe200000010ff */
[----:B------:R-:W-:Y:S01]  /*b940*/  FMUL.FTZ R91, R91, R6 ;  /* 0x000000065b5b7220 */ /* 0x000fe20000410000 */
[----:B------:R-:W-:Y:S01]  /*b950*/  F2FP.BF16.F32.PACK_AB R26, R56, R55 ;  /* 0x00000037381a723e */ /* 0x000fe200000010ff */
[----:B------:R4:W-:Y:S01]  /*b960*/  STSM.16.M88.4 [R17+0x27800], R12 ;  /* 0x0278000c11007844 */ /* 0x0009e20000000200 */
[----:B------:R-:W-:Y:S01]  /*b970*/  F2FP.BF16.F32.PACK_AB R27, R51, R44 ;  /* 0x0000002c331b723e */ /* 0x000fe200000010ff */
[----:B------:R-:W-:Y:S01]  /*b980*/  MUFU.EX2 R64, R64 ;  /* 0x0000004000407308 */ /* 0x000fe20000000800 */
[-C--:B------:R-:W-:Y:S01]  /*b990*/  FMUL.FTZ R94, R94, R6.reuse ;  /* 0x000000065e5e7220 */ /* 0x080fe20000410000 */
[-C--:B------:R-:W-:Y:S01]  /*b9a0*/  FMUL.FTZ R95, R95, R6.reuse ;  /* 0x000000065f5f7220 */ /* 0x080fe20000410000 */
[-C--:B------:R-:W-:Y:S01]  /*b9b0*/  FMUL.FTZ R98, R98, R6.reuse ;  /* 0x0000000662627220 */ /* 0x080fe20000410000 */
[----:B------:R0:W-:Y:S01]  /*b9c0*/  STSM.16.M88.4 [R23], R24 ;  /* 0x0000001817007844 */ /* 0x0001e20000000200 */
[----:B---3--:R-:W-:Y:S01]  /*b9d0*/  FADD.FTZ R9, R71, R2 ;  /* 0x0000000247097221 */ /* 0x008fe20000010000 */
[----:B--2---:R-:W-:Y:S01]  /*b9e0*/  FADD.FTZ R2, R60, R3 ;  /* 0x000000033c027221 */ /* 0x004fe20000010000 */
[----:B------:R-:W-:Y:S01]  /*b9f0*/  F2FP.BF16.F32.PACK_AB R8, R58, R57 ;  /* 0x000000393a08723e */ /* 0x000fe200000010ff */
[----:B------:R-:W2:Y:S01]  /*ba00*/  MUFU.EX2 R63, R63 ;  /* 0x0000003f003f7308 */ /* 0x000ea20000000800 */
[----:B-1----:R-:W-:Y:S01]  /*ba10*/  FADD.FTZ R3, R72, R9 ;  /* 0x0000000948037221 */ /* 0x002fe20000010000 */
[----:B------:R-:W-:Y:S01]  /*ba20*/  F2FP.BF16.F32.PACK_AB R9, R70, R69 ;  /* 0x000000454609723e */ /* 0x000fe200000010ff */
[-C--:B------:R-:W-:Y:S01]  /*ba30*/  FMUL.FTZ R99, R99, R6.reuse ;  /* 0x0000000663637220 */ /* 0x080fe20000410000 */
[----:B------:R-:W-:Y:S01]  /*ba40*/  F2FP.BF16.F32.PACK_AB R10, R60, R59 ;  /* 0x0000003b3c0a723e */ /* 0x000fe200000010ff */
[-C--:B------:R-:W-:Y:S01]  /*ba50*/  FMUL.FTZ R102, R102, R6.reuse ;  /* 0x0000000666667220 */ /* 0x080fe20000410000 */
[----:B----4-:R-:W-:Y:S01]  /*ba60*/  FADD.FTZ R13, R61, R2 ;  /* 0x000000023d0d7221 */ /* 0x010fe20000010000 */
[----:B------:R-:W-:Y:S01]  /*ba70*/  F2FP.BF16.F32.PACK_AB R11, R72, R71 ;  /* 0x00000047480b723e */ /* 0x000fe200000010ff */
[----:B------:R-:W1:Y:S01]  /*ba80*/  MUFU.EX2 R32, R73 ;  /* 0x0000004900207308 */ /* 0x000e620000000800 */
[C---:B0-----:R-:W-:Y:S01]  /*ba90*/  F2FP.BF16.F32.PACK_AB R12, R62.reuse, R61 ;  /* 0x0000003d3e0c723e */ /* 0x041fe200000010ff */
[----:B------:R-:W-:Y:S01]  /*baa0*/  FADD.FTZ R21, R62, R13 ;  /* 0x0000000d3e157221 */ /* 0x000fe20000010000 */
[-C--:B------:R-:W-:Y:S01]  /*bab0*/  FMUL.FTZ R103, R103, R6.reuse ;  /* 0x0000000667677220 */ /* 0x080fe20000410000 */
[----:B------:R3:W-:Y:S01]  /*bac0*/  STSM.16.M88.4 [R19+0x6000], R8 ;  /* 0x0060000813007844 */ /* 0x0007e20000000200 */
[-C--:B------:R-:W-:Y:S01]  /*bad0*/  FMUL.FTZ R106, R106, R6.reuse ;  /* 0x000000066a6a7220 */ /* 0x080fe20000410000 */
[-C--:B------:R-:W-:Y:S01]  /*bae0*/  FMUL.FTZ R107, R107, R6.reuse ;  /* 0x000000066b6b7220 */ /* 0x080fe20000410000 */
[----:B------:R-:W-:Y:S01]  /*baf0*/  FMUL.FTZ R110, R110, R6 ;  /* 0x000000066e6e7220 */ /* 0x000fe20000410000 */
[----:B------:R-:W0:Y:S01]  /*bb00*/  MUFU.EX2 R74, R74 ;  /* 0x0000004a004a7308 */ /* 0x000e220000000800 */
[----:B--2---:R-:W-:Y:S01]  /*bb10*/  F2FP.BF16.F32.PACK_AB R14, R63, R64 ;  /* 0x000000403f0e723e */ /* 0x004fe200000010ff */
[----:B------:R-:W-:Y:S01]  /*bb20*/  FADD.FTZ R64, R64, R21 ;  /* 0x0000001540407221 */ /* 0x000fe20000010000 */
[-C--:B------:R-:W-:Y:S01]  /*bb30*/  FMUL.FTZ R111, R111, R6.reuse ;  /* 0x000000066f6f7220 */ /* 0x080fe20000410000 */
[-C--:B------:R-:W-:Y:S01]  /*bb40*/  FMUL.FTZ R114, R114, R6.reuse ;  /* 0x0000000672727220 */ /* 0x080fe20000410000 */
[-C--:B------:R-:W-:Y:S01]  /*bb50*/  FMUL.FTZ R115, R115, R6.reuse ;  /* 0x0000000673737220 */ /* 0x080fe20000410000 */
[-C--:B------:R-:W-:Y:S01]  /*bb60*/  FMUL.FTZ R118, R118, R6.reuse ;  /* 0x0000000676767220 */ /* 0x080fe20000410000 */
[-C--:B------:R-:W-:Y:S01]  /*bb70*/  FMUL.FTZ R119, R119, R6.reuse ;  /* 0x0000000677777220 */ /* 0x080fe20000410000 */
[----:B------:R-:W2:Y:S01]  /*bb80*/  MUFU.EX2 R28, R75 ;  /* 0x0000004b001c7308 */ /* 0x000ea20000000800 */
        /* <DEDUP_REMOVED lines=8> */
[C---:B0-----:R-:W-:Y:S01]  /*bc10*/  F2FP.BF16.F32.PACK_AB R13, R74.reuse, R32 ;  /* 0x000000204a0d723e */ /* 0x041fe200000010ff */
[----:B------:R-:W-:Y:S01]  /*bc20*/  FADD.FTZ R3, R74, R3 ;  /* 0x000000034a037221 */ /* 0x000fe20000010000 */
[-C--:B------:R-:W-:Y:S01]  /*bc30*/  FMUL.FTZ R134, R134, R6.reuse ;  /* 0x0000000686867220 */ /* 0x080fe20000410000 */
[----:B------:R-:W-:Y:S01]  /*bc40*/  FMUL.FTZ R135, R135, R6 ;  /* 0x0000000687877220 */ /* 0x000fe20000410000 */
[----:B------:R-:W-:-:S02]  /*bc50*/  IMAD.MOV.U32 R6, RZ, RZ, R7 ;  /* 0x000000ffff067224 */ /* 0x000fc400078e0007 */
[----:B------:R-:W-:Y:S02]  /*bc60*/  IMAD.MOV.U32 R5, RZ, RZ, R4 ;  /* 0x000000ffff057224 */ /* 0x000fe400078e0004 */
[----:B--2---:R-:W-:Y:S01]  /*bc70*/  FADD.FTZ R2, R28, R3 ;  /* 0x000000031c027221 */ /* 0x004fe20000010000 */
[----:B------:R-:W-:Y:S01]  /*bc80*/  FADD.FTZ R3, R63, R64 ;  /* 0x000000403f037221 */ /* 0x000fe20000010000 */
[C---:B-1----:R-:W-:Y:S02]  /*bc90*/  F2FP.BF16.F32.PACK_AB R15, R29.reuse, R28 ;  /* 0x0000001c1d0f723e */ /* 0x042fe400000010ff */
[----:B------:R-:W-:-:S03]  /*bca0*/  FADD.FTZ R2, R29, R2 ;  /* 0x000000021d027221 */ /* 0x000fc60000010000 */
[----:B------:R3:W-:Y:S01]  /*bcb0*/  STSM.16.M88.4 [R18+0x6000], R12 ;  /* 0x0060000c12007844 */ /* 0x0007e20000000200 */
[----:B------:R-:W-:Y:S01]  /*bcc0*/  @!PT LDS RZ, [RZ] ;  /* 0x00000000fffff984 */ /* 0x000fe20000000800 */
[----:B------:R-:W-:Y:S01]  /*bcd0*/  @!PT LDS RZ, [RZ] ;  /* 0x00000000fffff984 */ /* 0x000fe20000000800 */
[----:B------:R-:W-:Y:S01]  /*bce0*/  @!PT LDS RZ, [RZ] ;  /* 0x00000000fffff984 */ /* 0x000fe20000000800 */
[----:B------:R-:W-:Y:S01]  /*bcf0*/  @!PT LDS RZ, [RZ] ;  /* 0x00000000fffff984 */ /* 0x000fe20000000800 */
[----:B------:R0:W-:Y:S06]  /*bd00*/  MEMBAR.ALL.CTA ;  /* 0x0000000000007992 */ /* 0x0001ec0000008000 */
[----:B0-----:R-:W0:Y:S02]  /*bd10*/  FENCE.VIEW.ASYNC.S ;  /* 0x00000000000073c6 */ /* 0x001e240000000000 */
[----:B0-----:R-:W-:Y:S01]  /*bd20*/  NOP ;  /* 0x0000000000007918 */ /* 0x001fe20000000000 */
[----:B------:R-:W-:Y:S05]  /*bd30*/  @P2 BRA `(.L_x_1126) ;  /* 0xffffffd400f02947 */ /* 0x000fea000383ffff */
.L_x_1117:
        /* <DEDUP_REMOVED lines=9> */
[----:B------:R-:W-:-:S05]  /*bdd0*/  ULDC UR52, c[0x0][0x9e0] ;  /* 0x0002780000347ab9 */ /* 0x000fca0000000800 */
.L_x_1144:
[----:B------:R-:W-:Y:S01]  /*bde0*/  UIADD3 UR46, UR54, 0x1, URZ ;  /* 0x00000001362e7890 */ /* 0x000fe2000fffe03f */
[----:B------:R-:W-:-:S03]  /*bdf0*/  ISETP.NE.AND P3, PT, RZ, UR44, PT ;  /* 0x0000002cff007c0c */ /* 0x000fc6000bf65270 */
[----:B------:R-:W-:-:S04]  /*be00*/  UISETP.NE.AND UP1, UPT, UR46, 0x2, UPT ;  /* 0x000000022e00788c */ /* 0x000fc8000bf25270 */
[----:B------:R-:W-:Y:S02]  /*be10*/  USEL UR49, URZ, 0x1, UP1 ;  /* 0x000000013f317887 */ /* 0x000fe40008800000 */
[----:B------:R-:W-:Y:S02]  /*be20*/  USEL UR46, UR46, URZ, UP1 ;  /* 0x0000003f2e2e7287 */ /* 0x000fe40008800000 */
[----:B------:R-:W-:Y:S02]  /*be30*/  ULOP3.LUT UR49, UR28, UR49, URZ, 0x3c, !UPT ;  /* 0x000000311c317292 */ /* 0x000fe4000f8e3c3f */
[----:B-1----:R-:W-:Y:S10]  /*be40*/  @P3 BRA `(.L_x_1128) ;  /* 0x00000000002c3947 */ /* 0x002ff40003800000 */
[----:B------:R-:W-:Y:S05]  /*be50*/  @!P0 BRA `(.L_x_1129) ;  /* 0x0000000000048947 */ /* 0x000fea0003800000 */
[----:B------:R-:W-:Y:S01]  /*be60*/  BPT.TRAP 0x1 ;  /* 0x000000040000795c */ /* 0x000fe20000300000 */
.L_x_1129:
[----:B------:R-:W-:Y:S01]  /*be70*/  ULEA UR6, UR46, UR42, 0x3 ;  /* 0x0000002a2e067291 */ /* 0x000fe2000f8e183f */
[----:B------:R-:W-:-:S05]  /*be80*/  IMAD.U32 R4, RZ, RZ, UR49 ;  /* 0x00000031ff047e24 */ /* 0x000fca000f8e00ff */
[----:B------:R-:W-:-:S04]  /*be90*/  SHF.L.U32 R4, R4, 0x1f, RZ ;  /* 0x0000001f04047819 */ /* 0x000fc800000006ff */
[----:B------:R1:W2:Y:S01]  /*bea0*/  SYNCS.PHASECHK.TRANS64.TRYWAIT P2, [UR6+0x2d830], R4 ;  /* 0x02d83004ff0075a7 */ /* 0x0002a20008040146 */
[----:B------:R-:W-:Y:S05]  /*beb0*/  @!P0 BRA `(.L_x_1130) ;  /* 0x0000000000048947 */ /* 0x000fea0003800000 */
[----:B------:R-:W-:Y:S01]  /*bec0*/  BPT.TRAP 0x1 ;  /* 0x000000040000795c */ /* 0x000fe20000300000 */
.L_x_1130:
[----:B--2---:R-:W-:Y:S05]  /*bed0*/  @P2 BRA `(.L_x_1128) ;  /* 0x0000000000082947 */ /* 0x004fea0003800000 */
[----:B------:R-:W2:Y:S02]  /*bee0*/  SYNCS.PHASECHK.TRANS64.TRYWAIT P2, [UR6+0x2d830], R4 ;  /* 0x02d83004ff0075a7 */ /* 0x000ea40008040146 */
[----:B--2---:R-:W-:Y:S05]  /*bef0*/  @!P2 BRA `(.L_x_1131) ;  /* 0x000000c400c0a947 */ /* 0x004fea0003800000 */
.L_x_1128:
        /* <DEDUP_REMOVED lines=37> */
.L_x_1133:
[----:B------:R-:W-:Y:S01]  /*c150*/  ULEA UR6, UR54, UR42, 0x3 ;  /* 0x0000002a36067291 */ /* 0x000fe2000f8e183f */
[----:B------:R-:W-:-:S05]  /*c160*/  IMAD.U32 R4, RZ, RZ, UR28 ;  /* 0x0000001cff047e24 */ /* 0x000fca000f8e00ff */
[----:B------:R-:W-:-:S04]  /*c170*/  SHF.L.U32 R4, R4, 0x1f, RZ ;  /* 0x0000001f04047819 */ /* 0x000fc800000006ff */
[----:B------:R0:W1:Y:S01]  /*c180*/  SYNCS.PHASECHK.TRANS64.TRYWAIT P2, [UR6+0x2d850], R4 ;  /* 0x02d85004ff0075a7 */ /* 0x0000620008040146 */
[----:B------:R-:W-:Y:S05]  /*c190*/  @!P0 BRA `(.L_x_1134) ;  /* 0x0000000000048947 */ /* 0x000fea0003800000 */
[----:B------:R-:W-:Y:S01]  /*c1a0*/  BPT.TRAP 0x1 ;  /* 0x000000040000795c */ /* 0x000fe20000300000 */
.L_x_1134:
[----:B-1----:R-:W-:Y:S05]  /*c1b0*/  @P2 BRA `(.L_x_1132) ;  /* 0x0000000000082947 */ /* 0x002fea0003800000 */
[----:B------:R-:W1:Y:S02]  /*c1c0*/  SYNCS.PHASECHK.TRANS64.TRYWAIT P2, [UR6+0x2d850], R4 ;  /* 0x02d85004ff0075a7 */ /* 0x000e640008040146 */
[----:B-1----:R-:W-:Y:S05]  /*c1d0*/  @!P2 BRA `(.L_x_1135) ;  /* 0x000000c40020a947 */ /* 0x002fea0003800000 */
.L_x_1132:
[----:B------:R-:W-:Y:S01]  /*c1e0*/  UIADD3 UR6, UR42, 0x400, URZ ;  /* 0x000004002a067890 */ /* 0x000fe2000fffe03f */
[----:B------:R-:W-:Y:S01]  /*c1f0*/  WARPGROUP.ARRIVE ;  /* 0x00000000000079c5 */ /* 0x000fe20000000000 */
[----:B------:R-:W-:Y:S01]  /*c200*/  UMOV UR29, 0x40000040 ;  /* 0x40000040001d7882 */ /* 0x000fe20000000000 */
[----:B------:R-:W-:Y:S01]  /*c210*/  UMOV UR31, 0x80000020 ;  /* 0x80000020001f7882 */ /* 0x000fe20000000000 */
[----:B------:R-:W-:-:S03]  /*c220*/  USHF.R.U32.HI UR6, URZ, 0x4, UR6 ;  /* 0x000000043f067899 */ /* 0x000fc60008011606 */
[----:B------:R-:W2:Y:S01]  /*c230*/  S2R R150, SR_TID.X ;  /* 0x0000000000967919 */ /* 0x000ea20000002100 */
[----:B------:R-:W-:Y:S01]  /*c240*/  PLOP3.LUT P2, PT, PT, PT, UP0, 0x80, 0x0 ;  /* 0x000000000000781c */ /* 0x000fe20003f4f008 */
[----:B---3--:R-:W-:Y:S01]  /*c250*/  FMUL.FTZ R12, R29, UR53 ;  /* 0x000000351d0c7c20 */ /* 0x008fe20008410000 */
[----:B------:R-:W-:Y:S01]  /*c260*/  ULOP3.LUT UR6, UR6, 0x3fff, URZ, 0xc0, !UPT ;  /* 0x00003fff06067892 */ /* 0x000fe2000f8ec03f */
[----:B------:R-:W-:Y:S01]  /*c270*/  FMUL.FTZ R29, R42, UR53 ;  /* 0x000000352a1d7c20 */ /* 0x000fe20008410000 */
[----:B------:R-:W-:Y:S01]  /*c280*/  FMUL.FTZ R42, R53, UR53 ;  /* 0x00000035352a7c20 */ /* 0x000fe20008410000 */
[----:B------:R-:W-:Y:S01]  /*c290*/  FMUL.FTZ R53, R63, UR53 ;  /* 0x000000353f357c20 */ /* 0x000fe20008410000 */
[----:B------:R-:W-:Y:S01]  /*c2a0*/  ULOP3.LUT UR7, UR6, 0x2000000, URZ, 0xfc, !UPT ;  /* 0x0200000006077892 */ /* 0x000fe2000f8efc3f */
[----:B------:R-:W-:Y:S01]  /*c2b0*/  FMUL.FTZ R63, R74, UR53 ;  /* 0x000000354a3f7c20 */ /* 0x000fe20008410000 */
[----:B------:R-:W-:Y:S01]  /*c2c0*/  ULOP3.LUT UR6, UR43, 0x10000, URZ, 0xfc, !UPT ;  /* 0x000100002b067892 */ /* 0x000fe2000f8efc3f */
[----:B------:R-:W-:Y:S01]  /*c2d0*/  FMUL.FTZ R21, R35, UR53 ;  /* 0x0000003523157c20 */ /* 0x000fe20008410000 */
[----:B------:R-:W-:Y:S01]  /*c2e0*/  UIMAD UR7, UR54, 0x600, UR7 ;  /* 0x00000600360778a4 */ /* 0x000fe2000f8e0207 */
[----:B------:R-:W-:-:S02]  /*c2f0*/  VIADD R74, R136, UR39 ;  /* 0x00000027884a7c36 */ /* 0x000fc40008000000 */
[----:B------:R-:W-:Y:S01]  /*c300*/  FMUL.FTZ R35, R47, UR53 ;  /* 0x000000352f237c20 */ /* 0x000fe20008410000 */
[----:B------:R-:W-:Y:S01]  /*c310*/  FMUL.FTZ R15, R33, UR53 ;  /* 0x00000035210f7c20 */ /* 0x000fe20008410000 */
[----:B------:R-:W-:Y:S01]  /*c320*/  IMAD.U32 R47, RZ, RZ, UR46 ;  /* 0x0000002eff2f7e24 */ /* 0x000fe2000f8e00ff */
[----:B------:R-:W-:Y:S01]  /*c330*/  UMOV UR28, UR6 ;  /* 0x00000006001c7c82 */ /* 0x000fe20008000000 */
[----:B------:R-:W-:Y:S01]  /*c340*/  FMUL.FTZ R33, R46, UR53 ;  /* 0x000000352e217c20 */ /* 0x000fe20008410000 */
[----:B------:R-:W-:Y:S01]  /*c350*/  UMOV UR30, UR7 ;  /* 0x00000007001e7c82 */ /* 0x000fe20008000000 */
[----:B-1----:R-:W-:Y:S01]  /*c360*/  FMUL.FTZ R7, R26, UR53 ;  /* 0x000000351a077c20 */ /* 0x002fe20008410000 */
[----:B------:R-:W-:Y:S01]  /*c370*/  HGMMA.64x96x16.F32.BF16 R88, gdesc[UR28].tnspB, R88, gsb0 ;  /* 0x416000001c5879f0 */ /* 0x000fe20008001858 */
[----:B------:R-:W-:Y:S01]  /*c380*/  UIADD3 UR28, UR6, 0x2, URZ ;  /* 0x00000002061c7890 */ /* 0x000fe2000fffe03f */
[----:B------:R-:W-:Y:S01]  /*c390*/  @!P1 LEA R47, R47, UR42, 0x3 ;  /* 0x0000002a2f2f9c11 */ /* 0x000fe2000f8e18ff */
[----:B------:R-:W-:Y:S01]  /*c3a0*/  UIADD3 UR30, UR7, 0x40, URZ ;  /* 0x00000040071e7890 */ /* 0x000fe2000fffe03f */
[----:B0-----:R-:W-:Y:S01]  /*c3b0*/  FMUL.FTZ R4, R24, UR53 ;  /* 0x0000003518047c20 */ /* 0x001fe20008410000 */
[----:B------:R-:W-:Y:S01]  /*c3c0*/  UMOV UR29, 0x40000040 ;  /* 0x40000040001d7882 */ /* 0x000fe20000000000 */
[----:B------:R-:W-:Y:S01]  /*c3d0*/  UMOV UR31, 0x80000020 ;  /* 0x80000020001f7882 */ /* 0x000fe20000000000 */
[----:B------:R-:W-:Y:S01]  /*c3e0*/  FMUL.FTZ R26, R37, UR53 ;  /* 0x00000035251a7c20 */ /* 0x000fe20008410000 */
[----:B------:R-:W-:Y:S01]  /*c3f0*/  FMUL.FTZ R24, R36, UR53 ;  /* 0x0000003524187c20 */ /* 0x000fe20008410000 */
[----:B------:R-:W-:Y:S01]  /*c400*/  FMUL.FTZ R37, R50, UR53 ;  /* 0x0000003532257c20 */ /* 0x000fe20008410000 */
[----:B------:R-:W-:Y:S01]  /*c410*/  FMUL.FTZ R20, R34, UR53 ;  /* 0x0000003522147c20 */ /* 0x000fe20008410000 */
[----:B------:R-:W-:Y:S01]  /*c420*/  FMUL.FTZ R36, R48, UR53 ;  /* 0x0000003530247c20 */ /* 0x000fe20008410000 */
[----:B--2---:R-:W-:Y:S01]  /*c430*/  SHF.R.U32.HI R149, RZ, 0x7, R150 ;  /* 0x00000007ff957819 */ /* 0x004fe20000011696 */
        /* <DEDUP_REMOVED lines=19> */
[----:B------:R-:W-:Y:S01]  /*c570*/  @!P1 PRMT R77, RZ, 0x654, R47 ;  /* 0x00000654ff4d9816 */ /* 0x000fe2000000002f */
        /* <DEDUP_REMOVED lines=31> */
[----:B------:R-:W-:Y:S01]  /*c770*/  IMAD R47, R16, -0x2, R47 ;  /* 0xfffffffe102f7824 */ /* 0x000fe200078e022f */
[----:B------:R-:W0:Y:S01]  /*c780*/  MUFU.TANH R4, R4 ;  /* 0x0000000400047308 */ /* 0x000e220000002400 */
[----:B------:R-:W-:-:S05]  /*c790*/  IMAD.U32 R80, RZ, RZ, UR45 ;  /* 0x0000002dff507e24 */ /* 0x000fca000f8e00ff */
[----:B------:R-:W-:Y:S02]  /*c7a0*/  IADD3 R47, -R80, UR38, R47 ;  /* 0x00000026502f7c10 */ /* 0x000fe4000fffe12f */
[----:B------:R-:W1:Y:S03]  /*c7b0*/  MUFU.TANH R8, R8 ;  /* 0x0000000800087308 */ /* 0x000e660000002400 */
        /* <DEDUP_REMOVED lines=97> */
[----:B------:R-:W0:Y:S01]  /*cdd0*/  MUFU.TANH R76, R76 ;  /* 0x0000004c004c7308 */ /* 0x000e220000002400 */
[----:B------:R-:W-:Y:S02]  /*cde0*/  WARPGROUP.DEPBAR.LE gsb0, 0x0 ;  /* 0x00008000000079c5 */ /* 0x000fe40000010000 */
        /* <DEDUP_REMOVED lines=8> */
[----:B------:R-:W-:-:S04]  /*ce70*/  @UP0 ULDC UR6, c[0x0][0x450] ;  /* 0x0001140000060ab9 */ /* 0x000fc80000000800 */
[----:B------:R-:W-:Y:S01]  /*ce80*/  @P2 SHF.R.U32.HI R74, RZ, UR6, R46 ;  /* 0x00000006ff4a2c19 */ /* 0x000fe2000801162e */
[----:B------:R-:W-:Y:S01]  /*ce90*/  VIADD R46, R149, 0x9 ;  /* 0x00000009952e7836 */ /* 0x000fe20000000000 */
[----:B------:R-:W-:-:S03]  /*cea0*/  ISETP.GE.U32.AND P2, PT, R150, 0x180, PT ;  /* 0x000001809600780c */ /* 0x000fc60003f46070 */
[----:B------:R-:W5:Y:S01]  /*ceb0*/  SHFL.IDX PT, R85, R74, RZ, 0x1c1f ;  /* 0x001c1fff4a557589 */ /* 0x000f6200000e0000 */
[----:B------:R-:W-:Y:S01]  /*cec0*/  SEL R46, R46, 0x9, !P2 ;  /* 0x000000092e2e7807 */ /* 0x000fe20005000000 */
[C---:B-----5:R-:W-:Y:S02]  /*ced0*/  IMAD.IADD R81, R85.reuse, 0x1, R83 ;  /* 0x0000000155517824 */ /* 0x060fe400078e0253 */
[----:B------:R-:W-:Y:S01]  /*cee0*/  IMAD.IADD R80, R85, 0x1, R82 ;  /* 0x0000000155507824 */ /* 0x000fe200078e0252 */
[----:B------:R-:W-:Y:S02]  /*cef0*/  WARPGROUP.DEPBAR.LE gsb0, 0x0 ;  /* 0x00008000000079c5 */ /* 0x000fe40000010000 */
[----:B------:R-:W-:-:S06]  /*cf00*/  WARPGROUP.ARRIVE ;  /* 0x00000000000079c5 */ /* 0x000fcc0000000000 */
[----:B------:R-:W-:Y:S03]  /*cf10*/  HGMMA.64x96x16.F32.BF16 R88, gdesc[UR28].tnspB, R88, gsb0 ;  /* 0x416000001c5879f0 */ /* 0x000fe60008001858 */
[----:B------:R-:W-:Y:S02]  /*cf20*/  WARPGROUP.DEPBAR.LE gsb0, 0x0 ;  /* 0x00008000000079c5 */ /* 0x000fe40000010000 */
[----:B------:R0:W-:Y:S06]  /*cf30*/  BAR.ARV R46, 0x100 ;  /* 0x0004002e0000751d */ /* 0x0001ec0000002000 */
[----:B------:R5:W-:Y:S02]  /*cf40*/  @!P1 SYNCS.ARRIVE.TRANS64.RED.A1T0 RZ, [R77+URZ], RZ ;  /* 0x000000ff4dff99a7 */ /* 0x000be4000810043f */
[----:B-----5:R-:W-:-:S06]  /*cf50*/  FMUL.FTZ R77, R87, UR53 ;  /* 0x00000035574d7c20 */ /* 0x020fcc0008410000 */
[----:B------:R-:W0:Y:S01]  /*cf60*/  MUFU.TANH R77, R77 ;  /* 0x0000004d004d7308 */ /* 0x000e220000002400 */
[----:B-1234-:R-:W-:Y:S05]  /*cf70*/  @!P5 BRA `(.L_x_1136) ;  /* 0x00000000005cd947 */ /* 0x01efea0003800000 */
        /* <DEDUP_REMOVED lines=13> */
.L_x_1138:
[----:B------:R-:W-:-:S05]  /*d050*/  IMAD.U32 R84, RZ, RZ, UR35 ;  /* 0x00000023ff547e24 */ /* 0x000fca000f8e00ff */
[----:B------:R-:W-:-:S13]  /*d060*/  ISETP.NE.AND P2, PT, R84, 0x1, PT ;  /* 0x000000015400780c */ /* 0x000fda0003f45270 */
[----:B------:R-:W0:Y:S02]  /*d070*/  @P2 LDC.64 R46, c[0x0][0x9e8] ;  /* 0x00027a00ff2e2b82 */ /* 0x000e240000000a00 */
[----:B0-----:R-:W-:-:S05]  /*d080*/  @P2 IMAD.HI.U32 R46, R85, R46, RZ ;  /* 0x0000002e552e2227 */ /* 0x001fca00078e00ff */
[----:B------:R-:W-:-:S07]  /*d090*/  @P2 SHF.R.U32.HI R85, RZ, R47, R46 ;  /* 0x0000002fff552219 */ /* 0x000fce000001162e */
.L_x_1139:
[----:B------:R-:W-:Y:S05]  /*d0a0*/  BSYNC B0 ;  /* 0x0000000000007941 */ /* 0x000fea0003800000 */
.L_x_1137:
[----:B------:R-:W-:-:S04]  /*d0b0*/  IMAD R85, R85, R84, -R78 ;  /* 0x0000005455557224 */ /* 0x000fc800078e0a4e */
[----:B------:R-:W-:-:S05]  /*d0c0*/  IMAD R85, R16, -0x2, R85 ;  /* 0xfffffffe10557824 */ /* 0x000fca00078e0255 */
[----:B------:R-:W-:Y:S02]  /*d0d0*/  VIADDMNMX R81, R85, R84, R81, PT ;  /* 0x0000005455517246 */ /* 0x000fe40003800151 */
[----:B------:R-:W-:-:S07]  /*d0e0*/  VIMNMX R80, R80, R85, !PT ;  /* 0x0000005550507248 */ /* 0x000fce0007fe0100 */
.L_x_1136:
[----:B------:R-:W-:Y:S01]  /*d0f0*/  ISETP.GT.AND P2, PT, R0, -0x1, PT ;  /* 0xffffffff0000780c */ /* 0x000fe20003f44270 */
[----:B------:R-:W1:Y:S03]  /*d100*/  SHFL.IDX PT, R74, R74, 0x1, 0x1c1f ;  /* 0x003c1f004a4a7f89 */ /* 0x000e6600000e0000 */
[C---:B------:R-:W-:Y:S02]  /*d110*/  ISETP.GT.AND P4, PT, R80.reuse, RZ, P2 ;  /* 0x000000ff5000720c */ /* 0x040fe40001784270 */
[----:B------:R-:W-:Y:S02]  /*d120*/  ISETP.GT.AND P6, PT, R80, 0x1, P2 ;  /* 0x000000015000780c */ /* 0x000fe400017c4270 */
[C---:B------:R-:W-:Y:S02]  /*d130*/  ISETP.LT.OR P4, PT, R81.reuse, 0x1, P4 ;  /* 0x000000015100780c */ /* 0x040fe40002781670 */
[----:B------:R-:W-:-:S02]  /*d140*/  ISETP.LT.OR P6, PT, R81, 0x2, P6 ;  /* 0x000000025100780c */ /* 0x000fc400037c1670 */
[----:B0-----:R-:W-:Y:S02]  /*d150*/  FSEL R46, R4, -INF , !P4 ;  /* 0xff800000042e7808 */ /* 0x001fe40006000000 */
[----:B------:R-:W-:Y:S02]  /*d160*/  FSEL R8, R8, -INF , !P6 ;  /* 0xff80000008087808 */ /* 0x000fe40007000000 */
[C---:B------:R-:W-:Y:S02]  /*d170*/  ISETP.GT.AND P3, PT, R80.reuse, 0x8, P2 ;  /* 0x000000085000780c */ /* 0x040fe40001764270 */
[C---:B------:R-:W-:Y:S02]  /*d180*/  ISETP.GT.AND P4, PT, R80.reuse, 0x9, P2 ;  /* 0x000000095000780c */ /* 0x040fe40001784270 */
[----:B------:R-:W-:Y:S02]  /*d190*/  ISETP.GT.AND P6, PT, R80, 0x10, P2 ;  /* 0x000000105000780c */ /* 0x000fe400017c4270 */
[----:B------:R-:W-:-:S02]  /*d1a0*/  ISETP.LT.OR P3, PT, R81, 0x9, P3 ;  /* 0x000000095100780c */ /* 0x000fc40001f61670 */
[----:B------:R-:W-:Y:S01]  /*d1b0*/  ISETP.LT.OR P4, PT, R81, 0xa, P4 ;  /* 0x0000000a5100780c */ /* 0x000fe20002781670 */
[--C-:B-1----:R-:W-:Y:S01]  /*d1c0*/  IMAD.IADD R83, R83, 0x1, R74.reuse ;  /* 0x0000000153537824 */ /* 0x102fe200078e024a */
[----:B------:R-:W-:Y:S01]  /*d1d0*/  ISETP.LT.OR P6, PT, R81, 0x11, P6 ;  /* 0x000000115100780c */ /* 0x000fe200037c1670 */
[----:B------:R-:W-:Y:S01]  /*d1e0*/  IMAD.IADD R82, R82, 0x1, R74 ;  /* 0x0000000152527824 */ /* 0x000fe200078e024a */
[----:B------:R-:W-:Y:S02]  /*d1f0*/  FSEL R10, R10, -INF , !P3 ;  /* 0xff8000000a0a7808 */ /* 0x000fe40005800000 */
[----:B------:R-:W-:Y:S02]  /*d200*/  FSEL R12, R12, -INF , !P4 ;  /* 0xff8000000c0c7808 */ /* 0x000fe40006000000 */
[----:B------:R-:W-:Y:S02]  /*d210*/  FSEL R47, R14, -INF , !P6 ;  /* 0xff8000000e2f7808 */ /* 0x000fe40007000000 */
[----:B------:R-:W-:-:S02]  /*d220*/  ISETP.GT.AND P3, PT, R80, 0x11, P2 ;  /* 0x000000115000780c */ /* 0x000fc40001764270 */
[C---:B------:R-:W-:Y:S02]  /*d230*/  ISETP.GT.AND P4, PT, R80.reuse, 0x18, P2 ;  /* 0x000000185000780c */ /* 0x040fe40001784270 */
[----:B------:R-:W-:Y:S02]  /*d240*/  ISETP.GT.AND P6, PT, R80, 0x19, P2 ;  /* 0x000000195000780c */ /* 0x000fe400017c4270 */
[C---:B------:R-:W-:Y:S02]  /*d250*/  ISETP.LT.OR P3, PT, R81.reuse, 0x12, P3 ;  /* 0x000000125100780c */ /* 0x040fe40001f61670 */
[C---:B------:R-:W-:Y:S02]  /*d260*/  ISETP.LT.OR P4, PT, R81.reuse, 0x19, P4 ;  /* 0x000000195100780c */ /* 0x040fe40002781670 */
[----:B------:R-:W-:Y:S02]  /*d270*/  ISETP.LT.OR P6, PT, R81, 0x1a, P6 ;  /* 0x0000001a5100780c */ /* 0x000fe400037c1670 */
[----:B------:R-:W-:-:S02]  /*d280*/  FSEL R84, R15, -INF , !P3 ;  /* 0xff8000000f547808 */ /* 0x000fc40005800000 */
[----:B------:R-:W-:Y:S02]  /*d290*/  FSEL R24, R24, -INF , !P4 ;  /* 0xff80000018187808 */ /* 0x000fe40006000000 */
[----:B------:R-:W-:Y:S02]  /*d2a0*/  FSEL R26, R26, -INF , !P6 ;  /* 0xff8000001a1a7808 */ /* 0x000fe40007000000 */
[C---:B------:R-:W-:Y:S02]  /*d2b0*/  ISETP.GT.AND P3, PT, R80.reuse, 0x20, P2 ;  /* 0x000000205000780c */ /* 0x040fe40001764270 */
[C---:B------:R-:W-:Y:S02]  /*d2c0*/  ISETP.GT.AND P4, PT, R80.reuse, 0x21, P2 ;  /* 0x000000215000780c */ /* 0x040fe40001784270 */
[----:B------:R-:W-:Y:S02]  /*d2d0*/  ISETP.GT.AND P6, PT, R80, 0x28, P2 ;  /* 0x000000285000780c */ /* 0x000fe400017c4270 */
[----:B------:R-:W-:-:S02]  /*d2e0*/  ISETP.LT.OR P3, PT, R81, 0x21, P3 ;  /* 0x000000215100780c */ /* 0x000fc40001f61670 */
[C---:B------:R-:W-:Y:S02]  /*d2f0*/  ISETP.LT.OR P4, PT, R81.reuse, 0x22, P4 ;  /* 0x000000225100780c */ /* 0x040fe40002781670 */
[----:B------:R-:W-:Y:S02]  /*d300*/  ISETP.LT.OR P6, PT, R81, 0x29, P6 ;  /* 0x000000295100780c */ /* 0x000fe400037c1670 */
        /* <DEDUP_REMOVED lines=65> */
[----:B------:R-:W-:Y:S01]  /*d720*/  FSEL R79, R79, -INF , !P6 ;  /* 0xff8000004f4f7808 */ /* 0x000fe20007000000 */
[----:B------:R-:W-:Y:S06]  /*d730*/  @!P5 BRA `(.L_x_1140) ;  /* 0x00000000005cd947 */ /* 0x000fec0003800000 */
        /* <DEDUP_REMOVED lines=13> */
.L_x_1142:
[----:B------:R-:W-:-:S05]  /*d810*/  IMAD.U32 R4, RZ, RZ, UR35 ;  /* 0x00000023ff047e24 */ /* 0x000fca000f8e00ff */
[----:B------:R-:W-:-:S13]  /*d820*/  ISETP.NE.AND P3, PT, R4, 0x1, PT ;  /* 0x000000010400780c */ /* 0x000fda0003f65270 */
[----:B------:R-:W0:Y:S02]  /*d830*/  @P3 LDC.64 R14, c[0x0][0x9e8] ;  /* 0x00027a00ff0e3b82 */ /* 0x000e240000000a00 */
[----:B0-----:R-:W-:-:S05]  /*d840*/  @P3 IMAD.HI.U32 R14, R81, R14, RZ ;  /* 0x0000000e510e3227 */ /* 0x001fca00078e00ff */
[----:B------:R-:W-:-:S07]  /*d850*/  @P3 SHF.R.U32.HI R81, RZ, R15, R14 ;  /* 0x0000000fff513219 */ /* 0x000fce000001160e */
.L_x_1143:
[----:B------:R-:W-:Y:S05]  /*d860*/  BSYNC B0 ;  /* 0x0000000000007941 */ /* 0x000fea0003800000 */
.L_x_1141:
[----:B------:R-:W-:-:S04]  /*d870*/  IMAD R81, R81, R4, -R78 ;  /* 0x0000000451517224 */ /* 0x000fc800078e0a4e */
[----:B------:R-:W-:-:S05]  /*d880*/  IMAD R81, R16, -0x2, R81 ;  /* 0xfffffffe10517824 */ /* 0x000fca00078e0251 */
[----:B------:R-:W-:Y:S02]  /*d890*/  VIADDMNMX R83, R81, R4, R83, PT ;  /* 0x0000000451537246 */ /* 0x000fe40003800153 */
[----:B------:R-:W-:-:S07]  /*d8a0*/  VIMNMX R82, R82, R81, !PT ;  /* 0x0000005152527248 */ /* 0x000fce0007fe0100 */
.L_x_1140:
        /* <DEDUP_REMOVED lines=20> */
[----:B------:R-:W-:Y:S02]  /*d9f0*/  ISETP.GT.AND P4, PT, R82, 0x1, P2 ;  /* 0x000000015200780c */ /* 0x000fe40001784270 */
[----:B------:R-:W-:Y:S02]  /*da00*/  FMNMX.FTZ R15, R32, R15, !PT ;  /* 0x0000000f200f7209 */ /* 0x000fe40007810000 */
[----:B------:R-:W-:Y:S02]  /*da10*/  FSEL R27, R27, -INF , !P3 ;  /* 0xff8000001b1b7808 */ /* 0x000fe40005800000 */
[----:B------:R-:W-:Y:S02]  /*da20*/  FMNMX.FTZ R15, R34, R15, !PT ;  /* 0x0000000f220f7209 */ /* 0x000fe40007810000 */
[----:B------:R-:W-:-:S02]  /*da30*/  ISETP.GT.AND P3, PT, R82, 0x21, P2 ;  /* 0x000000215200780c */ /* 0x000fc40001764270 */
[----:B------:R-:W-:Y:S02]  /*da40*/  FMNMX.FTZ R15, R36, R15, !PT ;  /* 0x0000000f240f7209 */ /* 0x000fe40007810000 */
[C---:B------:R-:W-:Y:S02]  /*da50*/  ISETP.LT.OR P6, PT, R83.reuse, 0x9, P6 ;  /* 0x000000095300780c */ /* 0x040fe400037c1670 */
[----:B------:R-:W-:Y:S02]  /*da60*/  FMNMX.FTZ R15, R38, R15, !PT ;  /* 0x0000000f260f7209 */ /* 0x000fe40007810000 */
[C---:B------:R-:W-:Y:S02]  /*da70*/  ISETP.LT.OR P4, PT, R83.reuse, 0x2, P4 ;  /* 0x000000025300780c */ /* 0x040fe40002781670 */
[----:B------:R-:W-:Y:S02]  /*da80*/  FMNMX.FTZ R15, R40, R15, !PT ;  /* 0x0000000f280f7209 */ /* 0x000fe40007810000 */
[----:B------:R-:W-:-:S02]  /*da90*/  ISETP.LT.OR P3, PT, R83, 0x22, P3 ;  /* 0x000000225300780c */ /* 0x000fc40001f61670 */
[----:B------:R-:W-:Y:S02]  /*daa0*/  FMNMX.FTZ R15, R42, R15, !PT ;  /* 0x0000000f2a0f7209 */ /* 0x000fe40007810000 */
[----:B------:R-:W-:Y:S02]  /*dab0*/  FSEL R11, R11, -INF , !P6 ;  /* 0xff8000000b0b7808 */ /* 0x000fe40007000000 */
[----:B------:R-:W-:Y:S02]  /*dac0*/  FMNMX.FTZ R15, R44, R15, !PT ;  /* 0x0000000f2c0f7209 */ /* 0x000fe40007810000 */
[----:B------:R-:W-:Y:S02]  /*dad0*/  FSEL R9, R9, -INF , !P4 ;  /* 0xff80000009097808 */ /* 0x000fe40006000000 */
[----:B------:R-:W-:Y:S02]  /*dae0*/  FMNMX.FTZ R15, R48, R15, !PT ;  /* 0x0000000f300f7209 */ /* 0x000fe40007810000 */
[----:B------:R-:W-:-:S02]  /*daf0*/  ISETP.GT.AND P4, PT, R82, 0x10, P2 ;  /* 0x000000105200780c */ /* 0x000fc40001784270 */
[----:B------:R-:W-:Y:S02]  /*db00*/  FMNMX.FTZ R15, R50, R15, !PT ;  /* 0x0000000f320f7209 */ /* 0x000fe40007810000 */
[----:B------:R-:W-:Y:S02]  /*db10*/  FSEL R31, R31, -INF , !P3 ;  /* 0xff8000001f1f7808 */ /* 0x000fe40005800000 */
[----:B------:R-:W-:Y:S02]  /*db20*/  FMNMX.FTZ R15, R52, R15, !PT ;  /* 0x0000000f340f7209 */ /* 0x000fe40007810000 */
[----:B------:R-:W-:Y:S02]  /*db30*/  ISETP.GT.AND P3, PT, R82, RZ, P2 ;  /* 0x000000ff5200720c */ /* 0x000fe40001764270 */
        /* <DEDUP_REMOVED lines=24> */
[----:B------:R-:W-:Y:S01]  /*dcc0*/  ISETP.GT.AND P4, PT, R82, 0x29, P2 ;  /* 0x000000295200780c */ /* 0x000fe20001784270 */
[----:B------:R-:W0:Y:S03]  /*dcd0*/  SHFL.BFLY PT, R15, R14, 0x2, 0x1f ;  /* 0x0c401f000e0f7f89 */ /* 0x000e2600000e0000 */
[----:B------:R-:W-:-:S04]  /*dce0*/  ISETP.LT.OR P4, PT, R83, 0x2a, P4 ;  /* 0x0000002a5300780c */ /* 0x000fc80002781670 */
[----:B------:R-:W-:Y:S02]  /*dcf0*/  FSEL R35, R35, -INF , !P4 ;  /* 0xff80000023237808 */ /* 0x000fe40006000000 */
[----:B------:R-:W-:-:S04]  /*dd00*/  ISETP.GT.AND P4, PT, R82, 0x31, P2 ;  /* 0x000000315200780c */ /* 0x000fc80001784270 */
[----:B------:R-:W-:-:S04]  /*dd10*/  ISETP.LT.OR P4, PT, R83, 0x32, P4 ;  /* 0x000000325300780c */ /* 0x000fc80002781670 */
[----:B------:R-:W-:Y:S02]  /*dd20*/  FSEL R39, R39, -INF , !P4 ;  /* 0xff80000027277808 */ /* 0x000fe40006000000 */
[----:B------:R-:W-:-:S04]  /*dd30*/  ISETP.GT.AND P4, PT, R82, 0x39, P2 ;  /* 0x000000395200780c */ /* 0x000fc80001784270 */
[----:B------:R-:W-:Y:S02]  /*dd40*/  ISETP.LT.OR P4, PT, R83, 0x3a, P4 ;  /* 0x0000003a5300780c */ /* 0x000fe40002781670 */
[----:B0-----:R-:W-:Y:S02]  /*dd50*/  FMNMX.FTZ R15, R14, R15, !PT ;  /* 0x0000000f0e0f7209 */ /* 0x001fe40007810000 */
        /* <DEDUP_REMOVED lines=12> */
[C---:B------:R-:W-:Y:S01]  /*de20*/  FSETP.NEU.FTZ.AND P6, PT, R4.reuse, -INF , PT ;  /* 0xff8000000400780b */ /* 0x040fe20003fdd000 */
[----:B------:R-:W-:Y:S01]  /*de30*/  FMUL.FTZ R15, R4, UR34 ;  /* 0x00000022040f7c20 */ /* 0x000fe20008410000 */
[----:B------:R-:W-:-:S04]  /*de40*/  ISETP.GT.AND P4, PT, R82, 0x59, P2 ;  /* 0x000000595200780c */ /* 0x000fc80001784270 */
[----:B------:R-:W-:Y:S02]  /*de50*/  FSEL R15, R15, RZ, P6 ;  /* 0x000000ff0f0f7208 */ /* 0x000fe40003000000 */
[----:B------:R-:W-:-:S03]  /*de60*/  ISETP.LT.OR P4, PT, R83, 0x5a, P4 ;  /* 0x0000005a5300780c */ /* 0x000fc60002781670 */
[--C-:B------:R-:W-:Y:S01]  /*de70*/  FFMA.FTZ R14, R46, UR34, -R15.reuse ;  /* 0x000000222e0e7c23 */ /* 0x100fe2000801080f */
[----:B------:R-:W-:Y:S01]  /*de80*/  FSEL R46, R7, -INF , !P3 ;  /* 0xff800000072e7808 */ /* 0x000fe20005800000 */
        /* <DEDUP_REMOVED lines=12> */
[----:B------:R0:W-:Y:S01]  /*df50*/  MUFU.EX2 R37, R84 ;  /* 0x0000005400257308 */ /* 0x0001e20000000800 */
        /* <DEDUP_REMOVED lines=27> */
[----:B------:R-:W-:Y:S01]  /*e110*/  FFMA.FTZ R79, R79, UR34, -R15 ;  /* 0x000000224f4f7c23 */ /* 0x000fe2000801080f */
        /* <DEDUP_REMOVED lines=12> */
[----:B------:R-:W-:Y:S02]  /*e1e0*/  FMNMX.FTZ R78, R41, R78, !PT ;  /* 0x0000004e294e7209 */ /* 0x000fe40007810000 */
        /* <DEDUP_REMOVED lines=17> */
[----:B------:R-:W-:Y:S01]  /*e300*/  FSEL R63, R63, -INF , !P3 ;  /* 0xff8000003f3f7808 */ /* 0x000fe20005800000 */
[----:B------:R-:W-:Y:S01]  /*e310*/  MUFU.EX2 R26, R26 ;  /* 0x0000001a001a7308 */ /* 0x000fe20000000800 */
[----:B------:R-:W-:-:S02]  /*e320*/  FMNMX.FTZ R78, R59, R78, !PT ;  /* 0x0000004e3b4e7209 */ /* 0x000fc40007810000 */
[C---:B------:R-:W-:Y:S02]  /*e330*/  ISETP.GT.AND P3, PT, R82.reuse, 0x68, P2 ;  /* 0x000000685200780c */ /* 0x040fe40001764270 */
[----:B------:R-:W-:Y:S02]  /*e340*/  ISETP.LT.OR P4, PT, R83, 0x62, P4 ;  /* 0x000000625300780c */ /* 0x000fe40002781670 */
[----:B------:R-:W-:Y:S01]  /*e350*/  FMNMX.FTZ R78, R61, R78, !PT ;  /* 0x0000004e3d4e7209 */ /* 0x000fe20007810000 */
[----:B------:R-:W-:Y:S01]  /*e360*/  MUFU.EX2 R28, R28 ;  /* 0x0000001c001c7308 */ /* 0x000fe20000000800 */
[----:B------:R-:W-:Y:S02]  /*e370*/  ISETP.LT.OR P3, PT, R83, 0x69, P3 ;  /* 0x000000695300780c */ /* 0x000fe40001f61670 */
[----:B------:R-:W-:Y:S02]  /*e380*/  FSEL R65, R65, -INF , !P4 ;  /* 0xff80000041417808 */ /* 0x000fe40006000000 */
[----:B------:R-:W-:-:S02]  /*e390*/  ISETP.GT.AND P4, PT, R82, 0x69, P2 ;  /* 0x000000695200780c */ /* 0x000fc40001784270 */
[----:B------:R-:W-:Y:S01]  /*e3a0*/  FMNMX.FTZ R80, R63, R78, !PT ;  /* 0x0000004e3f507209 */ /* 0x000fe20007810000 */
[----:B------:R-:W-:Y:S01]  /*e3b0*/  MUFU.EX2 R30, R30 ;  /* 0x0000001e001e7308 */ /* 0x000fe20000000800 */
[----:B------:R-:W-:Y:S02]  /*e3c0*/  FSEL R67, R67, -INF , !P3 ;  /* 0xff80000043437808 */ /* 0x000fe40005800000 */
[----:B------:R-:W-:Y:S02]  /*e3d0*/  ISETP.GT.AND P3, PT, R82, 0x70, P2 ;  /* 0x000000705200780c */ /* 0x000fe40001764270 */
[----:B------:R-:W-:Y:S02]  /*e3e0*/  ISETP.LT.OR P4, PT, R83, 0x6a, P4 ;  /* 0x0000006a5300780c */ /* 0x000fe40002781670 */
[----:B0-----:R-:W-:Y:S01]  /*e3f0*/  FMNMX.FTZ R84, R65, R80, !PT ;  /* 0x0000005041547209 */ /* 0x001fe20007810000 */
[----:B------:R-:W-:Y:S01]  /*e400*/  MUFU.EX2 R32, R32 ;  /* 0x0000002000207308 */ /* 0x000fe20000000800 */
[----:B------:R-:W-:-:S02]  /*e410*/  ISETP.LT.OR P3, PT, R83, 0x71, P3 ;  /* 0x000000715300780c */ /* 0x000fc40001f61670 */
[----:B------:R-:W-:Y:S01]  /*e420*/  FSEL R78, R69, -INF , !P4 ;  /* 0xff800000454e7808 */ /* 0x000fe20006000000 */
[--C-:B------:R-:W-:Y:S01]  /*e430*/  FFMA.FTZ R69, R52, UR34, -R15.reuse ;  /* 0x0000002234457c23 */ /* 0x100fe2000801080f */
[----:B------:R-:W-:Y:S02]  /*e440*/  ISETP.GT.AND P4, PT, R82, 0x71, P2 ;  /* 0x000000715200780c */ /* 0x000fe40001784270 */
[----:B------:R-:W-:Y:S01]  /*e450*/  FMNMX.FTZ R7, R67, R84, !PT ;  /* 0x0000005443077209 */ /* 0x000fe20007810000 */
[----:B------:R-:W-:Y:S01]  /*e460*/  MUFU.EX2 R34, R34 ;  /* 0x0000002200227308 */ /* 0x000fe20000000800 */
[----:B------:R-:W-:Y:S01]  /*e470*/  FSEL R80, R71, -INF , !P3 ;  /* 0xff80000047507808 */ /* 0x000fe20005800000 */
[--C-:B------:R-:W-:Y:S01]  /*e480*/  FFMA.FTZ R71, R54, UR34, -R15.reuse ;  /* 0x0000002236477c23 */ /* 0x100fe2000801080f */
[----:B------:R-:W-:Y:S01]  /*e490*/  ISETP.GT.AND P3, PT, R82, 0x78, P2 ;  /* 0x000000785200780c */ /* 0x000fe20001764270 */
[--C-:B------:R-:W-:Y:S01]  /*e4a0*/  FFMA.FTZ R54, R56, UR34, -R15.reuse ;  /* 0x0000002238367c23 */ /* 0x100fe2000801080f */
[C---:B------:R-:W-:Y:S01]  /*e4b0*/  ISETP.LT.OR P4, PT, R83.reuse, 0x72, P4 ;  /* 0x000000725300780c */ /* 0x040fe20002781670 */
[--C-:B------:R-:W-:Y:S01]  /*e4c0*/  FFMA.FTZ R56, R58, UR34, -R15.reuse ;  /* 0x000000223a387c23 */ /* 0x100fe2000801080f */
[----:B------:R-:W-:Y:S01]  /*e4d0*/  FMNMX.FTZ R7, R78, R7, !PT ;  /* 0x000000074e077209 */ /* 0x000fe20007810000 */
[--C-:B------:R-:W-:Y:S01]  /*e4e0*/  FFMA.FTZ R58, R60, UR34, -R15.reuse ;  /* 0x000000223c3a7c23 */ /* 0x100fe2000801080f */
[----:B------:R-:W-:Y:S01]  /*e4f0*/  ISETP.GT.AND P2, PT, R82, 0x79, P2 ;  /* 0x000000795200780c */ /* 0x000fe20001744270 */
[--C-:B------:R-:W-:Y:S01]  /*e500*/  FFMA.FTZ R60, R62, UR34, -R15.reuse ;  /* 0x000000223e3c7c23 */ /* 0x100fe2000801080f */
[----:B------:R-:W-:Y:S01]  /*e510*/  ISETP.LT.OR P3, PT, R83, 0x79, P3 ;  /* 0x000000795300780c */ /* 0x000fe20001f61670 */
[--C-:B------:R-:W-:Y:S01]  /*e520*/  FFMA.FTZ R62, R64, UR34, -R15.reuse ;  /* 0x00000022403e7c23 */ /* 0x100fe2000801080f */
[----:B------:R-:W-:Y:S01]  /*e530*/  FSEL R73, R73, -INF , !P4 ;  /* 0xff80000049497808 */ /* 0x000fe20006000000 */
[--C-:B------:R-:W-:Y:S01]  /*e540*/  FFMA.FTZ R64, R66, UR34, -R15.reuse ;  /* 0x0000002242407c23 */ /* 0x100fe2000801080f */
[----:B------:R-:W-:Y:S01]  /*e550*/  FMNMX.FTZ R82, R80, R7, !PT ;  /* 0x0000000750527209 */ /* 0x000fe20007810000 */
[--C-:B------:R-:W-:Y:S01]  /*e560*/  FFMA.FTZ R66, R68, UR34, -R15.reuse ;  /* 0x0000002244427c23 */ /* 0x100fe2000801080f */
[----:B------:R-:W-:Y:S01]  /*e570*/  ISETP.LT.OR P2, PT, R83, 0x7a, P2 ;  /* 0x0000007a5300780c */ /* 0x000fe20001741670 */
[----:B------:R-:W-:Y:S01]  /*e580*/  FFMA.FTZ R68, R75, UR34, -R15 ;  /* 0x000000224b447c23 */ /* 0x000fe2000801080f */
[----:B------:R-:W-:Y:S01]  /*e590*/  FSEL R76, R76, -INF , !P3 ;  /* 0xff8000004c4c7808 */ /* 0x000fe20005800000 */
[----:B------:R-:W-:Y:S01]  /*e5a0*/  MUFU.EX2 R36, R36 ;  /* 0x0000002400247308 */ /* 0x000fe20000000800 */
[----:B------:R-:W-:-:S02]  /*e5b0*/  FMNMX.FTZ R7, R73, R82, !PT ;  /* 0x0000005249077209 */ /* 0x000fc40007810000 */
[----:B------:R-:W-:Y:S02]  /*e5c0*/  FSEL R77, R77, -INF , !P2 ;  /* 0xff8000004d4d7808 */ /* 0x000fe40005000000 */
[----:B------:R-:W-:-:S03]  /*e5d0*/  FMNMX.FTZ R52, R76, R7, !PT ;  /* 0x000000074c347209 */ /* 0x000fc60007810000 */
[----:B------:R-:W-:Y:S01]  /*e5e0*/  MUFU.EX2 R38, R38 ;  /* 0x0000002600267308 */ /* 0x000fe20000000800 */
[----:B------:R-:W-:-:S05]  /*e5f0*/  FMNMX.FTZ R7, R77, R52, !PT ;  /* 0x000000344d077209 */ /* 0x000fca0007810000 */
[----:B------:R-:W0:Y:S02]  /*e600*/  SHFL.BFLY PT, R82, R7, 0x2, 0x1f ;  /* 0x0c401f0007527f89 */ /* 0x000e2400000e0000 */
[----:B------:R1:W-:Y:S08]  /*e610*/  MUFU.EX2 R52, R71 ;  /* 0x0000004700347308 */ /* 0x0003f00000000800 */
[----:B------:R-:W-:Y:S01]  /*e620*/  MUFU.EX2 R40, R40 ;  /* 0x0000002800287308 */ /* 0x000fe20000000800 */
[----:B-1----:R-:W-:Y:S01]  /*e630*/  FFMA.FTZ R71, R72, UR34, -R15 ;  /* 0x0000002248477c23 */ /* 0x002fe2000801080f */
[----:B------:R-:W-:-:S05]  /*e640*/  FSEL R72, R4, RZ, P6 ;  /* 0x000000ff04487208 */ /* 0x000fca0003000000 */
[----:B------:R-:W-:Y:S01]  /*e650*/  FADD.FTZ R72, -R72, R5 ;  /* 0x0000000548487221 */ /* 0x000fe20000010100 */
[----:B------:R-:W-:Y:S03]  /*e660*/  MUFU.EX2 R42, R42 ;  /* 0x0000002a002a7308 */ /* 0x000fe60000000800 */
[----:B------:R-:W-:Y:S01]  /*e670*/  FMUL.FTZ R15, R72, UR34 ;  /* 0x00000022480f7c20 */ /* 0x000fe20008410000 */
[----:B0-----:R-:W-:-:S04]  /*e680*/  FMNMX.FTZ R82, R7, R82, !PT ;  /* 0x0000005207527209 */ /* 0x001fc80007810000 */
[----:B------:R-:W-:Y:S01]  /*e690*/  MUFU.EX2 R5, R79 ;  /* 0x0000004f00057308 */ /* 0x000fe20000000800 */
[----:B------:R-:W0:Y:S07]  /*e6a0*/  SHFL.BFLY PT, R7, R82, 0x1, 0x1f ;  /* 0x0c201f0052077f89 */ /* 0x000e2e00000e0000 */
[----:B------:R-:W1:Y:S08]  /*e6b0*/  MUFU.EX2 R15, R15 ;  /* 0x0000000f000f7308 */ /* 0x000e700000000800 */
[----:B------:R-:W-:Y:S08]  /*e6c0*/  MUFU.EX2 R44, R44 ;  /* 0x0000002c002c7308 */ /* 0x000ff00000000800 */
[----:B------:R-:W-:Y:S01]  /*e6d0*/  MUFU.EX2 R48, R48 ;  /* 0x0000003000307308 */ /* 0x000fe20000000800 */
[----:B-1----:R-:W-:Y:S01]  /*e6e0*/  FFMA.FTZ R3, R15, R3, R14 ;  /* 0x000000030f037223 */ /* 0x002fe2000001000e */
[----:B------:R-:W-:Y:S01]  /*e6f0*/  FMUL.FTZ R88, R88, R15 ;  /* 0x0000000f58587220 */ /* 0x000fe20000410000 */
[----:B0-----:R-:W-:Y:S01]  /*e700*/  FMNMX.FTZ R7, R82, R7, !PT ;  /* 0x0000000752077209 */ /* 0x001fe20007810000 */
[-C--:B------:R-:W-:Y:S01]  /*e710*/  FMUL.FTZ R89, R89, R15.reuse ;  /* 0x0000000f59597220 */ /* 0x080fe20000410000 */
[C---:B------:R-:W-:Y:S01]  /*e720*/  FADD.FTZ R3, R8.reuse, R3 ;  /* 0x0000000308037221 */ /* 0x040fe20000010000 */
[----:B------:R-:W-:Y:S01]  /*e730*/  F2FP.BF16.F32.PACK_AB R8, R8, R14 ;  /* 0x0000000e0808723e */ /* 0x000fe200000010ff */
[-C--:B------:R-:W-:Y:S01]  /*e740*/  FMUL.FTZ R92, R92, R15.reuse ;  /* 0x0000000f5c5c7220 */ /* 0x080fe20000410000 */
[C---:B------:R-:W-:Y:S01]  /*e750*/  FMUL.FTZ R75, R7.reuse, UR34 ;  /* 0x00000022074b7c20 */ /* 0x040fe20008410000 */
[----:B------:R-:W-:Y:S01]  /*e760*/  FSETP.NEU.FTZ.AND P2, PT, R7, -INF , PT ;  /* 0xff8000000700780b */ /* 0x000fe20003f5d000 */
[----:B------:R-:W-:Y:S01]  /*e770*/  FADD.FTZ R3, R10, R3 ;  /* 0x000000030a037221 */ /* 0x000fe20000010000 */
[----:B------:R-:W-:Y:S01]  /*e780*/  MUFU.EX2 R50, R50 ;  /* 0x0000003200327308 */ /* 0x000fe20000000800 */
[C---:B------:R-:W-:Y:S01]  /*e790*/  F2FP.BF16.F32.PACK_AB R10, R12.reuse, R10 ;  /* 0x0000000a0c0a723e */ /* 0x040fe200000010ff */
[-C--:B------:R-:W-:Y:S01]  /*e7a0*/  FMUL.FTZ R93, R93, R15.reuse ;  /* 0x0000000f5d5d7220 */ /* 0x080fe20000410000 */
[----:B------:R-:W-:Y:S01]  /*e7b0*/  FSEL R72, R75, RZ, P2 ;  /* 0x000000ff4b487208 */ /* 0x000fe20001000000 */
[----:B------:R-:W-:Y:S01]  /*e7c0*/  FADD.FTZ R14, R12, R3 ;  /* 0x000000030c0e7221 */ /* 0x000fe20000010000 */
[-C--:B------:R-:W-:Y:S01]  /*e7d0*/  FMUL.FTZ R96, R96, R15.reuse ;  /* 0x0000000f60607220 */ /* 0x080fe20000410000 */
[-C--:B------:R-:W-:Y:S01]  /*e7e0*/  FMUL.FTZ R97, R97, R15.reuse ;  /* 0x0000000f61617220 */ /* 0x080fe20000410000 */
[----:B------:R-:W-:Y:S01]  /*e7f0*/  FMUL.FTZ R100, R100, R15 ;  /* 0x0000000f64647220 */ /* 0x000fe20000410000 */
[--C-:B------:R-:W-:Y:S01]  /*e800*/  FFMA.FTZ R79, R35, UR34, -R72.reuse ;  /* 0x00000022234f7c23 */ /* 0x100fe20008010848 */
[----:B------:R-:W-:Y:S01]  /*e810*/  FSEL R35, R7, RZ, P2 ;  /* 0x000000ff07237208 */ /* 0x000fe20001000000 */
[--C-:B------:R-:W-:Y:S01]  /*e820*/  FFMA.FTZ R75, R46, UR34, -R72.reuse ;  /* 0x000000222e4b7c23 */ /* 0x100fe20008010848 */
[--C-:B------:R-:W-:Y:S01]  /*e830*/  FFMA.FTZ R9, R9, UR34, -R72.reuse ;  /* 0x0000002209097c23 */ /* 0x100fe20008010848 */
[--C-:B------:R-:W-:Y:S01]  /*e840*/  FFMA.FTZ R11, R11, UR34, -R72.reuse ;  /* 0x000000220b0b7c23 */ /* 0x100fe20008010848 */
[----:B------:R-:W-:Y:S01]  /*e850*/  FFMA.FTZ R81, R13, UR34, -R72 ;  /* 0x000000220d517c23 */ /* 0x000fe20008010848 */
[----:B------:R-:W-:Y:S01]  /*e860*/  FADD.FTZ R6, -R35, R6 ;  /* 0x0000000623067221 */ /* 0x000fe20000010100 */
[--C-:B------:R-:W-:Y:S01]  /*e870*/  FFMA.FTZ R20, R20, UR34, -R72.reuse ;  /* 0x0000002214147c23 */ /* 0x100fe20008010848 */
[----:B------:R-:W-:Y:S01]  /*e880*/  MUFU.EX2 R75, R75 ;  /* 0x0000004b004b7308 */ /* 0x000fe20000000800 */
[--C-:B------:R-:W-:Y:S01]  /*e890*/  FFMA.FTZ R46, R21, UR34, -R72.reuse ;  /* 0x00000022152e7c23 */ /* 0x100fe20008010848 */
[----:B------:R-:W-:Y:S01]  /*e8a0*/  FMUL.FTZ R6, R6, UR34 ;  /* 0x0000002206067c20 */ /* 0x000fe20008410000 */
[--C-:B------:R-:W-:Y:S01]  /*e8b0*/  FFMA.FTZ R13, R74, UR34, -R72.reuse ;  /* 0x000000224a0d7c23 */ /* 0x100fe20008010848 */
[--C-:B------:R-:W-:Y:S01]  /*e8c0*/  FFMA.FTZ R25, R25, UR34, -R72.reuse ;  /* 0x0000002219197c23 */ /* 0x100fe20008010848 */
[--C-:B------:R-:W-:Y:S01]  /*e8d0*/  FFMA.FTZ R27, R27, UR34, -R72.reuse ;  /* 0x000000221b1b7c23 */ /* 0x100fe20008010848 */
[--C-:B------:R-:W-:Y:S01]  /*e8e0*/  FFMA.FTZ R29, R29, UR34, -R72.reuse ;  /* 0x000000221d1d7c23 */ /* 0x100fe20008010848 */
[--C-:B------:R-:W-:Y:S01]  /*e8f0*/  FFMA.FTZ R31, R31, UR34, -R72.reuse ;  /* 0x000000221f1f7c23 */ /* 0x100fe20008010848 */
[----:B------:R-:W0:Y:S01]  /*e900*/  MUFU.EX2 R6, R6 ;  /* 0x0000000600067308 */ /* 0x000e220000000800 */
[----:B------:R-:W-:Y:S01]  /*e910*/  FFMA.FTZ R43, R43, UR34, -R72 ;  /* 0x000000222b2b7c23 */ /* 0x000fe20008010848 */
[----:B------:R-:W-:Y:S01]  /*e920*/  FADD.FTZ R14, R47, R14 ;  /* 0x0000000e2f0e7221 */ /* 0x000fe20000010000 */
[--C-:B------:R-:W-:Y:S01]  /*e930*/  FFMA.FTZ R33, R33, UR34, -R72.reuse ;  /* 0x0000002221217c23 */ /* 0x100fe20008010848 */
[--C-:B------:R-:W-:Y:S01]  /*e940*/  FFMA.FTZ R21, R39, UR34, -R72.reuse ;  /* 0x0000002227157c23 */ /* 0x100fe20008010848 */
[--C-:B------:R-:W-:Y:S01]  /*e950*/  FFMA.FTZ R39, R41, UR34, -R72.reuse ;  /* 0x0000002229277c23 */ /* 0x100fe20008010848 */
[--C-:B------:R-:W-:Y:S01]  /*e960*/  FFMA.FTZ R41, R45, UR34, -R72.reuse ;  /* 0x000000222d297c23 */ /* 0x100fe20008010848 */
[----:B------:R-:W-:Y:S01]  /*e970*/  FFMA.FTZ R49, R49, UR34, -R72 ;  /* 0x0000002231317c23 */ /* 0x000fe20008010848 */
[----:B------:R-:W1:Y:S01]  /*e980*/  MUFU.EX2 R9, R9 ;  /* 0x0000000900097308 */ /* 0x000e620000000800 */
[----:B------:R-:W-:-:S02]  /*e990*/  IMAD.U32 R45, RZ, RZ, UR54 ;  /* 0x00000036ff2d7e24 */ /* 0x000fc4000f8e00ff */
[--C-:B------:R-:W-:Y:S01]  /*e9a0*/  FFMA.FTZ R51, R51, UR34, -R72.reuse ;  /* 0x0000002233337c23 */ /* 0x100fe20008010848 */
[--C-:B------:R-:W-:Y:S01]  /*e9b0*/  FFMA.FTZ R12, R57, UR34, -R72.reuse ;  /* 0x00000022390c7c23 */ /* 0x100fe20008010848 */
[--C-:B------:R-:W-:Y:S01]  /*e9c0*/  FFMA.FTZ R65, R65, UR34, -R72.reuse ;  /* 0x0000002241417c23 */ /* 0x100fe20008010848 */
[--C-:B------:R-:W-:Y:S01]  /*e9d0*/  FFMA.FTZ R67, R67, UR34, -R72.reuse ;  /* 0x0000002243437c23 */ /* 0x100fe20008010848 */
[----:B------:R-:W-:Y:S01]  /*e9e0*/  @!P1 LEA R45, R45, UR42, 0x3 ;  /* 0x0000002a2d2d9c11 */ /* 0x000fe2000f8e18ff */
[--C-:B------:R-:W-:Y:S01]  /*e9f0*/  FFMA.FTZ R78, R78, UR34, -R72.reuse ;  /* 0x000000224e4e7c23 */ /* 0x100fe20008010848 */
[----:B------:R-:W2:Y:S01]  /*ea00*/  MUFU.EX2 R11, R11 ;  /* 0x0000000b000b7308 */ /* 0x000ea20000000800 */
[----:B0-----:R-:W-:Y:S01]  /*ea10*/  FFMA.FTZ R74, R6, R2, R75 ;  /* 0x00000002064a7223 */ /* 0x001fe2000001004b */
[--C-:B------:R-:W-:Y:S01]  /*ea20*/  FFMA.FTZ R2, R53, UR34, -R72.reuse ;  /* 0x0000002235027c23 */ /* 0x100fe20008010848 */
[----:B------:R-:W-:Y:S01]  /*ea30*/  FFMA.FTZ R53, R55, UR34, -R72 ;  /* 0x0000002237357c23 */ /* 0x000fe20008010848 */
[----:B------:R-:W-:-:S02]  /*ea40*/  @!P1 VIADD R45, R45, 0x2d860 ;  /* 0x0002d8602d2d9836 */ /* 0x000fc40000000000 */
[--C-:B------:R-:W-:Y:S01]  /*ea50*/  FFMA.FTZ R55, R59, UR34, -R72.reuse ;  /* 0x000000223b377c23 */ /* 0x100fe20008010848 */
[--C-:B------:R-:W-:Y:S01]  /*ea60*/  FFMA.FTZ R80, R80, UR34, -R72.reuse ;  /* 0x0000002250507c23 */ /* 0x100fe20008010848 */
[----:B------:R-:W-:Y:S01]  /*ea70*/  FFMA.FTZ R76, R76, UR34, -R72 ;  /* 0x000000224c4c7c23 */ /* 0x000fe20008010848 */
[----:B------:R-:W0:Y:S01]  /*ea80*/  MUFU.EX2 R81, R81 ;  /* 0x0000005100517308 */ /* 0x000e220000000800 */
[----:B-1----:R-:W-:Y:S01]  /*ea90*/  FADD.FTZ R74, R9, R74 ;  /* 0x0000004a094a7221 */ /* 0x002fe20000010000 */
[----:B------:R-:W-:Y:S01]  /*eaa0*/  @!P1 PRMT R45, RZ, 0x654, R45 ;  /* 0x00000654ff2d9816 */ /* 0x000fe2000000002d */
[----:B------:R-:W-:Y:S01]  /*eab0*/  FFMA.FTZ R73, R73, UR34, -R72 ;  /* 0x0000002249497c23 */ /* 0x000fe20008010848 */
[----:B------:R-:W-:Y:S01]  /*eac0*/  F2FP.BF16.F32.PACK_AB R9, R9, R75 ;  /* 0x0000004b0909723e */ /* 0x000fe200000010ff */
[----:B------:R-:W-:Y:S01]  /*ead0*/  UMOV UR54, UR46 ;  /* 0x0000002e00367c82 */ /* 0x000fe20008000000 */
[----:B------:R1:W-:Y:S01]  /*eae0*/  @!P1 SYNCS.ARRIVE.TRANS64.RED.A1T0 RZ, [R45+URZ], RZ ;  /* 0x000000ff2dff99a7 */ /* 0x0003e2000810043f */
[----:B------:R-:W-:Y:S01]  /*eaf0*/  ISETP.GT.AND P2, PT, R0, UR37, PT ;  /* 0x0000002500007c0c */ /* 0x000fe2000bf44270 */
        /* <DEDUP_REMOVED lines=9> */
[C---:B0-----:R-:W-:Y:S01]  /*eb90*/  FADD.FTZ R3, R81.reuse, R74 ;  /* 0x0000004a51037221 */ /* 0x041fe20000010000 */
[----:B------:R-:W-:Y:S01]  /*eba0*/  F2FP.BF16.F32.PACK_AB R11, R81, R11 ;  /* 0x0000000b510b723e */ /* 0x000fe200000010ff */
[-C--:B------:R-:W-:Y:S01]  /*ebb0*/  FMUL.FTZ R102, R102, R6.reuse ;  /* 0x0000000666667220 */ /* 0x080fe20000410000 */
[-C--:B------:R-:W-:Y:S01]  /*ebc0*/  FMUL.FTZ R103, R103, R6.reuse ;  /* 0x0000000667677220 */ /* 0x080fe20000410000 */
[-C--:B------:R-:W-:Y:S01]  /*ebd0*/  FMUL.FTZ R106, R106, R6.reuse ;  /* 0x000000066a6a7220 */ /* 0x080fe20000410000 */
[-C--:B------:R-:W-:Y:S01]  /*ebe0*/  FMUL.FTZ R107, R107, R6.reuse ;  /* 0x000000066b6b7220 */ /* 0x080fe20000410000 */
[----:B------:R0:W-:Y:S01]  /*ebf0*/  STSM.16.M88.4 [R17+0x21800], R8 ;  /* 0x0218000811007844 */ /* 0x0001e20000000200 */
[----:B------:R-:W4:Y:S01]  /*ec00*/  MUFU.EX2 R25, R25 ;  /* 0x0000001900197308 */ /* 0x000f220000000800 */
[----:B---3--:R-:W-:Y:S01]  /*ec10*/  FADD.FTZ R3, R20, R3 ;  /* 0x0000000314037221 */ /* 0x008fe20000010000 */
[-C--:B------:R-:W-:Y:S01]  /*ec20*/  FMUL.FTZ R110, R110, R6.reuse ;  /* 0x000000066e6e7220 */ /* 0x080fe20000410000 */
[-C--:B------:R-:W-:Y:S01]  /*ec30*/  FMUL.FTZ R111, R111, R6.reuse ;  /* 0x000000066f6f7220 */ /* 0x080fe20000410000 */
[-C--:B------:R-:W-:Y:S01]  /*ec40*/  FMUL.FTZ R114, R114, R6.reuse ;  /* 0x0000000672727220 */ /* 0x080fe20000410000 */
[-C--:B------:R-:W-:Y:S01]  /*ec50*/  FMUL.FTZ R115, R115, R6.reuse ;  /* 0x0000000673737220 */ /* 0x080fe20000410000 */
[-C--:B------:R-:W-:Y:S01]  /*ec60*/  FMUL.FTZ R118, R118, R6.reuse ;  /* 0x0000000676767220 */ /* 0x080fe20000410000 */
[-C--:B------:R-:W-:Y:S01]  /*ec70*/  FMUL.FTZ R119, R119, R6.reuse ;  /* 0x0000000677777220 */ /* 0x080fe20000410000 */
[----:B------:R-:W3:Y:S01]  /*ec80*/  MUFU.EX2 R27, R27 ;  /* 0x0000001b001b7308 */ /* 0x000ee20000000800 */
[----:B--2---:R-:W-:Y:S01]  /*ec90*/  FADD.FTZ R74, R46, R3 ;  /* 0x000000032e4a7221 */ /* 0x004fe20000010000 */
[-C--:B------:R-:W-:Y:S01]  /*eca0*/  FMUL.FTZ R122, R122, R6.reuse ;  /* 0x000000067a7a7220 */ /* 0x080fe20000410000 */
[-C--:B------:R-:W-:Y:S01]  /*ecb0*/  FMUL.FTZ R123, R123, R6.reuse ;  /* 0x000000067b7b7220 */ /* 0x080fe20000410000 */
[-C--:B------:R-:W-:Y:S01]  /*ecc0*/  FMUL.FTZ R126, R126, R6.reuse ;  /* 0x000000067e7e7220 */ /* 0x080fe20000410000 */
[-C--:B------:R-:W-:Y:S01]  /*ecd0*/  FMUL.FTZ R127, R127, R6.reuse ;  /* 0x000000067f7f7220 */ /* 0x080fe20000410000 */
[----:B------:R-:W-:Y:S01]  /*ece0*/  FMUL.FTZ R130, R130, R6 ;  /* 0x0000000682827220 */ /* 0x000fe20000410000 */
[----:B0-----:R-:W-:Y:S01]  /*ecf0*/  F2FP.BF16.F32.PACK_AB R9, R46, R20 ;  /* 0x000000142e09723e */ /* 0x001fe200000010ff */
[----:B------:R-:W0:Y:S01]  /*ed00*/  MUFU.EX2 R29, R29 ;  /* 0x0000001d001d7308 */ /* 0x000e220000000800 */
[----:B----4-:R-:W-:Y:S01]  /*ed10*/  FADD.FTZ R74, R25, R74 ;  /* 0x0000004a194a7221 */ /* 0x010fe20000010000 */
[----:B------:R-:W-:Y:S01]  /*ed20*/  F2FP.BF16.F32.PACK_AB R8, R37, R47 ;  /* 0x0000002f2508723e */ /* 0x000fe200000010ff */
[----:B------:R-:W-:Y:S01]  /*ed30*/  FMUL.FTZ R131, R131, R6 ;  /* 0x0000000683837220 */ /* 0x000fe20000410000 */
[----:B------:R-:W-:Y:S01]  /*ed40*/  F2FP.BF16.F32.PACK_AB R10, R26, R24 ;  /* 0x000000181a0a723e */ /* 0x000fe200000010ff */
[-C--:B------:R-:W-:Y:S01]  /*ed50*/  FMUL.FTZ R134, R134, R6.reuse ;  /* 0x0000000686867220 */ /* 0x080fe20000410000 */
[----:B------:R-:W-:Y:S01]  /*ed60*/  FMUL.FTZ R135, R135, R6 ;  /* 0x0000000687877220 */ /* 0x000fe20000410000 */
[----:B------:R-:W-:Y:S01]  /*ed70*/  FMUL.FTZ R101, R101, R15 ;  /* 0x0000000f65657220 */ /* 0x000fe20000410000 */
[----:B------:R2:W-:Y:S01]  /*ed80*/  MUFU.EX2 R35, R43 ;  /* 0x0000002b00237308 */ /* 0x0005e20000000800 */
[C---:B---3--:R-:W-:Y:S01]  /*ed90*/  FADD.FTZ R74, R27.reuse, R74 ;  /* 0x0000004a1b4a7221 */ /* 0x048fe20000010000 */
[----:B------:R-:W-:Y:S01]  /*eda0*/  F2FP.BF16.F32.PACK_AB R11, R27, R25 ;  /* 0x000000191b0b723e */ /* 0x000fe200000010ff */
[-C--:B------:R-:W-:Y:S01]  /*edb0*/  FMUL.FTZ R104, R104, R15.reuse ;  /* 0x0000000f68687220 */ /* 0x080fe20000410000 */
[-C--:B------:R-:W-:Y:S01]  /*edc0*/  FMUL.FTZ R105, R105, R15.reuse ;  /* 0x0000000f69697220 */ /* 0x080fe20000410000 */
[-C--:B------:R-:W-:Y:S01]  /*edd0*/  FMUL.FTZ R108, R108, R15.reuse ;  /* 0x0000000f6c6c7220 */ /* 0x080fe20000410000 */
[-C--:B------:R-:W-:Y:S01]  /*ede0*/  FMUL.FTZ R109, R109, R15.reuse ;  /* 0x0000000f6d6d7220 */ /* 0x080fe20000410000 */
[----:B------:R3:W-:Y:S01]  /*edf0*/  STSM.16.M88.4 [R22], R8 ;  /* 0x0000000816007844 */ /* 0x0007e20000000200 */
[----:B------:R-:W4:Y:S01]  /*ee00*/  MUFU.EX2 R31, R31 ;  /* 0x0000001f001f7308 */ /* 0x000f220000000800 */
[----:B--2---:R-:W-:Y:S01]  /*ee10*/  FADD.FTZ R43, R37, R14 ;  /* 0x0000000e252b7221 */ /* 0x004fe20000010000 */
[----:B0-----:R-:W-:Y:S01]  /*ee20*/  FADD.FTZ R74, R29, R74 ;  /* 0x0000004a1d4a7221 */ /* 0x001fe20000010000 */
[--C-:B------:R-:W-:Y:S01]  /*ee30*/  FFMA.FTZ R14, R61, UR34, -R72.reuse ;  /* 0x000000223d0e7c23 */ /* 0x100fe20008010848 */
[--C-:B------:R-:W-:Y:S01]  /*ee40*/  FFMA.FTZ R61, R63, UR34, -R72.reuse ;  /* 0x000000223f3d7c23 */ /* 0x100fe20008010848 */
[----:B------:R-:W-:Y:S01]  /*ee50*/  FADD.FTZ R43, R24, R43 ;  /* 0x0000002b182b7221 */ /* 0x000fe20000010000 */
[----:B------:R-:W-:Y:S01]  /*ee60*/  FFMA.FTZ R72, R77, UR34, -R72 ;  /* 0x000000224d487c23 */ /* 0x000fe20008010848 */
[-C--:B------:R-:W-:Y:S01]  /*ee70*/  FMUL.FTZ R112, R112, R15.reuse ;  /* 0x0000000f70707220 */ /* 0x080fe20000410000 */
[----:B------:R-:W0:Y:S01]  /*ee80*/  MUFU.EX2 R33, R33 ;  /* 0x0000002100217308 */ /* 0x000e220000000800 */
[----:B------:R-:W-:Y:S01]  /*ee90*/  FADD.FTZ R43, R26, R43 ;  /* 0x0000002b1a2b7221 */ /* 0x000fe20000010000 */
[-C--:B------:R-:W-:Y:S01]  /*eea0*/  FMUL.FTZ R113, R113, R15.reuse ;  /* 0x0000000f71717220 */ /* 0x080fe20000410000 */
[-C--:B------:R-:W-:Y:S01]  /*eeb0*/  FMUL.FTZ R116, R116, R15.reuse ;  /* 0x0000000f74747220 */ /* 0x080fe20000410000 */
[-C--:B------:R-:W-:Y:S01]  /*eec0*/  FMUL.FTZ R117, R117, R15.reuse ;  /* 0x0000000f75757220 */ /* 0x080fe20000410000 */
[----:B------:R-:W-:Y:S01]  /*eed0*/  FADD.FTZ R43, R28, R43 ;  /* 0x0000002b1c2b7221 */ /* 0x000fe20000010000 */
[----:B------:R-:W-:Y:S01]  /*eee0*/  F2FP.BF16.F32.PACK_AB R28, R30, R28 ;  /* 0x0000001c1e1c723e */ /* 0x000fe200000010ff */
[----:B------:R-:W-:Y:S01]  /*eef0*/  FMUL.FTZ R120, R120, R15 ;  /* 0x0000000f78787220 */ /* 0x000fe20000410000 */
[----:B------:R-:W2:Y:S01]  /*ef00*/  MUFU.EX2 R79, R79 ;  /* 0x0000004f004f7308 */ /* 0x000ea20000000800 */
[----:B------:R-:W-:Y:S01]  /*ef10*/  FADD.FTZ R43, R30, R43 ;  /* 0x0000002b1e2b7221 */ /* 0x000fe20000010000 */
[C---:B----4-:R-:W-:Y:S01]  /*ef20*/  FADD.FTZ R74, R31.reuse, R74 ;  /* 0x0000004a1f4a7221 */ /* 0x050fe20000010000 */
[----:B------:R-:W-:Y:S01]  /*ef30*/  F2FP.BF16.F32.PACK_AB R29, R31, R29 ;  /* 0x0000001d1f1d723e */ /* 0x000fe200000010ff */
[-C--:B------:R-:W-:Y:S01]  /*ef40*/  FMUL.FTZ R121, R121, R15.reuse ;  /* 0x0000000f79797220 */ /* 0x080fe20000410000 */
[----:B------:R-:W-:Y:S01]  /*ef50*/  FADD.FTZ R43, R32, R43 ;  /* 0x0000002b202b7221 */ /* 0x000fe20000010000 */
[----:B------:R-:W-:Y:S01]  /*ef60*/  F2FP.BF16.F32.PACK_AB R30, R34, R32 ;  /* 0x00000020221e723e */ /* 0x000fe200000010ff */
[-C--:B------:R-:W-:Y:S01]  /*ef70*/  FMUL.FTZ R124, R124, R15.reuse ;  /* 0x0000000f7c7c7220 */ /* 0x080fe20000410000 */
[----:B------:R-:W4:Y:S01]  /*ef80*/  MUFU.EX2 R13, R13 ;  /* 0x0000000d000d7308 */ /* 0x000f220000000800 */
[----:B0-----:R-:W-:Y:S01]  /*ef90*/  FADD.FTZ R74, R33, R74 ;  /* 0x0000004a214a7221 */ /* 0x001fe20000010000 */
[----:B------:R-:W-:Y:S01]  /*efa0*/  FADD.FTZ R43, R34, R43 ;  /* 0x0000002b222b7221 */ /* 0x000fe20000010000 */
[-C--:B------:R-:W-:Y:S01]  /*efb0*/  FMUL.FTZ R125, R125, R15.reuse ;  /* 0x0000000f7d7d7220 */ /* 0x080fe20000410000 */
[-C--:B------:R-:W-:Y:S01]  /*efc0*/  FMUL.FTZ R128, R128, R15.reuse ;  /* 0x0000000f80807220 */ /* 0x080fe20000410000 */
[----:B------:R-:W-:Y:S01]  /*efd0*/  FMUL.FTZ R129, R129, R15 ;  /* 0x0000000f81817220 */ /* 0x000fe20000410000 */
[----:B------:R-:W-:Y:S01]  /*efe0*/  FADD.FTZ R43, R36, R43 ;  /* 0x0000002b242b7221 */ /* 0x000fe20000010000 */
[C---:B------:R-:W-:Y:S01]  /*eff0*/  F2FP.BF16.F32.PACK_AB R36, R38.reuse, R36 ;  /* 0x000000242624723e */ /* 0x040fe200000010ff */
[----:B------:R-:W0:Y:S01]  /*f000*/  MUFU.EX2 R21, R21 ;  /* 0x0000001500157308 */ /* 0x000e220000000800 */
[C---:B--2---:R-:W-:Y:S01]  /*f010*/  FADD.FTZ R74, R79.reuse, R74 ;  /* 0x0000004a4f4a7221 */ /* 0x044fe20000010000 */
[----:B------:R-:W-:Y:S01]  /*f020*/  FADD.FTZ R43, R38, R43 ;  /* 0x0000002b262b7221 */ /* 0x000fe20000010000 */
[----:B------:R-:W-:Y:S01]  /*f030*/  F2FP.BF16.F32.PACK_AB R31, R79, R33 ;  /* 0x000000214f1f723e */ /* 0x000fe200000010ff */
[-C--:B------:R-:W-:Y:S01]  /*f040*/  FMUL.FTZ R132, R132, R15.reuse ;  /* 0x0000000f84847220 */ /* 0x080fe20000410000 */
[----:B------:R-:W-:Y:S01]  /*f050*/  F2FP.BF16.F32.PACK_AB R38, R42, R40 ;  /* 0x000000282a26723e */ /* 0x000fe200000010ff */
[----:B------:R-:W-:Y:S01]  /*f060*/  FADD.FTZ R43, R40, R43 ;  /* 0x0000002b282b7221 */ /* 0x000fe20000010000 */
[----:B------:R-:W-:Y:S01]  /*f070*/  FMUL.FTZ R133, R133, R15 ;  /* 0x0000000f85857220 */ /* 0x000fe20000410000 */
[----:B------:R-:W2:Y:S01]  /*f080*/  MUFU.EX2 R39, R39 ;  /* 0x0000002700277308 */ /* 0x000ea20000000800 */
[----:B----4-:R-:W-:Y:S01]  /*f090*/  FADD.FTZ R74, R13, R74 ;  /* 0x0000004a0d4a7221 */ /* 0x010fe20000010000 */
[----:B------:R-:W-:Y:S01]  /*f0a0*/  FADD.FTZ R43, R42, R43 ;  /* 0x0000002b2a2b7221 */ /* 0x000fe20000010000 */
[----:B------:R1:W-:Y:S01]  /*f0b0*/  STSM.16.M88.4 [R19], R28 ;  /* 0x0000001c13007844 */ /* 0x0003e20000000200 */
[----:B------:R-:W-:-:S02]  /*f0c0*/  VIADD R0, R0, 0xffffffff ;  /* 0xffffffff00007836 */ /* 0x000fc40000000000 */
[----:B------:R-:W-:Y:S01]  /*f0d0*/  FADD.FTZ R43, R44, R43 ;  /* 0x0000002b2c2b7221 */ /* 0x000fe20000010000 */
[----:B------:R-:W-:Y:S01]  /*f0e0*/  IMAD.MOV.U32 R6, RZ, RZ, R7 ;  /* 0x000000ffff067224 */ /* 0x000fe200078e0007 */
[----:B------:R-:W4:Y:S01]  /*f0f0*/  MUFU.EX2 R41, R41 ;  /* 0x0000002900297308 */ /* 0x000f220000000800 */
[C---:B0-----:R-:W-:Y:S01]  /*f100*/  FADD.FTZ R74, R21.reuse, R74 ;  /* 0x0000004a154a7221 */ /* 0x041fe20000010000 */
[C---:B------:R-:W-:Y:S01]  /*f110*/  FADD.FTZ R43, R48.reuse, R43 ;  /* 0x0000002b302b7221 */ /* 0x040fe20000010000 */
[----:B------:R-:W-:Y:S02]  /*f120*/  F2FP.BF16.F32.PACK_AB R37, R21, R13 ;  /* 0x0000000d1525723e */ /* 0x000fe400000010ff */
[----:B------:R-:W-:Y:S01]  /*f130*/  F2FP.BF16.F32.PACK_AB R48, R48, R44 ;  /* 0x0000002c3030723e */ /* 0x000fe200000010ff */
[----:B------:R-:W-:Y:S02]  /*f140*/  FADD.FTZ R20, R50, R43 ;  /* 0x0000002b32147221 */ /* 0x000fe40000010000 */
[----:B------:R-:W0:Y:S01]  /*f150*/  MUFU.EX2 R49, R49 ;  /* 0x0000003100317308 */ /* 0x000e220000000800 */
[----:B--2---:R-:W-:Y:S01]  /*f160*/  FADD.FTZ R74, R39, R74 ;  /* 0x0000004a274a7221 */ /* 0x004fe20000010000 */
[----:B------:R-:W-:-:S03]  /*f170*/  F2FP.BF16.F32.PACK_AB R39, R35, R39 ;  /* 0x000000272327723e */ /* 0x000fc600000010ff */
[----:B------:R-:W-:Y:S02]  /*f180*/  FADD.FTZ R74, R35, R74 ;  /* 0x0000004a234a7221 */ /* 0x000fe40000010000 */
[----:B------:R1:W-:Y:S01]  /*f190*/  STSM.16.M88.4 [R18], R36 ;  /* 0x0000002412007844 */ /* 0x0003e20000000200 */
[----:B------:R-:W2:Y:S01]  /*f1a0*/  MUFU.EX2 R51, R51 ;  /* 0x0000003300337308 */ /* 0x000ea20000000800 */
[----:B----4-:R-:W-:-:S07]  /*f1b0*/  FADD.FTZ R74, R41, R74 ;  /* 0x0000004a294a7221 */ /* 0x010fce0000010000 */
[----:B------:R-:W4:Y:S01]  /*f1c0*/  MUFU.EX2 R69, R69 ;  /* 0x0000004500457308 */ /* 0x000f220000000800 */
[C---:B0-----:R-:W-:Y:S01]  /*f1d0*/  FADD.FTZ R74, R49.reuse, R74 ;  /* 0x0000004a314a7221 */ /* 0x041fe20000010000 */
[----:B------:R-:W-:-:S06]  /*f1e0*/  F2FP.BF16.F32.PACK_AB R49, R49, R41 ;  /* 0x000000293131723e */ /* 0x000fcc00000010ff */
[----:B------:R-:W0:Y:S01]  /*f1f0*/  MUFU.EX2 R2, R2 ;  /* 0x0000000200027308 */ /* 0x000e220000000800 */
[----:B--2---:R-:W-:-:S07]  /*f200*/  FADD.FTZ R3, R51, R74 ;  /* 0x0000004a33037221 */ /* 0x004fce0000010000 */
[----:B------:R-:W2:Y:S01]  /*f210*/  MUFU.EX2 R53, R53 ;  /* 0x0000003500357308 */ /* 0x000ea20000000800 */
[C---:B----4-:R-:W-:Y:S01]  /*f220*/  FADD.FTZ R25, R69.reuse, R20 ;  /* 0x0000001445197221 */ /* 0x050fe20000010000 */
[----:B------:R-:W-:-:S03]  /*f230*/  F2FP.BF16.F32.PACK_AB R50, R69, R50 ;  /* 0x000000324532723e */ /* 0x000fc600000010ff */
[----:B------:R-:W-:-:S03]  /*f240*/  FADD.FTZ R25, R52, R25 ;  /* 0x0000001934197221 */ /* 0x000fc60000010000 */
[----:B------:R-:W3:Y:S01]  /*f250*/  MUFU.EX2 R12, R12 ;  /* 0x0000000c000c7308 */ /* 0x000ee20000000800 */
[C---:B0-----:R-:W-:Y:S01]  /*f260*/  FADD.FTZ R20, R2.reuse, R3 ;  /* 0x0000000302147221 */ /* 0x041fe20000010000 */
[----:B------:R-:W-:-:S05]  /*f270*/  F2FP.BF16.F32.PACK_AB R51, R2, R51 ;  /* 0x000000330233723e */ /* 0x000fca00000010ff */
[----:B------:R1:W-:Y:S01]  /*f280*/  STSM.16.M88.4 [R17+0x27800], R48 ;  /* 0x0278003011007844 */ /* 0x0003e20000000200 */
[----:B------:R-:W0:Y:S01]  /*f290*/  MUFU.EX2 R55, R55 ;  /* 0x0000003700377308 */ /* 0x000e220000000800 */
[----:B--2---:R-:W-:-:S07]  /*f2a0*/  FADD.FTZ R3, R53, R20 ;  /* 0x0000001435037221 */ /* 0x004fce0000010000 */
[----:B------:R-:W2:Y:S01]  /*f2b0*/  MUFU.EX2 R14, R14 ;  /* 0x0000000e000e7308 */ /* 0x000ea20000000800 */
[C---:B---3--:R-:W-:Y:S01]  /*f2c0*/  FADD.FTZ R8, R12.reuse, R3 ;  /* 0x000000030c087221 */ /* 0x048fe20000010000 */
[----:B------:R-:W-:-:S06]  /*f2d0*/  F2FP.BF16.F32.PACK_AB R53, R12, R53 ;  /* 0x000000350c35723e */ /* 0x000fcc00000010ff */
[----:B------:R-:W3:Y:S01]  /*f2e0*/  MUFU.EX2 R61, R61 ;  /* 0x0000003d003d7308 */ /* 0x000ee20000000800 */
[----:B0-----:R-:W-:-:S07]  /*f2f0*/  FADD.FTZ R3, R55, R8 ;  /* 0x0000000837037221 */ /* 0x001fce0000010000 */
[----:B------:R-:W0:Y:S01]  /*f300*/  MUFU.EX2 R54, R54 ;  /* 0x0000003600367308 */ /* 0x000e220000000800 */
[C---:B--2---:R-:W-:Y:S01]  /*f310*/  FADD.FTZ R2, R14.reuse, R3 ;  /* 0x000000030e027221 */ /* 0x044fe20000010000 */
[----:B------:R-:W-:-:S06]  /*f320*/  F2FP.BF16.F32.PACK_AB R55, R14, R55 ;  /* 0x000000370e37723e */ /* 0x000fcc00000010ff */
[----:B------:R-:W2:Y:S01]  /*f330*/  MUFU.EX2 R24, R65 ;  /* 0x0000004100187308 */ /* 0x000ea20000000800 */
[----:B---3--:R-:W-:-:S07]  /*f340*/  FADD.FTZ R3, R61, R2 ;  /* 0x000000023d037221 */ /* 0x008fce0000010000 */
[----:B------:R-:W3:Y:S01]  /*f350*/  MUFU.EX2 R56, R56 ;  /* 0x0000003800387308 */ /* 0x000ee20000000800 */
[C---:B0-----:R-:W-:Y:S01]  /*f360*/  FADD.FTZ R25, R54.reuse, R25 ;  /* 0x0000001936197221 */ /* 0x041fe20000010000 */
[----:B------:R-:W-:-:S06]  /*f370*/  F2FP.BF16.F32.PACK_AB R52, R54, R52 ;  /* 0x000000343634723e */ /* 0x000fcc00000010ff */
[----:B------:R-:W0:Y:S01]  /*f380*/  MUFU.EX2 R63, R67 ;  /* 0x00000043003f7308 */ /* 0x000e220000000800 */
[C---:B--2---:R-:W-:Y:S01]  /*f390*/  FADD.FTZ R2, R24.reuse, R3 ;  /* 0x0000000318027221 */ /* 0x044fe20000010000 */
[----:B------:R-:W-:-:S06]  /*f3a0*/  F2FP.BF16.F32.PACK_AB R61, R24, R61 ;  /* 0x0000003d183d723e */ /* 0x000fcc00000010ff */
[----:B------:R-:W2:Y:S01]  /*f3b0*/  MUFU.EX2 R58, R58 ;  /* 0x0000003a003a7308 */ /* 0x000ea20000000800 */
[----:B---3--:R-:W-:-:S07]  /*f3c0*/  FADD.FTZ R25, R56, R25 ;  /* 0x0000001938197221 */ /* 0x008fce0000010000 */
[----:B------:R-:W3:Y:S01]  /*f3d0*/  MUFU.EX2 R78, R78 ;  /* 0x0000004e004e7308 */ /* 0x000ee20000000800 */
[----:B0-----:R-:W-:-:S07]  /*f3e0*/  FADD.FTZ R3, R63, R2 ;  /* 0x000000023f037221 */ /* 0x001fce0000010000 */
[----:B------:R-:W0:Y:S01]  /*f3f0*/  MUFU.EX2 R60, R60 ;  /* 0x0000003c003c7308 */ /* 0x000e220000000800 */
[C---:B--2---:R-:W-:Y:S01]  /*f400*/  FADD.FTZ R25, R58.reuse, R25 ;  /* 0x000000193a197221 */ /* 0x044fe20000010000 */
[----:B------:R-:W-:-:S05]  /*f410*/  F2FP.BF16.F32.PACK_AB R54, R58, R56 ;  /* 0x000000383a36723e */ /* 0x000fca00000010ff */
[----:B------:R1:W-:Y:S01]  /*f420*/  STSM.16.M88.4 [R23], R52 ;  /* 0x0000003417007844 */ /* 0x0003e20000000200 */
[----:B------:R-:W2:Y:S01]  /*f430*/  MUFU.EX2 R80, R80 ;  /* 0x0000005000507308 */ /* 0x000ea20000000800 */
[C---:B---3--:R-:W-:Y:S01]  /*f440*/  FADD.FTZ R3, R78.reuse, R3 ;  /* 0x000000034e037221 */ /* 0x048fe20000010000 */
[----:B------:R-:W-:-:S06]  /*f450*/  F2FP.BF16.F32.PACK_AB R63, R78, R63 ;  /* 0x0000003f4e3f723e */ /* 0x000fcc00000010ff */
[----:B------:R-:W3:Y:S01]  /*f460*/  MUFU.EX2 R62, R62 ;  /* 0x0000003e003e7308 */ /* 0x000ee20000000800 */
[----:B0-----:R-:W-:-:S07]  /*f470*/  FADD.FTZ R25, R60, R25 ;  /* 0x000000193c197221 */ /* 0x001fce0000010000 */
        /* <DEDUP_REMOVED lines=8> */
[C---:B--2---:R-:W-:Y:S01]  /*f500*/  F2FP.BF16.F32.PACK_AB R62, R66.reuse, R64 ;  /* 0x00000040423e723e */ /* 0x044fe200000010ff */
[----:B------:R-:W-:-:S04]  /*f510*/  FADD.FTZ R25, R66, R25 ;  /* 0x0000001942197221 */ /* 0x000fc80000010000 */
[----:B------:R1:W-:Y:S02]  /*f520*/  STSM.16.M88.4 [R19+0x6000], R60 ;  /* 0x0060003c13007844 */ /* 0x0003e40000000200 */
[----:B------:R-:W2:Y:S01]  /*f530*/  MUFU.EX2 R71, R71 ;  /* 0x0000004700477308 */ /* 0x000ea20000000800 */
[C---:B---3--:R-:W-:Y:S01]  /*f540*/  FADD.FTZ R3, R9.reuse, R3 ;  /* 0x0000000309037221 */ /* 0x048fe20000010000 */
[----:B------:R-:W-:-:S06]  /*f550*/  F2FP.BF16.F32.PACK_AB R9, R9, R80 ;  /* 0x000000500909723e */ /* 0x000fcc00000010ff */
[----:B------:R-:W3:Y:S01]  /*f560*/  MUFU.EX2 R68, R68 ;  /* 0x0000004400447308 */ /* 0x000ee20000000800 */
[----:B0-----:R-:W-:-:S07]  /*f570*/  FADD.FTZ R2, R70, R25 ;  /* 0x0000001946027221 */ /* 0x001fce0000010000 */
[----:B------:R-:W0:Y:S01]  /*f580*/  MUFU.EX2 R76, R76 ;  /* 0x0000004c004c7308 */ /* 0x000e220000000800 */
[C---:B--2---:R-:W-:Y:S01]  /*f590*/  F2FP.BF16.F32.PACK_AB R8, R71.reuse, R70 ;  /* 0x000000464708723e */ /* 0x044fe200000010ff */
[----:B------:R-:W-:-:S06]  /*f5a0*/  FADD.FTZ R13, R71, R2 ;  /* 0x00000002470d7221 */ /* 0x000fcc0000010000 */
[----:B------:R-:W2:Y:S01]  /*f5b0*/  MUFU.EX2 R21, R72 ;  /* 0x0000004800157308 */ /* 0x000ea20000000800 */
[----:B---3--:R-:W-:Y:S01]  /*f5c0*/  F2FP.BF16.F32.PACK_AB R10, R5, R68 ;  /* 0x00000044050a723e */ /* 0x008fe200000010ff */
[----:B------:R-:W-:Y:S01]  /*f5d0*/  FADD.FTZ R68, R68, R13 ;  /* 0x0000000d44447221 */ /* 0x000fe20000010000 */
[----:B0-----:R-:W-:-:S03]  /*f5e0*/  FADD.FTZ R2, R76, R3 ;  /* 0x000000034c027221 */ /* 0x001fc60000010000 */
[----:B------:R-:W-:Y:S01]  /*f5f0*/  FADD.FTZ R3, R5, R68 ;  /* 0x0000004405037221 */ /* 0x000fe20000010000 */
[----:B------:R-:W-:Y:S01]  /*f600*/  IMAD.MOV.U32 R5, RZ, RZ, R4 ;  /* 0x000000ffff057224 */ /* 0x000fe200078e0004 */
[C---:B--2---:R-:W-:Y:S01]  /*f610*/  F2FP.BF16.F32.PACK_AB R11, R21.reuse, R76 ;  /* 0x0000004c150b723e */ /* 0x044fe200000010ff */
[----:B------:R-:W-:-:S04]  /*f620*/  FADD.FTZ R2, R21, R2 ;  /* 0x0000000215027221 */ /* 0x000fc80000010000 */
[----:B------:R1:W-:Y:S01]  /*f630*/  STSM.16.M88.4 [R18+0x6000], R8 ;  /* 0x0060000812007844 */ /* 0x0003e20000000200 */
[----:B------:R0:W-:Y:S06]  /*f640*/  MEMBAR.ALL.CTA ;  /* 0x0000000000007992 */ /* 0x0001ec0000008000 */
[----:B0-----:R-:W0:Y:S02]  /*f650*/  FENCE.VIEW.ASYNC.S ;  /* 0x00000000000073c6 */ /* 0x001e240000000000 */
[----:B0-----:R-:W-:Y:S01]  /*f660*/  NOP ;  /* 0x0000000000007918 */ /* 0x001fe20000000000 */
[----:B------:R-:W-:Y:S05]  /*f670*/  @P2 BRA `(.L_x_1144) ;  /* 0xffffffc400d82947 */ /* 0x000fea000383ffff */
.L_x_1127:
[----:B------:R-:W-:Y:S06]  /*f680*/  BAR.ARV 0x8, 0x200 ;  /* 0x0208000000007b1d */ /* 0x000fec0000002000 */
[----:B------:R-:W-:Y:S05]  /*f690*/  @!P0 BRA `(.L_x_1145) ;  /* 0x0000000000048947 */ /* 0x000fea0003800000 */
[----:B------:R-:W-:Y:S01]  /*f6a0*/  BPT.TRAP 0x1 ;  /* 0x000000040000795c */ /* 0x000fe20000300000 */
.L_x_1145:
[----:B------:R-:W-:Y:S01]  /*f6b0*/  ULEA UR9, UR46, UR42, 0x3 ;  /* 0x0000002a2e097291 */ /* 0x000fe2000f8e183f */
[----:B------:R-:W-:-:S05]  /*f6c0*/  IMAD.U32 R0, RZ, RZ, UR49 ;  /* 0x00000031ff007e24 */ /* 0x000fca000f8e00ff */
[----:B------:R-:W-:-:S04]  /*f6d0*/  SHF.L.U32 R0, R0, 0x1f, RZ ;  /* 0x0000001f00007819 */ /* 0x000fc800000006ff */
[----:B------:R2:W4:Y:S01]  /*f6e0*/  SYNCS.PHASECHK.TRANS64.TRYWAIT P2, [UR9+0x2d850], R0 ;  /* 0x02d85000ff0075a7 */ /* 0x0005220008040149 */
[----:B------:R-:W-:Y:S05]  /*f6f0*/  @!P0 BRA `(.L_x_1146) ;  /* 0x0000000000048947 */ /* 0x000fea0003800000 */
[----:B------:R-:W-:Y:S01]  /*f700*/  BPT.TRAP 0x1 ;  /* 0x000000040000795c */ /* 0x000fe20000300000 */
.L_x_1146:
[----:B----4-:R-:W-:Y:S05]  /*f710*/  @P2 BRA `(.L_x_1147) ;  /* 0x0000000000082947 */ /* 0x010fea0003800000 */
[----:B------:R-:W4:Y:S02]  /*f720*/  SYNCS.PHASECHK.TRANS64.TRYWAIT P0, [UR9+0x2d850], R0 ;  /* 0x02d85000ff0075a7 */ /* 0x000f240008000149 */
[----:B----4-:R-:W-:Y:S05]  /*f730*/  @!P0 BRA `(.L_x_1148) ;  /* 0x0000008c00e08947 */ /* 0x010fea0003800000 */
.L_x_1147:
[----:B------:R-:W-:Y:S01]  /*f740*/  UIADD3 UR42, UR42, 0x400, URZ ;  /* 0x000004002a2a7890 */ /* 0x000fe2000fffe03f */
[----:B------:R-:W-:Y:S01]  /*f750*/  WARPGROUP.ARRIVE ;  /* 0x00000000000079c5 */ /* 0x000fe20000000000 */
[----:B------:R-:W-:Y:S01]  /*f760*/  ULOP3.LUT UR43, UR43, 0x10000, URZ, 0xfc, !UPT ;  /* 0x000100002b2b7892 */ /* 0x000fe2000f8efc3f */
[----:B--2-4-:R-:W2:Y:S01]  /*f770*/  SHFL.BFLY PT, R0, R3, 0x2, 0x1f ;  /* 0x0c401f0003007f89 */ /* 0x014ea200000e0000 */
[----:B------:R-:W-:Y:S01]  /*f780*/  USHF.R.U32.HI UR42, URZ, 0x4, UR42 ;  /* 0x000000043f2a7899 */ /* 0x000fe2000801162a */
[----:B0--3--:R-:W-:Y:S01]  /*f790*/  IMAD.U32 R13, RZ, RZ, UR34 ;  /* 0x00000022ff0d7e24 */ /* 0x009fe2000f8e00ff */
[----:B------:R-:W-:Y:S01]  /*f7a0*/  UMOV UR5, 0x40000040 ;  /* 0x4000004000057882 */ /* 0x000fe20000000000 */
[----:B------:R-:W-:Y:S01]  /*f7b0*/  UMOV UR7, 0x80000020 ;  /* 0x8000002000077882 */ /* 0x000fe20000000000 */
[----:B------:R-:W-:Y:S01]  /*f7c0*/  ULOP3.LUT UR42, UR42, 0x3fff, URZ, 0xc0, !UPT ;  /* 0x00003fff2a2a7892 */ /* 0x000fe2000f8ec03f */
[----:B------:R-:W0:Y:S01]  /*f7d0*/  SHFL.BFLY PT, R5, R2, 0x2, 0x1f ;  /* 0x0c401f0002057f89 */ /* 0x000e2200000e0000 */
[----:B------:R-:W-:Y:S01]  /*f7e0*/  UMOV UR4, UR43 ;  /* 0x0000002b00047c82 */ /* 0x000fe20008000000 */
[----:B------:R-:W-:-:S02]  /*f7f0*/  UIADD3 UR47, UR47, 0x1, URZ ;  /* 0x000000012f2f7890 */ /* 0x000fc4000fffe03f */
[----:B------:R-:W-:-:S04]  /*f800*/  ULOP3.LUT UR8, UR42, 0x2000000, URZ, 0xfc, !UPT ;  /* 0x020000002a087892 */ /* 0x000fc8000f8efc3f */
[----:B------:R-:W-:Y:S02]  /*f810*/  UIMAD UR8, UR46, 0x600, UR8 ;  /* 0x000006002e0878a4 */ /* 0x000fe4000f8e0208 */
[----:B------:R-:W-:-:S04]  /*f820*/  UIADD3 UR46, UR46, 0x1, URZ ;  /* 0x000000012e2e7890 */ /* 0x000fc8000fffe03f */
[----:B------:R-:W-:Y:S01]  /*f830*/  UISETP.NE.AND UP0, UPT, UR46, 0x2, UPT ;  /* 0x000000022e00788c */ /* 0x000fe2000bf05270 */
[----:B------:R-:W-:Y:S02]  /*f840*/  UMOV UR6, UR8 ;  /* 0x0000000800067c82 */ /* 0x000fe40008000000 */
[----:B------:R-:W-:Y:S01]  /*f850*/  HGMMA.64x96x16.F32.BF16 R88, gdesc[UR4].tnspB, R88, gsb0 ;  /* 0x41600000045879f0 */ /* 0x000fe20008001858 */
[----:B------:R-:W-:Y:S01]  /*f860*/  UIADD3 UR4, UR43, 0x2, URZ ;  /* 0x000000022b047890 */ /* 0x000fe2000fffe03f */
[----:B--2---:R-:W-:Y:S01]  /*f870*/  FADD.FTZ R0, R0, R3 ;  /* 0x0000000300007221 */ /* 0x004fe20000010000 */
[----:B------:R-:W-:Y:S01]  /*f880*/  UIADD3 UR6, UR8, 0x40, URZ ;  /* 0x0000004008067890 */ /* 0x000fe2000fffe03f */
[----:B------:R-:W-:Y:S01]  /*f890*/  IMAD.MOV.U32 R3, RZ, RZ, RZ ;  /* 0x000000ffff037224 */ /* 0x000fe200078e00ff */
[----:B------:R-:W-:Y:S01]  /*f8a0*/  UMOV UR5, 0x40000040 ;  /* 0x4000004000057882 */ /* 0x000fe20000000000 */
[----:B------:R-:W-:Y:S01]  /*f8b0*/  UMOV UR7, 0x80000020 ;  /* 0x8000002000077882 */ /* 0x000fe20000000000 */
[----:B0-----:R-:W-:Y:S01]  /*f8c0*/  FADD.FTZ R6, R5, R2 ;  /* 0x0000000205067221 */ /* 0x001fe20000010000 */
[----:B------:R-:W-:Y:S01]  /*f8d0*/  IMAD.MOV.U32 R2, RZ, RZ, -0x800000 ;  /* 0xff800000ff027424 */ /* 0x000fe200078e00ff */
[----:B------:R-:W0:Y:S01]  /*f8e0*/  SHFL.BFLY PT, R5, R0, 0x1, 0x1f ;  /* 0x0c201f0000057f89 */ /* 0x000e2200000e0000 */
[----:B------:R-:W-:-:S03]  /*f8f0*/  USEL UR46, UR46, URZ, UP0 ;  /* 0x0000003f2e2e7287 */ /* 0x000fc60008000000 */
[----:B-1----:R-:W1:Y:S01]  /*f900*/  SHFL.BFLY PT, R9, R6, 0x1, 0x1f ;  /* 0x0c201f0006097f89 */ /* 0x002e6200000e0000 */
[----:B0-----:R-:W-:Y:S01]  /*f910*/  FADD.FTZ R11, R0, R5 ;  /* 0x00000005000b7221 */ /* 0x001fe20000010000 */
[----:B------:R-:W-:Y:S02]  /*f920*/  IMAD.U32 R5, RZ, RZ, UR34 ;  /* 0x00000022ff057e24 */ /* 0x000fe4000f8e00ff */
[----:B------:R-:W-:Y:S02]  /*f930*/  IMAD.MOV.U32 R0, RZ, RZ, -0x800000 ;  /* 0xff800000ff007424 */ /* 0x000fe400078e00ff */
[----:B-1----:R-:W-:Y:S01]  /*f940*/  FADD.FTZ R12, R6, R9 ;  /* 0x00000009060c7221 */ /* 0x002fe20000010000 */
[----:B------:R-:W-:Y:S01]  /*f950*/  FSETP.NE.FTZ.AND P0, PT, R11, RZ, PT ;  /* 0x000000ff0b00720b */ /* 0x000fe20003f15000 */
[----:B------:R-:W-:Y:S02]  /*f960*/  IMAD.U32 R6, RZ, RZ, UR9 ;  /* 0x00000009ff067e24 */ /* 0x000fe4000f8e00ff */
[----:B------:R-:W-:Y:S01]  /*f970*/  IMAD.MOV.U32 R9, RZ, RZ, RZ ;  /* 0x000000ffff097224 */ /* 0x000fe200078e00ff */
[----:B------:R-:W-:Y:S01]  /*f980*/  FSETP.NE.FTZ.AND P2, PT, R12, RZ, PT ;  /* 0x000000ff0c00720b */ /* 0x000fe20003f55000 */
[----:B------:R-:W-:-:S05]  /*f990*/  @!P1 VIADD R6, R6, 0x2d860 ;  /* 0x0002d86006069836 */ /* 0x000fca0000000000 */
[----:B------:R-:W-:-:S03]  /*f9a0*/  @!P1 PRMT R6, RZ, 0x654, R6 ;  /* 0x00000654ff069816 */ /* 0x000fc60000000006 */
[----:B------:R-:W0:Y:S01]  /*f9b0*/  @P0 MUFU.LG2 R8, R11 ;  /* 0x0000000b00080308 */ /* 0x000e220000000c00 */
[----:B------:R-:W-:-:S07]  /*f9c0*/  @P0 FMUL.FTZ R5, R5, 0.69314718246459960938 ;  /* 0x3f31721805050820 */ /* 0x000fce0000410000 */
[----:B------:R-:W1:Y:S08]  /*f9d0*/  @P2 MUFU.LG2 R10, R12 ;  /* 0x0000000c000a2308 */ /* 0x000e700000000c00 */
[----:B------:R2:W3:Y:S01]  /*f9e0*/  @P0 MUFU.RCP R3, R11 ;  /* 0x0000000b00030308 */ /* 0x0004e20000001000 */
[----:B0-----:R-:W-:-:S04]  /*f9f0*/  @P0 FMUL.FTZ R8, R8, 0.69314718246459960938 ;  /* 0x3f31721808080820 */ /* 0x001fc80000410000 */
[----:B------:R-:W-:Y:S01]  /*fa00*/  @P0 FFMA.FTZ R2, R5, R4, R8 ;  /* 0x0000000405020223 */ /* 0x000fe20000010008 */
[----:B------:R-:W-:Y:S02]  /*fa10*/  PLOP3.LUT P0, PT, PT, PT, PT, 0x8, 0x0 ;  /* 0x000000000000781c */ /* 0x000fe40003f0e170 */
[----:B------:R3:W0:Y:S01]  /*fa20*/  @P2 MUFU.RCP R9, R12 ;  /* 0x0000000c00092308 */ /* 0x0006220000001000 */
[----:B--2---:R-:W-:Y:S01]  /*fa30*/  @P2 FMUL.FTZ R11, R13, 0.69314718246459960938 ;  /* 0x3f3172180d0b2820 */ /* 0x004fe20000410000 */
        /* <DEDUP_REMOVED lines=98> */
[----:B-1----:R-:W-:-:S07]  /*10060*/  FMUL.FTZ R135, R135, R9 ;  /* 0x0000000987877220 */ /* 0x002fce0000410000 */
.L_x_1078:
[----:B------:R-:W0:Y:S08]  /*10070*/  S2UR UR4, SR_CgaCtaId ;  /* 0x00000000000479c3 */ /* 0x000e300000008800 */
[----:B------:R-:W-:Y:S06]  /*10080*/  BAR.SYNC.DEFER_BLOCKING 0x5, 0x200 ;  /* 0x0148000000007b1d */ /* 0x000fec0000010000 */
[----:B------:R-:W-:Y:S01]  /*10090*/  UMOV UR42, 0x400 ;  /* 0x00000400002a7882 */ /* 0x000fe20000000000 */
[----:B------:R-:W-:Y:S01]  /*100a0*/  BSSY B0, `(.L_x_1149) ;  /* 0x00001b8000007945 */ /* 0x000fe20003800000 */
[----:B0-----:R-:W-:-:S09]  /*100b0*/  ULEA UR42, UR4, UR42, 0x18 ;  /* 0x0000002a042a7291 */ /* 0x001fd2000f8ec03f */
[----:B------:R-:W0:Y:S02]  /*100c0*/  LDS.128 R4, [UR42+0x2d8d0] ;  /* 0x02d8d02aff047984 */ /* 0x000e240008000c00 */
[----:B0-----:R-:W-:Y:S02]  /*100d0*/  R2UR UR5, R5 ;  /* 0x00000000050572ca */ /* 0x001fe400000e0000 */
[----:B------:R-:W-:Y:S02]  /*100e0*/  R2UR UR7, R6 ;  /* 0x00000000060772ca */ /* 0x000fe400000e0000 */
[----:B------:R-:W-:Y:S01]  /*100f0*/  R2UR UR6, R7 ;  /* 0x00000000070672ca */ /* 0x000fe200000e0000 */
[----:B------:R-:W-:Y:S06]  /*10100*/  BAR.ARV 0x4, 0x200 ;  /* 0x0108000000007b1d */ /* 0x000fec0000002000 */
[----:B------:R-:W-:Y:S08]  /*10110*/  @P0 BRA `(.L_x_1150) ;  /* 0x0000001000480947 */ /* 0x000ff00003800000 */
[----:B------:R-:W0:Y:S08]  /*10120*/  S2UR UR4, SR_SWINHI ;  /* 0x00000000000479c3 */ /* 0x000e300000002f00 */
[----:B------:R-:W-:Y:S01]  /*10130*/  BAR.SYNC.DEFER_BLOCKING 0x1, 0x180 ;  /* 0x0046000000007b1d */ /* 0x000fe20000010000 */
[----:B------:R-:W-:Y:S02]  /*10140*/  F2FP.BF16.F32.PACK_AB R6, R93, R92 ;  /* 0x0000005c5d06723e */ /* 0x000fe400000010ff */
[----:B------:R-:W-:-:S02]  /*10150*/  F2FP.BF16.F32.PACK_AB R7, R95, R94 ;  /* 0x0000005e5f07723e */ /* 0x000fc400000010ff */
[----:B------:R-:W-:Y:S02]  /*10160*/  F2FP.BF16.F32.PACK_AB R26, R125, R26 ;  /* 0x0000001a7d1a723e */ /* 0x000fe400000010ff */
[----:B------:R-:W-:Y:S01]  /*10170*/  F2FP.BF16.F32.PACK_AB R27, R27, R126 ;  /* 0x0000007e1b1b723e */ /* 0x000fe200000010ff */
[----:B------:R-:W1:Y:S01]  /*10180*/  LDC R40, c[0x0][0xbe8] ;  /* 0x0002fa00ff287b82 */ /* 0x000e620000000800 */
[----:B------:R-:W-:Y:S01]  /*10190*/  UMOV UR8, UR42 ;  /* 0x0000002a00087c82 */ /* 0x000fe20008000000 */
[----:B0-----:R-:W-:Y:S01]  /*101a0*/  UMOV UR9, UR4 ;  /* 0x0000000400097c82 */ /* 0x001fe20008000000 */
[----:B------:R-:W-:Y:S02]  /*101b0*/  IMAD.U32 R20, RZ, RZ, UR8 ;  /* 0x00000008ff147e24 */ /* 0x000fe4000f8e00ff */
[----:B------:R-:W-:Y:S01]  /*101c0*/  IMAD.U32 R21, RZ, RZ, UR9 ;  /* 0x00000009ff157e24 */ /* 0x000fe2000f8e00ff */
[----:B------:R-:W-:Y:S02]  /*101d0*/  ULDC.64 UR8, c[0x0][0xc00] ;  /* 0x0003000000087ab9 */ /* 0x000fe40000000a00 */
[----:B------:R-:W-:Y:S01]  /*101e0*/  UISETP.NE.U32.AND UP0, UPT, UR8, URZ, UPT ;  /* 0x0000003f0800728c */ /* 0x000fe2000bf05070 */
[----:B------:R-:W-:-:S03]  /*101f0*/  IMAD.WIDE R4, R145, 0x2, R20 ;  /* 0x0000000291047825 */ /* 0x000fc600078e0214 */
[----:B------:R-:W-:Y:S01]  /*10200*/  UISETP.NE.AND.EX UP0, UPT, UR9, URZ, UPT, UP0 ;  /* 0x0000003f0900728c */ /* 0x000fe2000bf05300 */
[C---:B------:R-:W-:Y:S02]  /*10210*/  LOP3.LUT R3, R4.reuse, 0x180, RZ, 0xc0, !PT ;  /* 0x0000018004037812 */ /* 0x040fe400078ec0ff */
[----:B------:R-:W-:Y:S01]  /*10220*/  ULDC.64 UR8, c[0x0][0xc00] ;  /* 0x0003000000087ab9 */ /* 0x000fe20000000a00 */
[C---:B------:R-:W-:Y:S01]  /*10230*/  IADD3 R9, P0, R4.reuse, 0x6020, RZ ;  /* 0x0000602004097810 */ /* 0x040fe20007f1e0ff */
[----:B------:R-:W-:Y:S01]  /*10240*/  UIMAD.WIDE UR8, UR40, 0x4, UR8 ;  /* 0x00000004280878a5 */ /* 0x000fe2000f8e0208 */
[C---:B------:R-:W-:Y:S02]  /*10250*/  IADD3 R11, P1, R4.reuse, 0x6000, RZ ;  /* 0x00006000040b7810 */ /* 0x040fe40007f3e0ff */
[----:B------:R-:W-:Y:S02]  /*10260*/  SHF.R.U64 R3, R3, 0x3, RZ ;  /* 0x0000000303037819 */ /* 0x000fe400000012ff */
[----:B------:R-:W-:Y:S01]  /*10270*/  IADD3 R29, P4, R4, 0x20, RZ ;  /* 0x00000020041d7810 */ /* 0x000fe20007f9e0ff */
[----:B------:R-:W-:Y:S01]  /*10280*/  IMAD.U32 R28, RZ, RZ, UR8 ;  /* 0x00000008ff1c7e24 */ /* 0x000fe2000f8e00ff */
[----:B------:R-:W-:-:S02]  /*10290*/  LOP3.LUT R8, R9, 0x180, RZ, 0xc0, !PT ;  /* 0x0000018009087812 */ /* 0x000fc400078ec0ff */
[----:B------:R-:W-:Y:S01]  /*102a0*/  LOP3.LUT R10, R11, 0x180, RZ, 0xc0, !PT ;  /* 0x000001800b0a7812 */ /* 0x000fe200078ec0ff */
[--C-:B------:R-:W-:Y:S01]  /*102b0*/  IMAD.X R25, RZ, RZ, R5.reuse, P4 ;  /* 0x000000ffff197224 */ /* 0x100fe200020e0605 */
[C---:B------:R-:W-:Y:S02]  /*102c0*/  IADD3 R33, P2, R4.reuse, 0x3020, RZ ;  /* 0x0000302004217810 */ /* 0x040fe40007f5e0ff */
[----:B------:R-:W-:Y:S02]  /*102d0*/  IADD3 R31, P3, R4, 0x3000, RZ ;  /* 0x00003000041f7810 */ /* 0x000fe40007f7e0ff */
[----:B------:R-:W-:Y:S01]  /*102e0*/  LOP3.LUT R4, R3, R4, RZ, 0x3c, !PT ;  /* 0x0000000403047212 */ /* 0x000fe200078e3cff */
[--C-:B------:R-:W-:Y:S01]  /*102f0*/  IMAD.X R13, RZ, RZ, R5.reuse, P2 ;  /* 0x000000ffff0d7224 */ /* 0x100fe200010e0605 */
[----:B------:R-:W-:Y:S01]  /*10300*/  LOP3.LUT R24, R29, 0x180, RZ, 0xc0, !PT ;  /* 0x000001801d187812 */ /* 0x000fe200078ec0ff */
[----:B------:R-:W-:Y:S01]  /*10310*/  IMAD.X R15, RZ, RZ, R5, P3 ;  /* 0x000000ffff0f7224 */ /* 0x000fe200018e0605 */
[----:B------:R-:W-:-:S02]  /*10320*/  SHF.R.U64 R8, R8, 0x3, RZ ;  /* 0x0000000308087819 */ /* 0x000fc400000012ff */
[----:B------:R-:W-:Y:S02]  /*10330*/  SHF.R.U64 R10, R10, 0x3, RZ ;  /* 0x000000030a0a7819 */ /* 0x000fe400000012ff */
[----:B------:R-:W-:Y:S02]  /*10340*/  MOV R3, R4 ;  /* 0x0000000400037202 */ /* 0x000fe40000000f00 */
[----:B------:R-:W-:Y:S02]  /*10350*/  LOP3.LUT R14, R31, 0x180, RZ, 0xc0, !PT ;  /* 0x000001801f0e7812 */ /* 0x000fe400078ec0ff */
[----:B------:R-:W-:Y:S02]  /*10360*/  F2FP.BF16.F32.PACK_AB R4, R89, R12 ;  /* 0x0000000c5904723e */ /* 0x000fe400000010ff */
[----:B------:R-:W-:Y:S02]  /*10370*/  LOP3.LUT R12, R33, 0x180, RZ, 0xc0, !PT ;  /* 0x00000180210c7812 */ /* 0x000fe400078ec0ff */
[----:B------:R-:W-:-:S02]  /*10380*/  SHF.R.U64 R24, R24, 0x3, RZ ;  /* 0x0000000318187819 */ /* 0x000fc400000012ff */
[----:B------:R-:W-:Y:S01]  /*10390*/  LOP3.LUT R8, R8, R9, RZ, 0x3c, !PT ;  /* 0x0000000908087212 */ /* 0x000fe200078e3cff */
[--C-:B------:R-:W-:Y:S01]  /*103a0*/  IMAD.X R9, RZ, RZ, R5.reuse, P0 ;  /* 0x000000ffff097224 */ /* 0x100fe200000e0605 */
[----:B------:R-:W-:Y:S01]  /*103b0*/  LOP3.LUT R10, R10, R11, RZ, 0x3c, !PT ;  /* 0x0000000b0a0a7212 */ /* 0x000fe200078e3cff */
[----:B------:R-:W-:Y:S01]  /*103c0*/  IMAD.X R11, RZ, RZ, R5, P1 ;  /* 0x000000ffff0b7224 */ /* 0x000fe200008e0605 */
[----:B------:R-:W-:Y:S02]  /*103d0*/  SHF.R.U64 R14, R14, 0x3, RZ ;  /* 0x000000030e0e7819 */ /* 0x000fe400000012ff */
[----:B------:R-:W-:Y:S02]  /*103e0*/  SHF.R.U64 R12, R12, 0x3, RZ ;  /* 0x000000030c0c7819 */ /* 0x000fe400000012ff */
[----:B------:R-:W-:Y:S01]  /*103f0*/  LOP3.LUT R24, R24, R29, RZ, 0x3c, !PT ;  /* 0x0000001d18187212 */ /* 0x000fe200078e3cff */
[----:B------:R-:W-:Y:S01]  /*10400*/  IMAD.U32 R29, RZ, RZ, UR9 ;  /* 0x00000009ff1d7e24 */ /* 0x000fe2000f8e00ff */
[----:B------:R-:W-:Y:S01]  /*10410*/  F2FP.BF16.F32.PACK_AB R5, R91, R90 ;  /* 0x0000005a5b05723e */ /* 0x000fe200000010ff */
[----:B------:R-:W-:Y:S01]  /*10420*/  ULDC.64 UR8, c[0x0][0xc08] ;  /* 0x0003020000087ab9 */ /* 0x000fe20000000a00 */
[----:B------:R-:W-:-:S02]  /*10430*/  LOP3.LUT R14, R14, R31, RZ, 0x3c, !PT ;  /* 0x0000001f0e0e7212 */ /* 0x000fc400078e3cff */
[----:B------:R-:W-:Y:S01]  /*10440*/  MOV R30, R8 ;  /* 0x00000008001e7202 */ /* 0x000fe20000000f00 */
[----:B------:R0:W-:Y:S01]  /*10450*/  STSM.16.M88.4 [R3], R4 ;  /* 0x0000000403007844 */ /* 0x0001e20000000200 */
[----:B------:R-:W-:Y:S02]  /*10460*/  MOV R31, R10 ;  /* 0x0000000a001f7202 */ /* 0x000fe40000000f00 */
[----:B------:R-:W-:Y:S02]  /*10470*/  LOP3.LUT R12, R12, R33, RZ, 0x3c, !PT ;  /* 0x000000210c0c7212 */ /* 0x000fe400078e3cff */
[----:B------:R-:W-:Y:S02]  /*10480*/  MOV R25, R24 ;  /* 0x0000001800197202 */ /* 0x000fe40000000f00 */
[----:B------:R-:W-:Y:S02]  /*10490*/  F2FP.BF16.F32.PACK_AB R8, R97, R96 ;  /* 0x000000606108723e */ /* 0x000fe400000010ff */
[----:B------:R-:W-:-:S02]  /*104a0*/  F2FP.BF16.F32.PACK_AB R9, R99, R98 ;  /* 0x000000626309723e */ /* 0x000fc400000010ff */
[----:B------:R-:W-:Y:S02]  /*104b0*/  F2FP.BF16.F32.PACK_AB R10, R101, R100 ;  /* 0x00000064650a723e */ /* 0x000fe400000010ff */
[----:B------:R-:W-:Y:S02]  /*104c0*/  F2FP.BF16.F32.PACK_AB R11, R103, R102 ;  /* 0x00000066670b723e */ /* 0x000fe400000010ff */
[----:B------:R-:W-:Y:S02]  /*104d0*/  MOV R32, R12 ;  /* 0x0000000c00207202 */ /* 0x000fe40000000f00 */
[----:B------:R-:W-:Y:S01]  /*104e0*/  MOV R33, R14 ;  /* 0x0000000e00217202 */ /* 0x000fe20000000f00 */
[----:B------:R2:W-:Y:S01]  /*104f0*/  STSM.16.M88.4 [R25], R8 ;  /* 0x0000000819007844 */ /* 0x0005e20000000200 */
[----:B0-----:R-:W-:Y:S02]  /*10500*/  F2FP.BF16.F32.PACK_AB R4, R105, R104 ;  /* 0x000000686904723e */ /* 0x001fe400000010ff */
[----:B------:R-:W-:-:S02]  /*10510*/  F2FP.BF16.F32.PACK_AB R5, R107, R106 ;  /* 0x0000006a6b05723e */ /* 0x000fc400000010ff */
[----:B------:R-:W-:Y:S02]  /*10520*/  F2FP.BF16.F32.PACK_AB R6, R109, R108 ;  /* 0x0000006c6d06723e */ /* 0x000fe400000010ff */
[----:B------:R-:W-:Y:S02]  /*10530*/  F2FP.BF16.F32.PACK_AB R7, R111, R110 ;  /* 0x0000006e6f07723e */ /* 0x000fe400000010ff */
[----:B------:R-:W-:Y:S02]  /*10540*/  F2FP.BF16.F32.PACK_AB R12, R113, R112 ;  /* 0x00000070710c723e */ /* 0x000fe400000010ff */
[----:B------:R-:W-:Y:S01]  /*10550*/  F2FP.BF16.F32.PACK_AB R13, R115, R114 ;  /* 0x00000072730d723e */ /* 0x000fe200000010ff */
[----:B------:R0:W-:Y:S01]  /*10560*/  STSM.16.M88.4 [R33], R4 ;  /* 0x0000000421007844 */ /* 0x0001e20000000200 */
[----:B------:R-:W-:Y:S02]  /*10570*/  F2FP.BF16.F32.PACK_AB R14, R117, R116 ;  /* 0x00000074750e723e */ /* 0x000fe400000010ff */
[----:B------:R-:W-:-:S02]  /*10580*/  F2FP.BF16.F32.PACK_AB R15, R119, R118 ;  /* 0x00000076770f723e */ /* 0x000fc400000010ff */
[----:B------:R-:W-:Y:S02]  /*10590*/  F2FP.BF16.F32.PACK_AB R24, R121, R120 ;  /* 0x000000787918723e */ /* 0x000fe400000010ff */
[----:B--2---:R-:W-:Y:S01]  /*105a0*/  F2FP.BF16.F32.PACK_AB R25, R123, R122 ;  /* 0x0000007a7b19723e */ /* 0x004fe200000010ff */
[----:B------:R-:W-:Y:S01]  /*105b0*/  STSM.16.M88.4 [R32], R12 ;  /* 0x0000000c20007844 */ /* 0x000fe20000000200 */
[----:B------:R-:W-:Y:S02]  /*105c0*/  F2FP.BF16.F32.PACK_AB R8, R129, R128 ;  /* 0x000000808108723e */ /* 0x000fe400000010ff */
[----:B------:R-:W-:Y:S01]  /*105d0*/  F2FP.BF16.F32.PACK_AB R9, R131, R130 ;  /* 0x000000828309723e */ /* 0x000fe200000010ff */
[----:B------:R-:W-:Y:S01]  /*105e0*/  STSM.16.M88.4 [R31], R24 ;  /* 0x000000181f007844 */ /* 0x000fe20000000200 */
[----:B------:R-:W-:Y:S02]  /*105f0*/  F2FP.BF16.F32.PACK_AB R10, R133, R132 ;  /* 0x00000084850a723e */ /* 0x000fe400000010ff */
[----:B------:R-:W-:-:S02]  /*10600*/  F2FP.BF16.F32.PACK_AB R11, R135, R134 ;  /* 0x00000086870b723e */ /* 0x000fc400000010ff */
[----:B------:R-:W-:-:S03]  /*10610*/  PLOP3.LUT P0, PT, PT, PT, UP0, 0x80, 0x0 ;  /* 0x000000000000781c */ /* 0x000fc60003f0f008 */
[----:B------:R2:W-:Y:S01]  /*10620*/  STSM.16.M88.4 [R30], R8 ;  /* 0x000000081e007844 */ /* 0x0005e20000000200 */
[----:B------:R-:W-:Y:S09]  /*10630*/  BAR.SYNC.DEFER_BLOCKING 0x1, 0x180 ;  /* 0x0046000000007b1d */ /* 0x000ff20000010000 */
[----:B------:R-:W3:Y:S01]  /*10640*/  @P0 LDG.E R3, desc[UR50][R28.64] ;  /* 0x000000321c030981 */ /* 0x000ee2000c1e1900 */
[----:B------:R-:W-:Y:S01]  /*10650*/  UISETP.NE.U32.AND UP1, UPT, UR8, URZ, UPT ;  /* 0x0000003f0800728c */ /* 0x000fe2000bf25070 */
[----:B-1----:R-:W-:Y:S01]  /*10660*/  ISETP.NE.AND P1, PT, R40, 0x1, PT ;  /* 0x000000012800780c */ /* 0x002fe20003f25270 */
[----:B------:R-:W-:Y:S01]  /*10670*/  ULDC UR10, c[0x0][0xa88] ;  /* 0x0002a200000a7ab9 */ /* 0x000fe20000000800 */
[----:B------:R-:W-:Y:S01]  /*10680*/  UMOV UR4, URZ ;  /* 0x0000003f00047c82 */ /* 0x000fe20008000000 */
[----:B------:R-:W-:-:S06]  /*10690*/  UISETP.NE.AND.EX UP1, UPT, UR9, URZ, UPT, UP1 ;  /* 0x0000003f0900728c */ /* 0x000fcc000bf25310 */
[----:B------:R-:W-:-:S04]  /*106a0*/  PLOP3.LUT P2, PT, PT, PT, UP1, 0x80, 0x0 ;  /* 0x000000000000781c */ /* 0x000fc80003f4f018 */
[----:B0-----:R-:W0:Y:S01]  /*106b0*/  @P1 LDC R5, c[0x0][0xbec] ;  /* 0x0002fb00ff051b82 */ /* 0x001e220000000800 */
[----:B------:R-:W-:Y:S02]  /*106c0*/  @UP1 ULDC.64 UR8, c[0x0][0xc08] ;  /* 0x0003020000081ab9 */ /* 0x000fe40000000a00 */
[----:B------:R-:W-:-:S05]  /*106d0*/  @UP1 UIMAD.WIDE UR8, UR40, 0x4, UR8 ;  /* 0x00000004280818a5 */ /* 0x000fca000f8e0208 */
[----:B------:R-:W1:Y:S01]  /*106e0*/  @P1 LDC R6, c[0x0][0xbf0] ;  /* 0x0002fc00ff061b82 */ /* 0x000e620000000800 */
[----:B--2---:R-:W-:Y:S02]  /*106f0*/  IMAD.U32 R8, RZ, RZ, UR8 ;  /* 0x00000008ff087e24 */ /* 0x004fe4000f8e00ff */
[----:B------:R-:W-:Y:S01]  /*10700*/  IMAD.U32 R9, RZ, RZ, UR9 ;  /* 0x00000009ff097e24 */ /* 0x000fe2000f8e00ff */
[----:B---3--:R-:W-:Y:S01]  /*10710*/  @P0 R2UR UR4, R3 ;  /* 0x00000000030402ca */ /* 0x008fe200000e0000 */
[----:B------:R-:W-:-:S06]  /*10720*/  IMAD.U32 R3, RZ, RZ, UR10 ;  /* 0x0000000aff037e24 */ /* 0x000fcc000f8e00ff */
[----:B------:R2:W5:Y:S01]  /*10730*/  @P2 LDG.E R3, desc[UR50][R8.64] ;  /* 0x0000003208032981 */ /* 0x000562000c1e1900 */
[----:B01----:R-:W-:Y:S07]  /*10740*/  @P2 BRA `(.L_x_1151) ;  /* 0x0000000000102947 */ /* 0x003fee0003800000 */
[----:B------:R-:W-:Y:S05]  /*10750*/  @!P0 BRA `(.L_x_1151) ;  /* 0x00000000000c8947 */ /* 0x000fea0003800000 */
[----:B------:R-:W3:Y:S04]  /*10760*/  LDG.E R4, desc[UR50][R28.64] ;  /* 0x000000321c047981 */ /* 0x000ee8000c1e1900 */
[----:B-----5:R-:W3:Y:S02]  /*10770*/  LDG.E R3, desc[UR50][R28.64+0x4] ;  /* 0x000004321c037981 */ /* 0x020ee4000c1e1900 */
[----:B---3--:R-:W-:-:S07]  /*10780*/  IMAD.IADD R3, R3, 0x1, -R4 ;  /* 0x0000000103037824 */ /* 0x008fce00078e0a04 */
.L_x_1151:
[----:B--2---:R-:W-:Y:S01]  /*10790*/  VIADD R8, R136, UR39 ;  /* 0x0000002788087c36 */ /* 0x004fe20008000000 */
[----:B------:R-:W-:Y:S01]  /*107a0*/  USHF.R.S32.HI UR9, URZ, 0x1f, UR4 ;  /* 0x0000001f3f097899 */ /* 0x000fe20008011404 */
[----:B-----5:R-:W-:Y:S01]  /*107b0*/  IMAD R41, R3, R40, RZ ;  /* 0x0000002803297224 */ /* 0x020fe200078e02ff */
[----:B------:R-:W-:Y:S01]  /*107c0*/  USHF.R.S32.HI UR16, URZ, 0x1f, UR41 ;  /* 0x0000001f3f107899 */ /* 0x000fe20008011429 */
[----:B------:R-:W-:Y:S01]  /*107d0*/  @P1 IMAD.HI.U32 R5, R8, R5, RZ ;  /* 0x0000000508051227 */ /* 0x000fe200078e00ff */
[----:B------:R-:W-:Y:S01]  /*107e0*/  ULDC.64 UR14, c[0x0][0xb90] ;  /* 0x0002e400000e7ab9 */ /* 0x000fe20000000a00 */
[----:B------:R-:W-:Y:S01]  /*107f0*/  UMOV UR8, UR4 ;  /* 0x0000000400087c82 */ /* 0x000fe20008000000 */
[----:B------:R-:W-:Y:S01]  /*10800*/  UIMAD UR12, UR16, UR14, URZ ;  /* 0x0000000e100c72a4 */ /* 0x000fe2000f8e023f */
[----:B------:R-:W-:Y:S01]  /*10810*/  IMAD.MOV.U32 R4, RZ, RZ, R8 ;  /* 0x000000ffff047224 */ /* 0x000fe200078e0008 */
[----:B------:R-:W-:Y:S01]  /*10820*/  UIMAD.WIDE.U32 UR10, UR41, UR14, UR8 ;  /* 0x0000000e290a72a5 */ /* 0x000fe2000f8e0008 */
[----:B------:R-:W-:Y:S01]  /*10830*/  @P1 SHF.R.U32.HI R4, RZ, R6, R5 ;  /* 0x00000006ff041219 */ /* 0x000fe20000011605 */
[----:B------:R-:W-:Y:S01]  /*10840*/  USHF.R.S32.HI UR8, URZ, 0x1f, UR40 ;  /* 0x0000001f3f087899 */ /* 0x000fe20008011428 */
[----:B------:R-:W-:Y:S01]  /*10850*/  IMAD R5, R141, 0x20, R137 ;  /* 0x000000208d057824 */ /* 0x000fe200078e0289 */
[----:B------:R-:W-:Y:S01]  /*10860*/  UIMAD UR12, UR41, UR15, UR12 ;  /* 0x0000000f290c72a4 */ /* 0x000fe2000f8e020c */
[--C-:B------:R-:W-:Y:S01]  /*10870*/  SHF.R.S32.HI R6, RZ, 0x1f, R4.reuse ;  /* 0x0000001fff067819 */ /* 0x100fe20000011404 */
[----:B------:R-:W-:Y:S01]  /*10880*/  USEL UR18, UR8, URZ, !UP0 ;  /* 0x0000003f08127287 */ /* 0x000fe2000c000000 */
[----:B------:R-:W-:Y:S01]  /*10890*/  IMAD.MOV R7, RZ, RZ, -R4 ;  /* 0x000000ffff077224 */ /* 0x000fe200078e0a04 */
[----:B------:R-:W-:Y:S01]  /*108a0*/  ULDC.64 UR14, c[0x0][0xb98] ;  /* 0x0002e600000e7ab9 */ /* 0x000fe20000000a00 */
[----:B------:R-:W-:Y:S01]  /*108b0*/  USEL UR17, UR40, URZ, !UP0 ;  /* 0x0000003f28117287 */ /* 0x000fe2000c000000 */
[----:B------:R-:W-:Y:S01]  /*108c0*/  IMAD.WIDE R20, R5, 0x2, R20 ;  /* 0x0000000205147825 */ /* 0x000fe200078e0214 */
[----:B------:R-:W-:-:S02]  /*108d0*/  UIMAD UR8, UR18, UR14, URZ ;  /* 0x0000000e120872a4 */ /* 0x000fc4000f8e023f */
[----:B------:R-:W-:Y:S01]  /*108e0*/  UIADD3 UR11, UR11, UR12, URZ ;  /* 0x0000000c0b0b7290 */ /* 0x000fe2000fffe03f */
[----:B------:R-:W-:Y:S01]  /*108f0*/  IMAD R7, R40, R7, R8 ;  /* 0x0000000728077224 */ /* 0x000fe200078e0208 */
[----:B------:R-:W-:Y:S01]  /*10900*/  UIMAD UR8, UR17, UR15, UR8 ;  /* 0x0000000f110872a4 */ /* 0x000fe2000f8e0208 */
[C---:B------:R-:W-:Y:S01]  /*10910*/  IADD3 R9, P2, R20.reuse, 0x1800, RZ ;  /* 0x0000180014097810 */ /* 0x040fe20007f5e0ff */
[----:B------:R-:W-:Y:S01]  /*10920*/  UIMAD.WIDE.U32 UR10, UR17, UR14, UR10 ;  /* 0x0000000e110a72a5 */ /* 0x000fe2000f8e000a */
[----:B------:R-:W-:Y:S01]  /*10930*/  IADD3 R25, P6, R20, 0x3000, RZ ;  /* 0x0000300014197810 */ /* 0x000fe20007fde0ff */
[----:B------:R-:W-:Y:S01]  /*10940*/  ULDC.64 UR12, c[0x0][0xb88] ;  /* 0x0002e200000c7ab9 */ /* 0x000fe20000000a00 */
[----:B------:R-:W-:Y:S01]  /*10950*/  SHF.R.S32.HI R5, RZ, 0x1f, R7 ;  /* 0x0000001fff057819 */ /* 0x000fe20000011407 */
[----:B------:R-:W-:Y:S01]  /*10960*/  IMAD.U32 R11, RZ, RZ, UR8 ;  /* 0x00000008ff0b7e24 */ /* 0x000fe2000f8e00ff */
[----:B------:R-:W-:Y:S02]  /*10970*/  LOP3.LUT R8, R9, 0x180, RZ, 0xc0, !PT ;  /* 0x0000018009087812 */ /* 0x000fe400078ec0ff */
[----:B------:R-:W-:Y:S01]  /*10980*/  IADD3 R4, P0, R4, UR10, RZ ;  /* 0x0000000a04047c10 */ /* 0x000fe2000ff1e0ff */
[----:B------:R-:W-:Y:S01]  /*10990*/  IMAD R10, R5, UR12, RZ ;  /* 0x0000000c050a7c24 */ /* 0x000fe2000f8e02ff */
[----:B------:R-:W-:-:S02]  /*109a0*/  SHF.R.U64 R8, R8, 0x3, RZ ;  /* 0x0000000308087819 */ /* 0x000fc400000012ff */
[----:B------:R-:W-:Y:S01]  /*109b0*/  IADD3.X R5, R6, UR11, R11, P0, !PT ;  /* 0x0000000b06057c10 */ /* 0x000fe200087fe40b */
[----:B------:R-:W-:Y:S01]  /*109c0*/  ULDC.64 UR10, c[0x0][0xb50] ;  /* 0x0002d400000a7ab9 */ /* 0x000fe20000000a00 */
[----:B------:R-:W-:Y:S01]  /*109d0*/  LOP3.LUT R6, R8, R9, RZ, 0x3c, !PT ;  /* 0x0000000908067212 */ /* 0x000fe200078e3cff */
[C---:B------:R-:W-:Y:S01]  /*109e0*/  IMAD R9, R7.reuse, UR13, R10 ;  /* 0x0000000d07097c24 */ /* 0x040fe2000f8e020a */
[C---:B------:R-:W-:Y:S01]  /*109f0*/  IADD3 R13, P5, R20.reuse, 0x4800, RZ ;  /* 0x00004800140d7810 */ /* 0x040fe20007fbe0ff */
[----:B------:R-:W-:Y:S01]  /*10a00*/  IMAD.WIDE.U32 R4, R7, UR12, R4 ;  /* 0x0000000c07047c25 */ /* 0x000fe2000f8e0004 */
[----:B------:R-:W-:Y:S01]  /*10a10*/  ULDC.64 UR12, c[0x0][0xaa0] ;  /* 0x0002a800000c7ab9 */ /* 0x000fe20000000a00 */
[----:B------:R-:W-:Y:S02]  /*10a20*/  IADD3 R33, P4, R20, 0x6000, RZ ;  /* 0x0000600014217810 */ /* 0x000fe40007f9e0ff */
[----:B------:R-:W-:Y:S01]  /*10a30*/  IMAD.IADD R5, R5, 0x1, R9 ;  /* 0x0000000105057824 */ /* 0x000fe200078e0209 */
[----:B------:R-:W-:Y:S01]  /*10a40*/  LEA R8, P0, R4, UR10, 0x2 ;  /* 0x0000000a04087c11 */ /* 0x000fe2000f8010ff */
[----:B------:R-:W-:Y:S01]  /*10a50*/  VIADD R10, R144, UR39 ;  /* 0x00000027900a7c36 */ /* 0x000fe20008000000 */
[----:B------:R-:W-:Y:S01]  /*10a60*/  LOP3.LUT R24, R25, 0x180, RZ, 0xc0, !PT ;  /* 0x0000018019187812 */ /* 0x000fe200078ec0ff */
[----:B------:R-:W-:Y:S01]  /*10a70*/  IMAD.X R7, RZ, RZ, R21, P2 ;  /* 0x000000ffff077224 */ /* 0x000fe200010e0615 */
[----:B------:R-:W-:Y:S01]  /*10a80*/  LEA.HI.X R9, R4, UR11, R5, 0x2, P0 ;  /* 0x0000000b04097c11 */ /* 0x000fe200080f1405 */
[----:B------:R-:W-:Y:S01]  /*10a90*/  SHFL.IDX PT, R36, R8, RZ, 0x1c1f ;  /* 0x001c1fff08247589 */ /* 0x000fe200000e0000 */
[----:B------:R-:W-:Y:S01]  /*10aa0*/  LOP3.LUT P0, RZ, R142, 0x3, RZ, 0xc0, !PT ;  /* 0x000000038eff7812 */ /* 0x000fe2000780c0ff */
[----:B------:R-:W-:Y:S01]  /*10ab0*/  VIADD R3, R10, 0x8 ;  /* 0x000000080a037836 */ /* 0x000fe20000000000 */
[----:B------:R-:W-:Y:S01]  /*10ac0*/  IADD3 R4, P3, R20, 0x7800, RZ ;  /* 0x0000780014047810 */ /* 0x000fe20007f7e0ff */
[----:B------:R-:W0:Y:S01]  /*10ad0*/  SHFL.IDX PT, R37, R9, RZ, 0x1c1f ;  /* 0x001c1fff09257589 */ /* 0x000e2200000e0000 */
[----:B------:R-:W-:-:S02]  /*10ae0*/  ISETP.GE.OR P2, PT, R10, R41, P0 ;  /* 0x000000290a00720c */ /* 0x000fc40000746670 */
[----:B------:R-:W-:Y:S01]  /*10af0*/  ISETP.GE.OR P0, PT, R3, R41, P0 ;  /* 0x000000290300720c */ /* 0x000fe20000706670 */
[----:B------:R-:W-:Y:S01]  /*10b00*/  SHFL.IDX PT, R38, R8, 0x1, 0x1c1f ;  /* 0x003c1f0008267f89 */ /* 0x000fe200000e0000 */
[----:B------:R-:W-:Y:S01]  /*10b10*/  LOP3.LUT R3, R4, 0x180, RZ, 0xc0, !PT ;  /* 0x0000018004037812 */ /* 0x000fe200078ec0ff */
[----:B------:R-:W-:Y:S01]  /*10b20*/  UIMAD UR10, UR9, UR12, URZ ;  /* 0x0000000c090a72a4 */ /* 0x000fe2000f8e023f */
[----:B------:R-:W-:Y:S01]  /*10b30*/  LOP3.LUT R5, R20, 0x180, RZ, 0xc0, !PT ;  /* 0x0000018014057812 */ /* 0x000fe200078ec0ff */
[----:B------:R-:W1:Y:S01]  /*10b40*/  SHFL.IDX PT, R39, R9, 0x1, 0x1c1f ;  /* 0x003c1f0009277f89 */ /* 0x000e6200000e0000 */
[----:B------:R-:W-:Y:S01]  /*10b50*/  SHF.R.U64 R3, R3, 0x3, RZ ;  /* 0x0000000303037819 */ /* 0x000fe200000012ff */
[----:B------:R-:W-:Y:S01]  /*10b60*/  IMAD.X R29, RZ, RZ, R21, P3 ;  /* 0x000000ffff1d7224 */ /* 0x000fe200018e0615 */
[----:B------:R-:W-:Y:S02]  /*10b70*/  SHF.R.U64 R5, R5, 0x3, RZ ;  /* 0x0000000305057819 */ /* 0x000fe400000012ff */
[----:B------:R-:W-:-:S02]  /*10b80*/  LOP3.LUT R28, R3, R4, RZ, 0x3c, !PT ;  /* 0x00000004031c7212 */ /* 0x000fc400078e3cff */
[----:B------:R-:W2:Y:S01]  /*10b90*/  @P1 LDC R3, c[0x0][0xbec] ;  /* 0x0002fb00ff031b82 */ /* 0x000ea20000000800 */
[----:B------:R-:W-:Y:S02]  /*10ba0*/  LOP3.LUT R20, R5, R20, RZ, 0x3c, !PT ;  /* 0x0000001405147212 */ /* 0x000fe400078e3cff */
[----:B------:R-:W-:Y:S02]  /*10bb0*/  LOP3.LUT R12, R13, 0x180, RZ, 0xc0, !PT ;  /* 0x000001800d0c7812 */ /* 0x000fe400078ec0ff */
[----:B------:R-:W-:Y:S02]  /*10bc0*/  LOP3.LUT R32, R33, 0x180, RZ, 0xc0, !PT ;  /* 0x0000018021207812 */ /* 0x000fe400078ec0ff */
[----:B------:R-:W-:Y:S01]  /*10bd0*/  SHF.R.U64 R24, R24, 0x3, RZ ;  /* 0x0000000318187819 */ /* 0x000fe200000012ff */
[----:B0-----:R0:W-:Y:S01]  /*10be0*/  @!P2 ST.E desc[UR50][R36.64], R2 ;  /* 0x000000022400a985 */ /* 0x0011e2000c101932 */
[----:B------:R-:W-:Y:S01]  /*10bf0*/  UIMAD.WIDE.U32 UR8, UR4, UR12, URZ ;  /* 0x0000000c040872a5 */ /* 0x000fe2000f8e003f */
[----:B------:R-:W-:Y:S01]  /*10c00*/  SHF.R.U64 R12, R12, 0x3, RZ ;  /* 0x000000030c0c7819 */ /* 0x000fe200000012ff */
[----:B------:R-:W-:Y:S01]  /*10c10*/  UIMAD UR10, UR4, UR13, UR10 ;  /* 0x0000000d040a72a4 */ /* 0x000fe2000f8e020a */
[----:B------:R-:W-:-:S02]  /*10c20*/  SHF.R.U64 R32, R32, 0x3, RZ ;  /* 0x0000000320207819 */ /* 0x000fc400000012ff */
[----:B------:R-:W-:Y:S01]  /*10c30*/  ULDC.64 UR12, c[0x0][0xae8] ;  /* 0x0002ba00000c7ab9 */ /* 0x000fe20000000a00 */
[----:B------:R-:W-:Y:S01]  /*10c40*/  LOP3.LUT R24, R24, R25, RZ, 0x3c, !PT ;  /* 0x0000001918187212 */ /* 0x000fe200078e3cff */
[----:B-1----:R1:W-:Y:S01]  /*10c50*/  @!P0 ST.E desc[UR50][R38.64], R0 ;  /* 0x0000000026008985 */ /* 0x0023e2000c101932 */
[----:B0-----:R-:W0:Y:S03]  /*10c60*/  @P1 LDC R37, c[0x0][0xbf0] ;  /* 0x0002fc00ff251b82 */ /* 0x001e260000000800 */
[----:B------:R3:W5:Y:S01]  /*10c70*/  LD.E.128 R8, desc[UR50][R20.64] ;  /* 0x0000003214087980 */ /* 0x000762000c101d00 */
[----:B------:R-:W-:Y:S01]  /*10c80*/  UIADD3 UR9, UR9, UR10, URZ ;  /* 0x0000000a09097290 */ /* 0x000fe2000fffe03f */
[----:B------:R-:W-:Y:S01]  /*10c90*/  LOP3.LUT R12, R12, R13, RZ, 0x3c, !PT ;  /* 0x0000000d0c0c7212 */ /* 0x000fe200078e3cff */
[----:B------:R-:W-:Y:S01]  /*10ca0*/  UIMAD UR4, UR16, UR12, URZ ;  /* 0x0000000c100472a4 */ /* 0x000fe2000f8e023f */
[----:B------:R-:W-:Y:S01]  /*10cb0*/  LOP3.LUT R32, R32, R33, RZ, 0x3c, !PT ;  /* 0x0000002120207212 */ /* 0x000fe200078e3cff */
[----:B------:R-:W-:-:S02]  /*10cc0*/  IMAD.X R25, RZ, RZ, R21, P6 ;  /* 0x000000ffff197224 */ /* 0x000fc400030e0615 */
[----:B-1----:R-:W-:Y:S01]  /*10cd0*/  IMAD R0, R140, 0x60, R141 ;  /* 0x000000608c007824 */ /* 0x002fe200078e028d */
[----:B------:R-:W-:Y:S01]  /*10ce0*/  UIMAD UR4, UR41, UR13, UR4 ;  /* 0x0000000d290472a4 */ /* 0x000fe2000f8e0204 */
[--C-:B------:R-:W-:Y:S01]  /*10cf0*/  IMAD.X R13, RZ, RZ, R21.reuse, P5 ;  /* 0x000000ffff0d7224 */ /* 0x100fe200028e0615 */
[----:B------:R-:W-:Y:S01]  /*10d00*/  ULDC.64 UR10, c[0x0][0xaf0] ;  /* 0x0002bc00000a7ab9 */ /* 0x000fe20000000a00 */
[----:B---3--:R-:W-:Y:S01]  /*10d10*/  VIADD R20, R0, UR39 ;  /* 0x0000002700147c36 */ /* 0x008fe20008000000 */
[----:B------:R-:W-:Y:S01]  /*10d20*/  UIMAD.WIDE.U32 UR8, UR41, UR12, UR8 ;  /* 0x0000000c290872a5 */ /* 0x000fe2000f8e0008 */
[----:B------:R-:W-:Y:S01]  /*10d30*/  IMAD.X R33, RZ, RZ, R21, P4 ;  /* 0x000000ffff217224 */ /* 0x000fe200020e0615 */
[----:B------:R-:W5:Y:S01]  /*10d40*/  LD.E.128 R4, desc[UR50][R6.64] ;  /* 0x0000003206047980 */ /* 0x000f62000c101d00 */
[----:B--2---:R-:W-:Y:S01]  /*10d50*/  @P1 IMAD.HI.U32 R0, R20, R3, RZ ;  /* 0x0000000314001227 */ /* 0x004fe200078e00ff */
[----:B------:R-:W-:Y:S02]  /*10d60*/  UIADD3 UR9, UR9, UR4, URZ ;  /* 0x0000000409097290 */ /* 0x000fe4000fffe03f */
[----:B------:R-:W5:Y:S01]  /*10d70*/  LD.E.128 R24, desc[UR50][R24.64] ;  /* 0x0000003218187980 */ /* 0x000f62000c101d00 */
[----:B------:R-:W-:Y:S01]  /*10d80*/  IMAD.MOV.U32 R21, RZ, RZ, R20 ;  /* 0x000000ffff157224 */ /* 0x000fe200078e0014 */
[----:B------:R-:W-:-:S02]  /*10d90*/  UIMAD UR4, UR18, UR10, URZ ;  /* 0x0000000a120472a4 */ /* 0x000fc4000f8e023f */
[----:B------:R-:W5:Y:S01]  /*10da0*/  LD.E.128 R12, desc[UR50][R12.64] ;  /* 0x000000320c0c7980 */ /* 0x000f62000c101d00 */
[----:B0-----:R-:W-:Y:S01]  /*10db0*/  @P1 SHF.R.U32.HI R21, RZ, R37, R0 ;  /* 0x00000025ff151219 */ /* 0x001fe20000011600 */
[----:B------:R-:W-:Y:S02]  /*10dc0*/  UIMAD UR4, UR17, UR11, UR4 ;  /* 0x0000000b110472a4 */ /* 0x000fe4000f8e0204 */
[----:B------:R-:W-:Y:S01]  /*10dd0*/  UIMAD.WIDE.U32 UR8, UR17, UR10, UR8 ;  /* 0x0000000a110872a5 */ /* 0x000fe2000f8e0008 */
[--C-:B------:R-:W-:Y:S01]  /*10de0*/  SHF.R.S32.HI R0, RZ, 0x1f, R21.reuse ;  /* 0x0000001fff007819 */ /* 0x100fe20000011415 */
[----:B------:R-:W-:Y:S01]  /*10df0*/  IMAD.MOV R37, RZ, RZ, -R21 ;  /* 0x000000ffff257224 */ /* 0x000fe200078e0a15 */
[----:B------:R-:W-:Y:S01]  /*10e00*/  ULDC.64 UR10, c[0x0][0xae0] ;  /* 0x0002b800000a7ab9 */ /* 0x000fe20000000a00 */
[----:B------:R-:W-:Y:S01]  /*10e10*/  UIADD3 UR4, UR9, UR4, URZ ;  /* 0x0000000409047290 */ /* 0x000fe2000fffe03f */
[----:B------:R-:W5:Y:S01]  /*10e20*/  LD.E.128 R32, desc[UR50][R32.64] ;  /* 0x0000003220207980 */ /* 0x000f62000c101d00 */
[----:B------:R-:W-:-:S02]  /*10e30*/  IMAD R0, R0, UR10, RZ ;  /* 0x0000000a00007c24 */ /* 0x000fc4000f8e02ff */
[----:B------:R-:W-:Y:S01]  /*10e40*/  IMAD R37, R40, R37, R20 ;  /* 0x0000002528257224 */ /* 0x000fe200078e0214 */
[----:B------:R-:W5:Y:S01]  /*10e50*/  LD.E.128 R28, desc[UR50][R28.64] ;  /* 0x000000321c1c7980 */ /* 0x000f62000c101d00 */
[----:B------:R-:W-:Y:S02]  /*10e60*/  IMAD R39, R21, UR11, R0 ;  /* 0x0000000b15277c24 */ /* 0x000fe4000f8e0200 */
[----:B------:R-:W-:Y:S01]  /*10e70*/  IMAD.U32 R3, RZ, RZ, UR9 ;  /* 0x00000009ff037e24 */ /* 0x000fe2000f8e00ff */
[----:B------:R-:W-:Y:S01]  /*10e80*/  SHF.R.S32.HI R0, RZ, 0x1f, R37 ;  /* 0x0000001fff007819 */ /* 0x000fe20000011425 */
[----:B------:R-:W-:Y:S01]  /*10e90*/  IMAD.U32 R2, RZ, RZ, UR8 ;  /* 0x00000008ff027e24 */ /* 0x000fe2000f8e00ff */
[----:B------:R-:W-:Y:S01]  /*10ea0*/  ULDC.64 UR8, c[0x0][0xad8] ;  /* 0x0002b60000087ab9 */ /* 0x000fe20000000a00 */
[----:B------:R-:W-:Y:S01]  /*10eb0*/  IMAD.U32 R3, RZ, RZ, UR4 ;  /* 0x00000004ff037e24 */ /* 0x000fe2000f8e00ff */
[----:B------:R-:W-:Y:S01]  /*10ec0*/  @!PT LDS RZ, [RZ] ;  /* 0x00000000fffff984 */ /* 0x000fe20000000800 */
[----:B------:R-:W-:Y:S01]  /*10ed0*/  @!PT LDS RZ, [RZ] ;  /* 0x00000000fffff984 */ /* 0x000fe20000000800 */
[----:B------:R-:W-:Y:S01]  /*10ee0*/  @!PT LDS RZ, [RZ] ;  /* 0x00000000fffff984 */ /* 0x000fe20000000800 */
[----:B------:R-:W-:Y:S01]  /*10ef0*/  @!PT LDS RZ, [RZ] ;  /* 0x00000000fffff984 */ /* 0x000fe20000000800 */
[----:B------:R0:W-:Y:S06]  /*10f00*/  MEMBAR.ALL.CTA ;  /* 0x0000000000007992 */ /* 0x0001ec0000008000 */
[----:B0-----:R-:W0:Y:S01]  /*10f10*/  FENCE.VIEW.ASYNC.S ;  /* 0x00000000000073c6 */ /* 0x001e220000000000 */
[----:B------:R-:W-:-:S02]  /*10f20*/  IMAD R0, R0, UR8, RZ ;  /* 0x0000000800007c24 */ /* 0x000fc4000f8e02ff */
[----:B------:R-:W-:-:S04]  /*10f30*/  IMAD.WIDE.U32 R2, R21, UR10, R2 ;  /* 0x0000000a15027c25 */ /* 0x000fc8000f8e0002 */
[----:B------:R-:W-:Y:S02]  /*10f40*/  IMAD.IADD R3, R3, 0x1, R39 ;  /* 0x0000000103037824 */ /* 0x000fe400078e0227 */
[----:B------:R-:W-:Y:S02]  /*10f50*/  IMAD R21, R37, UR9, R0 ;  /* 0x0000000925157c24 */ /* 0x000fe4000f8e0200 */
[----:B------:R-:W-:Y:S01]  /*10f60*/  VIADD R0, R141, UR39 ;  /* 0x000000278d007c36 */ /* 0x000fe20008000000 */
[----:B------:R-:W-:Y:S01]  /*10f70*/  UIADD3 UR4, UR42, 0x2d820, URZ ;  /* 0x0002d8202a047890 */ /* 0x000fe2000fffe03f */
[----:B------:R-:W-:Y:S01]  /*10f80*/  IMAD.WIDE.U32 R2, R37, UR8, R2 ;  /* 0x0000000825027c25 */ /* 0x000fe2000f8e0002 */
[----:B------:R-:W-:Y:S02]  /*10f90*/  ULDC.64 UR8, c[0x0][0xa80] ;  /* 0x0002a00000087ab9 */ /* 0x000fe40000000a00 */
[----:B------:R-:W-:Y:S01]  /*10fa0*/  ISETP.GE.AND P0, PT, R0, R41, PT ;  /* 0x000000290000720c */ /* 0x000fe20003f06270 */
[----:B------:R-:W-:Y:S01]  /*10fb0*/  IMAD.IADD R3, R3, 0x1, R21 ;  /* 0x0000000103037824 */ /* 0x000fe200078e0215 */
[----:B------:R-:W-:Y:S01]  /*10fc0*/  LEA R40, P1, R2, UR8, 0x1 ;  /* 0x0000000802287c11 */ /* 0x000fe2000f8208ff */
[----:B------:R-:W-:-:S03]  /*10fd0*/  UPRMT UR4, URZ, 0x654, UR4 ;  /* 0x000006543f047896 */ /* 0x000fc60008000004 */
[----:B------:R-:W-:Y:S01]  /*10fe0*/  LEA.HI.X R42, R2, UR9, R3, 0x1, P1 ;  /* 0x00000009022a7c11 */ /* 0x000fe200088f0c03 */
[----:B0-----:R0:W1:Y:S01]  /*10ff0*/  SHFL.IDX PT, R20, R40, RZ, 0x1c1f ;  /* 0x001c1fff28147589 */ /* 0x00106200000e0000 */
        /* <DEDUP_REMOVED lines=13> */
[----:B-----5:R3:W-:Y:S04]  /*110d0*/  @!P0 ST.E.128 desc[UR50][R2.64], R8 ;  /* 0x0000000802008985 */ /* 0x0207e8000c101d32 */
[----:B------:R3:W-:Y:S04]  /*110e0*/  @!P1 ST.E.128 desc[UR50][R36.64], R24 ;  /* 0x0000001824009985 */ /* 0x0007e8000c101d32 */
[----:B------:R3:W-:Y:S02]  /*110f0*/  @!P2 ST.E.128 desc[UR50][R38.64], R32 ;  /* 0x000000202600a985 */ /* 0x0007e4000c101d32 */
.L_x_1153:
[----:B------:R-:W-:Y:S05]  /*11100*/  BSYNC B1 ;  /* 0x0000000000017941 */ /* 0x000fea0003800000 */
.L_x_1152:
        /* <DEDUP_REMOVED lines=8> */
[C---:B0-----:R-:W-:Y:S02]  /*11190*/  @!P2 LEA R10, P0, R138.reuse, R8, 0x1 ;  /* 0x000000088a0aa211 */ /* 0x041fe400078008ff */
[----:B----4-:R-:W-:Y:S02]  /*111a0*/  @!P1 IMAD.WIDE R2, R137, 0x2, R8 ;  /* 0x0000000289029825 */ /* 0x010fe400078e0208 */
[----:B------:R-:W-:Y:S02]  /*111b0*/  @!P2 LEA.HI.X R11, R138, R9, R147, 0x1, P0 ;  /* 0x000000098a0ba211 */ /* 0x000fe400000f0c93 */
[----:B------:R-:W-:Y:S01]  /*111c0*/  ISETP.GE.AND P0, PT, R139, UR4, PT ;  /* 0x000000048b007c0c */ /* 0x000fe2000bf06270 */
[----:B------:R3:W-:Y:S04]  /*111d0*/  @!P1 ST.E.128 desc[UR50][R2.64], R4 ;  /* 0x0000000402009985 */ /* 0x0007e8000c101d32 */
[----:B------:R3:W-:Y:S08]  /*111e0*/  @!P2 ST.E.128 desc[UR50][R10.64], R12 ;  /* 0x0000000c0a00a985 */ /* 0x0007f0000c101d32 */
[----:B------:R-:W-:Y:S05]  /*111f0*/  @P0 BRA `(.L_x_1154) ;  /* 0x0000000800880947 */ /* 0x000fea0003800000 */
[----:B---3--:R-:W-:-:S04]  /*11200*/  LEA R2, P0, R139, R8, 0x1 ;  /* 0x000000088b027211 */ /* 0x008fc800078008ff */
[----:B------:R-:W-:-:S05]  /*11210*/  LEA.HI.X R3, R139, R9, R146, 0x1, P0 ;  /* 0x000000098b037211 */ /* 0x000fca00000f0c92 */
[----:B------:R0:W-:Y:S01]  /*11220*/  ST.E.128 desc[UR50][R2.64], R28 ;  /* 0x0000001c02007985 */ /* 0x0001e2000c101d32 */
[----:B------:R-:W-:Y:S05]  /*11230*/  BRA `(.L_x_1154) ;  /* 0x0000000800787947 */ /* 0x000fea0003800000 */
.L_x_1150:
[----:B------:R-:W-:Y:S01]  /*11240*/  ULDC.64 UR8, c[0x0][0xc00] ;  /* 0x0003000000087ab9 */ /* 0x000fe20000000a00 */
[----:B------:R-:W-:Y:S01]  /*11250*/  ULDC UR4, c[0x0][0xa88] ;  /* 0x0002a20000047ab9 */ /* 0x000fe20000000800 */
[----:B------:R-:W-:Y:S01]  /*11260*/  UISETP.NE.U32.AND UP0, UPT, UR8, URZ, UPT ;  /* 0x0000003f0800728c */ /* 0x000fe2000bf05070 */
[----:B------:R-:W0:Y:S03]  /*11270*/  LDC R11, c[0x0][0xbe8] ;  /* 0x0002fa00ff0b7b82 */ /* 0x000e260000000800 */
[----:B------:R-:W-:-:S03]  /*11280*/  UISETP.NE.AND.EX UP0, UPT, UR9, URZ, UPT, UP0 ;  /* 0x0000003f0900728c */ /* 0x000fc6000bf05300 */
[----:B------:R-:W-:Y:S02]  /*11290*/  ULDC.64 UR8, c[0x0][0xc00] ;  /* 0x0003000000087ab9 */ /* 0x000fe40000000a00 */
[----:B------:R-:W-:Y:S01]  /*112a0*/  UIMAD.WIDE UR8, UR40, 0x4, UR8 ;  /* 0x00000004280878a5 */ /* 0x000fe2000f8e0208 */
[----:B------:R-:W-:-:S05]  /*112b0*/  PLOP3.LUT P2, PT, PT, PT, UP0, 0x80, 0x0 ;  /* 0x000000000000781c */ /* 0x000fca0003f4f008 */
[----:B------:R-:W-:Y:S02]  /*112c0*/  IMAD.U32 R2, RZ, RZ, UR8 ;  /* 0x00000008ff027e24 */ /* 0x000fe4000f8e00ff */
[----:B------:R-:W-:Y:S01]  /*112d0*/  IMAD.U32 R3, RZ, RZ, UR9 ;  /* 0x00000009ff037e24 */ /* 0x000fe2000f8e00ff */
[----:B------:R-:W-:Y:S02]  /*112e0*/  ULDC.64 UR8, c[0x0][0xc08] ;  /* 0x0003020000087ab9 */ /* 0x000fe40000000a00 */
[----:B------:R-:W-:Y:S01]  /*112f0*/  UISETP.NE.U32.AND UP1, UPT, UR8, URZ, UPT ;  /* 0x0000003f0800728c */ /* 0x000fe2000bf25070 */
[----:B------:R-:W-:Y:S02]  /*11300*/  IMAD.U32 R0, RZ, RZ, UR4 ;  /* 0x00000004ff007e24 */ /* 0x000fe4000f8e00ff */
[----:B------:R-:W2:Y:S01]  /*11310*/  @P2 LDG.E R6, desc[UR50][R2.64] ;  /* 0x0000003202062981 */ /* 0x000ea2000c1e1900 */
[----:B------:R-:W-:-:S06]  /*11320*/  UISETP.NE.AND.EX UP1, UPT, UR9, URZ, UPT, UP1 ;  /* 0x0000003f0900728c */ /* 0x000fcc000bf25310 */
[----:B------:R-:W-:-:S05]  /*11330*/  PLOP3.LUT P3, PT, PT, PT, UP1, 0x80, 0x0 ;  /* 0x000000000000781c */ /* 0x000fca0003f6f018 */
[----:B------:R-:W-:Y:S02]  /*11340*/  @UP1 ULDC.64 UR8, c[0x0][0xc08] ;  /* 0x0003020000081ab9 */ /* 0x000fe40000000a00 */
[----:B------:R-:W-:-:S06]  /*11350*/  @UP1 UIMAD.WIDE UR8, UR40, 0x4, UR8 ;  /* 0x00000004280818a5 */ /* 0x000fcc000f8e0208 */
[----:B------:R-:W-:Y:S02]  /*11360*/  IMAD.U32 R4, RZ, RZ, UR8 ;  /* 0x00000008ff047e24 */ /* 0x000fe4000f8e00ff */
[----:B------:R-:W-:-:S05]  /*11370*/  IMAD.U32 R5, RZ, RZ, UR9 ;  /* 0x00000009ff057e24 */ /* 0x000fca000f8e00ff */
[----:B------:R1:W5:Y:S01]  /*11380*/  @P3 LDG.E R0, desc[UR50][R4.64] ;  /* 0x0000003204003981 */ /* 0x000362000c1e1900 */
[----:B0-----:R-:W-:Y:S01]  /*11390*/  ISETP.NE.AND P0, PT, R11, 0x1, PT ;  /* 0x000000010b00780c */ /* 0x001fe20003f05270 */
[----:B------:R-:W-:Y:S01]  /*113a0*/  UMOV UR4, URZ ;  /* 0x0000003f00047c82 */ /* 0x000fe20008000000 */
[----:B------:R-:W-:Y:S01]  /*113b0*/  USHF.R.S32.HI UR13, URZ, 0x1f, UR41 ;  /* 0x0000001f3f0d7899 */ /* 0x000fe20008011429 */
[----:B------:R-:W-:-:S10]  /*113c0*/  ISETP.GE.AND P1, PT, R148, 0xc0, PT ;  /* 0x000000c09400780c */ /* 0x000fd40003f26270 */
[----:B------:R-:W0:Y:S01]  /*113d0*/  @P0 LDC R9, c[0x0][0xbec] ;  /* 0x0002fb00ff090b82 */ /* 0x000e220000000800 */
[----:B--2---:R-:W-:Y:S01]  /*113e0*/  @P2 R2UR UR4, R6 ;  /* 0x00000000060422ca */ /* 0x004fe200000e0000 */
[----:B01----:R-:W-:-:S14]  /*113f0*/  @P3 BRA `(.L_x_1155) ;  /* 0x0000000000103947 */ /* 0x003fdc0003800000 */
[----:B------:R-:W-:Y:S05]  /*11400*/  @!P2 BRA `(.L_x_1155) ;  /* 0x00000000000ca947 */ /* 0x000fea0003800000 */
[----:B------:R-:W2:Y:S04]  /*11410*/  LDG.E R5, desc[UR50][R2.64] ;  /* 0x0000003202057981 */ /* 0x000ea8000c1e1900 */
[----:B-----5:R-:W2:Y:S02]  /*11420*/  LDG.E R0, desc[UR50][R2.64+0x4] ;  /* 0x0000043202007981 */ /* 0x020ea4000c1e1900 */
[----:B--2---:R-:W-:-:S07]  /*11430*/  IMAD.IADD R0, R0, 0x1, -R5 ;  /* 0x0000000100007824 */ /* 0x004fce00078e0a05 */
.L_x_1155:
[----:B------:R-:W-:Y:S01]  /*11440*/  USHF.R.S32.HI UR9, URZ, 0x1f, UR40 ;  /* 0x0000001f3f097899 */ /* 0x000fe20008011428 */
[----:B------:R-:W-:Y:S01]  /*11450*/  BSSY B1, `(.L_x_1156) ;  /* 0x000002e000017945 */ /* 0x000fe20003800000 */
[----:B------:R-:W-:Y:S02]  /*11460*/  USHF.R.S32.HI UR12, URZ, 0x1f, UR4 ;  /* 0x0000001f3f0c7899 */ /* 0x000fe40008011404 */
[----:B------:R-:W-:Y:S02]  /*11470*/  USEL UR8, UR40, URZ, !UP0 ;  /* 0x0000003f28087287 */ /* 0x000fe4000c000000 */
[----:B------:R-:W-:Y:S01]  /*11480*/  USEL UR14, UR9, URZ, !UP0 ;  /* 0x0000003f090e7287 */ /* 0x000fe2000c000000 */
[----:B------:R-:W-:Y:S11]  /*11490*/  @P1 BRA `(.L_x_1157) ;  /* 0x0000000000a41947 */ /* 0x000ff60003800000 */
[----:B------:R-:W0:Y:S01]  /*114a0*/  S2R R3, SR_TID.X ;  /* 0x0000000000037919 */ /* 0x000e220000002100 */
[----:B------:R-:W1:Y:S01]  /*114b0*/  LDC R7, c[0x0][0xbe8] ;  /* 0x0002fa00ff077b82 */ /* 0x000e620000000800 */
[----:B------:R-:W-:Y:S02]  /*114c0*/  IMAD.U32 R4, RZ, RZ, UR39 ;  /* 0x00000027ff047e24 */ /* 0x000fe4000f8e00ff */
[----:B-1---5:R-:W-:-:S03]  /*114d0*/  IMAD R2, R0, R7, RZ ;  /* 0x0000000700027224 */ /* 0x022fc600078e02ff */
[----:B0-----:R-:W-:-:S04]  /*114e0*/  IADD3 R4, R4, -0x80, R3 ;  /* 0xffffff8004047810 */ /* 0x001fc80007ffe003 */
[----:B------:R-:W-:-:S13]  /*114f0*/  ISETP.GE.AND P1, PT, R4, R2, PT ;  /* 0x000000020400720c */ /* 0x000fda0003f26270 */
[----:B------:R-:W-:Y:S05]  /*11500*/  @P1 BRA `(.L_x_1157) ;  /* 0x0000000000881947 */ /* 0x000fea0003800000 */
[----:B------:R-:W-:Y:S01]  /*11510*/  ISETP.NE.AND P1, PT, R7, 0x1, PT ;  /* 0x000000010700780c */ /* 0x000fe20003f25270 */
[----:B------:R-:W-:Y:S01]  /*11520*/  ULDC.64 UR16, c[0x0][0xb90] ;  /* 0x0002e40000107ab9 */ /* 0x000fe20000000a00 */
[----:B------:R-:W-:Y:S01]  /*11530*/  UMOV UR10, UR4 ;  /* 0x00000004000a7c82 */ /* 0x000fe20008000000 */
[----:B------:R-:W-:Y:S01]  /*11540*/  UIMAD UR9, UR13, UR16, URZ ;  /* 0x000000100d0972a4 */ /* 0x000fe2000f8e023f */
[----:B------:R-:W-:Y:S01]  /*11550*/  IMAD.MOV.U32 R2, RZ, RZ, R4 ;  /* 0x000000ffff027224 */ /* 0x000fe200078e0004 */
[----:B------:R-:W-:Y:S02]  /*11560*/  UMOV UR11, UR12 ;  /* 0x0000000c000b7c82 */ /* 0x000fe40008000000 */
[----:B------:R-:W-:Y:S02]  /*11570*/  UIMAD.WIDE.U32 UR10, UR41, UR16, UR10 ;  /* 0x00000010290a72a5 */ /* 0x000fe4000f8e000a */
[----:B------:R-:W-:-:S03]  /*11580*/  UIMAD UR9, UR41, UR17, UR9 ;  /* 0x00000011290972a4 */ /* 0x000fc6000f8e0209 */
[----:B------:R-:W-:Y:S01]  /*11590*/  ULDC.64 UR16, c[0x0][0xb98] ;  /* 0x0002e60000107ab9 */ /* 0x000fe20000000a00 */
[----:B------:R-:W0:Y:S01]  /*115a0*/  @P1 LDC R3, c[0x0][0xbec] ;  /* 0x0002fb00ff031b82 */ /* 0x000e220000000800 */
[----:B------:R-:W-:Y:S02]  /*115b0*/  UIADD3 UR11, UR11, UR9, URZ ;  /* 0x000000090b0b7290 */ /* 0x000fe4000fffe03f */
[----:B------:R-:W-:Y:S02]  /*115c0*/  UIMAD UR9, UR14, UR16, URZ ;  /* 0x000000100e0972a4 */ /* 0x000fe4000f8e023f */
[----:B------:R-:W-:Y:S02]  /*115d0*/  UIMAD.WIDE.U32 UR10, UR8, UR16, UR10 ;  /* 0x00000010080a72a5 */ /* 0x000fe4000f8e000a */
[----:B------:R-:W-:Y:S01]  /*115e0*/  UIMAD UR9, UR8, UR17, UR9 ;  /* 0x00000011080972a4 */ /* 0x000fe2000f8e0209 */
[----:B------:R-:W1:Y:S02]  /*115f0*/  @P1 LDC R6, c[0x0][0xbf0] ;  /* 0x0002fc00ff061b82 */ /* 0x000e640000000800 */
[----:B------:R-:W-:Y:S01]  /*11600*/  ULDC.64 UR16, c[0x0][0xb88] ;  /* 0x0002e20000107ab9 */ /* 0x000fe20000000a00 */
[----:B0-----:R-:W-:-:S05]  /*11610*/  @P1 IMAD.HI.U32 R3, R4, R3, RZ ;  /* 0x0000000304031227 */ /* 0x001fca00078e00ff */
[----:B-1----:R-:W-:Y:S01]  /*11620*/  @P1 SHF.R.U32.HI R2, RZ, R6, R3 ;  /* 0x00000006ff021219 */ /* 0x002fe20000011603 */
[----:B------:R-:W-:-:S03]  /*11630*/  IMAD.U32 R6, RZ, RZ, UR9 ;  /* 0x00000009ff067e24 */ /* 0x000fc6000f8e00ff */
[--C-:B------:R-:W-:Y:S01]  /*11640*/  SHF.R.S32.HI R3, RZ, 0x1f, R2.reuse ;  /* 0x0000001fff037819 */ /* 0x100fe20000011402 */
[----:B------:R-:W-:Y:S01]  /*11650*/  IMAD.MOV R5, RZ, RZ, -R2 ;  /* 0x000000ffff057224 */ /* 0x000fe200078e0a02 */
[----:B------:R-:W-:-:S03]  /*11660*/  IADD3 R2, P1, R2, UR10, RZ ;  /* 0x0000000a02027c10 */ /* 0x000fc6000ff3e0ff */
[----:B------:R-:W-:Y:S01]  /*11670*/  IMAD R5, R7, R5, R4 ;  /* 0x0000000507057224 */ /* 0x000fe200078e0204 */
[----:B------:R-:W-:Y:S01]  /*11680*/  IADD3.X R3, R3, UR11, R6, P1, !PT ;  /* 0x0000000b03037c10 */ /* 0x000fe20008ffe406 */
[----:B------:R-:W-:-:S03]  /*11690*/  ULDC.64 UR10, c[0x0][0xb50] ;  /* 0x0002d400000a7ab9 */ /* 0x000fc60000000a00 */
[----:B------:R-:W-:Y:S01]  /*116a0*/  SHF.R.S32.HI R4, RZ, 0x1f, R5 ;  /* 0x0000001fff047819 */ /* 0x000fe20000011405 */
[----:B------:R-:W-:-:S04]  /*116b0*/  IMAD.WIDE.U32 R2, R5, UR16, R2 ;  /* 0x0000001005027c25 */ /* 0x000fc8000f8e0002 */
[----:B------:R-:W-:-:S04]  /*116c0*/  IMAD R4, R4, UR16, RZ ;  /* 0x0000001004047c24 */ /* 0x000fc8000f8e02ff */
[----:B------:R-:W-:Y:S01]  /*116d0*/  IMAD R7, R5, UR17, R4 ;  /* 0x0000001105077c24 */ /* 0x000fe2000f8e0204 */
[----:B------:R-:W-:-:S03]  /*116e0*/  LEA R4, P1, R2, UR10, 0x2 ;  /* 0x0000000a02047c11 */ /* 0x000fc6000f8210ff */
[----:B------:R-:W-:-:S05]  /*116f0*/  IMAD.IADD R3, R3, 0x1, R7 ;  /* 0x0000000103037824 */ /* 0x000fca00078e0207 */
[----:B------:R-:W-:Y:S01]  /*11700*/  LEA.HI.X R5, R2, UR11, R3, 0x2, P1 ;  /* 0x0000000b02057c11 */ /* 0x000fe200088f1403 */
[----:B------:R-:W-:-:S05]  /*11710*/  IMAD.MOV.U32 R3, RZ, RZ, -0x800000 ;  /* 0xff800000ff037424 */ /* 0x000fca00078e00ff */
[----:B------:R0:W-:Y:S02]  /*11720*/  STG.E desc[UR50][R4.64], R3 ;  /* 0x0000000304007986 */ /* 0x0001e4000c101932 */
.L_x_1157:
[----:B------:R-:W-:Y:S05]  /*11730*/  BSYNC B1 ;  /* 0x0000000000017941 */ /* 0x000fea0003800000 */
.L_x_1156:
[----:B0-----:R-:W0:Y:S01]  /*11740*/  @P0 LDC R3, c[0x0][0xbf0] ;  /* 0x0002fc00ff030b82 */ /* 0x001e220000000800 */
[----:B------:R-:W-:Y:S01]  /*11750*/  ULDC.64 UR16, c[0x0][0xaa0] ;  /* 0x0002a80000107ab9 */ /* 0x000fe20000000a00 */
[----:B------:R-:W-:Y:S01]  /*11760*/  IMAD R2, R140, 0x60, R141 ;  /* 0x000000608c027824 */ /* 0x000fe200078e028d */
[----:B------:R-:W-:Y:S01]  /*11770*/  UIMAD UR9, UR12, UR16, URZ ;  /* 0x000000100c0972a4 */ /* 0x000fe2000f8e023f */
[----:B------:R-:W-:Y:S01]  /*11780*/  BSSY B1, `(.L_x_1158) ;  /* 0x0000038000017945 */ /* 0x000fe20003800000 */
[----:B------:R-:W-:Y:S01]  /*11790*/  UIMAD.WIDE.U32 UR10, UR4, UR16, URZ ;  /* 0x00000010040a72a5 */ /* 0x000fe2000f8e003f */
[----:B------:R-:W-:Y:S01]  /*117a0*/  VIADD R4, R2, UR39 ;  /* 0x0000002702047c36 */ /* 0x000fe20008000000 */
[----:B------:R-:W-:-:S03]  /*117b0*/  UIMAD UR9, UR4, UR17, UR9 ;  /* 0x00000011040972a4 */ /* 0x000fc6000f8e0209 */
[----:B------:R-:W-:Y:S01]  /*117c0*/  ULDC.64 UR16, c[0x0][0xae8] ;  /* 0x0002ba0000107ab9 */ /* 0x000fe20000000a00 */
[----:B------:R-:W-:Y:S01]  /*117d0*/  UIADD3 UR11, UR11, UR9, URZ ;  /* 0x000000090b0b7290 */ /* 0x000fe2000fffe03f */
[----:B------:R-:W-:Y:S01]  /*117e0*/  @P0 IMAD.HI.U32 R2, R4, R9, RZ ;  /* 0x0000000904020227 */ /* 0x000fe200078e00ff */
[----:B------:R-:W-:Y:S02]  /*117f0*/  UIMAD UR4, UR13, UR16, URZ ;  /* 0x000000100d0472a4 */ /* 0x000fe4000f8e023f */
[----:B------:R-:W-:Y:S01]  /*11800*/  UIMAD.WIDE.U32 UR10, UR41, UR16, UR10 ;  /* 0x00000010290a72a5 */ /* 0x000fe2000f8e000a */
[----:B------:R-:W-:Y:S01]  /*11810*/  IMAD.MOV.U32 R5, RZ, RZ, R4 ;  /* 0x000000ffff057224 */ /* 0x000fe200078e0004 */
[----:B------:R-:W-:Y:S01]  /*11820*/  UIMAD UR4, UR41, UR17, UR4 ;  /* 0x00000011290472a4 */ /* 0x000fe2000f8e0204 */
[----:B------:R-:W-:-:S03]  /*11830*/  ULDC.64 UR12, c[0x0][0xaf0] ;  /* 0x0002bc00000c7ab9 */ /* 0x000fc60000000a00 */
[----:B------:R-:W-:Y:S02]  /*11840*/  UIADD3 UR11, UR11, UR4, URZ ;  /* 0x000000040b0b7290 */ /* 0x000fe4000fffe03f */
[----:B------:R-:W-:Y:S01]  /*11850*/  UIMAD UR4, UR14, UR12, URZ ;  /* 0x0000000c0e0472a4 */ /* 0x000fe2000f8e023f */
[----:B0-----:R-:W-:-:S03]  /*11860*/  @P0 SHF.R.U32.HI R5, RZ, R3, R2 ;  /* 0x00000003ff050219 */ /* 0x001fc60000011602 */
[----:B------:R-:W-:Y:S01]  /*11870*/  UIMAD UR4, UR8, UR13, UR4 ;  /* 0x0000000d080472a4 */ /* 0x000fe2000f8e0204 */
[--C-:B------:R-:W-:Y:S01]  /*11880*/  SHF.R.S32.HI R2, RZ, 0x1f, R5.reuse ;  /* 0x0000001fff027819 */ /* 0x100fe20000011405 */
[----:B------:R-:W-:Y:S01]  /*11890*/  UIMAD.WIDE.U32 UR8, UR8, UR12, UR10 ;  /* 0x0000000c080872a5 */ /* 0x000fe2000f8e000a */
[----:B------:R-:W-:Y:S02]  /*118a0*/  IMAD.MOV R7, RZ, RZ, -R5 ;  /* 0x000000ffff077224 */ /* 0x000fe400078e0a05 */
[----:B------:R-:W-:Y:S01]  /*118b0*/  ULDC.64 UR10, c[0x0][0xae0] ;  /* 0x0002b800000a7ab9 */ /* 0x000fe20000000a00 */
[----:B------:R-:W-:Y:S01]  /*118c0*/  UIADD3 UR4, UR9, UR4, URZ ;  /* 0x0000000409047290 */ /* 0x000fe2000fffe03f */
[----:B------:R-:W-:Y:S02]  /*118d0*/  IMAD R7, R11, R7, R4 ;  /* 0x000000070b077224 */ /* 0x000fe400078e0204 */
[----:B------:R-:W-:Y:S02]  /*118e0*/  IMAD R6, R2, UR10, RZ ;  /* 0x0000000a02067c24 */ /* 0x000fe4000f8e02ff */
[----:B------:R-:W-:Y:S01]  /*118f0*/  IMAD.U32 R3, RZ, RZ, UR9 ;  /* 0x00000009ff037e24 */ /* 0x000fe2000f8e00ff */
[----:B------:R-:W-:Y:S01]  /*11900*/  SHF.R.S32.HI R4, RZ, 0x1f, R7 ;  /* 0x0000001fff047819 */ /* 0x000fe20000011407 */
[----:B------:R-:W-:Y:S01]  /*11910*/  IMAD.U32 R2, RZ, RZ, UR8 ;  /* 0x00000008ff027e24 */ /* 0x000fe2000f8e00ff */
[----:B------:R-:W-:Y:S01]  /*11920*/  ULDC.64 UR8, c[0x0][0xad8] ;  /* 0x0002b60000087ab9 */ /* 0x000fe20000000a00 */
[----:B------:R-:W-:-:S02]  /*11930*/  IMAD.U32 R3, RZ, RZ, UR4 ;  /* 0x00000004ff037e24 */ /* 0x000fc4000f8e00ff */
[C---:B------:R-:W-:Y:S02]  /*11940*/  IMAD R9, R5.reuse, UR11, R6 ;  /* 0x0000000b05097c24 */ /* 0x040fe4000f8e0206 */
[----:B------:R-:W-:-:S04]  /*11950*/  IMAD.WIDE.U32 R2, R5, UR10, R2 ;  /* 0x0000000a05027c25 */ /* 0x000fc8000f8e0002 */
[----:B------:R-:W-:Y:S02]  /*11960*/  IMAD R4, R4, UR8, RZ ;  /* 0x0000000804047c24 */ /* 0x000fe4000f8e02ff */
[----:B------:R-:W-:Y:S02]  /*11970*/  IMAD.IADD R3, R3, 0x1, R9 ;  /* 0x0000000103037824 */ /* 0x000fe400078e0209 */
[----:B-----5:R-:W-:Y:S02]  /*11980*/  IMAD R11, R0, R11, RZ ;  /* 0x0000000b000b7224 */ /* 0x020fe400078e02ff */
[----:B------:R-:W-:Y:S02]  /*11990*/  VIADD R0, R141, UR39 ;  /* 0x000000278d007c36 */ /* 0x000fe40008000000 */
[C---:B------:R-:W-:Y:S02]  /*119a0*/  IMAD R5, R7.reuse, UR9, R4 ;  /* 0x0000000907057c24 */ /* 0x040fe4000f8e0204 */
[----:B------:R-:W-:Y:S01]  /*119b0*/  IMAD.WIDE.U32 R2, R7, UR8, R2 ;  /* 0x0000000807027c25 */ /* 0x000fe2000f8e0002 */
[----:B------:R-:W-:Y:S01]  /*119c0*/  ISETP.GE.AND P0, PT, R0, R11, PT ;  /* 0x0000000b0000720c */ /* 0x000fe20003f06270 */
[----:B------:R-:W-:-:S02]  /*119d0*/  ULDC.64 UR8, c[0x0][0xa80] ;  /* 0x0002a00000087ab9 */ /* 0x000fc40000000a00 */
[----:B------:R-:W-:Y:S01]  /*119e0*/  IMAD.IADD R3, R3, 0x1, R5 ;  /* 0x0000000103037824 */ /* 0x000fe200078e0205 */
[----:B------:R-:W-:-:S04]  /*119f0*/  LEA R4, P1, R2, UR8, 0x1 ;  /* 0x0000000802047c11 */ /* 0x000fc8000f8208ff */
[----:B------:R-:W-:Y:S02]  /*11a00*/  LEA.HI.X R5, R2, UR9, R3, 0x1, P1 ;  /* 0x0000000902057c11 */ /* 0x000fe400088f0c03 */
[----:B------:R0:W1:Y:S04]  /*11a10*/  SHFL.IDX PT, R2, R4, RZ, 0x1c1f ;  /* 0x001c1fff04027589 */ /* 0x00006800000e0000 */
[----:B------:R0:W2:Y:S01]  /*11a20*/  SHFL.IDX PT, R3, R5, RZ, 0x1c1f ;  /* 0x001c1fff05037589 */ /* 0x0000a200000e0000 */
        /* <DEDUP_REMOVED lines=13> */
.L_x_1159:
[----:B------:R-:W-:Y:S05]  /*11b00*/  BSYNC B1 ;  /* 0x0000000000017941 */ /* 0x000fea0003800000 */
.L_x_1158:
        /* <DEDUP_REMOVED lines=9> */
[CC--:B-1-3--:R-:W-:Y:S02]  /*11ba0*/  @!P3 LEA R6, P0, R138.reuse, R2.reuse, 0x1 ;  /* 0x000000028a06b211 */ /* 0x0cafe400078008ff */
[----:B------:R-:W-:Y:S02]  /*11bb0*/  @!P4 LEA R8, P1, R139, R2, 0x1 ;  /* 0x000000028b08c211 */ /* 0x000fe400078208ff */
[----:B0---4-:R-:W-:Y:S01]  /*11bc0*/  @!P2 IMAD.WIDE R4, R137, 0x2, R2 ;  /* 0x000000028904a825 */ /* 0x011fe200078e0202 */
[-C--:B------:R-:W-:Y:S02]  /*11bd0*/  @!P3 LEA.HI.X R7, R138, R3.reuse, R147, 0x1, P0 ;  /* 0x000000038a07b211 */ /* 0x080fe400000f0c93 */
[----:B------:R-:W-:Y:S02]  /*11be0*/  @!P4 LEA.HI.X R9, R139, R3, R146, 0x1, P1 ;  /* 0x000000038b09c211 */ /* 0x000fe400008f0c92 */
[----:B------:R0:W-:Y:S04]  /*11bf0*/  @!P2 ST.E.128 desc[UR50][R4.64], RZ ;  /* 0x000000ff0400a985 */ /* 0x0001e8000c101d32 */
[----:B------:R0:W-:Y:S04]  /*11c00*/  @!P3 ST.E.128 desc[UR50][R6.64], RZ ;  /* 0x000000ff0600b985 */ /* 0x0001e8000c101d32 */
[----:B------:R0:W-:Y:S02]  /*11c10*/  @!P4 ST.E.128 desc[UR50][R8.64], RZ ;  /* 0x000000ff0800c985 */ /* 0x0001e4000c101d32 */
.L_x_1154:
[----:B------:R-:W-:Y:S05]  /*11c20*/  BSYNC B0 ;  /* 0x0000000000007941 */ /* 0x000fea0003800000 */
.L_x_1149:
[----:B------:R-:W-:Y:S02]  /*11c30*/  ULDC UR4, c[0x0][0xc3c] ;  /* 0x00030f0000047ab9 */ /* 0x000fe40000000800 */
[----:B------:R-:W-:-:S06]  /*11c40*/  UISETP.GE.AND UP0, UPT, UR6, UR4, UPT ;  /* 0x000000040600728c */ /* 0x000fcc000bf06270 */
[----:B------:R-:W-:-:S13]  /*11c50*/  PLOP3.LUT P0, PT, PT, PT, UP0, 0x80, 0x0 ;  /* 0x000000000000781c */ /* 0x000fda0003f0f008 */
[----:B------:R-:W-:Y:S05]  /*11c60*/  @!P0 BRA `(.L_x_1160) ;  /* 0xfffffef000bc8947 */ /* 0x000fea000383ffff */
[----:B------:R-:W-:Y:S05]  /*11c70*/  EXIT ;  /* 0x000000000000794d */ /* 0x000fea0003800000 */
.L_x_1067:
[----:B------:R-:W-:-:S08]  /*11c80*/  NOP ;  /* 0x0000000000007918 */ /* 0x000fd00000000000 */
[----:B------:R-:W0:-:S00]  /*11c90*/  USETMAXREG.DEALLOC.CTAPOOL 0x20 ;  /* 0x00000020000079c8 */ /* 0x000e0000080e0500 */
[----:B0-----:R-:W2:Y:S01]  /*11ca0*/  LDL.LU R2, [R1] ;  /* 0x0000000001027983 */ /* 0x001ea20000300800 */
[----:B------:R-:W-:-:S06]  /*11cb0*/  LOP3.LUT R0, R0, 0x3, RZ, 0xc0, !PT ;  /* 0x0000000300007812 */ /* 0x000fcc00078ec0ff */
[----:B------:R-:W0:Y:S02]  /*11cc0*/  SHFL.IDX PT, R0, R0, RZ, 0x1f ;  /* 0x00001fff00007589 */ /* 0x000e2400000e0000 */
[----:B0-----:R-:W-:Y:S01]  /*11cd0*/  ISETP.NE.AND P0, PT, R0, RZ, PT ;  /* 0x000000ff0000720c */ /* 0x001fe20003f05270 */
[----:B------:R-:W-:Y:S01]  /*11ce0*/  IMAD.MOV.U32 R0, RZ, RZ, RZ ;  /* 0x000000ffff007224 */ /* 0x000fe200078e00ff */
[----:B--2---:R-:W-:-:S11]  /*11cf0*/  LOP3.LUT R2, R2, 0xfffffffd, RZ, 0xc0, !PT ;  /* 0xfffffffd02027812 */ /* 0x004fd600078ec0ff */
[----:B------:R-:W-:-:S05]  /*11d00*/  @P0 LOP3.LUT R2, R2, 0x2, RZ, 0xfc, !PT ;  /* 0x0000000202020812 */ /* 0x000fca00078efcff */
[----:B------:R0:W-:Y:S01]  /*11d10*/  STL [R1], R2 ;  /* 0x0000000201007387 */ /* 0x0001e20000100800 */
        /* <DEDUP_REMOVED lines=8> */
.L_x_1161:
        /* <DEDUP_REMOVED lines=42> */
.L_x_1167:
        /* <DEDUP_REMOVED lines=12> */
.L_x_1166:
[----:B------:R-:W-:Y:S05]  /*12100*/  BSYNC B0 ;  /* 0x0000000000007941 */ /* 0x000fea0003800000 */
.L_x_1165:
        /* <DEDUP_REMOVED lines=21> */
.L_x_1163:
[----:B------:R-:W-:-:S04]  /*12260*/  IMAD.IADD R13, R4, 0x1, -R3 ;  /* 0x00000001040d7824 */ /* 0x000fc800078e0a03 */
[----:B------:R-:W-:-:S05]  /*12270*/  IMAD R2, R6, UR5, R13 ;  /* 0x0000000506027c24 */ /* 0x000fca000f8e020d */
[----:B------:R-:W-:Y:S02]  /*12280*/  ISETP.GT.AND P0, PT, R2, UR6, PT ;  /* 0x0000000602007c0c */ /* 0x000fe4000bf04270 */
[----:B------:R-:W0:Y:S11]  /*12290*/  LDC.64 R2, c[0x0][0xc90] ;  /* 0x00032400ff027b82 */ /* 0x000e360000000a00 */
[----:B------:R-:W-:-:S04]  /*122a0*/  VOTE.ANY R9, PT, !P0 ;  /* 0x0000000000097806 */ /* 0x000fc800040e0100 */
[----:B------:R-:W1:Y:S02]  /*122b0*/  POPC R15, R9 ;  /* 0x00000009000f7309 */ /* 0x000e640000000000 */
[----:B-1----:R-:W-:-:S04]  /*122c0*/  VIADD R19, R15, UR4 ;  /* 0x000000040f137c36 */ /* 0x002fc80008000000 */
[----:B0-----:R-:W-:-:S05]  /*122d0*/  IMAD.WIDE R2, R19, 0x4, R2 ;  /* 0x0000000413027825 */ /* 0x001fca00078e0202 */
[----:B------:R-:W2:Y:S01]  /*122e0*/  LDG.E R7, desc[UR50][R2.64] ;  /* 0x0000003202077981 */ /* 0x000ea2000c1e1900 */
[----:B------:R-:W-:-:S03]  /*122f0*/  ISETP.NE.AND P0, PT, R9, RZ, PT ;  /* 0x000000ff0900720c */ /* 0x000fc60003f05270 */
[----:B------:R-:W2:Y:S02]  /*12300*/  SHFL.IDX PT, R0, R0, R15, 0x1f ;  /* 0x00001f0f00007589 */ /* 0x000ea400000e0000 */
[----:B--2---:R-:W-:-:S05]  /*12310*/  IMAD R4, R0, R7, RZ ;  /* 0x0000000700047224 */ /* 0x004fca00078e02ff */
[----:B------:R-:W-:-:S04]  /*12320*/  IABS R8, R4 ;  /* 0x0000000400087213 */ /* 0x000fc80000000000 */
[----:B------:R-:W0:Y:S08]  /*12330*/  I2F.RP R10, R8 ;  /* 0x00000008000a7306 */ /* 0x000e300000209400 */
[----:B0-----:R-:W0:Y:S02]  /*12340*/  MUFU.RCP R10, R10 ;  /* 0x0000000a000a7308 */ /* 0x001e240000001000 */
[----:B0-----:R-:W-:-:S06]  /*12350*/  VIADD R11, R10, 0xffffffe ;  /* 0x0ffffffe0a0b7836 */ /* 0x001fcc0000000000 */
[----:B------:R-:W0:Y:S02]  /*12360*/  F2I.FTZ.U32.TRUNC.NTZ R3, R11 ;  /* 0x0000000b00037305 */ /* 0x000e24000021f000 */
[----:B0-----:R-:W-:Y:S01]  /*12370*/  IMAD.MOV R11, RZ, RZ, -R3 ;  /* 0x000000ffff0b7224 */ /* 0x001fe200078e0a03 */
[----:B------:R-:W-:Y:S06]  /*12380*/  @!P0 BRA `(.L_x_1168) ;  /* 0x0000000000088947 */ /* 0x000fec0003800000 */
[----:B------:R-:W-:-:S05]  /*12390*/  VIADD R9, R15, 0xffffffff ;  /* 0xffffffff0f097836 */ /* 0x000fca0000000000 */
[----:B------:R0:W1:Y:S02]  /*123a0*/  SHFL.IDX PT, R16, R6, R9, 0x1f ;  /* 0x00001f0906107589 */ /* 0x00006400000e0000 */
.L_x_1168:
[----:B-1----:R-:W-:Y:S01]  /*123b0*/  IMAD R16, R16, UR5, R13 ;  /* 0x0000000510107c24 */ /* 0x002fe2000f8e020d */
[----:B------:R-:W-:Y:S01]  /*123c0*/  IABS R10, R4 ;  /* 0x00000004000a7213 */ /* 0x000fe20000000000 */
[----:B------:R-:W-:Y:S02]  /*123d0*/  IMAD R11, R11, R8, RZ ;  /* 0x000000080b0b7224 */ /* 0x000fe400078e02ff */
[----:B------:R-:W-:Y:S01]  /*123e0*/  IMAD.MOV.U32 R2, RZ, RZ, RZ ;  /* 0x000000ffff027224 */ /* 0x000fe200078e00ff */
[----:B0-----:R-:W-:Y:S01]  /*123f0*/  IADD3 R9, -R16, UR6, RZ ;  /* 0x0000000610097c10 */ /* 0x001fe2000fffe1ff */
[----:B------:R-:W-:Y:S02]  /*12400*/  IMAD.MOV R10, RZ, RZ, -R10 ;  /* 0x000000ffff0a7224 */ /* 0x000fe400078e0a0a */
[----:B------:R-:W-:Y:S01]  /*12410*/  IMAD.HI.U32 R2, R3, R11, R2 ;  /* 0x0000000b03027227 */ /* 0x000fe200078e0002 */
[----:B------:R-:W-:-:S05]  /*12420*/  IABS R6, R9 ;  /* 0x0000000900067213 */ /* 0x000fca0000000000 */
        /* <DEDUP_REMOVED lines=14> */
[----:B------:R-:W-:Y:S02]  /*12510*/  IMAD R6, R7, R2, RZ ;  /* 0x0000000207067224 */ /* 0x000fe400078e02ff */
[----:B------:R-:W-:Y:S02]  /*12520*/  IMAD.MOV R2, RZ, RZ, -R2 ;  /* 0x000000ffff027224 */ /* 0x000fe400078e0a02 */
[----:B------:R-:W-:Y:S02]  /*12530*/  IMAD.MOV R8, RZ, RZ, -R6 ;  /* 0x000000ffff087224 */ /* 0x000fe400078e0a06 */
[----:B------:R-:W-:Y:S02]  /*12540*/  IMAD R4, R4, R2, R9 ;  /* 0x0000000204047224 */ /* 0x000fe400078e0209 */
[----:B------:R-:W-:Y:S01]  /*12550*/  IMAD.MOV.U32 R2, RZ, RZ, RZ ;  /* 0x000000ffff027224 */ /* 0x000fe200078e00ff */
[----:B------:R-:W-:-:S04]  /*12560*/  VIADDMNMX R7, R8, UR5, R7, PT ;  /* 0x0000000508077c46 */ /* 0x000fc8000b800107 */
[-C--:B------:R-:W-:Y:S02]  /*12570*/  IABS R8, R7.reuse ;  /* 0x0000000700087213 */ /* 0x080fe40000000000 */
[----:B------:R-:W-:Y:S02]  /*12580*/  IABS R12, R7 ;  /* 0x00000007000c7213 */ /* 0x000fe40000000000 */
[----:B------:R-:W0:Y:S08]  /*12590*/  I2F.RP R10, R8 ;  /* 0x00000008000a7306 */ /* 0x000e300000209400 */
[----:B0-----:R-:W0:Y:S02]  /*125a0*/  MUFU.RCP R10, R10 ;  /* 0x0000000a000a7308 */ /* 0x001e240000001000 */
[----:B0-----:R-:W-:-:S06]  /*125b0*/  VIADD R3, R10, 0xffffffe ;  /* 0x0ffffffe0a037836 */ /* 0x001fcc0000000000 */
[----:B------:R-:W0:Y:S02]  /*125c0*/  F2I.FTZ.U32.TRUNC.NTZ R3, R3 ;  /* 0x0000000300037305 */ /* 0x000e24000021f000 */
[----:B0-----:R-:W-:-:S04]  /*125d0*/  IMAD.MOV R11, RZ, RZ, -R3 ;  /* 0x000000ffff0b7224 */ /* 0x001fc800078e0a03 */
[----:B------:R-:W-:Y:S01]  /*125e0*/  IMAD R9, R11, R8, RZ ;  /* 0x000000080b097224 */ /* 0x000fe200078e02ff */
[----:B------:R-:W-:-:S03]  /*125f0*/  IABS R11, R4 ;  /* 0x00000004000b7213 */ /* 0x000fc60000000000 */
[----:B------:R-:W-:-:S04]  /*12600*/  IMAD.HI.U32 R2, R3, R9, R2 ;  /* 0x0000000903027227 */ /* 0x000fc800078e0002 */
[----:B------:R-:W-:Y:S02]  /*12610*/  IMAD.MOV.U32 R9, RZ, RZ, R11 ;  /* 0x000000ffff097224 */ /* 0x000fe400078e000b */
        /* <DEDUP_REMOVED lines=9> */
[----:B------:R-:W-:Y:S01]  /*126b0*/  ISETP.GE.AND P2, PT, R3, RZ, PT ;  /* 0x000000ff0300720c */ /* 0x000fe20003f46270 */
[----:B------:R-:W-:-:S06]  /*126c0*/  IMAD.IADD R3, R4, 0x1, R6 ;  /* 0x0000000104037824 */ /* 0x000fcc00078e0206 */
[----:B------:R-:W-:-:S06]  /*126d0*/  @P0 VIADD R2, R2, 0x1 ;  /* 0x0000000102020836 */ /* 0x000fcc0000000000 */
[----:B------:R-:W-:Y:S01]  /*126e0*/  @!P2 IMAD.MOV R2, RZ, RZ, -R2 ;  /* 0x000000ffff02a224 */ /* 0x000fe200078e0a02 */
[----:B------:R-:W-:Y:S01]  /*126f0*/  @!P1 LOP3.LUT R2, RZ, R7, RZ, 0x33, !PT ;  /* 0x00000007ff029212 */ /* 0x000fe200078e33ff */
[----:B------:R-:W-:-:S03]  /*12700*/  IMAD.MOV R7, RZ, RZ, -R7 ;  /* 0x000000ffff077224 */ /* 0x000fc600078e0a07 */
[----:B------:R-:W-:Y:S01]  /*12710*/  LOP3.LUT R17, RZ, R2, RZ, 0x33, !PT ;  /* 0x00000002ff117212 */ /* 0x000fe200078e33ff */
[----:B------:R-:W-:-:S04]  /*12720*/  IMAD R18, R2, R7, R3 ;  /* 0x0000000702127224 */ /* 0x000fc800078e0203 */
[----:B------:R-:W-:Y:S01]  /*12730*/  IMAD.IADD R17, R0, 0x1, R17 ;  /* 0x0000000100117824 */ /* 0x000fe200078e0211 */
[----:B------:R-:W-:Y:S06]  /*12740*/  BRA `(.L_x_1169) ;  /* 0x00000000000c7947 */ /* 0x000fec0003800000 */
.L_x_1164:
[----:B------:R-:W-:Y:S02]  /*12750*/  IMAD.MOV.U32 R17, RZ, RZ, RZ ;  /* 0x000000ffff117224 */ /* 0x000fe400078e00ff */
[----:B------:R-:W-:Y:S02]  /*12760*/  IMAD.U32 R16, RZ, RZ, UR6 ;  /* 0x00000006ff107e24 */ /* 0x000fe4000f8e00ff */
[----:B------:R-:W-:-:S07]  /*12770*/  IMAD.MOV.U32 R18, RZ, RZ, RZ ;  /* 0x000000ffff127224 */ /* 0x000fce00078e00ff */
.L_x_1169:
[----:B------:R-:W-:-:S13]  /*12780*/  ISETP.NE.AND P0, PT, R5, RZ, PT ;  /* 0x000000ff0500720c */ /* 0x000fda0003f05270 */
[----:B------:R-:W0:Y:S01]  /*12790*/  @!P0 S2R R3, SR_CgaCtaId ;  /* 0x0000000000038919 */ /* 0x000e220000008800 */
[----:B------:R-:W-:-:S04]  /*127a0*/  @!P0 MOV R0, 0x400 ;  /* 0x0000040000008802 */ /* 0x000fc80000000f00 */
[----:B0-----:R-:W-:-:S05]  /*127b0*/  @!P0 LEA R0, R3, R0, 0x18 ;  /* 0x0000000003008211 */ /* 0x001fca00078ec0ff */
[----:B------:R0:W-:Y:S01]  /*127c0*/  @!P0 STS.128 [R0+0x2d8d0], R16 ;  /* 0x02d8d01000008388 */ /* 0x0001e20000000c00 */
[----:B------:R-:W-:Y:S06]  /*127d0*/  BAR.ARV 0x5, 0x200 ;  /* 0x0148000000007b1d */ /* 0x000fec0000002000 */
.L_x_1162:
[----:B------:R2:W-:Y:S01]  /*127e0*/  STL [R1+0x1c], RZ ;  /* 0x00001cff01007387 */ /* 0x0005e20000100800 */
[----:B------:R-:W-:Y:S01]  /*127f0*/  ULDC UR4, c[0x0][0xc3c] ;  /* 0x00030f0000047ab9 */ /* 0x000fe20000000800 */
[----:B------:R-:W-:Y:S01]  /*12800*/  IMAD.MOV.U32 R26, RZ, RZ, 0x1 ;  /* 0x00000001ff1a7424 */ /* 0x000fe200078e00ff */
[----:B-1----:R-:W-:Y:S01]  /*12810*/  ISETP.GE.AND P0, PT, R19, UR4, PT ;  /* 0x0000000413007c0c */ /* 0x002fe2000bf06270 */
[----:B------:R-:W-:-:S12]  /*12820*/  IMAD.MOV.U32 R23, RZ, RZ, RZ ;  /* 0x000000ffff177224 */ /* 0x000fd800078e00ff */
[----:B--2---:R-:W-:Y:S05]  /*12830*/  @P0 BRA `(.L_x_1170) ;  /* 0x0000005400fc0947 */ /* 0x004fea0003800000 */
[----:B------:R-:W1:Y:S01]  /*12840*/  S2R R6, SR_TID.X ;  /* 0x0000000000067919 */ /* 0x000e620000002100 */
[----:B------:R-:W2:Y:S01]  /*12850*/  S2UR UR5, SR_CgaCtaId ;  /* 0x00000000000579c3 */ /* 0x000ea20000008800 */
[----:B------:R-:W-:Y:S01]  /*12860*/  UMOV UR4, 0x400 ;  /* 0x0000040000047882 */ /* 0x000fe20000000000 */
[----:B------:R-:W-:Y:S01]  /*12870*/  BSSY B8, `(.L_x_1170) ;  /* 0x000057b000087945 */ /* 0x000fe20003800000 */
[----:B------:R3:W-:Y:S01]  /*12880*/  STL [R1+0x1c], RZ ;  /* 0x00001cff01007387 */ /* 0x0007e20000100800 */
[----:B------:R-:W-:Y:S01]  /*12890*/  IMAD.MOV.U32 R26, RZ, RZ, 0x1 ;  /* 0x00000001ff1a7424 */ /* 0x000fe200078e00ff */
[----:B------:R-:W-:Y:S01]  /*128a0*/  ULDC UR37, c[0x0][0xc] ;  /* 0x0000030000257ab9 */ /* 0x000fe20000000800 */
[----:B------:R-:W-:Y:S01]  /*128b0*/  IMAD.MOV.U32 R23, RZ, RZ, RZ ;  /* 0x000000ffff177224 */ /* 0x000fe200078e00ff */
[----:B------:R-:W-:Y:S01]  /*128c0*/  ULDC.64 UR38, c[0x0][0x198] ;  /* 0x0000660000267ab9 */ /* 0x000fe20000000a00 */
[----:B--2---:R-:W-:-:S06]  /*128d0*/  ULEA UR4, UR5, UR4, 0x18 ;  /* 0x0000000405047291 */ /* 0x004fcc000f8ec03f */
[----:B------:R-:W-:Y:S01]  /*128e0*/  IMAD.U32 R22, RZ, RZ, UR4 ;  /* 0x00000004ff167e24 */ /* 0x000fe2000f8e00ff */
[C---:B-1----:R-:W-:Y:S01]  /*128f0*/  LOP3.LUT R5, R6.reuse, 0x7f, RZ, 0xc0, !PT ;  /* 0x0000007f06057812 */ /* 0x042fe200078ec0ff */
[----:B0-----:R-:W-:-:S04]  /*12900*/  IMAD.SHL.U32 R0, R6, 0x8, RZ ;  /* 0x0000000806007824 */ /* 0x001fc800078e00ff */
[----:B------:R-:W-:Y:S01]  /*12910*/  IMAD.SHL.U32 R4, R5, 0x8, RZ ;  /* 0x0000000805047824 */ /* 0x000fe200078e00ff */
[C---:B------:R-:W-:Y:S02]  /*12920*/  LOP3.LUT R3, R0.reuse, 0x20, RZ, 0xc0, !PT ;  /* 0x0000002000037812 */ /* 0x040fe400078ec0ff */
[----:B------:R-:W-:Y:S02]  /*12930*/  LOP3.LUT R2, R0, 0xd8, RZ, 0xc0, !PT ;  /* 0x000000d800027812 */ /* 0x000fe400078ec0ff */
[----:B------:R-:W-:Y:S02]  /*12940*/  LOP3.LUT R3, R3, 0x300, R4, 0xf8, !PT ;  /* 0x0000030003037812 */ /* 0x000fe400078ef804 */
[----:B------:R-:W-:Y:S02]  /*12950*/  LOP3.LUT R2, R2, 0x18, R6, 0x78, !PT ;  /* 0x0000001802027812 */ /* 0x000fe400078e7806 */
[----:B------:R-:W-:Y:S02]  /*12960*/  SHF.R.U32.HI R4, RZ, 0x2, R5 ;  /* 0x00000002ff047819 */ /* 0x000fe40000011605 */
[----:B------:R-:W-:Y:S01]  /*12970*/  LOP3.LUT R3, R3, R2, RZ, 0xfc, !PT ;  /* 0x0000000203037212 */ /* 0x000fe200078efcff */
[----:B------:R-:W-:Y:S01]  /*12980*/  IMAD.SHL.U32 R2, R6, 0x20, RZ ;  /* 0x0000002006027824 */ /* 0x000fe200078e00ff */
[----:B------:R-:W-:-:S04]  /*12990*/  LOP3.LUT R0, R0, 0x18, RZ, 0xc0, !PT ;  /* 0x0000001800007812 */ /* 0x000fc800078ec0ff */
[----:B------:R-:W-:Y:S01]  /*129a0*/  LOP3.LUT R5, R4, 0x60, R2, 0xf8, !PT ;  /* 0x0000006004057812 */ /* 0x000fe200078ef802 */
[----:B------:R-:W-:Y:S01]  /*129b0*/  IMAD R2, R3, 0x2, R22 ;  /* 0x0000000203027824 */ /* 0x000fe200078e0216 */
[C---:B------:R-:W-:Y:S02]  /*129c0*/  LOP3.LUT R4, R0.reuse, 0x20, RZ, 0xfc, !PT ;  /* 0x0000002000047812 */ /* 0x040fe400078efcff */
[----:B------:R-:W-:Y:S02]  /*129d0*/  LOP3.LUT R0, R0, 0x40, RZ, 0xfc, !PT ;  /* 0x0000004000007812 */ /* 0x000fe400078efcff */
[----:B------:R3:W-:Y:S05]  /*129e0*/  STL [R1+0x4], R2 ;  /* 0x0000040201007387 */ /* 0x0007ea0000100800 */
.L_x_1282:
[----:B------:R-:W-:Y:S05]  /*129f0*/  YIELD ;  /* 0x0000000000007946 */ /* 0x000fea0003800000 */
[----:B------:R-:W-:Y:S01]  /*12a00*/  ULDC.64 UR4, c[0x0][0xa28] ;  /* 0x00028a0000047ab9 */ /* 0x000fe20000000a00 */
[----:B------:R-:W-:Y:S01]  /*12a10*/  IMAD.MOV.U32 R0, RZ, RZ, RZ ;  /* 0x000000ffff007224 */ /* 0x000fe200078e00ff */
[----:B------:R-:W-:Y:S01]  /*12a20*/  ISETP.NE.U32.AND P0, PT, RZ, UR4, PT ;  /* 0x00000004ff007c0c */ /* 0x000fe2000bf05070 */
[----:B0-----:R-:W0:Y:S01]  /*12a30*/  LDC.64 R4, c[0x0][0xa00] ;  /* 0x00028000ff047b82 */ /* 0x001e220000000a00 */
[----:B------:R-:W-:Y:S01]  /*12a40*/  IMAD.MOV.U32 R8, RZ, RZ, RZ ;  /* 0x000000ffff087224 */ /* 0x000fe200078e00ff */
[----:B------:R-:W-:Y:S01]  /*12a50*/  ULDC.64 UR6, c[0x0][0xa08] ;  /* 0x0002820000067ab9 */ /* 0x000fe20000000a00 */
[----:B------:R-:W-:Y:S01]  /*12a60*/  ISETP.NE.AND.EX P0, PT, RZ, UR5, PT, P0 ;  /* 0x00000005ff007c0c */ /* 0x000fe2000bf05300 */
[----:B------:R-:W-:-:S12]  /*12a70*/  ULDC.64 UR4, c[0x0][0xa18] ;  /* 0x0002860000047ab9 */ /* 0x000fd80000000a00 */
[----:B-1-3--:R-:W1:Y:S02]  /*12a80*/  @P0 LDC.64 R2, c[0x0][0xa28] ;  /* 0x00028a00ff020b82 */ /* 0x00ae640000000a00 */
[----:B-1----:R-:W-:-:S05]  /*12a90*/  @P0 IMAD.WIDE R2, R19, 0x4, R2 ;  /* 0x0000000413020825 */ /* 0x002fca00078e0202 */
[----:B------:R1:W5:Y:S01]  /*12aa0*/  @P0 LDG.E R0, desc[UR50][R2.64] ;  /* 0x0000003202000981 */ /* 0x000362000c1e1900 */
[----:B------:R-:W-:Y:S01]  /*12ab0*/  ISETP.NE.U32.AND P0, PT, RZ, UR4, PT ;  /* 0x00000004ff007c0c */ /* 0x000fe2000bf05070 */
[----:B0-----:R-:W-:Y:S01]  /*12ac0*/  IMAD.WIDE R4, R19, 0x4, R4 ;  /* 0x0000000413047825 */ /* 0x001fe200078e0204 */
[----:B------:R-:W-:Y:S02]  /*12ad0*/  ISETP.NE.U32.AND P1, PT, RZ, UR6, PT ;  /* 0x00000006ff007c0c */ /* 0x000fe4000bf25070 */
[----:B------:R-:W-:Y:S01]  /*12ae0*/  ISETP.NE.AND.EX P2, PT, RZ, UR5, PT, P0 ;  /* 0x00000005ff007c0c */ /* 0x000fe2000bf45300 */
[----:B------:R-:W-:Y:S01]  /*12af0*/  ULDC.64 UR4, c[0x0][0xa00] ;  /* 0x0002800000047ab9 */ /* 0x000fe20000000a00 */
[----:B------:R-:W-:Y:S01]  /*12b00*/  ISETP.NE.AND.EX P1, PT, RZ, UR7, PT, P1 ;  /* 0x00000007ff007c0c */ /* 0x000fe2000bf25310 */
[----:B------:R-:W-:Y:S01]  /*12b10*/  IMAD.MOV.U32 R27, RZ, RZ, RZ ;  /* 0x000000ffff1b7224 */ /* 0x000fe200078e00ff */
[----:B------:R-:W-:Y:S01]  /*12b20*/  ISETP.NE.U32.AND P0, PT, RZ, UR4, PT ;  /* 0x00000004ff007c0c */ /* 0x000fe2000bf05070 */
[----:B-1----:R-:W0:Y:S03]  /*12b30*/  LDC.64 R2, c[0x0][0xa08] ;  /* 0x00028200ff027b82 */ /* 0x002e260000000a00 */
[----:B------:R-:W-:-:S05]  /*12b40*/  ISETP.NE.AND.EX P0, PT, RZ, UR5, PT, P0 ;  /* 0x00000005ff007c0c */ /* 0x000fca000bf05300 */
[----:B------:R-:W1:Y:S08]  /*12b50*/  @P2 LDC.64 R6, c[0x0][0xa18] ;  /* 0x00028600ff062b82 */ /* 0x000e700000000a00 */
[----:B--2---:R-:W2:Y:S01]  /*12b60*/  @P0 LDG.E R8, desc[UR50][R4.64] ;  /* 0x0000003204080981 */ /* 0x004ea2000c1e1900 */
[----:B------:R-:W-:Y:S01]  /*12b70*/  ULDC UR4, c[0x0][0x288] ;  /* 0x0000a20000047ab9 */ /* 0x000fe20000000800 */
[----:B0-----:R-:W-:-:S05]  /*12b80*/  IMAD.WIDE R2, R19, 0x4, R2 ;  /* 0x0000000413027825 */ /* 0x001fca00078e0202 */
[----:B------:R-:W5:Y:S01]  /*12b90*/  @P1 LDG.E R27, desc[UR50][R2.64] ;  /* 0x00000032021b1981 */ /* 0x000f62000c1e1900 */
[----:B-1----:R-:W-:-:S03]  /*12ba0*/  @P2 IMAD.WIDE R6, R19, 0x4, R6 ;  /* 0x0000000413062825 */ /* 0x002fc600078e0206 */
        /* <DEDUP_REMOVED lines=12> */
[----:B------:R-:W-:Y:S01]  /*12c70*/  IMAD.MOV.U32 R9, RZ, RZ, R8 ;  /* 0x000000ffff097224 */ /* 0x000fe200078e0008 */
[----:B----4-:R-:W-:Y:S06]  /*12c80*/  @P2 BRA `(.L_x_1171) ;  /* 0x0000000000142947 */ /* 0x010fec0003800000 */
[----:B------:R-:W-:Y:S05]  /*12c90*/  @!P0 BRA `(.L_x_1171) ;  /* 0x0000000000108947 */ /* 0x000fea0003800000 */
[----:B0-----:R-:W2:Y:S04]  /*12ca0*/  LDG.E R8, desc[UR50][R4.64] ;  /* 0x0000003204087981 */ /* 0x001ea8000c1e1900 */
[----:B------:R-:W2:Y:S02]  /*12cb0*/  LDG.E R7, desc[UR50][R4.64+0x4] ;  /* 0x0000043204077981 */ /* 0x000ea4000c1e1900 */
[----:B--2---:R-:W-:-:S05]  /*12cc0*/  IMAD.IADD R9, R7, 0x1, -R8 ;  /* 0x0000000107097824 */ /* 0x004fca00078e0a08 */
[----:B------:R1:W-:Y:S02]  /*12cd0*/  STL [R1+0x10], R9 ;  /* 0x0000100901007387 */ /* 0x0003e40000100800 */
.L_x_1171:
[----:B------:R-:W-:Y:S01]  /*12ce0*/  ULDC.64 UR4, c[0x0][0xa20] ;  /* 0x0002880000047ab9 */ /* 0x000fe20000000a00 */
[----:B-----5:R-:W-:Y:S01]  /*12cf0*/  IMAD.IADD R27, R27, 0x1, R0 ;  /* 0x000000011b1b7824 */ /* 0x020fe200078e0200 */
[----:B------:R-:W-:-:S04]  /*12d00*/  ISETP.NE.U32.AND P0, PT, RZ, UR4, PT ;  /* 0x00000004ff007c0c */ /* 0x000fc8000bf05070 */
[----:B------:R-:W-:-:S13]  /*12d10*/  ISETP.NE.AND.EX P0, PT, RZ, UR5, PT, P0 ;  /* 0x00000005ff007c0c */ /* 0x000fda000bf05300 */
[----:B------:R-:W-:Y:S05]  /*12d20*/  @!P0 BRA `(.L_x_1172) ;  /* 0x0000000000108947 */ /* 0x000fea0003800000 */
[----:B------:R-:W2:Y:S02]  /*12d30*/  LDC.64 R2, c[0x0][0xa20] ;  /* 0x00028800ff027b82 */ /* 0x000ea40000000a00 */
[----:B--2---:R-:W-:-:S05]  /*12d40*/  IMAD.WIDE R2, R19, 0x4, R2 ;  /* 0x0000000413027825 */ /* 0x004fca00078e0202 */
[----:B------:R2:W5:Y:S01]  /*12d50*/  LDG.E R6, desc[UR50][R2.64] ;  /* 0x0000003202067981 */ /* 0x000562000c1e1900 */
[----:B------:R-:W-:Y:S05]  /*12d60*/  BRA `(.L_x_1173) ;  /* 0x0000000000107947 */ /* 0x000fea0003800000 */
.L_x_1172:
[----:B------:R-:W-:Y:S05]  /*12d70*/  @!P1 BRA `(.L_x_1173) ;  /* 0x00000000000c9947 */ /* 0x000fea0003800000 */
[----:B------:R-:W2:Y:S04]  /*12d80*/  LDG.E R5, desc[UR50][R2.64] ;  /* 0x0000003202057981 */ /* 0x000ea8000c1e1900 */
[----:B------:R-:W2:Y:S02]  /*12d90*/  LDG.E R6, desc[UR50][R2.64+0x4] ;  /* 0x0000043202067981 */ /* 0x000ea4000c1e1900 */
[----:B--2---:R-:W-:-:S07]  /*12da0*/  IMAD.IADD R6, R6, 0x1, -R5 ;  /* 0x0000000106067824 */ /* 0x004fce00078e0a05 */
.L_x_1173:
[----:B--2---:R-:W2:Y:S01]  /*12db0*/  LDC R2, c[0x0][0x448] ;  /* 0x00011200ff027b82 */ /* 0x004ea20000000800 */
[----:B0-----:R-:W-:Y:S02]  /*12dc0*/  IMAD R8, R17, 0xc0, RZ ;  /* 0x000000c011087824 */ /* 0x001fe400078e02ff */
[----:B-----5:R-:W-:Y:S02]  /*12dd0*/  IMAD.IADD R6, R6, 0x1, -R0 ;  /* 0x0000000106067824 */ /* 0x020fe400078e0a00 */
[----:B------:R-:W-:Y:S01]  /*12de0*/  VIADD R0, R8, 0xbf ;  /* 0x000000bf08007836 */ /* 0x000fe20000000000 */
[----:B------:R0:W-:Y:S01]  /*12df0*/  STL [R1+0xc], R8 ;  /* 0x00000c0801007387 */ /* 0x0001e20000100800 */
[----:B--2---:R-:W-:Y:S02]  /*12e00*/  ISETP.NE.AND P1, PT, R2, 0x1, PT ;  /* 0x000000010200780c */ /* 0x004fe40003f25270 */
[----:B------:R-:W2:Y:S11]  /*12e10*/  LDC.64 R2, c[0x0][0x9e0] ;  /* 0x00027800ff027b82 */ /* 0x000eb60000000a00 */
[----:B------:R-:W3:Y:S08]  /*12e20*/  @P1 LDC R5, c[0x0][0x44c] ;  /* 0x00011300ff051b82 */ /* 0x000ef00000000800 */
[----:B------:R-:W4:Y:S01]  /*12e30*/  @P1 LDC R4, c[0x0][0x450] ;  /* 0x00011400ff041b82 */ /* 0x000f220000000800 */
[----:B--2---:R-:W-:Y:S01]  /*12e40*/  ISETP.GE.AND P2, PT, R3, 0x1, PT ;  /* 0x000000010300780c */ /* 0x004fe20003f46270 */
[----:B---3--:R-:W-:-:S05]  /*12e50*/  @P1 IMAD.HI.U32 R5, R0, R5, RZ ;  /* 0x0000000500051227 */ /* 0x008fca00078e00ff */
[----:B----4-:R-:W-:Y:S02]  /*12e60*/  @P1 SHF.R.U32.HI R0, RZ, R4, R5 ;  /* 0x00000004ff001219 */ /* 0x010fe40000011605 */
[----:B------:R-:W-:-:S05]  /*12e70*/  IADD3 R5, R6, 0x1, -R9 ;  /* 0x0000000106057810 */ /* 0x000fca0007ffe809 */
[----:B------:R-:W-:-:S04]  /*12e80*/  IMAD.IADD R7, R5, 0x1, R0 ;  /* 0x0000000105077824 */ /* 0x000fc800078e0200 */
[----:B------:R-:W-:Y:S01]  /*12e90*/  IMAD.IADD R2, R7, 0x1, R2 ;  /* 0x0000000107027824 */ /* 0x000fe200078e0202 */
[----:B0-----:R-:W-:Y:S06]  /*12ea0*/  @!P2 BRA `(.L_x_1174) ;  /* 0x000000000048a947 */ /* 0x001fec0003800000 */
[C---:B------:R-:W-:Y:S01]  /*12eb0*/  ISETP.GT.AND P0, PT, R7.reuse, RZ, PT ;  /* 0x000000ff0700720c */ /* 0x040fe20003f04270 */
[----:B------:R-:W-:Y:S01]  /*12ec0*/  BSSY B0, `(.L_x_1175) ;  /* 0x000000e000007945 */ /* 0x000fe20003800000 */
[----:B------:R-:W-:-:S11]  /*12ed0*/  VIADD R0, R7, 0xffffffff ;  /* 0xffffffff07007836 */ /* 0x000fd60000000000 */
[----:B------:R-:W-:Y:S05]  /*12ee0*/  @P0 BRA `(.L_x_1176) ;  /* 0x00000000001c0947 */ /* 0x000fea0003800000 */
[----:B------:R-:W-:Y:S01]  /*12ef0*/  ISETP.NE.AND P0, PT, R3, 0x1, PT ;  /* 0x000000010300780c */ /* 0x000fe20003f05270 */
[----:B------:R-:W-:-:S12]  /*12f00*/  IMAD.MOV R7, RZ, RZ, -R7 ;  /* 0x000000ffff077224 */ /* 0x000fd800078e0a07 */
[----:B------:R-:W0:Y:S02]  /*12f10*/  @P0 LDC.64 R4, c[0x0][0x9e8] ;  /* 0x00027a00ff040b82 */ /* 0x000e240000000a00 */
[----:B0-----:R-:W-:-:S05]  /*12f20*/  @P0 IMAD.HI.U32 R4, R7, R4, RZ ;  /* 0x0000000407040227 */ /* 0x001fca00078e00ff */
[----:B------:R-:W-:-:S04]  /*12f30*/  @P0 SHF.R.U32.HI R7, RZ, R5, R4 ;  /* 0x00000005ff070219 */ /* 0x000fc80000011604 */
[----:B------:R-:W-:Y:S01]  /*12f40*/  LOP3.LUT R0, RZ, R7, RZ, 0x33, !PT ;  /* 0x00000007ff007212 */ /* 0x000fe200078e33ff */
[----:B------:R-:W-:Y:S06]  /*12f50*/  BRA `(.L_x_1177) ;  /* 0x0000000000107947 */ /* 0x000fec0003800000 */
.L_x_1176:
[----:B------:R-:W-:-:S13]  /*12f60*/  ISETP.NE.AND P0, PT, R3, 0x1, PT ;  /* 0x000000010300780c */ /* 0x000fda0003f05270 */
[----:B------:R-:W0:Y:S02]  /*12f70*/  @P0 LDC.64 R4, c[0x0][0x9e8] ;  /* 0x00027a00ff040b82 */ /* 0x000e240000000a00 */
[----:B0-----:R-:W-:-:S05]  /*12f80*/  @P0 IMAD.HI.U32 R4, R0, R4, RZ ;  /* 0x0000000400040227 */ /* 0x001fca00078e00ff */
[----:B------:R-:W-:-:S07]  /*12f90*/  @P0 SHF.R.U32.HI R0, RZ, R5, R4 ;  /* 0x00000005ff000219 */ /* 0x000fce0000011604 */
.L_x_1177:
[----:B------:R-:W-:Y:S05]  /*12fa0*/  BSYNC B0 ;  /* 0x0000000000007941 */ /* 0x000fea0003800000 */
.L_x_1175:
[----:B------:R-:W-:-:S05]  /*12fb0*/  IMAD R5, R0, R3, R3 ;  /* 0x0000000300057224 */ /* 0x000fca00078e0203 */
[----:B------:R-:W-:-:S07]  /*12fc0*/  VIMNMX R2, R2, R5, PT ;  /* 0x0000000502027248 */ /* 0x000fce0003fe0100 */
.L_x_1174:
[----:B------:R-:W0:Y:S01]  /*12fd0*/  @P1 LDC R0, c[0x0][0x44c] ;  /* 0x00011300ff001b82 */ /* 0x000e220000000800 */
[----:B------:R-:W-:Y:S01]  /*12fe0*/  VIADD R2, R2, 0x7f ;  /* 0x0000007f02027836 */ /* 0x000fe20000000000 */
[----:B------:R-:W-:Y:S01]  /*12ff0*/  ULDC UR4, c[0x0][0x9dc] ;  /* 0x0002770000047ab9 */ /* 0x000fe20000000800 */
[----:B------:R-:W-:-:S05]  /*13000*/  IMAD.MOV.U32 R5, RZ, RZ, R8 ;  /* 0x000000ffff057224 */ /* 0x000fca00078e0008 */
[----:B------:R-:W2:Y:S01]  /*13010*/  @P1 LDC R7, c[0x0][0x450] ;  /* 0x00011400ff071b82 */ /* 0x000ea20000000800 */
[----:B0-----:R-:W-:-:S05]  /*13020*/  @P1 IMAD.HI.U32 R0, R8, R0, RZ ;  /* 0x0000000008001227 */ /* 0x001fca00078e00ff */
[----:B--2---:R-:W-:Y:S01]  /*13030*/  @P1 SHF.R.U32.HI R5, RZ, R7, R0 ;  /* 0x00000007ff051219 */ /* 0x004fe20000011600 */
[----:B------:R-:W-:Y:S01]  /*13040*/  VIADD R0, R6, 0x7f ;  /* 0x0000007f06007836 */ /* 0x000fe20000000000 */
[----:B------:R-:W-:Y:S02]  /*13050*/  SHF.R.S32.HI R7, RZ, 0x1f, R2 ;  /* 0x0000001fff077819 */ /* 0x000fe40000011402 */
[----:B------:R-:W-:Y:S02]  /*13060*/  IADD3 R6, R5, R6, -R9 ;  /* 0x0000000605067210 */ /* 0x000fe40007ffe809 */
[----:B------:R-:W-:Y:S02]  /*13070*/  LEA.HI R2, R7, R2, RZ, 0x7 ;  /* 0x0000000207027211 */ /* 0x000fe400078f38ff */
[----:B------:R-:W-:Y:S02]  /*13080*/  SHF.R.S32.HI R7, RZ, 0x1f, R0 ;  /* 0x0000001fff077819 */ /* 0x000fe40000011400 */
[----:B------:R-:W-:-:S02]  /*13090*/  SHF.R.S32.HI R2, RZ, 0x7, R2 ;  /* 0x00000007ff027819 */ /* 0x000fc40000011402 */
[----:B------:R-:W-:Y:S01]  /*130a0*/  LEA.HI R7, R7, R0, RZ, 0x7 ;  /* 0x0000000007077211 */ /* 0x000fe200078f38ff */
[----:B------:R-:W-:-:S03]  /*130b0*/  VIADD R0, R6, -UR4 ;  /* 0x8000000406007c36 */ /* 0x000fc60008000000 */
[----:B------:R-:W-:-:S04]  /*130c0*/  SHF.R.S32.HI R7, RZ, 0x7, R7 ;  /* 0x00000007ff077819 */ /* 0x000fc80000011407 */
[----:B------:R-:W-:-:S05]  /*130d0*/  VIMNMX R24, R7, R2, PT ;  /* 0x0000000207187248 */ /* 0x000fca0003fe0100 */
[----:B------:R0:W-:Y:S01]  /*130e0*/  STL [R1+0x8], R24 ;  /* 0x0000081801007387 */ /* 0x0001e20000100800 */
[----:B------:R-:W-:Y:S05]  /*130f0*/  @!P2 BRA `(.L_x_1178) ;  /* 0x000000000048a947 */ /* 0x000fea0003800000 */
[----:B------:R-:W-:Y:S01]  /*13100*/  IMAD.MOV.U32 R2, RZ, RZ, R6 ;  /* 0x000000ffff027224 */ /* 0x000fe200078e0006 */
[----:B------:R-:W-:Y:S04]  /*13110*/  BSSY B0, `(.L_x_1179) ;  /* 0x000000e000007945 */ /* 0x000fe80003800000 */
[----:B------:R-:W-:-:S13]  /*13120*/  ISETP.GT.AND P0, PT, R2, -0x1, PT ;  /* 0xffffffff0200780c */ /* 0x000fda0003f04270 */
[----:B------:R-:W-:Y:S05]  /*13130*/  @P0 BRA `(.L_x_1180) ;  /* 0x00000000001c0947 */ /* 0x000fea0003800000 */
[----:B------:R-:W-:Y:S02]  /*13140*/  ISETP.NE.AND P0, PT, R3, 0x1, PT ;  /* 0x000000010300780c */ /* 0x000fe40003f05270 */
[----:B------:R-:W-:-:S11]  /*13150*/  LOP3.LUT R7, RZ, R2, RZ, 0x33, !PT ;  /* 0x00000002ff077212 */ /* 0x000fd600078e33ff */
[----:B------:R-:W2:Y:S02]  /*13160*/  @P0 LDC.64 R4, c[0x0][0x9e8] ;  /* 0x00027a00ff040b82 */ /* 0x000ea40000000a00 */
[----:B--2---:R-:W-:-:S05]  /*13170*/  @P0 IMAD.HI.U32 R4, R7, R4, RZ ;  /* 0x0000000407040227 */ /* 0x004fca00078e00ff */
[----:B------:R-:W-:-:S04]  /*13180*/  @P0 SHF.R.U32.HI R7, RZ, R5, R4 ;  /* 0x00000005ff070219 */ /* 0x000fc80000011604 */
[----:B------:R-:W-:Y:S01]  /*13190*/  LOP3.LUT R2, RZ, R7, RZ, 0x33, !PT ;  /* 0x00000007ff027212 */ /* 0x000fe200078e33ff */
[----:B------:R-:W-:Y:S06]  /*131a0*/  BRA `(.L_x_1181) ;  /* 0x0000000000107947 */ /* 0x000fec0003800000 */
.L_x_1180:
[----:B------:R-:W-:-:S13]  /*131b0*/  ISETP.NE.AND P0, PT, R3, 0x1, PT ;  /* 0x000000010300780c */ /* 0x000fda0003f05270 */
[----:B------:R-:W2:Y:S02]  /*131c0*/  @P0 LDC.64 R4, c[0x0][0x9e8] ;  /* 0x00027a00ff040b82 */ /* 0x000ea40000000a00 */
[----:B--2---:R-:W-:-:S05]  /*131d0*/  @P0 IMAD.HI.U32 R4, R2, R4, RZ ;  /* 0x0000000402040227 */ /* 0x004fca00078e00ff */
[----:B------:R-:W-:-:S07]  /*131e0*/  @P0 SHF.R.U32.HI R2, RZ, R5, R4 ;  /* 0x00000005ff020219 */ /* 0x000fce0000011604 */
.L_x_1181:
[----:B------:R-:W-:Y:S05]  /*131f0*/  BSYNC B0 ;  /* 0x0000000000007941 */ /* 0x000fea0003800000 */
.L_x_1179:
[----:B------:R-:W-:-:S05]  /*13200*/  IMAD R3, R2, R3, RZ ;  /* 0x0000000302037224 */ /* 0x000fca00078e02ff */
[----:B------:R-:W-:-:S07]  /*13210*/  VIMNMX R0, R0, R3, !PT ;  /* 0x0000000300007248 */ /* 0x000fce0007fe0100 */
.L_x_1178:
[----:B------:R-:W-:Y:S01]  /*13220*/  SHF.R.S32.HI R3, RZ, 0x1f, R0 ;  /* 0x0000001fff037819 */ /* 0x000fe20000011400 */
[----:B------:R-:W-:Y:S03]  /*13230*/  BSSY B7, `(.L_x_1182) ;  /* 0x000041c000077945 */ /* 0x000fe60003800000 */
[----:B------:R-:W-:-:S04]  /*13240*/  LEA.HI R3, R3, R0, RZ, 0x7 ;  /* 0x0000000003037211 */ /* 0x000fc800078f38ff */
[----:B------:R-:W-:-:S04]  /*13250*/  SHF.R.S32.HI R3, RZ, 0x7, R3 ;  /* 0x00000007ff037819 */ /* 0x000fc80000011403 */
[----:B------:R-:W-:-:S04]  /*13260*/  VIMNMX R29, RZ, R3, !PT ;  /* 0x00000003ff1d7248 */ /* 0x000fc80007fe0100 */
[----:B------:R-:W-:-:S13]  /*13270*/  ISETP.GT.AND P0, PT, R24, R29, PT ;  /* 0x0000001d1800720c */ /* 0x000fda0003f04270 */
        /* <DEDUP_REMOVED lines=8> */
[----:B------:R-:W2:Y:S02]  /*13300*/  FLO.U32 R0, UR4 ;  /* 0x0000000400007d00 */ /* 0x000ea400080e0000 */
[----:B--2---:R-:W-:-:S06]  /*13310*/  ISETP.EQ.U32.AND P0, PT, R0, R5, PT ;  /* 0x000000050000720c */ /* 0x004fcc0003f02070 */
[----:B------:R-:W3:Y:S07]  /*13320*/  POPC R5, UR4 ;  /* 0x0000000400057d09 */ /* 0x000eee0008000000 */
[----:B---3--:R-:W2:Y:S01]  /*13330*/  @P0 ATOMG.E.ADD.STRONG.GPU PT, R3, desc[UR50][R2.64], R5 ;  /* 0x00000005020309a8 */ /* 0x008ea200081ee1f2 */
[----:B------:R-:W3:Y:S02]  /*13340*/  S2R R4, SR_LTMASK ;  /* 0x0000000000047919 */ /* 0x000ee40000003900 */
[----:B---3--:R-:W-:-:S04]  /*13350*/  LOP3.LUT R4, R4, UR4, RZ, 0xc0, !PT ;  /* 0x0000000404047c12 */ /* 0x008fc8000f8ec0ff */
[----:B------:R-:W3:Y:S01]  /*13360*/  POPC R7, R4 ;  /* 0x0000000400077309 */ /* 0x000ee20000000000 */
[----:B--2---:R-:W3:Y:S02]  /*13370*/  SHFL.IDX PT, R0, R3, R0, 0x1f ;  /* 0x00001f0003007589 */ /* 0x004ee400000e0000 */
[----:B---3--:R-:W-:Y:S01]  /*13380*/  IADD3 R16, R0, UR37, R7 ;  /* 0x0000002500107c10 */ /* 0x008fe2000fffe007 */
[----:B------:R-:W-:Y:S06]  /*13390*/  BRA `(.L_x_1184) ;  /* 0x0000004000147947 */ /* 0x000fec0003800000 */
.L_x_1183:
        /* <DEDUP_REMOVED lines=19> */
[----:B012---:R-:W-:Y:S05]  /*134d0*/  CALL.ABS.NOINC R2 ;  /* 0x0000000002007343 */ /* 0x007fea0003c00000 */
.L_x_1186:
[----:B------:R-:W-:Y:S05]  /*134e0*/  BSYNC B6 ;  /* 0x0000000000067941 */ /* 0x000fea0003800000 */
.L_x_1185:
        /* <DEDUP_REMOVED lines=17> */
[----:B--2---:R-:W-:-:S07]  /*13600*/  IMAD.MOV.U32 R13, RZ, RZ, RZ ;  /* 0x000000ffff0d7224 */ /* 0x004fce00078e00ff */
[----:B------:R-:W-:-:S07]  /*13610*/  LEPC R20, `(.L_x_1189) ;  /* 0x000000001014794e */ /* 0x000fce0000000000 */
[----:B01-3--:R-:W-:Y:S05]  /*13620*/  CALL.ABS.NOINC R2 ;  /* 0x0000000002007343 */ /* 0x00bfea0003c00000 */
.L_x_1189:
        /* <DEDUP_REMOVED lines=15> */
.L_x_1188:
[----:B------:R-:W-:Y:S05]  /*13720*/  BSYNC B6 ;  /* 0x0000000000067941 */ /* 0x000fea0003800000 */
.L_x_1187:
[----:B------:R-:W-:Y:S01]  /*13730*/  ULDC.64 UR4, c[0x0][0x9f8] ;  /* 0x00027e0000047ab9 */ /* 0x000fe20000000a00 */
[----:B------:R-:W-:Y:S01]  /*13740*/  IMAD.MOV.U32 R25, RZ, RZ, R19 ;  /* 0x000000ffff197224 */ /* 0x000fe200078e0013 */
[----:B------:R-:W-:-:S04]  /*13750*/  ISETP.NE.U32.AND P0, PT, RZ, UR4, PT ;  /* 0x00000004ff007c0c */ /* 0x000fc8000bf05070 */
[----:B------:R-:W-:Y:S01]  /*13760*/  ISETP.NE.AND.EX P0, PT, RZ, UR5, PT, P0 ;  /* 0x00000005ff007c0c */ /* 0x000fe2000bf05300 */
[----:B------:R-:W-:-:S12]  /*13770*/  ULDC.64 UR4, c[0x0][0xa08] ;  /* 0x0002820000047ab9 */ /* 0x000fd80000000a00 */
[----:B------:R-:W2:Y:S02]  /*13780*/  @P0 LDC.64 R2, c[0x0][0x9f8] ;  /* 0x00027e00ff020b82 */ /* 0x000ea40000000a00 */
[----:B--2---:R-:W-:-:S05]  /*13790*/  @P0 IMAD.WIDE R2, R19, 0x4, R2 ;  /* 0x0000000413020825 */ /* 0x004fca00078e0202 */
[----:B------:R2:W3:Y:S01]  /*137a0*/  @P0 LDG.E R25, desc[UR50][R2.64] ;  /* 0x0000003202190981 */ /* 0x0004e2000c1e1900 */
[----:B0-----:R-:W-:Y:S01]  /*137b0*/  VIADD R24, R24, 0xffffffff ;  /* 0xffffffff18187836 */ /* 0x001fe20000000000 */
[----:B--2---:R-:W0:Y:S02]  /*137c0*/  LDC.64 R2, c[0x0][0x418] ;  /* 0x00010600ff027b82 */ /* 0x004e240000000a00 */
[----:B0-----:R-:W-:Y:S01]  /*137d0*/  LOP3.LUT P0, RZ, R2, UR4, RZ, 0xfc, !PT ;  /* 0x0000000402ff7c12 */ /* 0x001fe2000f80fcff */
[----:B------:R-:W-:-:S03]  /*137e0*/  UMOV UR4, 0xffffffff ;  /* 0xffffffff00047882 */ /* 0x000fc60000000000 */
[----:B------:R-:W-:Y:S02]  /*137f0*/  LOP3.LUT P0, RZ, R3, UR5, RZ, 0xfc, P0 ;  /* 0x0000000503ff7c12 */ /* 0x000fe4000800fcff */
[----:B---3--:R-:W-:Y:S02]  /*13800*/  SHF.R.S32.HI R28, RZ, 0x1f, R25 ;  /* 0x0000001fff1c7819 */ /* 0x008fe40000011419 */
[----:B------:R-:W-:Y:S01]  /*13810*/  SEL R17, R25, RZ, !P0 ;  /* 0x000000ff19117207 */ /* 0x000fe20004000000 */
[----:B------:R-:W-:Y:S08]  /*13820*/  BRA.DIV UR4, `(.L_x_1190) ;  /* 0x0000004e04bc7947 */ /* 0x000ff0000b800000 */
[----:B------:R-:W0:Y:S02]  /*13830*/  S2R R0, SR_TID.X ;  /* 0x0000000000007919 */ /* 0x000e240000002100 */
[----:B0-----:R-:W-:-:S04]  /*13840*/  SHF.R.U32.HI R0, RZ, 0x5, R0 ;  /* 0x00000005ff007819 */ /* 0x001fc80000011600 */
[----:B------:R-:W-:-:S05]  /*13850*/  LOP3.LUT R0, R0, 0x3, RZ, 0xc0, !PT ;  /* 0x0000000300007812 */ /* 0x000fca00078ec0ff */
[----:B------:R0:W2:Y:S02]  /*13860*/  SHFL.IDX PT, R14, R0, RZ, 0x1f ;  /* 0x00001fff000e7589 */ /* 0x0000a400000e0000 */
.L_x_1298:
[----:B0-----:R-:W3:Y:S01]  /*13870*/  LDL.LU R0, [R1] ;  /* 0x0000000001007983 */ /* 0x001ee20000300800 */
[----:B------:R-:W-:Y:S02]  /*13880*/  PLOP3.LUT P1, PT, PT, PT, PT, 0x8, 0x0 ;  /* 0x000000000000781c */ /* 0x000fe40003f2e170 */
[----:B--2---:R-:W-:Y:S02]  /*13890*/  ISETP.NE.AND P0, PT, R14, RZ, PT ;  /* 0x000000ff0e00720c */ /* 0x004fe40003f05270 */
[----:B---3--:R-:W-:-:S09]  /*138a0*/  LOP3.LUT R0, R0, 0xfffffffe, RZ, 0xc0, !PT ;  /* 0xfffffffe00007812 */ /* 0x008fd200078ec0ff */
[----:B------:R-:W-:-:S05]  /*138b0*/  @P1 LOP3.LUT R0, R0, 0x1, RZ, 0xfc, !PT ;  /* 0x0000000100001812 */ /* 0x000fca00078efcff */
[----:B------:R0:W-:Y:S01]  /*138c0*/  STL [R1], R0 ;  /* 0x0000000001007387 */ /* 0x0001e20000100800 */
[----:B------:R-:W-:Y:S05]  /*138d0*/  @P0 BRA `(.L_x_1191) ;  /* 0x0000000400200947 */ /* 0x000fea0003800000 */
[----:B------:R-:W-:-:S03]  /*138e0*/  UMOV UR4, 0xffffffff ;  /* 0xffffffff00047882 */ /* 0x000fc60000000000 */
[----:B------:R-:W-:Y:S05]  /*138f0*/  BRA.DIV UR4, `(.L_x_1192) ;  /* 0x0000004e04bc7947 */ /* 0x000fea000b800000 */
[----:B------:R-:W-:-:S13]  /*13900*/  ELECT P6, URZ, PT ;  /* 0x00000000003f782f */ /* 0x000fda00038c0000 */
.L_x_1301:
[----:B------:R-:W-:Y:S05]  /*13910*/  @!P6 BRA `(.L_x_1191) ;  /* 0x000000040010e947 */ /* 0x000fea0003800000 */
[----:B------:R-:W-:-:S04]  /*13920*/  ISETP.NE.U32.AND P0, PT, R2, RZ, PT ;  /* 0x000000ff0200720c */ /* 0x000fc80003f05070 */
[----:B------:R-:W-:-:S13]  /*13930*/  ISETP.NE.AND.EX P0, PT, R3, RZ, PT, P0 ;  /* 0x000000ff0300720c */ /* 0x000fda0003f05300 */
[----:B------:R-:W-:Y:S05]  /*13940*/  @!P0 BRA `(.L_x_1193) ;  /* 0x0000000000448947 */ /* 0x000fea0003800000 */
[----:B------:R-:W2:Y:S01]  /*13950*/  LDC R6, c[0x0][0x43c] ;  /* 0x00010f00ff067b82 */ /* 0x000ea20000000800 */
[----:B------:R-:W-:Y:S01]  /*13960*/  ULDC.64 UR4, c[0x0][0x428] ;  /* 0x00010a0000047ab9 */ /* 0x000fe20000000a00 */
[----:B--2---:R-:W-:-:S13]  /*13970*/  ISETP.NE.AND P0, PT, R6, 0x1, PT ;  /* 0x000000010600780c */ /* 0x004fda0003f05270 */
        /* <DEDUP_REMOVED lines=14> */
.L_x_1193:
[----:B0-----:R-:W-:Y:S01]  /*13a60*/  IMAD R0, R23, 0x8, R22 ;  /* 0x0000000817007824 */ /* 0x001fe200078e0216 */
[----:B--2---:R-:W-:-:S04]  /*13a70*/  SHF.L.U32 R3, R26, 0x1f, RZ ;  /* 0x0000001f1a037819 */ /* 0x004fc800000006ff */
[----:B------:R-:W0:Y:S02]  /*13a80*/  SYNCS.PHASECHK.TRANS64.TRYWAIT P0, [R0+URZ+0x2d840], R3 ;  /* 0x02d84003000075a7 */ /* 0x000e24000800017f */
[----:B0-----:R-:W-:Y:S05]  /*13a90*/  @!P0 BRA `(.L_x_1194) ;  /* 0x0000004c00748947 */ /* 0x001fea0003800000 */
.L_x_1302:
[----:B------:R-:W2:Y:S02]  /*13aa0*/  S2R R2, SR_TID.X ;  /* 0x0000000000027919 */ /* 0x000ea40000002100 */
[----:B--2---:R-:W-:-:S04]  /*13ab0*/  LOP3.LUT R2, R2, 0x7f, RZ, 0xc0, !PT ;  /* 0x0000007f02027812 */ /* 0x004fc800078ec0ff */
[----:B------:R-:W-:-:S13]  /*13ac0*/  ISETP.NE.AND P0, PT, R2, RZ, PT ;  /* 0x000000ff0200720c */ /* 0x000fda0003f05270 */
[----:B------:R-:W-:Y:S05]  /*13ad0*/  @P0 BRA `(.L_x_1195) ;  /* 0x00000000001c0947 */ /* 0x000fea0003800000 */
[----:B------:R-:W2:Y:S01]  /*13ae0*/  S2R R2, SR_TID.X ;  /* 0x0000000000027919 */ /* 0x000ea20000002100 */
[----:B0-----:R-:W-:-:S04]  /*13af0*/  IMAD.MOV.U32 R3, RZ, RZ, 0x6000 ;  /* 0x00006000ff037424 */ /* 0x001fc800078e00ff */
[----:B------:R3:W-:Y:S01]  /*13b00*/  SYNCS.ARRIVE.TRANS64 RZ, [R0+URZ+0x2d830], R3 ;  /* 0x02d8300300ff79a7 */ /* 0x0007e2000800003f */
[----:B--2---:R-:W-:-:S04]  /*13b10*/  LOP3.LUT R2, R2, 0x1f, RZ, 0xc0, !PT ;  /* 0x0000001f02027812 */ /* 0x004fc800078ec0ff */
[----:B------:R-:W-:-:S13]  /*13b20*/  ISETP.NE.AND P0, PT, R2, RZ, PT ;  /* 0x000000ff0200720c */ /* 0x000fda0003f05270 */
[----:B---3--:R-:W-:Y:S05]  /*13b30*/  @!P0 BRA `(.L_x_1195) ;  /* 0x0000000000048947 */ /* 0x008fea0003800000 */
[----:B------:R-:W-:Y:S01]  /*13b40*/  BPT.TRAP 0x1 ;  /* 0x000000040000795c */ /* 0x000fe20000300000 */
.L_x_1195:
[----:B------:R-:W2:Y:S01]  /*13b50*/  LDL.LU R2, [R1] ;  /* 0x0000000001027983 */ /* 0x000ea20000300800 */
[----:B------:R-:W-:Y:S01]  /*13b60*/  R2UR UR9, R0 ;  /* 0x00000000000972ca */ /* 0x000fe200000e0000 */
[----:B0-----:R-:W-:Y:S01]  /*13b70*/  IMAD R0, R23, 0x6000, R22 ;  /* 0x0000600017007824 */ /* 0x001fe200078e0216 */
        /* <DEDUP_REMOVED lines=12> */
[----:B------:R-:W-:Y:S02]  /*13c40*/  ULEA UR11, UR11, UR5, 0x7 ;  /* 0x000000050b0b7291 */ /* 0x000fe4000f8e383f */
[----:B------:R-:W-:Y:S02]  /*13c50*/  UIADD3 UR14, UR8, 0x15400, URZ ;  /* 0x00015400080e7890 */ /* 0x000fe4000fffe03f */
[----:B------:R-:W-:Y:S02]  /*13c60*/  UIADD3.X UR5, URZ, UR39, URZ, UP0, !UPT ;  /* 0x000000273f057290 */ /* 0x000fe400087fe43f */
[----:B------:R-:W-:Y:S02]  /*13c70*/  UIADD3 UR15, UR8, 0x17400, URZ ;  /* 0x00017400080f7890 */ /* 0x000fe4000fffe03f */
[----:B------:R-:W-:-:S03]  /*13c80*/  UIADD3 UR17, UR8, 0x19400, URZ ;  /* 0x0001940008117890 */ /* 0x000fc6000fffe03f */
[----:B------:R-:W-:Y:S01]  /*13c90*/  UMOV UR8, UR14 ;  /* 0x0000000e00087c82 */ /* 0x000fe20008000000 */
[----:B------:R-:W-:Y:S01]  /*13ca0*/  UMOV UR14, 0x40 ;  /* 0x00000040000e7882 */ /* 0x000fe20000000000 */
[----:B------:R0:W-:Y:S02]  /*13cb0*/  UTMALDG.4D [UR8], [UR4], desc[UR6] ;  /* 0x00000608040075b4 */ /* 0x0001e40008019000 */
[----:B0-----:R-:W-:Y:S01]  /*13cc0*/  UMOV UR8, UR15 ;  /* 0x0000000f00087c82 */ /* 0x001fe20008000000 */
[----:B------:R-:W-:Y:S02]  /*13cd0*/  UMOV UR10, UR16 ;  /* 0x00000010000a7c82 */ /* 0x000fe40008000000 */
[----:B------:R0:W-:Y:S02]  /*13ce0*/  UTMALDG.4D [UR8], [UR4], desc[UR6] ;  /* 0x00000608040075b4 */ /* 0x0001e40008019000 */
[----:B0-----:R-:W-:Y:S01]  /*13cf0*/  UMOV UR8, UR17 ;  /* 0x0000001100087c82 */ /* 0x001fe20008000000 */
[----:B------:R-:W-:-:S02]  /*13d00*/  UMOV UR10, UR14 ;  /* 0x0000000e000a7c82 */ /* 0x000fc40008000000 */
[----:B------:R3:W-:Y:S01]  /*13d10*/  UTMALDG.4D [UR8], [UR4], desc[UR6] ;  /* 0x00000608040075b4 */ /* 0x0007e20008019000 */
[----:B--2---:R-:W-:-:S04]  /*13d20*/  LOP3.LUT R2, R2, 0xfffffffe, RZ, 0xc0, !PT ;  /* 0xfffffffe02027812 */ /* 0x004fc800078ec0ff */
[----:B------:R-:W-:-:S05]  /*13d30*/  @P0 LOP3.LUT R2, R2, 0x1, RZ, 0xfc, !PT ;  /* 0x0000000102020812 */ /* 0x000fca00078efcff */
[----:B------:R3:W-:Y:S01]  /*13d40*/  STL [R1], R2 ;  /* 0x0000000201007387 */ /* 0x0007e20000100800 */
[----:B------:R-:W-:Y:S01]  /*13d50*/  NOP ;  /* 0x0000000000007918 */ /* 0x000fe20000000000 */
.L_x_1191:
[----:B------:R-:W0:Y:S01]  /*13d60*/  LDL.LU R3, [R1+0x14] ;  /* 0x0000140001037983 */ /* 0x000e220000300800 */
[----:B------:R-:W-:Y:S05]  /*13d70*/  WARPSYNC.ALL ;  /* 0x0000000000007948 */ /* 0x000fea0003800000 */
[----:B---3--:R-:W-:Y:S01]  /*13d80*/  ULDC.64 UR4, c[0x0][0x298] ;  /* 0x0000a60000047ab9 */ /* 0x008fe20000000a00 */
[----:B------:R-:W-:Y:S01]  /*13d90*/  ULDC.64 UR6, c[0x0][0xa00] ;  /* 0x0002800000067ab9 */ /* 0x000fe20000000a00 */
[----:B------:R-:W-:Y:S01]  /*13da0*/  VIADD R2, R22, 0xc400 ;  /* 0x0000c40016027836 */ /* 0x000fe20000000000 */
[----:B------:R-:W-:Y:S01]  /*13db0*/  BAR.SYNC.DEFER_BLOCKING 0x8, 0x200 ;  /* 0x0208000000007b1d */ /* 0x000fe20000010000 */
[----:B------:R-:W-:-:S03]  /*13dc0*/  ISETP.NE.U32.AND P0, PT, RZ, UR6, PT ;  /* 0x00000006ff007c0c */ /* 0x000fc6000bf05070 */
[----:B------:R-:W-:Y:S02]  /*13dd0*/  LOP3.LUT P1, RZ, R2, 0x1bf, RZ, 0xc0, !PT ;  /* 0x000001bf02ff7812 */ /* 0x000fe4000782c0ff */
[----:B------:R-:W-:Y:S01]  /*13de0*/  ISETP.NE.AND.EX P0, PT, RZ, UR7, PT, P0 ;  /* 0x00000007ff007c0c */ /* 0x000fe2000bf05300 */
[----:B------:R-:W-:Y:S01]  /*13df0*/  BSSY B6, `(.L_x_1196) ;  /* 0x0000020000067945 */ /* 0x000fe20003800000 */
[----:B------:R-:W-:Y:S02]  /*13e00*/  SHF.R.S32.HI R2, RZ, 0x1f, R19 ;  /* 0x0000001fff027819 */ /* 0x000fe40000011413 */
[----:B0-----:R-:W-:Y:S01]  /*13e10*/  SHF.R.S32.HI R0, RZ, 0x1f, R3 ;  /* 0x0000001fff007819 */ /* 0x001fe20000011403 */
[----:B------:R-:W-:-:S04]  /*13e20*/  IMAD.WIDE.U32 R4, R3, UR4, RZ ;  /* 0x0000000403047c25 */ /* 0x000fc8000f8e00ff */
[----:B------:R-:W-:Y:S01]  /*13e30*/  IMAD R0, R0, UR4, RZ ;  /* 0x0000000400007c24 */ /* 0x000fe2000f8e02ff */
[----:B------:R-:W-:Y:S03]  /*13e40*/  STL.64 [R1+0x20], R4 ;  /* 0x0000200401007387 */ /* 0x000fe60000100a00 */
[----:B------:R-:W-:Y:S01]  /*13e50*/  IMAD R0, R3, UR5, R0 ;  /* 0x0000000503007c24 */ /* 0x000fe2000f8e0200 */
[----:B------:R-:W-:Y:S02]  /*13e60*/  SEL R3, R2, RZ, !P0 ;  /* 0x000000ff02037207 */ /* 0x000fe40004000000 */
[----:B------:R-:W-:Y:S01]  /*13e70*/  SHF.R.S32.HI R2, RZ, 0x1f, R18 ;  /* 0x0000001fff027819 */ /* 0x000fe20000011412 */
[----:B------:R-:W-:-:S05]  /*13e80*/  IMAD.IADD R0, R5, 0x1, R0 ;  /* 0x0000000105007824 */ /* 0x000fca00078e0200 */
[----:B------:R0:W-:Y:S04]  /*13e90*/  STL [R1+0x28], R0 ;  /* 0x0000280001007387 */ /* 0x0001e80000100800 */
[----:B------:R2:W-:Y:S01]  /*13ea0*/  STL [R1+0x30], R3 ;  /* 0x0000300301007387 */ /* 0x0005e20000100800 */
[----:B0-----:R-:W-:-:S05]  /*13eb0*/  SEL R0, R19, RZ, !P0 ;  /* 0x000000ff13007207 */ /* 0x001fca0004000000 */
        /* <DEDUP_REMOVED lines=19> */
.L_x_1197:
[----:B------:R-:W-:Y:S05]  /*13ff0*/  BSYNC B6 ;  /* 0x0000000000067941 */ /* 0x000fea0003800000 */
.L_x_1196:
[----:B--2---:R-:W2:Y:S01]  /*14000*/  LDL.LU R0, [R1+0x28] ;  /* 0x0000280001007983 */ /* 0x004ea20000300800 */
[----:B-1----:R-:W0:Y:S01]  /*14010*/  LDC R9, c[0x0][0x448] ;  /* 0x00011200ff097b82 */ /* 0x002e220000000800 */
[----:B------:R-:W-:Y:S01]  /*14020*/  ULDC.64 UR4, c[0x0][0x2d8] ;  /* 0x0000b60000047ab9 */ /* 0x000fe20000000a00 */
[----:B------:R-:W-:Y:S01]  /*14030*/  ULDC.64 UR6, c[0x0][0x2c8] ;  /* 0x0000b20000067ab9 */ /* 0x000fe20000000a00 */
[----:B------:R-:W2:Y:S01]  /*14040*/  LDL.LU.64 R2, [R1+0x20] ;  /* 0x0000200001027983 */ /* 0x000ea20000300a00 */
[----:B------:R-:W-:-:S03]  /*14050*/  ULDC.64 UR8, c[0x0][0x280] ;  /* 0x0000a00000087ab9 */ /* 0x000fc60000000a00 */
[----:B------:R-:W3:Y:S04]  /*14060*/  LDL.LU R20, [R1+0x2c] ;  /* 0x00002c0001147983 */ /* 0x000ee80000300800 */
[----:B------:R-:W4:Y:S04]  /*14070*/  LDL.LU R21, [R1+0x30] ;  /* 0x0000300001157983 */ /* 0x000f280000300800 */
[----:B------:R-:W4:Y:S04]  /*14080*/  LDL.LU R4, [R1+0x14] ;  /* 0x0000140001047983 */ /* 0x000f280000300800 */
[----:B------:R-:W4:Y:S01]  /*14090*/  LDL R12, [R1+0xc] ;  /* 0x00000c00010c7983 */ /* 0x000f220000100800 */
[----:B0-----:R-:W-:-:S13]  /*140a0*/  ISETP.NE.AND P1, PT, R9, 0x1, PT ;  /* 0x000000010900780c */ /* 0x001fda0003f25270 */
[----:B------:R-:W0:Y:S01]  /*140b0*/  @P1 LDC R5, c[0x0][0x450] ;  /* 0x00011400ff051b82 */ /* 0x000e220000000800 */
[----:B------:R-:W1:Y:S01]  /*140c0*/  S2R R10, SR_TID.X ;  /* 0x00000000000a7919 */ /* 0x000e620000002100 */
        /* <DEDUP_REMOVED lines=16> */
[----:B---3--:R-:W-:-:S05]  /*141d0*/  IMAD.SHL.U32 R6, R21, 0x20, RZ ;  /* 0x0000002015067824 */ /* 0x008fca00078e00ff */
[----:B------:R-:W-:-:S05]  /*141e0*/  LOP3.LUT R6, R20, 0x60, R6, 0xf8, !PT ;  /* 0x0000006014067812 */ /* 0x000fca00078ef806 */
[----:B------:R-:W-:-:S04]  /*141f0*/  IMAD.IADD R0, R6, 0x1, R12 ;  /* 0x0000000106007824 */ /* 0x000fc800078e020c */
[----:B----4-:R-:W-:-:S04]  /*14200*/  @P1 IMAD.HI.U32 R6, R0, R4, RZ ;  /* 0x0000000400061227 */ /* 0x010fc800078e00ff */
[----:B------:R-:W-:Y:S01]  /*14210*/  IMAD.MOV.U32 R4, RZ, RZ, R0 ;  /* 0x000000ffff047224 */ /* 0x000fe200078e0000 */
[----:B0-----:R-:W-:-:S04]  /*14220*/  @P1 SHF.R.U32.HI R4, RZ, R5, R6 ;  /* 0x00000005ff041219 */ /* 0x001fc80000011606 */
[--C-:B------:R-:W-:Y:S01]  /*14230*/  SHF.R.S32.HI R5, RZ, 0x1f, R4.reuse ;  /* 0x0000001fff057819 */ /* 0x100fe20000011404 */
[----:B------:R-:W-:-:S04]  /*14240*/  IMAD.MOV R6, RZ, RZ, -R4 ;  /* 0x000000ffff067224 */ /* 0x000fc800078e0a04 */
[----:B------:R-:W-:Y:S02]  /*14250*/  IMAD R5, R5, UR4, RZ ;  /* 0x0000000405057c24 */ /* 0x000fe4000f8e02ff */
[----:B------:R-:W-:Y:S02]  /*14260*/  IMAD R6, R9, R6, R0 ;  /* 0x0000000609067224 */ /* 0x000fe400078e0200 */
[C---:B------:R-:W-:Y:S02]  /*14270*/  IMAD R7, R4.reuse, UR5, R5 ;  /* 0x0000000504077c24 */ /* 0x040fe4000f8e0205 */
[----:B------:R-:W-:-:S04]  /*14280*/  IMAD.WIDE.U32 R4, R4, UR4, R2 ;  /* 0x0000000404047c25 */ /* 0x000fc8000f8e0002 */
[----:B------:R-:W-:Y:S01]  /*14290*/  IMAD.IADD R5, R5, 0x1, R7 ;  /* 0x0000000105057824 */ /* 0x000fe200078e0207 */
[----:B------:R-:W-:-:S05]  /*142a0*/  SHF.R.S32.HI R7, RZ, 0x1f, R6 ;  /* 0x0000001fff077819 */ /* 0x000fca0000011406 */
[----:B------:R-:W-:Y:S02]  /*142b0*/  IMAD R7, R7, UR6, RZ ;  /* 0x0000000607077c24 */ /* 0x000fe4000f8e02ff */
[----:B------:R-:W-:-:S04]  /*142c0*/  IMAD.WIDE.U32 R4, R6, UR6, R4 ;  /* 0x0000000606047c25 */ /* 0x000fc8000f8e0004 */
[----:B------:R-:W-:Y:S02]  /*142d0*/  IMAD R6, R6, UR7, R7 ;  /* 0x0000000706067c24 */ /* 0x000fe4000f8e0207 */
[----:B------:R-:W0:Y:S02]  /*142e0*/  @P1 LDC R7, c[0x0][0x450] ;  /* 0x00011400ff071b82 */ /* 0x000e240000000800 */
[----:B------:R-:W-:Y:S01]  /*142f0*/  IMAD.IADD R6, R5, 0x1, R6 ;  /* 0x0000000105067824 */ /* 0x000fe200078e0206 */
[----:B------:R-:W-:-:S04]  /*14300*/  LEA R5, P0, R4, UR8, 0x1 ;  /* 0x0000000804057c11 */ /* 0x000fc8000f8008ff */
[----:B------:R-:W-:Y:S02]  /*14310*/  LEA.HI.X R4, R4, UR9, R6, 0x1, P0 ;  /* 0x0000000904047c11 */ /* 0x000fe400080f0c06 */
[----:B------:R-:W2:Y:S01]  /*14320*/  @P1 LDC R6, c[0x0][0x44c] ;  /* 0x00011300ff061b82 */ /* 0x000ea20000000800 */
[----:B------:R-:W-:Y:S02]  /*14330*/  VIADD R0, R0, 0x80 ;  /* 0x0000008000007836 */ /* 0x000fe40000000000 */
[----:B-1----:R-:W-:-:S05]  /*14340*/  IMAD.SHL.U32 R21, R10, 0x8, RZ ;  /* 0x000000080a157824 */ /* 0x002fca00078e00ff */
[----:B------:R-:W-:Y:S01]  /*14350*/  LOP3.LUT R21, R21, 0x18, RZ, 0xc0, !PT ;  /* 0x0000001815157812 */ /* 0x000fe200078ec0ff */
[----:B--2---:R-:W-:-:S04]  /*14360*/  @P1 IMAD.HI.U32 R8, R0, R6, RZ ;  /* 0x0000000600081227 */ /* 0x004fc800078e00ff */
[----:B------:R-:W-:Y:S01]  /*14370*/  IMAD.MOV.U32 R6, RZ, RZ, R0 ;  /* 0x000000ffff067224 */ /* 0x000fe200078e0000 */
[----:B0-----:R-:W-:-:S05]  /*14380*/  @P1 SHF.R.U32.HI R6, RZ, R7, R8 ;  /* 0x00000007ff061219 */ /* 0x001fca0000011608 */
[----:B------:R-:W-:-:S04]  /*14390*/  IMAD.MOV R7, RZ, RZ, -R6 ;  /* 0x000000ffff077224 */ /* 0x000fc800078e0a06 */
[----:B------:R-:W-:Y:S01]  /*143a0*/  IMAD R0, R9, R7, R0 ;  /* 0x0000000709007224 */ /* 0x000fe200078e0200 */
[----:B------:R-:W-:Y:S02]  /*143b0*/  SHF.R.S32.HI R7, RZ, 0x1f, R6 ;  /* 0x0000001fff077819 */ /* 0x000fe40000011406 */
[----:B------:R-:W-:Y:S01]  /*143c0*/  LOP3.LUT R10, R21, 0x40, RZ, 0xfc, !PT ;  /* 0x00000040150a7812 */ /* 0x000fe200078efcff */
[----:B------:R-:W-:-:S04]  /*143d0*/  IMAD.WIDE.U32 R2, R6, UR4, R2 ;  /* 0x0000000406027c25 */ /* 0x000fc8000f8e0002 */
[----:B------:R-:W-:Y:S01]  /*143e0*/  IMAD R7, R7, UR4, RZ ;  /* 0x0000000407077c24 */ /* 0x000fe2000f8e02ff */
[----:B------:R-:W-:Y:S02]  /*143f0*/  ULDC UR4, c[0x0][0x2b8] ;  /* 0x0000ae0000047ab9 */ /* 0x000fe40000000800 */
[----:B------:R-:W-:Y:S02]  /*14400*/  ISETP.GE.AND P0, PT, R10, UR4, PT ;  /* 0x000000040a007c0c */ /* 0x000fe4000bf06270 */
[----:B------:R0:W5:Y:S01]  /*14410*/  LDL R10, [R1+0x4] ;  /* 0x00000400010a7983 */ /* 0x0001620000100800 */
[----:B------:R-:W1:Y:S01]  /*14420*/  S2R R11, SR_TID.X ;  /* 0x00000000000b7919 */ /* 0x000e620000002100 */
[----:B------:R-:W-:Y:S01]  /*14430*/  IMAD R7, R6, UR5, R7 ;  /* 0x0000000506077c24 */ /* 0x000fe2000f8e0207 */
[----:B------:R-:W-:-:S03]  /*14440*/  SHF.R.S32.HI R6, RZ, 0x1f, R0 ;  /* 0x0000001fff067819 */ /* 0x000fc60000011400 */
[----:B------:R-:W-:Y:S02]  /*14450*/  IMAD.IADD R3, R3, 0x1, R7 ;  /* 0x0000000103037824 */ /* 0x000fe400078e0207 */
[----:B------:R-:W-:Y:S02]  /*14460*/  IMAD R6, R6, UR6, RZ ;  /* 0x0000000606067c24 */ /* 0x000fe4000f8e02ff */
[----:B------:R-:W-:Y:S01]  /*14470*/  IMAD.WIDE.U32 R2, R0, UR6, R2 ;  /* 0x0000000600027c25 */ /* 0x000fe2000f8e0002 */
[----:B------:R-:W-:-:S03]  /*14480*/  LOP3.LUT R13, R21, 0x20, RZ, 0xfc, !PT ;  /* 0x00000020150d7812 */ /* 0x000fc600078efcff */
[----:B------:R-:W-:Y:S01]  /*14490*/  IMAD R6, R0, UR7, R6 ;  /* 0x0000000700067c24 */ /* 0x000fe2000f8e0206 */
[----:B------:R-:W-:-:S03]  /*144a0*/  LEA R8, P3, R2, UR8, 0x1 ;  /* 0x0000000802087c11 */ /* 0x000fc6000f8608ff */
[----:B------:R-:W-:Y:S01]  /*144b0*/  IMAD.IADD R6, R3, 0x1, R6 ;  /* 0x0000000103067824 */ /* 0x000fe200078e0206 */
[----:B------:R-:W-:Y:S01]  /*144c0*/  ISETP.GE.AND P1, PT, R13, UR4, PT ;  /* 0x000000040d007c0c */ /* 0x000fe2000bf26270 */
[----:B-1----:R-:W-:-:S05]  /*144d0*/  IMAD.SHL.U32 R20, R11, 0x8, RZ ;  /* 0x000000080b147824 */ /* 0x002fca00078e00ff */
[----:B------:R-:W-:Y:S02]  /*144e0*/  LOP3.LUT R20, R20, 0x18, RZ, 0xc0, !PT ;  /* 0x0000001814147812 */ /* 0x000fe400078ec0ff */
[----:B------:R-:W-:Y:S02]  /*144f0*/  LOP3.LUT R21, R11, 0x7f, RZ, 0xc0, !PT ;  /* 0x0000007f0b157812 */ /* 0x000fe400078ec0ff */
[----:B------:R-:W-:Y:S01]  /*14500*/  ISETP.GE.AND P2, PT, R20, UR4, PT ;  /* 0x0000000414007c0c */ /* 0x000fe2000bf46270 */
[----:B------:R-:W-:Y:S01]  /*14510*/  UMOV UR4, 0xffffffff ;  /* 0xffffffff00047882 */ /* 0x000fe20000000000 */
[----:B------:R-:W-:Y:S02]  /*14520*/  LEA.HI.X R7, R2, UR9, R6, 0x1, P3 ;  /* 0x0000000902077c11 */ /* 0x000fe400098f0c06 */
[----:B------:R-:W-:Y:S01]  /*14530*/  SHF.R.U32.HI R21, RZ, 0x2, R21 ;  /* 0x00000002ff157819 */ /* 0x000fe20000011615 */
[----:B0-----:R-:W-:Y:S08]  /*14540*/  BRA.DIV UR4, `(.L_x_1198) ;  /* 0x0000004204dc7947 */ /* 0x001ff0000b800000 */
[----:B------:R-:W2:Y:S04]  /*14550*/  LDL.LU R2, [R1+0x10] ;  /* 0x0000100001027983 */ /* 0x000ea80000300800 */
[----:B------:R-:W3:Y:S04]  /*14560*/  LDL.LU R11, [R1+0xc] ;  /* 0x00000c00010b7983 */ /* 0x000ee80000300800 */
[----:B------:R-:W0:Y:S04]  /*14570*/  SHFL.IDX PT, R3, R5, RZ, 0x1c1f ;  /* 0x001c1fff05037589 */ /* 0x000e2800000e0000 */
[----:B------:R-:W-:Y:S01]  /*14580*/  SHFL.IDX PT, R14, R8, 0x1, 0x1c1f ;  /* 0x003c1f00080e7f89 */ /* 0x000fe200000e0000 */
[----:B--2---:R-:W-:-:S03]  /*14590*/  IMAD R6, R2, R9, RZ ;  /* 0x0000000902067224 */ /* 0x004fc600078e02ff */
[----:B------:R-:W1:Y:S01]  /*145a0*/  SHFL.IDX PT, R2, R4, RZ, 0x1c1f ;  /* 0x001c1fff04027589 */ /* 0x000e6200000e0000 */
[----:B---3--:R-:W-:-:S05]  /*145b0*/  IMAD.IADD R0, R21, 0x1, R11 ;  /* 0x0000000115007824 */ /* 0x008fca00078e020b */
[----:B------:R-:W-:-:S13]  /*145c0*/  ISETP.GE.AND P4, PT, R0, R6, PT ;  /* 0x000000060000720c */ /* 0x000fda0003f86270 */
[----:B0-----:R-:W-:-:S05]  /*145d0*/  @!P4 LEA R3, P3, R20, R3, 0x1 ;  /* 0x000000031403c211 */ /* 0x001fca00078608ff */
[----:B-1----:R-:W-:-:S05]  /*145e0*/  @!P4 IMAD.X R2, RZ, RZ, R2, P3 ;  /* 0x000000ffff02c224 */ /* 0x002fca00018e0602 */
[----:B------:R-:W-:-:S04]  /*145f0*/  @!P4 LOP3.LUT R3, R3, R2, RZ, 0x3c, !PT ;  /* 0x000000020303c212 */ /* 0x000fc800078e3cff */
[----:B------:R-:W-:-:S04]  /*14600*/  @!P4 LOP3.LUT R2, R3, R2, RZ, 0x3c, !PT ;  /* 0x000000020302c212 */ /* 0x000fc800078e3cff */
[----:B------:R-:W-:-:S05]  /*14610*/  @!P4 LOP3.LUT R3, R3, R2, RZ, 0x3c, !PT ;  /* 0x000000020303c212 */ /* 0x000fca00078e3cff */
        /* <DEDUP_REMOVED lines=29> */
[----:B------:R-:W-:-:S05]  /*147f0*/  VIADD R2, R0, 0x80 ;  /* 0x0000008000027836 */ /* 0x000fca0000000000 */
[----:B------:R-:W-:Y:S01]  /*14800*/  ISETP.GE.AND P3, PT, R2, R6, PT ;  /* 0x000000060200720c */ /* 0x000fe20003f66270 */
[----:B------:R-:W-:-:S05]  /*14810*/  VIADD R2, R0, 0x60 ;  /* 0x0000006000027836 */ /* 0x000fca0000000000 */
[----:B------:R-:W-:Y:S02]  /*14820*/  ISETP.GE.AND P4, PT, R2, R6, PT ;  /* 0x000000060200720c */ /* 0x000fe40003f86270 */
[----:B------:R-:W-:Y:S04]  /*14830*/  SHFL.IDX PT, R2, R7, RZ, 0x1c1f ;  /* 0x001c1fff07027589 */ /* 0x000fe800000e0000 */
[----:B------:R-:W-:Y:S07]  /*14840*/  SHFL.IDX PT, R7, R7, 0x1, 0x1c1f ;  /* 0x003c1f0007077f89 */ /* 0x000fee00000e0000 */
[----:B0-----:R-:W-:-:S05]  /*14850*/  @!P4 LEA R3, P5, R20, R3, 0x1 ;  /* 0x000000031403c211 */ /* 0x001fca00078a08ff */
[----:B------:R-:W-:Y:S02]  /*14860*/  @!P4 IMAD.X R9, RZ, RZ, R4, P5 ;  /* 0x000000ffff09c224 */ /* 0x000fe400028e0604 */
[----:B------:R-:W0:Y:S02]  /*14870*/  SHFL.IDX PT, R4, R8, RZ, 0x1c1f ;  /* 0x001c1fff08047589 */ /* 0x000e2400000e0000 */
[----:B0-----:R-:W-:-:S05]  /*14880*/  @!P3 LEA R4, P5, R20, R4, 0x1 ;  /* 0x000000041404b211 */ /* 0x001fca00078a08ff */
[----:B------:R-:W-:Y:S02]  /*14890*/  @!P3 IMAD.X R5, RZ, RZ, R2, P5 ;  /* 0x000000ffff05b224 */ /* 0x000fe400028e0602 */
[----:B------:R-:W-:Y:S02]  /*148a0*/  @!P4 IMAD.MOV.U32 R2, RZ, RZ, R3 ;  /* 0x000000ffff02c224 */ /* 0x000fe400078e0003 */
[----:B------:R-:W-:-:S05]  /*148b0*/  @!P4 IMAD.MOV.U32 R3, RZ, RZ, R9 ;  /* 0x000000ffff03c224 */ /* 0x000fca00078e0009 */
[----:B------:R-:W-:Y:S04]  /*148c0*/  @!P4 LDGSTS.E.BYPASS.LTC128B.128 [R10+0xdc00], desc[UR50][R2.64], !P2 ;  /* 0x0dc00000020acfae */ /* 0x000fe8000d101d72 */
[----:B------:R-:W-:Y:S04]  /*148d0*/  @!P4 LDGSTS.E.BYPASS.LTC128B.128 [R10+0x10c00], desc[UR50][R2.64+0x40], !P1 ;  /* 0x10c00040020acfae */ /* 0x000fe8000c901d72 */
[----:B------:R0:W-:Y:S02]  /*148e0*/  @!P4 LDGSTS.E.BYPASS.LTC128B.128 [R10+0x13c00], desc[UR50][R2.64+0x80], !P0 ;  /* 0x13c00080020acfae */ /* 0x0001e4000c101d72 */
[----:B0-----:R-:W-:-:S02]  /*148f0*/  @!P3 IMAD.MOV.U32 R2, RZ, RZ, R4 ;  /* 0x000000ffff02b224 */ /* 0x001fc400078e0004 */
[----:B------:R-:W-:-:S05]  /*14900*/  @!P3 IMAD.MOV.U32 R3, RZ, RZ, R5 ;  /* 0x000000ffff03b224 */ /* 0x000fca00078e0005 */
[----:B------:R0:W-:Y:S04]  /*14910*/  @!P3 LDGSTS.E.BYPASS.LTC128B.128 [R10+0xe400], desc[UR50][R2.64], !P2 ;  /* 0x0e400000020abfae */ /* 0x0001e8000d101d72 */
[----:B------:R0:W-:Y:S04]  /*14920*/  @!P3 LDGSTS.E.BYPASS.LTC128B.128 [R10+0x11400], desc[UR50][R2.64+0x40], !P1 ;  /* 0x11400040020abfae */ /* 0x0001e8000c901d72 */
[----:B------:R0:W-:Y:S02]  /*14930*/  @!P3 LDGSTS.E.BYPASS.LTC128B.128 [R10+0x14400], desc[UR50][R2.64+0x80], !P0 ;  /* 0x14400080020abfae */ /* 0x0001e4000c101d72 */
.L_x_1315:
[----:B0-----:R-:W-:Y:S02]  /*14940*/  VIADD R3, R0, 0xa0 ;  /* 0x000000a000037836 */ /* 0x001fe40000000000 */
[----:B------:R-:W-:-:S03]  /*14950*/  VIADD R8, R22, 0x2d800 ;  /* 0x0002d80016087836 */ /* 0x000fc60000000000 */
[----:B------:R-:W-:-:S13]  /*14960*/  ISETP.GE.AND P3, PT, R3, R6, PT ;  /* 0x000000060300720c */ /* 0x000fda0003f66270 */
[----:B------:R-:W-:-:S05]  /*14970*/  @!P3 LEA R2, P4, R20, R14, 0x1 ;  /* 0x0000000e1402b211 */ /* 0x000fca00078808ff */
        /* <DEDUP_REMOVED lines=9> */
.L_x_1199:
[----:B------:R-:W-:Y:S02]  /*14a10*/  PLOP3.LUT P1, PT, P1, P0, PT, 0xa2, 0x0 ;  /* 0x000000000000781c */ /* 0x000fe40000f21472 */
[----:B------:R-:W-:-:S08]  /*14a20*/  @P0 R2UR P1, UR4, R22 ;  /* 0x00000000160402ca */ /* 0x000fd00000020000 */
[----:B------:R-:W-:-:S05]  /*14a30*/  @P0 PLOP3.LUT P0, PT, P1, PT, PT, 0x80, 0x0 ;  /* 0x000000000000081c */ /* 0x000fca0000f0f070 */
[----:B------:R-:W-:Y:S01]  /*14a40*/  @!P1 SYNCS.ARRIVE.TRANS64.RED.A0T1 RZ, [UR4+0x2d800], RZ ;  /* 0x02d800ffffff99a7 */ /* 0x000fe20008200404 */
[----:B------:R-:W-:Y:S07]  /*14a50*/  @!P1 ARRIVES.LDGSTSBAR.64.TRANSCNT [UR4+0x2d800] ;  /* 0x02d80000ff0099b0 */ /* 0x000fee0008000a84 */
[----:B------:R-:W-:Y:S05]  /*14a60*/  @P0 BRA.U.ANY `(.L_x_1199) ;  /* 0xfffffffd00e80947 */ /* 0x000fea000393ffff */
[----:B0-----:R-:W2:Y:S02]  /*14a70*/  LDL.LU R2, [R1+0x1c] ;  /* 0x00001c0001027983 */ /* 0x001ea40000300800 */
[----:B--2---:R-:W-:-:S05]  /*14a80*/  VIADD R2, R2, 0x1 ;  /* 0x0000000102027836 */ /* 0x004fca0000000000 */
[----:B------:R0:W-:Y:S01]  /*14a90*/  STL [R1+0x1c], R2 ;  /* 0x00001c0201007387 */ /* 0x0001e20000100800 */
[----:B------:R-:W-:-:S04]  /*14aa0*/  LEA.HI R0, R2, R2, RZ, 0x1 ;  /* 0x0000000202007211 */ /* 0x000fc800078f08ff */
[----:B------:R-:W-:-:S05]  /*14ab0*/  LOP3.LUT R0, R0, 0xfffffffe, RZ, 0xc0, !PT ;  /* 0xfffffffe00007812 */ /* 0x000fca00078ec0ff */
[----:B------:R-:W-:-:S05]  /*14ac0*/  IMAD.IADD R0, R2, 0x1, -R0 ;  /* 0x0000000102007824 */ /* 0x000fca00078e0a00 */
[----:B------:R-:W-:Y:S01]  /*14ad0*/  SHF.L.U32 R3, R0, 0x1f, RZ ;  /* 0x0000001f00037819 */ /* 0x000fe200000006ff */
[----:B------:R-:W-:Y:S01]  /*14ae0*/  NOP ;  /* 0x0000000000007918 */ /* 0x000fe20000000000 */
[----:B0-----:R-:W2:Y:S01]  /*14af0*/  LDL R2, [R1+0x8] ;  /* 0x0000080001027983 */ /* 0x001ea20000100800 */
[----:B------:R0:W-:Y:S01]  /*14b00*/  SYNCS.ARRIVE.TRANS64.A1T0 RZ, [R22+URZ+0x2d800], RZ ;  /* 0x02d800ff16ff79a7 */ /* 0x0001e2000810003f */
[----:B------:R-:W-:Y:S01]  /*14b10*/  BSSY B0, `(.L_x_1200) ;  /* 0x0000005000007945 */ /* 0x000fe20003800000 */
[----:B------:R-:W1:Y:S01]  /*14b20*/  SYNCS.PHASECHK.TRANS64.TRYWAIT P0, [R22+URZ+0x2d820], R3 ;  /* 0x02d82003160075a7 */ /* 0x000e62000800017f */
[----:B--2---:R-:W-:-:S05]  /*14b30*/  VIADD R0, R2, 0xfffffffe ;  /* 0xfffffffe02007836 */ /* 0x004fca0000000000 */
[----:B------:R-:W-:Y:S01]  /*14b40*/  ISETP.GE.AND P1, PT, R0, R29, PT ;  /* 0x0000001d0000720c */ /* 0x000fe20003f26270 */
[----:B01----:R-:W-:-:S12]  /*14b50*/  @!P0 BRA `(.L_x_1201) ;  /* 0x0000004400708947 */ /* 0x003fd80003800000 */
.L_x_1316:
[----:B------:R-:W-:Y:S05]  /*14b60*/  BSYNC B0 ;  /* 0x0000000000007941 */ /* 0x000fea0003800000 */
.L_x_1200:
[----:B------:R-:W-:Y:S04]  /*14b70*/  BSSY B0, `(.L_x_1202) ;  /* 0x0000228000007945 */ /* 0x000fe80003800000 */
[----:B------:R-:W-:Y:S05]  /*14b80*/  @!P1 BRA `(.L_x_1203) ;  /* 0x0000002000989947 */ /* 0x000fea0003800000 */
[----:B------:R-:W0:Y:S01]  /*14b90*/  LDL R2, [R1+0x8] ;  /* 0x0000080001027983 */ /* 0x000e220000100800 */
[----:B------:R-:W-:Y:S01]  /*14ba0*/  LOP3.LUT R6, RZ, R29, RZ, 0x33, !PT ;  /* 0x0000001dff067212 */ /* 0x000fe200078e33ff */
[----:B------:R-:W-:Y:S01]  /*14bb0*/  BSSY B2, `(.L_x_1204) ;  /* 0x00000bb000027945 */ /* 0x000fe20003800000 */
[----:B0-----:R-:W-:-:S05]  /*14bc0*/  IMAD.MOV R3, RZ, RZ, -R2 ;  /* 0x000000ffff037224 */ /* 0x001fca00078e0a02 */
[----:B------:R-:W-:-:S05]  /*14bd0*/  VIADDMNMX R6, R3, 0x1, R6, !PT ;  /* 0x0000000103067846 */ /* 0x000fca0007800106 */
        /* <DEDUP_REMOVED lines=35> */
.L_x_1208:
[----:B------:R-:W-:Y:S01]  /*14e10*/  IMAD R3, R7, 0x8, R22 ;  /* 0x0000000807037824 */ /* 0x000fe200078e0216 */
[----:B------:R-:W-:Y:S01]  /*14e20*/  SHF.L.U32 R2, R9, 0x1f, RZ ;  /* 0x0000001f09027819 */ /* 0x000fe200000006ff */
[----:B------:R-:W-:Y:S03]  /*14e30*/  BSSY B3, `(.L_x_1209) ;  /* 0x0000003000037945 */ /* 0x000fe60003800000 */
[----:B------:R-:W1:Y:S02]  /*14e40*/  SYNCS.PHASECHK.TRANS64.TRYWAIT P0, [R3+URZ+0x2d840], R2 ;  /* 0x02d84002030075a7 */ /* 0x000e64000800017f */
[----:B-1----:R-:W-:Y:S05]  /*14e50*/  @!P0 BRA `(.L_x_1210) ;  /* 0x0000004000c48947 */ /* 0x002fea0003800000 */
.L_x_1317:
[----:B------:R-:W-:Y:S05]  /*14e60*/  BSYNC B3 ;  /* 0x0000000000037941 */ /* 0x000fea0003800000 */
.L_x_1209:
        /* <DEDUP_REMOVED lines=12> */
.L_x_1212:
[----:B------:R-:W-:Y:S05]  /*14f30*/  BSYNC B3 ;  /* 0x0000000000037941 */ /* 0x000fea0003800000 */
.L_x_1211:
        /* <DEDUP_REMOVED lines=11> */
.L_x_1213:
        /* <DEDUP_REMOVED lines=16> */
.L_x_1214:
        /* <DEDUP_REMOVED lines=16> */
.L_x_1215:
        /* <DEDUP_REMOVED lines=15> */
.L_x_1318:
[----:B------:R-:W-:Y:S05]  /*152e0*/  BSYNC B3 ;  /* 0x0000000000037941 */ /* 0x000fea0003800000 */
.L_x_1216:
        /* <DEDUP_REMOVED lines=12> */
.L_x_1219:
[----:B------:R-:W-:Y:S05]  /*153b0*/  BSYNC B3 ;  /* 0x0000000000037941 */ /* 0x000fea0003800000 */
.L_x_1218:
        /* <DEDUP_REMOVED lines=11> */
.L_x_1220:
        /* <DEDUP_REMOVED lines=15> */
.L_x_1221:
        /* <DEDUP_REMOVED lines=15> */
.L_x_1222:
        /* <DEDUP_REMOVED lines=12> */
.L_x_1207:
[----:B------:R-:W-:Y:S05]  /*15710*/  BSYNC B1 ;  /* 0x0000000000017941 */ /* 0x000fea0003800000 */
.L_x_1206:
[----:B------:R-:W2:Y:S01]  /*15720*/  LDL R0, [R1+0x8] ;  /* 0x0000080001007983 */ /* 0x000ea20000100800 */
[----:B------:R-:W-:Y:S02]  /*15730*/  IMAD.MOV.U32 R23, RZ, RZ, R7 ;  /* 0x000000ffff177224 */ /* 0x000fe400078e0007 */
[----:B------:R-:W-:Y:S02]  /*15740*/  IMAD.MOV.U32 R26, RZ, RZ, R9 ;  /* 0x000000ffff1a7224 */ /* 0x000fe400078e0009 */
[----:B--2---:R-:W-:-:S07]  /*15750*/  VIADD R0, R0, 0xfffffffd ;  /* 0xfffffffd00007836 */ /* 0x004fce0000000000 */
.L_x_1205:
[----:B------:R-:W-:Y:S05]  /*15760*/  BSYNC B2 ;  /* 0x0000000000027941 */ /* 0x000fea0003800000 */
.L_x_1204:
[----:B------:R-:W2:Y:S01]  /*15770*/  LDL.LU R2, [R1+0x8] ;  /* 0x0000080001027983 */ /* 0x000ea20000300800 */
[----:B------:R-:W-:Y:S01]  /*15780*/  VIADD R6, R6, 0xfffffffe ;  /* 0xfffffffe06067836 */ /* 0x000fe20000000000 */
[----:B--2---:R-:W-:-:S04]  /*15790*/  LOP3.LUT R3, RZ, R2, RZ, 0x33, !PT ;  /* 0x00000002ff037212 */ /* 0x004fc800078e33ff */
[----:B------:R-:W-:-:S13]  /*157a0*/  ISETP.NE.AND P0, PT, R6, R3, PT ;  /* 0x000000030600720c */ /* 0x000fda0003f05270 */
[----:B------:R-:W-:Y:S05]  /*157b0*/  @!P0 BRA `(.L_x_1203) ;  /* 0x00000014008c8947 */ /* 0x000fea0003800000 */
[----:B------:R-:W-:-:S07]  /*157c0*/  IMAD.MOV.U32 R4, RZ, RZ, R17 ;  /* 0x000000ffff047224 */ /* 0x000fce00078e0011 */
.L_x_1257:
[----:B------:R-:W2:Y:S01]  /*157d0*/  LDL R2, [R1] ;  /* 0x0000000001027983 */ /* 0x000ea20000100800 */
        /* <DEDUP_REMOVED lines=31> */
.L_x_1225:
[----:B------:R-:W-:Y:S01]  /*159d0*/  IMAD R3, R6, 0x8, R22 ;  /* 0x0000000806037824 */ /* 0x000fe200078e0216 */
[----:B------:R-:W-:Y:S01]  /*159e0*/  SHF.L.U32 R2, R7, 0x1f, RZ ;  /* 0x0000001f07027819 */ /* 0x000fe200000006ff */
[----:B------:R-:W-:Y:S03]  /*159f0*/  BSSY B2, `(.L_x_1226) ;  /* 0x0000003000027945 */ /* 0x000fe60003800000 */
[----:B------:R-:W1:Y:S02]  /*15a00*/  SYNCS.PHASECHK.TRANS64.TRYWAIT P0, [R3+URZ+0x2d840], R2 ;  /* 0x02d84002030075a7 */ /* 0x000e64000800017f */
[----:B-1----:R-:W-:Y:S05]  /*15a10*/  @!P0 BRA `(.L_x_1227) ;  /* 0x0000003400fc8947 */ /* 0x002fea0003800000 */
.L_x_1319:
[----:B------:R-:W-:Y:S05]  /*15a20*/  BSYNC B2 ;  /* 0x0000000000027941 */ /* 0x000fea0003800000 */
.L_x_1226:
        /* <DEDUP_REMOVED lines=12> */
.L_x_1229:
[----:B------:R-:W-:Y:S05]  /*15af0*/  BSYNC B2 ;  /* 0x0000000000027941 */ /* 0x000fea0003800000 */
.L_x_1228:
        /* <DEDUP_REMOVED lines=11> */
.L_x_1230:
        /* <DEDUP_REMOVED lines=16> */
.L_x_1231:
        /* <DEDUP_REMOVED lines=16> */
.L_x_1232:
        /* <DEDUP_REMOVED lines=15> */
.L_x_1320:
[----:B------:R-:W-:Y:S05]  /*15ea0*/  BSYNC B2 ;  /* 0x0000000000027941 */ /* 0x000fea0003800000 */
.L_x_1233:
        /* <DEDUP_REMOVED lines=11> */
.L_x_1236:
[----:B------:R-:W-:Y:S05]  /*15f60*/  BSYNC B2 ;  /* 0x0000000000027941 */ /* 0x000fea0003800000 */
.L_x_1235:
        /* <DEDUP_REMOVED lines=10> */
.L_x_1237:
        /* <DEDUP_REMOVED lines=15> */
.L_x_1238:
        /* <DEDUP_REMOVED lines=15> */
.L_x_1239:
        /* <DEDUP_REMOVED lines=12> */
.L_x_1224:
[----:B------:R-:W-:Y:S05]  /*162b0*/  BSYNC B1 ;  /* 0x0000000000017941 */ /* 0x000fea0003800000 */
.L_x_1223:
[----:B------:R-:W2:Y:S01]  /*162c0*/  LDL R2, [R1] ;  /* 0x0000000001027983 */ /* 0x000ea20000100800 */
[----:B------:R-:W-:Y:S01]  /*162d0*/  VIADD R23, R6, 0x1 ;  /* 0x0000000106177836 */ /* 0x000fe20000000000 */
[----:B------:R-:W-:Y:S01]  /*162e0*/  BSSY B1, `(.L_x_1240) ;  /* 0x00000ad000017945 */ /* 0x000fe20003800000 */
[----:B------:R-:W-:-:S03]  /*162f0*/  VIADD R9, R0, 0xffffffff ;  /* 0xffffffff00097836 */ /* 0x000fc60000000000 */
        /* <DEDUP_REMOVED lines=28> */
.L_x_1242:
[----:B------:R-:W-:Y:S01]  /*164c0*/  IMAD R2, R23, 0x8, R22 ;  /* 0x0000000817027824 */ /* 0x000fe200078e0216 */
[----:B------:R-:W-:Y:S01]  /*164d0*/  SHF.L.U32 R3, R26, 0x1f, RZ ;  /* 0x0000001f1a037819 */ /* 0x000fe200000006ff */
[----:B------:R-:W-:Y:S03]  /*164e0*/  BSSY B2, `(.L_x_1243) ;  /* 0x0000003000027945 */ /* 0x000fe60003800000 */
[----:B------:R-:W1:Y:S02]  /*164f0*/  SYNCS.PHASECHK.TRANS64.TRYWAIT P0, [R2+URZ+0x2d840], R3 ;  /* 0x02d84003020075a7 */ /* 0x000e64000800017f */
[----:B-1----:R-:W-:Y:S05]  /*16500*/  @!P0 BRA `(.L_x_1244) ;  /* 0x0000002c00688947 */ /* 0x002fea0003800000 */
.L_x_1321:
[----:B------:R-:W-:Y:S05]  /*16510*/  BSYNC B2 ;  /* 0x0000000000027941 */ /* 0x000fea0003800000 */
.L_x_1243:
        /* <DEDUP_REMOVED lines=12> */
.L_x_1246:
[----:B------:R-:W-:Y:S05]  /*165e0*/  BSYNC B2 ;  /* 0x0000000000027941 */ /* 0x000fea0003800000 */
.L_x_1245:
        /* <DEDUP_REMOVED lines=12> */
.L_x_1247:
        /* <DEDUP_REMOVED lines=16> */
.L_x_1248:
        /* <DEDUP_REMOVED lines=16> */
.L_x_1249:
        /* <DEDUP_REMOVED lines=15> */
.L_x_1322:
[----:B------:R-:W-:Y:S05]  /*169a0*/  BSYNC B2 ;  /* 0x0000000000027941 */ /* 0x000fea0003800000 */
.L_x_1250:
        /* <DEDUP_REMOVED lines=11> */
.L_x_1253:
[----:B------:R-:W-:Y:S05]  /*16a60*/  BSYNC B2 ;  /* 0x0000000000027941 */ /* 0x000fea0003800000 */
.L_x_1252:
        /* <DEDUP_REMOVED lines=10> */
.L_x_1254:
        /* <DEDUP_REMOVED lines=15> */
.L_x_1255:
        /* <DEDUP_REMOVED lines=15> */
.L_x_1256:
        /* <DEDUP_REMOVED lines=12> */
.L_x_1241:
[----:B------:R-:W-:Y:S05]  /*16db0*/  BSYNC B1 ;  /* 0x0000000000017941 */ /* 0x000fea0003800000 */
.L_x_1240:
[----:B------:R-:W-:Y:S01]  /*16dc0*/  ISETP.GT.AND P0, PT, R9, R29, PT ;  /* 0x0000001d0900720c */ /* 0x000fe20003f04270 */
[----:B------:R-:W-:-:S12]  /*16dd0*/  VIADD R0, R0, 0xfffffffe ;  /* 0xfffffffe00007836 */ /* 0x000fd80000000000 */
[----:B------:R-:W-:Y:S05]  /*16de0*/  @P0 BRA `(.L_x_1257) ;  /* 0xffffffe800780947 */ /* 0x000fea000383ffff */
.L_x_1203:
[----:B------:R-:W-:Y:S05]  /*16df0*/  BSYNC B0 ;  /* 0x0000000000007941 */ /* 0x000fea0003800000 */
.L_x_1202:
        /* <DEDUP_REMOVED lines=17> */
.L_x_1259:
[----:B------:R-:W-:Y:S05]  /*16f10*/  BSYNC B0 ;  /* 0x0000000000007941 */ /* 0x000fea0003800000 */
.L_x_1258:
[----:B------:R-:W2:Y:S01]  /*16f20*/  LDL R0, [R1] ;  /* 0x0000000001007983 */ /* 0x000ea20000100800 */
[----:B------:R-:W-:Y:S01]  /*16f30*/  BSSY B0, `(.L_x_1260) ;  /* 0x0000046000007945 */ /* 0x000fe20003800000 */
[----:B--2---:R-:W-:-:S13]  /*16f40*/  LOP3.LUT P0, RZ, R0, 0x1, RZ, 0xc0, !PT ;  /* 0x0000000100ff7812 */ /* 0x004fda000780c0ff */
[----:B------:R-:W-:Y:S05]  /*16f50*/  @!P0 BRA `(.L_x_1261) ;  /* 0x00000004000c8947 */ /* 0x000fea0003800000 */
[----:B0-----:R-:W-:Y:S01]  /*16f60*/  IMAD R3, R23, 0x8, R22 ;  /* 0x0000000817037824 */ /* 0x001fe200078e0216 */
[----:B------:R-:W-:Y:S01]  /*16f70*/  SHF.L.U32 R0, R26, 0x1f, RZ ;  /* 0x0000001f1a007819 */ /* 0x000fe200000006ff */
[----:B------:R-:W-:Y:S01]  /*16f80*/  BSSY B1, `(.L_x_1262) ;  /* 0x0000004000017945 */ /* 0x000fe20003800000 */
[----:B------:R-:W-:Y:S02]  /*16f90*/  ISETP.NE.AND P1, PT, R6, RZ, PT ;  /* 0x000000ff0600720c */ /* 0x000fe40003f25270 */
[----:B------:R-:W0:Y:S02]  /*16fa0*/  SYNCS.PHASECHK.TRANS64.TRYWAIT P0, [R3+URZ+0x2d860], R0 ;  /* 0x02d86000030075a7 */ /* 0x000e24000800017f */
[----:B0-----:R-:W-:Y:S09]  /*16fb0*/  @!P0 BRA `(.L_x_1263) ;  /* 0x0000002000e48947 */ /* 0x001ff20003800000 */
.L_x_1323:
[----:B------:R-:W-:Y:S05]  /*16fc0*/  BSYNC B1 ;  /* 0x0000000000017941 */ /* 0x000fea0003800000 */
.L_x_1262:
        /* <DEDUP_REMOVED lines=9> */
.L_x_1265:
[----:B------:R-:W-:Y:S05]  /*17060*/  BSYNC B1 ;  /* 0x0000000000017941 */ /* 0x000fea0003800000 */
.L_x_1264:
[----:B0-----:R-:W-:Y:S01]  /*17070*/  IMAD R0, R23, 0x6000, R22 ;  /* 0x0000600017007824 */ /* 0x001fe200078e0216 */
        /* <DEDUP_REMOVED lines=9> */
.L_x_1266:
        /* <DEDUP_REMOVED lines=15> */
.L_x_1267:
        /* <DEDUP_REMOVED lines=15> */
.L_x_1268:
        /* <DEDUP_REMOVED lines=10> */
.L_x_1261:
[----:B------:R-:W-:Y:S05]  /*17390*/  BSYNC B0 ;  /* 0x0000000000007941 */ /* 0x000fea0003800000 */
.L_x_1260:
[----:B------:R-:W-:-:S05]  /*173a0*/  VIADD R23, R23, 0x1 ;  /* 0x0000000117177836 */ /* 0x000fca0000000000 */
[----:B------:R-:W-:-:S04]  /*173b0*/  ISETP.NE.AND P0, PT, R23, 0x2, PT ;  /* 0x000000021700780c */ /* 0x000fc80003f05270 */
[----:B0-----:R-:W-:Y:S02]  /*173c0*/  SEL R3, RZ, 0x1, P0 ;  /* 0x00000001ff037807 */ /* 0x001fe40000000000 */
[----:B------:R-:W-:Y:S02]  /*173d0*/  SEL R23, R23, RZ, P0 ;  /* 0x000000ff17177207 */ /* 0x000fe40000000000 */
[----:B------:R-:W-:-:S07]  /*173e0*/  LOP3.LUT R26, R26, R3, RZ, 0x3c, !PT ;  /* 0x000000031a1a7212 */ /* 0x000fce00078e3cff */
.L_x_1184:
[----:B------:R-:W-:Y:S05]  /*173f0*/  BSYNC B7 ;  /* 0x0000000000077941 */ /* 0x000fea0003800000 */
.L_x_1182:
[----:B------:R-:W2:Y:S02]  /*17400*/  LDL R0, [R1] ;  /* 0x0000000001007983 */ /* 0x000ea40000100800 */
        /* <DEDUP_REMOVED lines=11> */
.L_x_1269:
[----:B------:R-:W2:Y:S01]  /*174c0*/  S2R R0, SR_TID.X ;  /* 0x0000000000007919 */ /* 0x000ea20000002100 */
[----:B------:R-:W-:Y:S01]  /*174d0*/  UMOV UR4, 0xffffffff ;  /* 0xffffffff00047882 */ /* 0x000fe20000000000 */
[----:B--2---:R-:W-:-:S04]  /*174e0*/  LOP3.LUT R8, R0, 0x1f, RZ, 0xc0, !PT ;  /* 0x0000001f00087812 */ /* 0x004fc800078ec0ff */
[----:B------:R-:W-:Y:S01]  /*174f0*/  ISETP.NE.AND P0, PT, R8, 0x1f, PT ;  /* 0x0000001f0800780c */ /* 0x000fe20003f05270 */
[----:B------:R-:W-:-:S12]  /*17500*/  BRA.DIV UR4, `(.L_x_1271) ;  /* 0x0000001e04a47947 */ /* 0x000fd8000b800000 */
[----:B------:R-:W-:Y:S01]  /*17510*/  IMAD.IADD R5, R19, 0x1, R8 ;  /* 0x0000000113057824 */ /* 0x000fe200078e0208 */
[----:B------:R-:W-:-:S04]  /*17520*/  ULDC UR4, c[0x0][0xc3c] ;  /* 0x00030f0000047ab9 */ /* 0x000fc80000000800 */
[----:B------:R-:W-:-:S13]  /*17530*/  ISETP.GE.OR P1, PT, R5, UR4, !P0 ;  /* 0x0000000405007c0c */ /* 0x000fda000c726670 */
[----:B------:R-:W2:Y:S02]  /*17540*/  @!P1 LDC.64 R2, c[0x0][0xc80] ;  /* 0x00032000ff029b82 */ /* 0x000ea40000000a00 */
[----:B--2---:R-:W-:-:S06]  /*17550*/  @!P1 IMAD.WIDE R2, R5, 0x4, R2 ;  /* 0x0000000405029825 */ /* 0x004fcc00078e0202 */
[----:B------:R-:W2:Y:S01]  /*17560*/  @!P1 LDG.E R2, desc[UR50][R2.64] ;  /* 0x0000003202029981 */ /* 0x000ea2000c1e1900 */
[----:B------:R-:W-:Y:S01]  /*17570*/  IMAD.MOV.U32 R17, RZ, RZ, RZ ;  /* 0x000000ffff117224 */ /* 0x000fe200078e00ff */
[C---:B------:R-:W-:Y:S02]  /*17580*/  ISETP.GE.U32.AND P2, PT, R8.reuse, 0x2, PT ;  /* 0x000000020800780c */ /* 0x040fe40003f46070 */
[C---:B------:R-:W-:Y:S01]  /*17590*/  ISETP.GE.U32.AND P3, PT, R8.reuse, 0x4, PT ;  /* 0x000000040800780c */ /* 0x040fe20003f66070 */
[----:B------:R-:W-:Y:S01]  /*175a0*/  SHFL.IDX PT, R0, R16, RZ, 0x1f ;  /* 0x00001fff10007589 */ /* 0x000fe200000e0000 */
[C---:B------:R-:W-:Y:S02]  /*175b0*/  ISETP.GE.U32.AND P4, PT, R8.reuse, 0x8, PT ;  /* 0x000000080800780c */ /* 0x040fe40003f86070 */
[C---:B------:R-:W-:Y:S01]  /*175c0*/  ISETP.GE.U32.AND P5, PT, R8.reuse, 0x10, PT ;  /* 0x000000100800780c */ /* 0x040fe20003fa6070 */
[----:B--2---:R-:W-:Y:S01]  /*175d0*/  @!P1 IMAD.MOV.U32 R17, RZ, RZ, R2 ;  /* 0x000000ffff119224 */ /* 0x004fe200078e0002 */
[----:B------:R-:W-:-:S04]  /*175e0*/  ISETP.NE.AND P1, PT, R8, RZ, PT ;  /* 0x000000ff0800720c */ /* 0x000fc80003f25270 */
[----:B------:R-:W2:Y:S02]  /*175f0*/  SHFL.UP PT, R14, R17, 0x1, RZ ;  /* 0x04200000110e7989 */ /* 0x000ea400000e00ff */
[----:B--2---:R-:W-:-:S05]  /*17600*/  SEL R4, R14, RZ, P1 ;  /* 0x000000ff0e047207 */ /* 0x004fca0000800000 */
[----:B------:R-:W-:-:S05]  /*17610*/  IMAD.IADD R4, R17, 0x1, R4 ;  /* 0x0000000111047824 */ /* 0x000fca00078e0204 */
[----:B------:R-:W2:Y:S02]  /*17620*/  SHFL.UP PT, R14, R4, 0x2, RZ ;  /* 0x04400000040e7989 */ /* 0x000ea400000e00ff */
[----:B--2---:R-:W-:-:S05]  /*17630*/  SEL R5, R14, RZ, P2 ;  /* 0x000000ff0e057207 */ /* 0x004fca0001000000 */
[----:B------:R-:W-:Y:S02]  /*17640*/  IMAD.IADD R6, R4, 0x1, R5 ;  /* 0x0000000104067824 */ /* 0x000fe400078e0205 */
[----:B------:R-:W-:Y:S04]  /*17650*/  SHFL.IDX PT, R5, R16, 0x1, 0x1f ;  /* 0x00201f0010057f89 */ /* 0x000fe800000e0000 */
[----:B------:R-:W2:Y:S02]  /*17660*/  SHFL.UP PT, R14, R6, 0x4, RZ ;  /* 0x04800000060e7989 */ /* 0x000ea400000e00ff */
[----:B--2---:R-:W-:-:S05]  /*17670*/  SEL R3, R14, RZ, P3 ;  /* 0x000000ff0e037207 */ /* 0x004fca0001800000 */
[----:B------:R-:W-:-:S05]  /*17680*/  IMAD.IADD R2, R6, 0x1, R3 ;  /* 0x0000000106027824 */ /* 0x000fca00078e0203 */
[----:B------:R-:W2:Y:S02]  /*17690*/  SHFL.UP PT, R14, R2, 0x8, RZ ;  /* 0x05000000020e7989 */ /* 0x000ea400000e00ff */
[----:B--2---:R-:W-:-:S05]  /*176a0*/  SEL R3, R14, RZ, P4 ;  /* 0x000000ff0e037207 */ /* 0x004fca0002000000 */
[----:B------:R-:W-:-:S05]  /*176b0*/  IMAD.IADD R3, R2, 0x1, R3 ;  /* 0x0000000102037824 */ /* 0x000fca00078e0203 */
[----:B------:R-:W2:Y:S02]  /*176c0*/  SHFL.UP PT, R14, R3, 0x10, RZ ;  /* 0x06000000030e7989 */ /* 0x000ea400000e00ff */
[----:B--2---:R-:W-:-:S05]  /*176d0*/  SEL R14, R14, RZ, P5 ;  /* 0x000000ff0e0e7207 */ /* 0x004fca0002800000 */
[----:B------:R-:W-:-:S05]  /*176e0*/  IMAD.IADD R3, R3, 0x1, R14 ;  /* 0x0000000103037824 */ /* 0x000fca00078e020e */
[----:B------:R2:W3:Y:S02]  /*176f0*/  SHFL.IDX PT, R14, R3, 0x1f, 0x1f ;  /* 0x03e01f00030e7f89 */ /* 0x0004e400000e0000 */
.L_x_1333:
[----:B------:R-:W-:Y:S02]  /*17700*/  ULDC UR4, c[0x0][0xc38] ;  /* 0x00030e0000047ab9 */ /* 0x000fe40000000800 */
[----:B------:R-:W-:-:S04]  /*17710*/  IMAD.U32 R4, RZ, RZ, UR4 ;  /* 0x00000004ff047e24 */ /* 0x000fc8000f8e00ff */
[----:B---3--:R-:W-:-:S04]  /*17720*/  IMAD R14, R14, R4, RZ ;  /* 0x000000040e0e7224 */ /* 0x008fc800078e02ff */
[----:B------:R-:W-:-:S05]  /*17730*/  IMAD.IADD R5, R5, 0x1, R14 ;  /* 0x0000000105057824 */ /* 0x000fca00078e020e */
[----:B------:R-:W-:-:S13]  /*17740*/  ISETP.GT.AND P6, PT, R5, R0, PT ;  /* 0x000000000500720c */ /* 0x000fda0003fc4270 */
[----:B------:R-:W-:Y:S05]  /*17750*/  @P6 BRA `(.L_x_1272) ;  /* 0x00000000009c6947 */ /* 0x000fea0003800000 */
.L_x_1277:
[----:B------:R-:W3:Y:S01]  /*17760*/  LDC R2, c[0x0][0xc3c] ;  /* 0x00030f00ff027b82 */ /* 0x000ee20000000800 */
[----:B------:R-:W-:-:S05]  /*17770*/  VIADD R19, R19, 0x1f ;  /* 0x0000001f13137836 */ /* 0x000fca0000000000 */
[----:B---3--:R-:W-:-:S13]  /*17780*/  ISETP.GE.AND P6, PT, R19, R2, PT ;  /* 0x000000021300720c */ /* 0x008fda0003fc6270 */
[----:B------:R-:W-:Y:S05]  /*17790*/  @P6 BRA `(.L_x_1273) ;  /* 0x0000000400d06947 */ /* 0x000fea0003800000 */
[----:B--2---:R-:W2:Y:S01]  /*177a0*/  S2R R3, SR_TID.X ;  /* 0x0000000000037919 */ /* 0x004ea20000002100 */
[----:B------:R-:W-:Y:S01]  /*177b0*/  BSSY B0, `(.L_x_1274) ;  /* 0x0000009000007945 */ /* 0x000fe20003800000 */
[----:B------:R-:W-:Y:S01]  /*177c0*/  IMAD.MOV.U32 R17, RZ, RZ, RZ ;  /* 0x000000ffff117224 */ /* 0x000fe200078e00ff */
[----:B--2---:R-:W-:-:S05]  /*177d0*/  LOP3.LUT R3, R3, 0x1f, RZ, 0xc0, !PT ;  /* 0x0000001f03037812 */ /* 0x004fca00078ec0ff */
[----:B------:R-:W-:-:S05]  /*177e0*/  IMAD.IADD R7, R19, 0x1, R3 ;  /* 0x0000000113077824 */ /* 0x000fca00078e0203 */
[----:B------:R-:W-:-:S13]  /*177f0*/  ISETP.GE.OR P6, PT, R7, R2, !P0 ;  /* 0x000000020700720c */ /* 0x000fda00047c6670 */
[----:B------:R-:W-:Y:S05]  /*17800*/  @P6 BRA `(.L_x_1275) ;  /* 0x00000000000c6947 */ /* 0x000fea0003800000 */
[----:B------:R-:W2:Y:S02]  /*17810*/  LDC.64 R2, c[0x0][0xc80] ;  /* 0x00032000ff027b82 */ /* 0x000ea40000000a00 */
[----:B--2---:R-:W-:-:S05]  /*17820*/  IMAD.WIDE R2, R7, 0x4, R2 ;  /* 0x0000000407027825 */ /* 0x004fca00078e0202 */
[----:B------:R2:W5:Y:S02]  /*17830*/  LDG.E R17, desc[UR50][R2.64] ;  /* 0x0000003202117981 */ /* 0x000564000c1e1900 */
.L_x_1275:
[----:B------:R-:W-:Y:S05]  /*17840*/  BSYNC B0 ;  /* 0x0000000000007941 */ /* 0x000fea0003800000 */
.L_x_1274:
[----:B------:R-:W-:-:S03]  /*17850*/  UMOV UR4, 0xffffffff ;  /* 0xffffffff00047882 */ /* 0x000fc60000000000 */
[----:B------:R-:W-:Y:S05]  /*17860*/  BRA.DIV UR4, `(.L_x_1276) ;  /* 0x0000001e04f07947 */ /* 0x000fea000b800000 */
[----:B-----5:R-:W3:Y:S02]  /*17870*/  SHFL.UP PT, R14, R17, 0x1, RZ ;  /* 0x04200000110e7989 */ /* 0x020ee400000e00ff */
[----:B---3--:R-:W-:-:S05]  /*17880*/  SEL R14, R14, RZ, P1 ;  /* 0x000000ff0e0e7207 */ /* 0x008fca0000800000 */
[----:B------:R-:W-:-:S05]  /*17890*/  IMAD.IADD R13, R17, 0x1, R14 ;  /* 0x00000001110d7824 */ /* 0x000fca00078e020e */
        /* <DEDUP_REMOVED lines=13> */
.L_x_1341:
[----:B------:R-:W-:Y:S02]  /*17970*/  ULDC UR4, c[0x0][0xc38] ;  /* 0x00030e0000047ab9 */ /* 0x000fe40000000800 */
[----:B------:R-:W-:-:S04]  /*17980*/  IMAD.U32 R4, RZ, RZ, UR4 ;  /* 0x00000004ff047e24 */ /* 0x000fc8000f8e00ff */
[----:B---3--:R-:W-:-:S04]  /*17990*/  IMAD R14, R14, R4, RZ ;  /* 0x000000040e0e7224 */ /* 0x008fc800078e02ff */
[----:B------:R-:W-:-:S05]  /*179a0*/  IMAD.IADD R5, R14, 0x1, R5 ;  /* 0x000000010e057824 */ /* 0x000fca00078e0205 */
[----:B------:R-:W-:-:S13]  /*179b0*/  ISETP.GT.AND P6, PT, R5, R0, PT ;  /* 0x000000000500720c */ /* 0x000fda0003fc4270 */
[----:B------:R-:W-:Y:S05]  /*179c0*/  @!P6 BRA `(.L_x_1277) ;  /* 0xfffffffc0064e947 */ /* 0x000fea000383ffff */
.L_x_1272:
[----:B------:R-:W-:Y:S01]  /*179d0*/  IMAD.IADD R16, R5, 0x1, -R14 ;  /* 0x0000000105107824 */ /* 0x000fe200078e0a0e */
[----:B------:R-:W-:-:S03]  /*179e0*/  UMOV UR4, 0xffffffff ;  /* 0xffffffff00047882 */ /* 0x000fc60000000000 */
[----:B------:R-:W-:-:S05]  /*179f0*/  IMAD R5, R3, R4, R16 ;  /* 0x0000000403057224 */ /* 0x000fca00078e0210 */
[----:B------:R-:W-:Y:S01]  /*17a00*/  ISETP.GT.AND P6, PT, R5, R0, PT ;  /* 0x000000000500720c */ /* 0x000fe20003fc4270 */
[----:B------:R-:W-:-:S12]  /*17a10*/  BRA.DIV UR4, `(.L_x_1278) ;  /* 0x0000002204407947 */ /* 0x000fd8000b800000 */
[----:B------:R-:W-:-:S04]  /*17a20*/  VOTE.ANY R2, PT, !P6 ;  /* 0x0000000000027806 */ /* 0x000fc800070e0100 */
[----:B------:R-:W3:Y:S02]  /*17a30*/  POPC R6, R2 ;  /* 0x0000000200067309 */ /* 0x000ee40000000000 */
[----:B---3--:R3:W4:Y:S02]  /*17a40*/  SHFL.IDX PT, R17, R17, R6, 0x1f ;  /* 0x00001f0611117589 */ /* 0x00872400000e0000 */
.L_x_1345:
[----:B------:R-:W-:Y:S01]  /*17a50*/  ISETP.NE.AND P0, PT, R2, RZ, PT ;  /* 0x000000ff0200720c */ /* 0x000fe20003f05270 */
[----:B------:R-:W-:-:S12]  /*17a60*/  IMAD.MOV.U32 R14, RZ, RZ, RZ ;  /* 0x000000ffff0e7224 */ /* 0x000fd800078e00ff */
[----:B------:R-:W-:Y:S05]  /*17a70*/  @!P0 BRA `(.L_x_1279) ;  /* 0x0000000000108947 */ /* 0x000fea0003800000 */
[----:B------:R-:W-:Y:S01]  /*17a80*/  UMOV UR4, 0xffffffff ;  /* 0xffffffff00047882 */ /* 0x000fe20000000000 */
[----:B------:R-:W-:Y:S02]  /*17a90*/  VIADD R12, R6, 0xffffffff ;  /* 0xffffffff060c7836 */ /* 0x000fe40000000000 */
[----:B------:R-:W-:Y:S05]  /*17aa0*/  BRA.DIV UR4, `(.L_x_1280) ;  /* 0x0000002204647947 */ /* 0x000fea000b800000 */
[----:B------:R0:W0:Y:S02]  /*17ab0*/  SHFL.IDX PT, R14, R3, R12, 0x1f ;  /* 0x00001f0c030e7589 */ /* 0x00002400000e0000 */
.L_x_1279:
[----:B0-2---:R-:W0:Y:S01]  /*17ac0*/  LDC.64 R2, c[0x0][0xc90] ;  /* 0x00032400ff027b82 */ /* 0x005e220000000a00 */
[----:B------:R-:W-:-:S04]  /*17ad0*/  IMAD.IADD R19, R6, 0x1, R19 ;  /* 0x0000000106137824 */ /* 0x000fc800078e0213 */
[----:B0-----:R-:W-:-:S05]  /*17ae0*/  IMAD.WIDE R2, R19, 0x4, R2 ;  /* 0x0000000413027825 */ /* 0x001fca00078e0202 */
[----:B---3--:R0:W4:Y:S01]  /*17af0*/  LDG.E R6, desc[UR50][R2.64] ;  /* 0x0000003202067981 */ /* 0x008122000c1e1900 */
[----:B------:R-:W-:-:S04]  /*17b00*/  IMAD R16, R14, R4, R16 ;  /* 0x000000040e107224 */ /* 0x000fc800078e0210 */
[----:B------:R-:W-:Y:S02]  /*17b10*/  IMAD.IADD R0, R0, 0x1, -R16 ;  /* 0x0000000100007824 */ /* 0x000fe400078e0a10 */
[----:B0-----:R-:W-:Y:S02]  /*17b20*/  IMAD.MOV.U32 R2, RZ, RZ, RZ ;  /* 0x000000ffff027224 */ /* 0x001fe400078e00ff */
[----:B----4-:R-:W-:-:S05]  /*17b30*/  IMAD R5, R17, R6, RZ ;  /* 0x0000000611057224 */ /* 0x010fca00078e02ff */
[----:B------:R-:W-:-:S04]  /*17b40*/  IABS R7, R5 ;  /* 0x0000000500077213 */ /* 0x000fc80000000000 */
[----:B------:R-:W0:Y:S08]  /*17b50*/  I2F.RP R8, R7 ;  /* 0x0000000700087306 */ /* 0x000e300000209400 */
[----:B0-----:R-:W1:Y:S02]  /*17b60*/  MUFU.RCP R8, R8 ;  /* 0x0000000800087308 */ /* 0x001e640000001000 */
[----:B-1----:R-:W-:Y:S01]  /*17b70*/  VIADD R9, R8, 0xffffffe ;  /* 0x0ffffffe08097836 */ /* 0x002fe20000000000 */
[----:B------:R-:W-:-:S05]  /*17b80*/  IABS R8, R5 ;  /* 0x0000000500087213 */ /* 0x000fca0000000000 */
[----:B------:R-:W0:Y:S01]  /*17b90*/  F2I.FTZ.U32.TRUNC.NTZ R3, R9 ;  /* 0x0000000900037305 */ /* 0x000e22000021f000 */
[----:B------:R-:W-:Y:S02]  /*17ba0*/  IMAD.MOV R8, RZ, RZ, -R8 ;  /* 0x000000ffff087224 */ /* 0x000fe400078e0a08 */
[----:B0-----:R-:W-:-:S04]  /*17bb0*/  IMAD.MOV R10, RZ, RZ, -R3 ;  /* 0x000000ffff0a7224 */ /* 0x001fc800078e0a03 */
[----:B------:R-:W-:-:S04]  /*17bc0*/  IMAD R11, R10, R7, RZ ;  /* 0x000000070a0b7224 */ /* 0x000fc800078e02ff */
[----:B------:R-:W-:Y:S01]  /*17bd0*/  IMAD.HI.U32 R2, R3, R11, R2 ;  /* 0x0000000b03027227 */ /* 0x000fe200078e0002 */
[----:B------:R-:W-:-:S05]  /*17be0*/  IABS R3, R0 ;  /* 0x0000000000037213 */ /* 0x000fca0000000000 */
        /* <DEDUP_REMOVED lines=15> */
[----:B------:R-:W-:-:S03]  /*17ce0*/  IMAD R0, R5, R9, R0 ;  /* 0x0000000905007224 */ /* 0x000fc600078e0200 */
[----:B------:R-:W-:-:S04]  /*17cf0*/  VIADDMNMX R4, R3, R4, R6, PT ;  /* 0x0000000403047246 */ /* 0x000fc80003800106 */
[----:B------:R-:W-:-:S04]  /*17d00*/  IABS R6, R4 ;  /* 0x0000000400067213 */ /* 0x000fc80000000000 */
[----:B------:R-:W0:Y:S08]  /*17d10*/  I2F.RP R8, R6 ;  /* 0x0000000600087306 */ /* 0x000e300000209400 */
[----:B0-----:R-:W0:Y:S02]  /*17d20*/  MUFU.RCP R8, R8 ;  /* 0x0000000800087308 */ /* 0x001e240000001000 */
[----:B0-----:R-:W-:Y:S01]  /*17d30*/  VIADD R2, R8, 0xffffffe ;  /* 0x0ffffffe08027836 */ /* 0x001fe20000000000 */
[----:B------:R-:W-:-:S05]  /*17d40*/  IABS R8, R0 ;  /* 0x0000000000087213 */ /* 0x000fca0000000000 */
[----:B------:R0:W1:Y:S02]  /*17d50*/  F2I.FTZ.U32.TRUNC.NTZ R3, R2 ;  /* 0x0000000200037305 */ /* 0x000064000021f000 */
[----:B0-----:R-:W-:Y:S02]  /*17d60*/  IMAD.MOV.U32 R2, RZ, RZ, RZ ;  /* 0x000000ffff027224 */ /* 0x001fe400078e00ff */
[----:B-1----:R-:W-:-:S04]  /*17d70*/  IMAD.MOV R5, RZ, RZ, -R3 ;  /* 0x000000ffff057224 */ /* 0x002fc800078e0a03 */
[----:B------:R-:W-:-:S04]  /*17d80*/  IMAD R5, R5, R6, RZ ;  /* 0x0000000605057224 */ /* 0x000fc800078e02ff */
[----:B------:R-:W-:Y:S01]  /*17d90*/  IMAD.HI.U32 R3, R3, R5, R2 ;  /* 0x0000000503037227 */ /* 0x000fe200078e0002 */
[-C--:B------:R-:W-:Y:S02]  /*17da0*/  IABS R5, R4.reuse ;  /* 0x0000000400057213 */ /* 0x080fe40000000000 */
[C---:B------:R-:W-:Y:S01]  /*17db0*/  LOP3.LUT R2, R0.reuse, R4, RZ, 0x3c, !PT ;  /* 0x0000000400027212 */ /* 0x040fe200078e3cff */
[----:B------:R-:W-:Y:S02]  /*17dc0*/  IMAD.IADD R0, R0, 0x1, R7 ;  /* 0x0000000100007824 */ /* 0x000fe400078e0207 */
[----:B------:R-:W-:Y:S01]  /*17dd0*/  IMAD.MOV R5, RZ, RZ, -R5 ;  /* 0x000000ffff057224 */ /* 0x000fe200078e0a05 */
[----:B------:R-:W-:Y:S01]  /*17de0*/  ISETP.GE.AND P2, PT, R2, RZ, PT ;  /* 0x000000ff0200720c */ /* 0x000fe20003f46270 */
[----:B------:R-:W-:-:S04]  /*17df0*/  IMAD.HI.U32 R3, R3, R8, RZ ;  /* 0x0000000803037227 */ /* 0x000fc800078e00ff */
[----:B------:R-:W-:-:S05]  /*17e00*/  IMAD R5, R3, R5, R8 ;  /* 0x0000000503057224 */ /* 0x000fca00078e0208 */
[----:B------:R-:W-:-:S13]  /*17e10*/  ISETP.GT.U32.AND P1, PT, R6, R5, PT ;  /* 0x000000050600720c */ /* 0x000fda0003f24070 */
[----:B------:R-:W-:Y:S02]  /*17e20*/  @!P1 IMAD.IADD R5, R5, 0x1, -R6 ;  /* 0x0000000105059824 */ /* 0x000fe400078e0a06 */
[----:B------:R-:W-:Y:S01]  /*17e30*/  @!P1 VIADD R3, R3, 0x1 ;  /* 0x0000000103039836 */ /* 0x000fe20000000000 */
[----:B------:R-:W-:Y:S02]  /*17e40*/  ISETP.NE.AND P1, PT, R4, RZ, PT ;  /* 0x000000ff0400720c */ /* 0x000fe40003f25270 */
[----:B------:R-:W-:-:S13]  /*17e50*/  ISETP.GE.U32.AND P0, PT, R5, R6, PT ;  /* 0x000000060500720c */ /* 0x000fda0003f06070 */
[----:B------:R-:W-:-:S04]  /*17e60*/  @P0 VIADD R3, R3, 0x1 ;  /* 0x0000000103030836 */ /* 0x000fc80000000000 */
[----:B------:R-:W-:Y:S01]  /*17e70*/  @!P2 IMAD.MOV R3, RZ, RZ, -R3 ;  /* 0x000000ffff03a224 */ /* 0x000fe200078e0a03 */
[----:B------:R-:W-:Y:S01]  /*17e80*/  @!P1 LOP3.LUT R3, RZ, R4, RZ, 0x33, !PT ;  /* 0x00000004ff039212 */ /* 0x000fe200078e33ff */
[----:B------:R-:W-:-:S04]  /*17e90*/  IMAD.MOV R4, RZ, RZ, -R4 ;  /* 0x000000ffff047224 */ /* 0x000fc800078e0a04 */
[----:B------:R-:W-:Y:S01]  /*17ea0*/  IMAD R18, R3, R4, R0 ;  /* 0x0000000403127224 */ /* 0x000fe200078e0200 */
[----:B------:R-:W-:-:S05]  /*17eb0*/  LOP3.LUT R0, RZ, R3, RZ, 0x33, !PT ;  /* 0x00000003ff007212 */ /* 0x000fca00078e33ff */
[----:B------:R-:W-:Y:S01]  /*17ec0*/  IMAD.IADD R17, R17, 0x1, R0 ;  /* 0x0000000111117824 */ /* 0x000fe200078e0200 */
[----:B------:R-:W-:Y:S06]  /*17ed0*/  BRA `(.L_x_1281) ;  /* 0x00000000001c7947 */ /* 0x000fec0003800000 */
.L_x_1273:
[----:B------:R-:W-:Y:S01]  /*17ee0*/  UMOV UR4, URZ ;  /* 0x0000003f00047c82 */ /* 0x000fe20008000000 */
[----:B------:R-:W-:Y:S01]  /*17ef0*/  UMOV UR5, URZ ;  /* 0x0000003f00057c82 */ /* 0x000fe20008000000 */
[----:B------:R-:W-:Y:S01]  /*17f00*/  ULDC UR6, c[0x0][0xc3c] ;  /* 0x00030f0000067ab9 */ /* 0x000fe20000000800 */
[----:B------:R-:W-:Y:S02]  /*17f10*/  IMAD.MOV.U32 R16, RZ, RZ, R0 ;  /* 0x000000ffff107224 */ /* 0x000fe400078e0000 */
[----:B------:R-:W-:Y:S02]  /*17f20*/  IMAD.U32 R17, RZ, RZ, UR4 ;  /* 0x00000004ff117e24 */ /* 0x000fe4000f8e00ff */
[----:B------:R-:W-:Y:S02]  /*17f30*/  IMAD.U32 R18, RZ, RZ, UR5 ;  /* 0x00000005ff127e24 */ /* 0x000fe4000f8e00ff */
[----:B------:R-:W-:-:S07]  /*17f40*/  IMAD.U32 R19, RZ, RZ, UR6 ;  /* 0x00000006ff137e24 */ /* 0x000fce000f8e00ff */
.L_x_1281:
[----:B------:R-:W3:Y:S01]  /*17f50*/  S2R R0, SR_TID.X ;  /* 0x0000000000007919 */ /* 0x000ee20000002100 */
[----:B------:R-:W-:Y:S05]  /*17f60*/  WARPSYNC.ALL ;  /* 0x0000000000007948 */ /* 0x000fea0003800000 */
[----:B------:R-:W-:Y:S01]  /*17f70*/  BAR.SYNC.DEFER_BLOCKING 0x4, 0x200 ;  /* 0x0108000000007b1d */ /* 0x000fe20000010000 */
[----:B---3--:R-:W-:-:S04]  /*17f80*/  LOP3.LUT R0, R0, 0x1f, RZ, 0xc0, !PT ;  /* 0x0000001f00007812 */ /* 0x008fc800078ec0ff */
[----:B------:R-:W-:-:S13]  /*17f90*/  ISETP.NE.AND P0, PT, R0, RZ, PT ;  /* 0x000000ff0000720c */ /* 0x000fda0003f05270 */
[----:B--2---:R-:W2:Y:S01]  /*17fa0*/  @!P0 S2R R3, SR_CgaCtaId ;  /* 0x0000000000038919 */ /* 0x004ea20000008800 */
[----:B------:R-:W-:-:S04]  /*17fb0*/  @!P0 MOV R0, 0x400 ;  /* 0x0000040000008802 */ /* 0x000fc80000000f00 */
[----:B--2---:R-:W-:-:S05]  /*17fc0*/  @!P0 LEA R22, R3, R0, 0x18 ;  /* 0x0000000003168211 */ /* 0x004fca00078ec0ff */
[----:B------:R4:W-:Y:S01]  /*17fd0*/  @!P0 STS.128 [R22+0x2d8d0], R16 ;  /* 0x02d8d01016008388 */ /* 0x0009e20000000c00 */
[----:B------:R-:W-:Y:S06]  /*17fe0*/  BAR.ARV 0x5, 0x200 ;  /* 0x0148000000007b1d */ /* 0x000fec0000002000 */
.L_x_1270:
[----:B------:R-:W-:Y:S02]  /*17ff0*/  ULDC UR4, c[0x0][0xc3c] ;  /* 0x00030f0000047ab9 */ /* 0x000fe40000000800 */
[----:B---3--:R-:W-:-:S13]  /*18000*/  ISETP.GE.AND P0, PT, R19, UR4, PT ;  /* 0x0000000413007c0c */ /* 0x008fda000bf06270 */
[----:B------:R-:W-:Y:S05]  /*18010*/  @!P0 BRA `(.L_x_1282) ;  /* 0xffffffa800748947 */ /* 0x000fea000383ffff */
[----:B------:R-:W-:Y:S05]  /*18020*/  BSYNC B8 ;  /* 0x0000000000087941 */ /* 0x000fea0003800000 */
.L_x_1170:
[----:B0-----:R-:W3:Y:S01]  /*18030*/  LDL.LU R0, [R1+0x1c] ;  /* 0x00001c0001007983 */ /* 0x001ee20000300800 */
[----:B------:R-:W-:Y:S01]  /*18040*/  BSSY B0, `(.L_x_1283) ;  /* 0x000000b000007945 */ /* 0x000fe20003800000 */
[----:B------:R-:W1:Y:S01]  /*18050*/  S2R R5, SR_CgaCtaId ;  /* 0x0000000000057919 */ /* 0x000e620000008800 */
[----:B---3--:R-:W-:-:S05]  /*18060*/  VIADD R0, R0, 0x1 ;  /* 0x0000000100007836 */ /* 0x008fca0000000000 */
[----:B------:R-:W-:-:S04]  /*18070*/  LEA.HI R2, R0, R0, RZ, 0x1 ;  /* 0x0000000000027211 */ /* 0x000fc800078f08ff */
[----:B------:R-:W-:Y:S02]  /*18080*/  LOP3.LUT R3, R2, 0xfffffffe, RZ, 0xc0, !PT ;  /* 0xfffffffe02037812 */ /* 0x000fe400078ec0ff */
[----:B------:R-:W-:-:S03]  /*18090*/  MOV R2, 0x400 ;  /* 0x0000040000027802 */ /* 0x000fc60000000f00 */
[----:B------:R-:W-:Y:S01]  /*180a0*/  IMAD.IADD R0, R0, 0x1, -R3 ;  /* 0x0000000100007824 */ /* 0x000fe200078e0a03 */
[----:B-1----:R-:W-:-:S04]  /*180b0*/  LEA R9, R5, R2, 0x18 ;  /* 0x0000000205097211 */ /* 0x002fc800078ec0ff */
[----:B------:R-:W-:-:S04]  /*180c0*/  SHF.L.U32 R0, R0, 0x1f, RZ ;  /* 0x0000001f00007819 */ /* 0x000fc800000006ff */
[----:B------:R-:W0:Y:S02]  /*180d0*/  SYNCS.PHASECHK.TRANS64.TRYWAIT P0, [R9+URZ+0x2d820], R0 ;  /* 0x02d82000090075a7 */ /* 0x000e24000800017f */
[----:B0-----:R-:W-:Y:S05]  /*180e0*/  @!P0 BRA `(.L_x_1284) ;  /* 0x0000001800f88947 */ /* 0x001fea0003800000 */
.L_x_1348:
[----:B------:R-:W-:Y:S05]  /*180f0*/  BSYNC B0 ;  /* 0x0000000000007941 */ /* 0x000fea0003800000 */
.L_x_1283:
[----:B------:R-:W-:-:S03]  /*18100*/  UMOV UR4, 0xffffffff ;  /* 0xffffffff00047882 */ /* 0x000fc60000000000 */
[----:B------:R-:W-:Y:S05]  /*18110*/  BRA.DIV UR4, `(.L_x_1285) ;  /* 0x0000001e04007947 */ /* 0x000fea000b800000 */
[----:B0-----:R-:W0:Y:S02]  /*18120*/  S2R R0, SR_TID.X ;  /* 0x0000000000007919 */ /* 0x001e240000002100 */
[----:B0-----:R-:W-:-:S04]  /*18130*/  SHF.R.U32.HI R0, RZ, 0x5, R0 ;  /* 0x00000005ff007819 */ /* 0x001fc80000011600 */
[----:B------:R-:W-:-:S05]  /*18140*/  LOP3.LUT R0, R0, 0x3, RZ, 0xc0, !PT ;  /* 0x0000000300007812 */ /* 0x000fca00078ec0ff */
[----:B------:R0:W1:Y:S02]  /*18150*/  SHFL.IDX PT, R14, R0, RZ, 0x1f ;  /* 0x00001fff000e7589 */ /* 0x00006400000e0000 */
.L_x_1351:
[----:B-1----:R-:W-:Y:S01]  /*18160*/  ISETP.NE.AND P0, PT, R14, RZ, PT ;  /* 0x000000ff0e00720c */ /* 0x002fe20003f05270 */
[----:B------:R-:W-:-:S12]  /*18170*/  BSSY B0, `(.L_x_1286) ;  /* 0x0000024000007945 */ /* 0x000fd80003800000 */
[----:B------:R-:W-:Y:S05]  /*18180*/  @P0 BRA `(.L_x_1287) ;  /* 0x0000000000880947 */ /* 0x000fea0003800000 */
[----:B------:R-:W-:-:S03]  /*18190*/  UMOV UR4, 0xffffffff ;  /* 0xffffffff00047882 */ /* 0x000fc60000000000 */
[----:B------:R-:W-:Y:S05]  /*181a0*/  BRA.DIV UR4, `(.L_x_1288) ;  /* 0x0000001e04107947 */ /* 0x000fea000b800000 */
[----:B------:R-:W-:-:S13]  /*181b0*/  ELECT P6, URZ, PT ;  /* 0x00000000003f782f */ /* 0x000fda00038c0000 */
.L_x_1354:
[----:B------:R-:W-:Y:S05]  /*181c0*/  @!P6 BRA `(.L_x_1287) ;  /* 0x000000000078e947 */ /* 0x000fea0003800000 */
[----:B------:R-:W-:-:S06]  /*181d0*/  ULOP3.LUT UR4, UR36, 0x2, URZ, 0xfc, !UPT ;  /* 0x0000000224047892 */ /* 0x000fcc000f8efc3f */
[----:B0-----:R-:W-:-:S05]  /*181e0*/  IMAD.U32 R0, RZ, RZ, UR4 ;  /* 0x00000004ff007e24 */ /* 0x001fca000f8e00ff */
[----:B------:R-:W-:-:S13]  /*181f0*/  ISETP.NE.AND P2, PT, R0, 0x3, PT ;  /* 0x000000030000780c */ /* 0x000fda0003f45270 */
[----:B------:R-:W-:Y:S05]  /*18200*/  @!P2 BRA `(.L_x_1289) ;  /* 0x000000000004a947 */ /* 0x000fea0003800000 */
[----:B------:R-:W-:Y:S01]  /*18210*/  BPT.TRAP 0x1 ;  /* 0x000000040000795c */ /* 0x000fe20000300000 */
.L_x_1289:
        /* <DEDUP_REMOVED lines=12> */
.L_x_1355:
[----:B------:R-:W1:Y:S02]  /*182e0*/  SYNCS.PHASECHK.TRANS64.TRYWAIT P0, [R3+URZ], R2 ;  /* 0x00000002030075a7 */ /* 0x000e64000800017f */
[----:B-1----:R-:W-:Y:S05]  /*182f0*/  @!P0 BRA `(.L_x_1291) ;  /* 0x0000001800f08947 */ /* 0x002fea0003800000 */
.L_x_1356:
[----:B------:R-:W-:Y:S05]  /*18300*/  @!P2 BRA `(.L_x_1292) ;  /* 0x000000000004a947 */ /* 0x000fea0003800000 */
[----:B------:R-:W-:Y:S01]  /*18310*/  BPT.TRAP 0x1 ;  /* 0x000000040000795c */ /* 0x000fe20000300000 */
.L_x_1292:
[----:B------:R-:W-:-:S04]  /*18320*/  VIADD R0, R9, 0x2d860 ;  /* 0x0002d86009007836 */ /* 0x000fc80000000000 */
[----:B------:R-:W-:-:S04]  /*18330*/  IMAD R23, R23, 0x8, R0 ;  /* 0x0000000817177824 */ /* 0x000fc800078e0200 */
[----:B------:R-:W3:Y:S02]  /*18340*/  SYNCS.PHASECHK.TRANS64.TRYWAIT P0, [R23+URZ], R4 ;  /* 0x00000004170075a7 */ /* 0x000ee4000800017f */
[----:B---3--:R-:W-:Y:S05]  /*18350*/  @!P0 BRA `(.L_x_1293) ;  /* 0x0000001800ec8947 */ /* 0x008fea0003800000 */
.L_x_1357:
[----:B------:R-:W-:-:S07]  /*18360*/  IMAD R7, R7, 0x8, R0 ;  /* 0x0000000807077824 */ /* 0x000fce00078e0200 */
.L_x_1294:
[----:B------:R0:W0:Y:S02]  /*18370*/  SYNCS.PHASECHK.TRANS64.TRYWAIT P0, [R7+URZ], R2 ;  /* 0x00000002070075a7 */ /* 0x000024000800017f */
[----:B0-----:R-:W-:Y:S05]  /*18380*/  @!P0 NANOSLEEP.SYNCS 0x989680 ;  /* 0x009896800000895d */ /* 0x001fea0003900000 */
[----:B------:R-:W0:Y:S02]  /*18390*/  @!P0 SYNCS.PHASECHK.TRANS64 P0, [R7+URZ], R2 ;  /* 0x00000002070085a7 */ /* 0x000e24000800007f */
[----:B0-----:R-:W-:Y:S05]  /*183a0*/  @!P0 BRA `(.L_x_1294) ;  /* 0xfffffffc00f08947 */ /* 0x001fea000383ffff */
.L_x_1287:
[----:B------:R-:W-:Y:S05]  /*183b0*/  BSYNC B0 ;  /* 0x0000000000007941 */ /* 0x000fea0003800000 */
.L_x_1286:
[----:B------:R-:W-:Y:S05]  /*183c0*/  EXIT ;  /* 0x000000000000794d */ /* 0x000fea0003800000 */
.L_x_1080:
[----:B0-----:R-:W-:-:S04]  /*183d0*/  IMAD.U32 R3, RZ, RZ, UR42 ;  /* 0x0000002aff037e24 */ /* 0x001fc8000f8e00ff */
[----:B------:R0:W1:Y:S03]  /*183e0*/  SYNCS.PHASECHK.TRANS64.TRYWAIT P1, [R3+URZ+0x2d800], R0 ;  /* 0x02d80000030075a7 */ /* 0x000066000802017f */
[----:B-1----:R-:W-:Y:S05]  /*183f0*/  @!P1 NANOSLEEP.SYNCS 0x989680 ;  /* 0x009896800000995d */ /* 0x002fea0003900000 */
[----:B------:R-:W1:Y:S02]  /*18400*/  @!P1 SYNCS.PHASECHK.TRANS64 P1, [R3+URZ+0x2d800], R0 ;  /* 0x02d80000030095a7 */ /* 0x000e64000802007f */
[----:B-1----:R-:W-:Y:S05]  /*18410*/  @!P1 BRA `(.L_x_1080) ;  /* 0xfffffffc00ec9947 */ /* 0x002fea000383ffff */
[----:B------:R-:W-:Y:S05]  /*18420*/  BRA `(.L_x_1295) ;  /* 0xfffffe9800287947 */ /* 0x000fea000383ffff */
.L_x_1084:
[----:B-1----:R1:W2:Y:S02]  /*18430*/  SYNCS.PHASECHK.TRANS64.TRYWAIT P2, [R90+URZ+0x2d830], R3 ;  /* 0x02d830035a0075a7 */ /* 0x0022a4000804017f */
[----:B--2---:R-:W-:Y:S05]  /*18440*/  @!P2 NANOSLEEP.SYNCS 0x989680 ;  /* 0x009896800000a95d */ /* 0x004fea0003900000 */
[----:B------:R-:W2:Y:S02]  /*18450*/  @!P2 SYNCS.PHASECHK.TRANS64 P2, [R90+URZ+0x2d830], R3 ;  /* 0x02d830035a00a5a7 */ /* 0x000ea4000804007f */
[----:B--2---:R-:W-:Y:S05]  /*18460*/  @!P2 BRA `(.L_x_1084) ;  /* 0xfffffffc00f0a947 */ /* 0x004fea000383ffff */
[----:B------:R-:W-:Y:S05]  /*18470*/  BRA `(.L_x_1083) ;  /* 0xfffffe98004c7947 */ /* 0x000fea000383ffff */
.L_x_1100:
[----:B--2---:R-:W-:-:S04]  /*18480*/  IMAD.U32 R6, RZ, RZ, UR6 ;  /* 0x00000006ff067e24 */ /* 0x004fc8000f8e00ff */
[----:B------:R2:W3:Y:S03]  /*18490*/  SYNCS.PHASECHK.TRANS64.TRYWAIT P2, [R6+URZ+0x2d830], R5 ;  /* 0x02d83005060075a7 */ /* 0x0004e6000804017f */
[----:B---3--:R-:W-:Y:S05]  /*184a0*/  @!P2 NANOSLEEP.SYNCS 0x989680 ;  /* 0x009896800000a95d */ /* 0x008fea0003900000 */
[----:B------:R-:W3:Y:S02]  /*184b0*/  @!P2 SYNCS.PHASECHK.TRANS64 P2, [R6+URZ+0x2d830], R5 ;  /* 0x02d830050600a5a7 */ /* 0x000ee4000804007f */
[----:B---3--:R-:W-:Y:S05]  /*184c0*/  @!P2 BRA `(.L_x_1100) ;  /* 0xfffffffc00eca947 */ /* 0x008fea000383ffff */
[----:B------:R-:W-:Y:S05]  /*184d0*/  BRA `(.L_x_1097) ;  /* 0xfffffed400407947 */ /* 0x000fea000383ffff */
.L_x_1104:
[----:B-1----:R-:W-:-:S04]  /*184e0*/  IMAD.U32 R6, RZ, RZ, UR6 ;  /* 0x00000006ff067e24 */ /* 0x002fc8000f8e00ff */
[----:B------:R1:W2:Y:S03]  /*184f0*/  SYNCS.PHASECHK.TRANS64.TRYWAIT P2, [R6+URZ+0x2d850], R5 ;  /* 0x02d85005060075a7 */ /* 0x0002a6000804017f */
[----:B--2---:R-:W-:Y:S05]  /*18500*/  @!P2 NANOSLEEP.SYNCS 0x989680 ;  /* 0x009896800000a95d */ /* 0x004fea0003900000 */
[----:B------:R-:W2:Y:S02]  /*18510*/  @!P2 SYNCS.PHASECHK.TRANS64 P2, [R6+URZ+0x2d850], R5 ;  /* 0x02d850050600a5a7 */ /* 0x000ea4000804007f */
[----:B--2---:R-:W-:Y:S05]  /*18520*/  @!P2 BRA `(.L_x_1104) ;  /* 0xfffffffc00eca947 */ /* 0x004fea000383ffff */
[----:B------:R-:W-:Y:S05]  /*18530*/  BRA `(.L_x_1101) ;  /* 0xfffffed400e07947 */ /* 0x000fea000383ffff */
.L_x_1121:
[----:B--2---:R-:W-:-:S04]  /*18540*/  IMAD.U32 R7, RZ, RZ, UR6 ;  /* 0x00000006ff077e24 */ /* 0x004fc8000f8e00ff */
[----:B------:R2:W3:Y:S03]  /*18550*/  SYNCS.PHASECHK.TRANS64.TRYWAIT P2, [R7+URZ+0x2d830], R4 ;  /* 0x02d83004070075a7 */ /* 0x0004e6000804017f */
[----:B---3--:R-:W-:Y:S05]  /*18560*/  @!P2 NANOSLEEP.SYNCS 0x989680 ;  /* 0x009896800000a95d */ /* 0x008fea0003900000 */
[----:B------:R-:W3:Y:S02]  /*18570*/  @!P2 SYNCS.PHASECHK.TRANS64 P2, [R7+URZ+0x2d830], R4 ;  /* 0x02d830040700a5a7 */ /* 0x000ee4000804007f */
[----:B---3--:R-:W-:Y:S05]  /*18580*/  @!P2 BRA `(.L_x_1121) ;  /* 0xfffffffc00eca947 */ /* 0x008fea000383ffff */
[----:B------:R-:W-:Y:S05]  /*18590*/  BRA `(.L_x_1118) ;  /* 0xffffff1000207947 */ /* 0x000fea000383ffff */
.L_x_1125:
[----:B-1----:R-:W-:-:S04]  /*185a0*/  IMAD.U32 R7, RZ, RZ, UR6 ;  /* 0x00000006ff077e24 */ /* 0x002fc8000f8e00ff */
[----:B------:R1:W2:Y:S03]  /*185b0*/  SYNCS.PHASECHK.TRANS64.TRYWAIT P2, [R7+URZ+0x2d850], R4 ;  /* 0x02d85004070075a7 */ /* 0x0002a6000804017f */
[----:B--2---:R-:W-:Y:S05]  /*185c0*/  @!P2 NANOSLEEP.SYNCS 0x989680 ;  /* 0x009896800000a95d */ /* 0x004fea0003900000 */
[----:B------:R-:W2:Y:S02]  /*185d0*/  @!P2 SYNCS.PHASECHK.TRANS64 P2, [R7+URZ+0x2d850], R4 ;  /* 0x02d850040700a5a7 */ /* 0x000ea4000804007f */
[----:B--2---:R-:W-:Y:S05]  /*185e0*/  @!P2 BRA `(.L_x_1125) ;  /* 0xfffffffc00eca947 */ /* 0x004fea000383ffff */
[----:B------:R-:W-:Y:S05]  /*185f0*/  BRA `(.L_x_1122) ;  /* 0xffffff1000c07947 */ /* 0x000fea000383ffff */
.L_x_1131:
[----:B--2---:R-:W-:-:S04]  /*18600*/  IMAD.U32 R7, RZ, RZ, UR6 ;  /* 0x00000006ff077e24 */ /* 0x004fc8000f8e00ff */
[----:B------:R2:W4:Y:S03]  /*18610*/  SYNCS.PHASECHK.TRANS64.TRYWAIT P2, [R7+URZ+0x2d830], R4 ;  /* 0x02d83004070075a7 */ /* 0x000526000804017f */
[----:B----4-:R-:W-:Y:S05]  /*18620*/  @!P2 NANOSLEEP.SYNCS 0x989680 ;  /* 0x009896800000a95d */ /* 0x010fea0003900000 */
[----:B------:R-:W4:Y:S02]  /*18630*/  @!P2 SYNCS.PHASECHK.TRANS64 P2, [R7+URZ+0x2d830], R4 ;  /* 0x02d830040700a5a7 */ /* 0x000f24000804007f */
[----:B----4-:R-:W-:Y:S05]  /*18640*/  @!P2 BRA `(.L_x_1131) ;  /* 0xfffffffc00eca947 */ /* 0x010fea000383ffff */
[----:B------:R-:W-:Y:S05]  /*18650*/  BRA `(.L_x_1128) ;  /* 0xffffff3800287947 */ /* 0x000fea000383ffff */
.L_x_1135:
[----:B-1----:R-:W-:-:S04]  /*18660*/  IMAD.U32 R7, RZ, RZ, UR6 ;  /* 0x00000006ff077e24 */ /* 0x002fc8000f8e00ff */
[----:B------:R1:W2:Y:S03]  /*18670*/  SYNCS.PHASECHK.TRANS64.TRYWAIT P2, [R7+URZ+0x2d850], R4 ;  /* 0x02d85004070075a7 */ /* 0x0002a6000804017f */
[----:B--2---:R-:W-:Y:S05]  /*18680*/  @!P2 NANOSLEEP.SYNCS 0x989680 ;  /* 0x009896800000a95d */ /* 0x004fea0003900000 */
[----:B------:R-:W2:Y:S02]  /*18690*/  @!P2 SYNCS.PHASECHK.TRANS64 P2, [R7+URZ+0x2d850], R4 ;  /* 0x02d850040700a5a7 */ /* 0x000ea4000804007f */
[----:B--2---:R-:W-:Y:S05]  /*186a0*/  @!P2 BRA `(.L_x_1135) ;  /* 0xfffffffc00eca947 */ /* 0x004fea000383ffff */
[----:B------:R-:W-:Y:S05]  /*186b0*/  BRA `(.L_x_1132) ;  /* 0xffffff3800c87947 */ /* 0x000fea000383ffff */
.L_x_1148:
[----:B----4-:R-:W-:-:S04]  /*186c0*/  IMAD.U32 R5, RZ, RZ, UR9 ;  /* 0x00000009ff057e24 */ /* 0x010fc8000f8e00ff */
[----:B------:R4:W0:Y:S03]  /*186d0*/  SYNCS.PHASECHK.TRANS64.TRYWAIT P0, [R5+URZ+0x2d850], R0 ;  /* 0x02d85000050075a7 */ /* 0x000826000800017f */
[----:B0-----:R-:W-:Y:S05]  /*186e0*/  @!P0 NANOSLEEP.SYNCS 0x989680 ;  /* 0x009896800000895d */ /* 0x001fea0003900000 */
[----:B------:R-:W0:Y:S02]  /*186f0*/  @!P0 SYNCS.PHASECHK.TRANS64 P0, [R5+URZ+0x2d850], R0 ;  /* 0x02d85000050085a7 */ /* 0x000e24000800007f */
[----:B0-----:R-:W-:Y:S05]  /*18700*/  @!P0 BRA `(.L_x_1148) ;  /* 0xfffffffc00ec8947 */ /* 0x001fea000383ffff */
[----:B------:R-:W-:Y:S05]  /*18710*/  BRA `(.L_x_1147) ;  /* 0xffffff7000087947 */ /* 0x000fea000383ffff */
.L_x_1190:
        /* <DEDUP_REMOVED lines=8> */
[----:B-1----:R-:W-:Y:S05]  /*187a0*/  WARPSYNC.COLLECTIVE R15, `(.L_x_1297) ;  /* 0x000000000f087348 */ /* 0x002fea0003c00000 */
[----:B------:R0:W2:Y:S02]  /*187b0*/  SHFL.IDX P6, R14, R13, R12, R11 ;  /* 0x0000000c0d0e7389 */ /* 0x0000a400000c000b */
[----:B012---:R-:W-:Y:S01]  /*187c0*/  ENDCOLLECTIVE ;  /* 0x000000000000791b */ /* 0x007fe20003800000 */
.L_x_1297:
[----:B------:R-:W-:Y:S05]  /*187d0*/  BSYNC B0 ;  /* 0x0000000000007941 */ /* 0x000fea0003800000 */
.L_x_1296:
[----:B------:R-:W-:Y:S05]  /*187e0*/  BRA `(.L_x_1298) ;  /* 0xffffffb000207947 */ /* 0x000fea000383ffff */
.L_x_1192:
[----:B------:R-:W-:Y:S01]  /*187f0*/  BSSY B0, `(.L_x_1299) ;  /* 0x0000006000007945 */ /* 0x000fe20003800000 */
[----:B------:R-:W-:-:S07]  /*18800*/  IMAD.MOV.U32 R15, RZ, RZ, -0x1 ;  /* 0xffffffffff0f7424 */ /* 0x000fce00078e00ff */
[----:B01----:R-:W-:Y:S05]  /*18810*/  WARPSYNC.COLLECTIVE R15, `(.L_x_1300) ;  /* 0x000000000f0c7348 */ /* 0x003fea0003c00000 */
[----:B------:R-:W-:Y:S02]  /*18820*/  ELECT P6, UR62, PT ;  /* 0x00000000003e782f */ /* 0x000fe400038c0000 */
[----:B------:R-:W-:Y:S01]  /*18830*/  MOV R14, UR62 ;  /* 0x0000003e000e7c02 */ /* 0x000fe20008000f00 */
[----:B01----:R-:W-:Y:S10]  /*18840*/  ENDCOLLECTIVE ;  /* 0x000000000000791b */ /* 0x003ff40003800000 */
.L_x_1300:
[----:B------:R-:W-:Y:S05]  /*18850*/  BSYNC B0 ;  /* 0x0000000000007941 */ /* 0x000fea0003800000 */
.L_x_1299:
[----:B------:R-:W-:Y:S05]  /*18860*/  BRA `(.L_x_1301) ;  /* 0xffffffb000287947 */ /* 0x000fea000383ffff */
.L_x_1194:
[----:B0-----:R0:W2:Y:S02]  /*18870*/  SYNCS.PHASECHK.TRANS64.TRYWAIT P0, [R0+URZ+0x2d840], R3 ;  /* 0x02d84003000075a7 */ /* 0x0010a4000800017f */
[----:B--2---:R-:W-:Y:S05]  /*18880*/  @!P0 NANOSLEEP.SYNCS 0x989680 ;  /* 0x009896800000895d */ /* 0x004fea0003900000 */
[----:B------:R-:W2:Y:S02]  /*18890*/  @!P0 SYNCS.PHASECHK.TRANS64 P0, [R0+URZ+0x2d840], R3 ;  /* 0x02d84003000085a7 */ /* 0x000ea4000800007f */
[----:B--2---:R-:W-:Y:S05]  /*188a0*/  @!P0 BRA `(.L_x_1194) ;  /* 0xfffffffc00f08947 */ /* 0x004fea000383ffff */
[----:B------:R-:W-:Y:S05]  /*188b0*/  BRA `(.L_x_1302) ;  /* 0xffffffb000787947 */ /* 0x000fea000383ffff */
.L_x_1198:
[----:B------:R-:W2:Y:S01]  /*188c0*/  LDL.LU R11, [R1+0x10] ;  /* 0x00001000010b7983 */ /* 0x000ea20000300800 */
[----:B------:R-:W-:Y:S02]  /*188d0*/  IMAD.MOV.U32 R0, RZ, RZ, R12 ;  /* 0x000000ffff007224 */ /* 0x000fe400078e000c */
[----:B------:R-:W-:Y:S02]  /*188e0*/  IMAD.MOV.U32 R13, RZ, RZ, R4 ;  /* 0x000000ffff0d7224 */ /* 0x000fe400078e0004 */
[----:B------:R-:W-:Y:S02]  /*188f0*/  IMAD.MOV.U32 R12, RZ, RZ, RZ ;  /* 0x000000ffff0c7224 */ /* 0x000fe400078e00ff */
[----:B------:R-:W-:Y:S02]  /*18900*/  IMAD.MOV.U32 R15, RZ, RZ, -0x1 ;  /* 0xffffffffff0f7424 */ /* 0x000fe400078e00ff */
[----:B------:R-:W-:Y:S02]  /*18910*/  IMAD.IADD R0, R21, 0x1, R0 ;  /* 0x0000000115007824 */ /* 0x000fe400078e0200 */
[----:B--2---:R-:W-:-:S02]  /*18920*/  IMAD R6, R11, R9, RZ ;  /* 0x000000090b067224 */ /* 0x004fc400078e02ff */
[----:B------:R-:W-:Y:S02]  /*18930*/  IMAD.MOV.U32 R11, RZ, RZ, 0x1c1f ;  /* 0x00001c1fff0b7424 */ /* 0x000fe400078e00ff */
[C---:B------:R-:W-:Y:S01]  /*18940*/  VIADD R9, R0.reuse, 0x20 ;  /* 0x0000002000097836 */ /* 0x040fe20000000000 */
[----:B------:R-:W-:-:S13]  /*18950*/  ISETP.GE.AND P4, PT, R0, R6, PT ;  /* 0x000000060000720c */ /* 0x000fda0003f86270 */
[----:B-----5:R-:W-:Y:S05]  /*18960*/  WARPSYNC.COLLECTIVE R15, `(.L_x_1303) ;  /* 0x000000000f087348 */ /* 0x020fea0003c00000 */
[----:B------:R0:W1:Y:S02]  /*18970*/  SHFL.IDX P6, R14, R13, R12, R11 ;  /* 0x0000000c0d0e7389 */ /* 0x00006400000c000b */
[----:B01---5:R-:W-:Y:S01]  /*18980*/  ENDCOLLECTIVE ;  /* 0x000000000000791b */ /* 0x023fe20003800000 */
.L_x_1303:
[----:B------:R-:W-:Y:S02]  /*18990*/  IMAD.MOV.U32 R13, RZ, RZ, R5 ;  /* 0x000000ffff0d7224 */ /* 0x000fe400078e0005 */
[----:B------:R-:W-:-:S07]  /*189a0*/  IMAD.MOV.U32 R2, RZ, RZ, R14 ;  /* 0x000000ffff027224 */ /* 0x000fce00078e000e */
[----:B------:R-:W-:Y:S05]  /*189b0*/  WARPSYNC.COLLECTIVE R15, `(.L_x_1304) ;  /* 0x000000000f087348 */ /* 0x000fea0003c00000 */
[----:B------:R0:W1:Y:S02]  /*189c0*/  SHFL.IDX P6, R14, R13, R12, R11 ;  /* 0x0000000c0d0e7389 */ /* 0x00006400000c000b */
[----:B01----:R-:W-:Y:S01]  /*189d0*/  ENDCOLLECTIVE ;  /* 0x000000000000791b */ /* 0x003fe20003800000 */
.L_x_1304:
[----:B------:R-:W-:Y:S02]  /*189e0*/  IMAD.MOV.U32 R13, RZ, RZ, R4 ;  /* 0x000000ffff0d7224 */ /* 0x000fe400078e0004 */
[----:B------:R-:W-:Y:S02]  /*189f0*/  IMAD.MOV.U32 R12, RZ, RZ, 0x1 ;  /* 0x00000001ff0c7424 */ /* 0x000fe400078e00ff */
[----:B------:R-:W-:-:S07]  /*18a00*/  IMAD.MOV.U32 R3, RZ, RZ, R14 ;  /* 0x000000ffff037224 */ /* 0x000fce00078e000e */
[----:B------:R-:W-:Y:S05]  /*18a10*/  WARPSYNC.COLLECTIVE R15, `(.L_x_1305) ;  /* 0x000000000f087348 */ /* 0x000fea0003c00000 */
[----:B------:R0:W1:Y:S02]  /*18a20*/  SHFL.IDX P6, R14, R13, R12, R11 ;  /* 0x0000000c0d0e7389 */ /* 0x00006400000c000b */
[----:B01----:R-:W-:Y:S01]  /*18a30*/  ENDCOLLECTIVE ;  /* 0x000000000000791b */ /* 0x003fe20003800000 */
.L_x_1305:
        /* <DEDUP_REMOVED lines=17> */
.L_x_1306:
[----:B------:R-:W-:Y:S02]  /*18b50*/  IMAD.MOV.U32 R13, RZ, RZ, R4 ;  /* 0x000000ffff0d7224 */ /* 0x000fe400078e0004 */
[----:B------:R-:W-:Y:S02]  /*18b60*/  IMAD.MOV.U32 R12, RZ, RZ, 0x2 ;  /* 0x00000002ff0c7424 */ /* 0x000fe400078e00ff */
[----:B------:R-:W-:-:S07]  /*18b70*/  IMAD.MOV.U32 R3, RZ, RZ, R14 ;  /* 0x000000ffff037224 */ /* 0x000fce00078e000e */
[----:B------:R-:W-:Y:S05]  /*18b80*/  WARPSYNC.COLLECTIVE R15, `(.L_x_1307) ;  /* 0x000000000f087348 */ /* 0x000fea0003c00000 */
[----:B------:R0:W1:Y:S02]  /*18b90*/  SHFL.IDX P6, R14, R13, R12, R11 ;  /* 0x0000000c0d0e7389 */ /* 0x00006400000c000b */
[----:B01----:R-:W-:Y:S01]  /*18ba0*/  ENDCOLLECTIVE ;  /* 0x000000000000791b */ /* 0x003fe20003800000 */
.L_x_1307:
        /* <DEDUP_REMOVED lines=18> */
.L_x_1308:
[----:B------:R-:W-:Y:S02]  /*18cd0*/  IMAD.MOV.U32 R13, RZ, RZ, R4 ;  /* 0x000000ffff0d7224 */ /* 0x000fe400078e0004 */
[----:B------:R-:W-:Y:S02]  /*18ce0*/  IMAD.MOV.U32 R12, RZ, RZ, 0x3 ;  /* 0x00000003ff0c7424 */ /* 0x000fe400078e00ff */
[----:B------:R-:W-:-:S07]  /*18cf0*/  IMAD.MOV.U32 R3, RZ, RZ, R14 ;  /* 0x000000ffff037224 */ /* 0x000fce00078e000e */
[----:B------:R-:W-:Y:S05]  /*18d00*/  WARPSYNC.COLLECTIVE R15, `(.L_x_1309) ;  /* 0x000000000f087348 */ /* 0x000fea0003c00000 */
[----:B------:R0:W1:Y:S02]  /*18d10*/  SHFL.IDX P6, R14, R13, R12, R11 ;  /* 0x0000000c0d0e7389 */ /* 0x00006400000c000b */
[----:B01----:R-:W-:Y:S01]  /*18d20*/  ENDCOLLECTIVE ;  /* 0x000000000000791b */ /* 0x003fe20003800000 */
.L_x_1309:
        /* <DEDUP_REMOVED lines=10> */
.L_x_1310:
        /* <DEDUP_REMOVED lines=8> */
[----:B0-----:R-:W-:Y:S02]  /*18e50*/  VIADD R2, R0, 0x60 ;  /* 0x0000006000027836 */ /* 0x001fe40000000000 */
[----:B------:R-:W-:-:S07]  /*18e60*/  IMAD.MOV.U32 R3, RZ, RZ, R14 ;  /* 0x000000ffff037224 */ /* 0x000fce00078e000e */
[----:B------:R-:W-:Y:S05]  /*18e70*/  WARPSYNC.COLLECTIVE R15, `(.L_x_1311) ;  /* 0x000000000f087348 */ /* 0x000fea0003c00000 */
[----:B------:R0:W1:Y:S02]  /*18e80*/  SHFL.IDX P6, R14, R13, R12, R11 ;  /* 0x0000000c0d0e7389 */ /* 0x00006400000c000b */
[----:B01----:R-:W-:Y:S01]  /*18e90*/  ENDCOLLECTIVE ;  /* 0x000000000000791b */ /* 0x003fe20003800000 */
.L_x_1311:
[----:B------:R-:W-:-:S13]  /*18ea0*/  ISETP.GE.AND P3, PT, R2, R6, PT ;  /* 0x000000060200720c */ /* 0x000fda0003f66270 */
[----:B------:R-:W-:Y:S01]  /*18eb0*/  @!P3 LEA R3, P5, R20, R3, 0x1 ;  /* 0x000000031403b211 */ /* 0x000fe200078a08ff */
[----:B------:R-:W-:-:S04]  /*18ec0*/  IMAD.MOV.U32 R13, RZ, RZ, R8 ;  /* 0x000000ffff0d7224 */ /* 0x000fc800078e0008 */
        /* <DEDUP_REMOVED lines=13> */
.L_x_1312:
        /* <DEDUP_REMOVED lines=8> */
.L_x_1313:
        /* <DEDUP_REMOVED lines=15> */
.L_x_1314:
[----:B------:R-:W-:Y:S05]  /*19110*/  BRA `(.L_x_1315) ;  /* 0xffffffb800087947 */ /* 0x000fea000383ffff */
.L_x_1201:
[----:B0-----:R0:W1:Y:S02]  /*19120*/  SYNCS.PHASECHK.TRANS64.TRYWAIT P0, [R22+URZ+0x2d820], R3 ;  /* 0x02d82003160075a7 */ /* 0x001064000800017f */
[----:B-1----:R-:W-:Y:S05]  /*19130*/  @!P0 NANOSLEEP.SYNCS 0x989680 ;  /* 0x009896800000895d */ /* 0x002fea0003900000 */
[----:B------:R-:W1:Y:S02]  /*19140*/  @!P0 SYNCS.PHASECHK.TRANS64 P0, [R22+URZ+0x2d820], R3 ;  /* 0x02d82003160085a7 */ /* 0x000e64000800007f */
[----:B-1----:R-:W-:Y:S05]  /*19150*/  @!P0 BRA `(.L_x_1201) ;  /* 0xfffffffc00f08947 */ /* 0x002fea000383ffff */
[----:B------:R-:W-:Y:S05]  /*19160*/  BRA `(.L_x_1316) ;  /* 0xffffffb8007c7947 */ /* 0x000fea000383ffff */
.L_x_1210:
[----:B-1----:R1:W2:Y:S02]  /*19170*/  SYNCS.PHASECHK.TRANS64.TRYWAIT P0, [R3+URZ+0x2d840], R2 ;  /* 0x02d84002030075a7 */ /* 0x0022a4000800017f */
[----:B--2---:R-:W-:Y:S05]  /*19180*/  @!P0 NANOSLEEP.SYNCS 0x989680 ;  /* 0x009896800000895d */ /* 0x004fea0003900000 */
[----:B------:R-:W2:Y:S02]  /*19190*/  @!P0 SYNCS.PHASECHK.TRANS64 P0, [R3+URZ+0x2d840], R2 ;  /* 0x02d84002030085a7 */ /* 0x000ea4000800007f */
[----:B--2---:R-:W-:Y:S05]  /*191a0*/  @!P0 BRA `(.L_x_1210) ;  /* 0xfffffffc00f08947 */ /* 0x004fea000383ffff */
[----:B------:R-:W-:Y:S05]  /*191b0*/  BRA `(.L_x_1317) ;  /* 0xffffffbc00287947 */ /* 0x000fea000383ffff */
.L_x_1217:
[----:B0-----:R0:W1:Y:S02]  /*191c0*/  SYNCS.PHASECHK.TRANS64.TRYWAIT P0, [R3+URZ+0x60], R2 ;  /* 0x00006002030075a7 */ /* 0x001064000800017f */
[----:B-1----:R-:W-:Y:S05]  /*191d0*/  @!P0 NANOSLEEP.SYNCS 0x989680 ;  /* 0x009896800000895d */ /* 0x002fea0003900000 */
[----:B------:R-:W1:Y:S02]  /*191e0*/  @!P0 SYNCS.PHASECHK.TRANS64 P0, [R3+URZ+0x60], R2 ;  /* 0x00006002030085a7 */ /* 0x000e64000800007f */
[----:B-1----:R-:W-:Y:S05]  /*191f0*/  @!P0 BRA `(.L_x_1217) ;  /* 0xfffffffc00f08947 */ /* 0x002fea000383ffff */
[----:B------:R-:W-:Y:S05]  /*19200*/  BRA `(.L_x_1318) ;  /* 0xffffffc000347947 */ /* 0x000fea000383ffff */
.L_x_1227:
[----:B-1----:R1:W2:Y:S02]  /*19210*/  SYNCS.PHASECHK.TRANS64.TRYWAIT P0, [R3+URZ+0x2d840], R2 ;  /* 0x02d84002030075a7 */ /* 0x0022a4000800017f */
[----:B--2---:R-:W-:Y:S05]  /*19220*/  @!P0 NANOSLEEP.SYNCS 0x989680 ;  /* 0x009896800000895d */ /* 0x004fea0003900000 */
[----:B------:R-:W2:Y:S02]  /*19230*/  @!P0 SYNCS.PHASECHK.TRANS64 P0, [R3+URZ+0x2d840], R2 ;  /* 0x02d84002030085a7 */ /* 0x000ea4000800007f */
[----:B--2---:R-:W-:Y:S05]  /*19240*/  @!P0 BRA `(.L_x_1227) ;  /* 0xfffffffc00f08947 */ /* 0x004fea000383ffff */
[----:B------:R-:W-:Y:S05]  /*19250*/  BRA `(.L_x_1319) ;  /* 0xffffffc400f07947 */ /* 0x000fea000383ffff */
.L_x_1234:
[----:B0-----:R0:W1:Y:S02]  /*19260*/  SYNCS.PHASECHK.TRANS64.TRYWAIT P0, [R12+URZ+0x60], R26 ;  /* 0x0000601a0c0075a7 */ /* 0x001064000800017f */
[----:B-1----:R-:W-:Y:S05]  /*19270*/  @!P0 NANOSLEEP.SYNCS 0x989680 ;  /* 0x009896800000895d */ /* 0x002fea0003900000 */
[----:B------:R-:W1:Y:S02]  /*19280*/  @!P0 SYNCS.PHASECHK.TRANS64 P0, [R12+URZ+0x60], R26 ;  /* 0x0000601a0c0085a7 */ /* 0x000e64000800007f */
[----:B-1----:R-:W-:Y:S05]  /*19290*/  @!P0 BRA `(.L_x_1234) ;  /* 0xfffffffc00f08947 */ /* 0x002fea000383ffff */
[----:B------:R-:W-:Y:S05]  /*192a0*/  BRA `(.L_x_1320) ;  /* 0xffffffc800fc7947 */ /* 0x000fea000383ffff */
.L_x_1244:
[----:B-1----:R1:W2:Y:S02]  /*192b0*/  SYNCS.PHASECHK.TRANS64.TRYWAIT P0, [R2+URZ+0x2d840], R3 ;  /* 0x02d84003020075a7 */ /* 0x0022a4000800017f */
[----:B--2---:R-:W-:Y:S05]  /*192c0*/  @!P0 NANOSLEEP.SYNCS 0x989680 ;  /* 0x009896800000895d */ /* 0x004fea0003900000 */
[----:B------:R-:W2:Y:S02]  /*192d0*/  @!P0 SYNCS.PHASECHK.TRANS64 P0, [R2+URZ+0x2d840], R3 ;  /* 0x02d84003020085a7 */ /* 0x000ea4000800007f */
[----:B--2---:R-:W-:Y:S05]  /*192e0*/  @!P0 BRA `(.L_x_1244) ;  /* 0xfffffffc00f08947 */ /* 0x004fea000383ffff */
[----:B------:R-:W-:Y:S05]  /*192f0*/  BRA `(.L_x_1321) ;  /* 0xffffffd000847947 */ /* 0x000fea000383ffff */
.L_x_1251:
[----:B0-----:R0:W1:Y:S02]  /*19300*/  SYNCS.PHASECHK.TRANS64.TRYWAIT P0, [R7+URZ+0x60], R2 ;  /* 0x00006002070075a7 */ /* 0x001064000800017f */
[----:B-1----:R-:W-:Y:S05]  /*19310*/  @!P0 NANOSLEEP.SYNCS 0x989680 ;  /* 0x009896800000895d */ /* 0x002fea0003900000 */
[----:B------:R-:W1:Y:S02]  /*19320*/  @!P0 SYNCS.PHASECHK.TRANS64 P0, [R7+URZ+0x60], R2 ;  /* 0x00006002070085a7 */ /* 0x000e64000800007f */
[----:B-1----:R-:W-:Y:S05]  /*19330*/  @!P0 BRA `(.L_x_1251) ;  /* 0xfffffffc00f08947 */ /* 0x002fea000383ffff */
[----:B------:R-:W-:Y:S05]  /*19340*/  BRA `(.L_x_1322) ;  /* 0xffffffd400947947 */ /* 0x000fea000383ffff */
.L_x_1263:
[----:B0-----:R0:W1:Y:S02]  /*19350*/  SYNCS.PHASECHK.TRANS64.TRYWAIT P0, [R3+URZ+0x2d860], R0 ;  /* 0x02d86000030075a7 */ /* 0x001064000800017f */
[----:B-1----:R-:W-:Y:S05]  /*19360*/  @!P0 NANOSLEEP.SYNCS 0x989680 ;  /* 0x009896800000895d */ /* 0x002fea0003900000 */
[----:B------:R-:W1:Y:S02]  /*19370*/  @!P0 SYNCS.PHASECHK.TRANS64 P0, [R3+URZ+0x2d860], R0 ;  /* 0x02d86000030085a7 */ /* 0x000e64000800007f */
[----:B-1----:R-:W-:Y:S05]  /*19380*/  @!P0 BRA `(.L_x_1263) ;  /* 0xfffffffc00f08947 */ /* 0x002fea000383ffff */
[----:B------:R-:W-:Y:S05]  /*19390*/  BRA `(.L_x_1323) ;  /* 0xffffffdc00087947 */ /* 0x000fea000383ffff */
.L_x_1271:
        /* <DEDUP_REMOVED lines=8> */
.L_x_1325:
[----:B------:R-:W-:Y:S05]  /*19420*/  BSYNC B0 ;  /* 0x0000000000007941 */ /* 0x000fea0003800000 */
.L_x_1324:
        /* <DEDUP_REMOVED lines=9> */
.L_x_1326:
[----:B------:R-:W-:Y:S02]  /*194c0*/  ULDC UR4, c[0x0][0xc3c] ;  /* 0x00030f0000047ab9 */ /* 0x000fe40000000800 */
[----:B------:R-:W-:-:S13]  /*194d0*/  ISETP.GE.OR P1, PT, R7, UR4, !P0 ;  /* 0x0000000407007c0c */ /* 0x000fda000c726670 */
[----:B------:R-:W0:Y:S01]  /*194e0*/  @!P1 LDC.64 R2, c[0x0][0xc80] ;  /* 0x00032000ff029b82 */ /* 0x000e220000000a00 */
[----:B------:R-:W-:Y:S02]  /*194f0*/  IMAD.MOV.U32 R17, RZ, RZ, RZ ;  /* 0x000000ffff117224 */ /* 0x000fe400078e00ff */
[----:B------:R-:W-:Y:S02]  /*19500*/  IMAD.MOV.U32 R11, RZ, RZ, RZ ;  /* 0x000000ffff0b7224 */ /* 0x000fe400078e00ff */
[----:B------:R-:W-:Y:S02]  /*19510*/  IMAD.MOV.U32 R5, RZ, RZ, R14 ;  /* 0x000000ffff057224 */ /* 0x000fe400078e000e */
[----:B0-----:R-:W-:-:S06]  /*19520*/  @!P1 IMAD.WIDE R2, R7, 0x4, R2 ;  /* 0x0000000407029825 */ /* 0x001fcc00078e0202 */
[----:B------:R-:W2:Y:S01]  /*19530*/  @!P1 LDG.E R2, desc[UR50][R2.64] ;  /* 0x0000003202029981 */ /* 0x000ea2000c1e1900 */
[C---:B------:R-:W-:Y:S02]  /*19540*/  ISETP.GE.U32.AND P2, PT, R8.reuse, 0x2, PT ;  /* 0x000000020800780c */ /* 0x040fe40003f46070 */
[C---:B------:R-:W-:Y:S02]  /*19550*/  ISETP.GE.U32.AND P3, PT, R8.reuse, 0x4, PT ;  /* 0x000000040800780c */ /* 0x040fe40003f66070 */
[C---:B------:R-:W-:Y:S02]  /*19560*/  ISETP.GE.U32.AND P4, PT, R8.reuse, 0x8, PT ;  /* 0x000000080800780c */ /* 0x040fe40003f86070 */
[C---:B------:R-:W-:Y:S01]  /*19570*/  ISETP.GE.U32.AND P5, PT, R8.reuse, 0x10, PT ;  /* 0x000000100800780c */ /* 0x040fe20003fa6070 */
[----:B--2---:R-:W-:Y:S01]  /*19580*/  @!P1 IMAD.MOV.U32 R17, RZ, RZ, R2 ;  /* 0x000000ffff119224 */ /* 0x004fe200078e0002 */
[----:B------:R-:W-:-:S03]  /*19590*/  ISETP.NE.AND P1, PT, R8, RZ, PT ;  /* 0x000000ff0800720c */ /* 0x000fc60003f25270 */
[----:B------:R-:W-:-:S10]  /*195a0*/  IMAD.MOV.U32 R13, RZ, RZ, R17 ;  /* 0x000000ffff0d7224 */ /* 0x000fd400078e0011 */
[----:B------:R-:W-:Y:S05]  /*195b0*/  WARPSYNC.COLLECTIVE R15, `(.L_x_1327) ;  /* 0x000000000f087348 */ /* 0x000fea0003c00000 */
[----:B------:R0:W1:Y:S02]  /*195c0*/  SHFL.UP P6, R14, R13, R12, R11 ;  /* 0x0400000c0d0e7389 */ /* 0x00006400000c000b */
[----:B01----:R-:W-:Y:S01]  /*195d0*/  ENDCOLLECTIVE ;  /* 0x000000000000791b */ /* 0x003fe20003800000 */
.L_x_1327:
[----:B------:R-:W-:Y:S01]  /*195e0*/  IMAD.MOV.U32 R12, RZ, RZ, 0x2 ;  /* 0x00000002ff0c7424 */ /* 0x000fe200078e00ff */
[----:B------:R-:W-:-:S05]  /*195f0*/  SEL R4, R14, RZ, P1 ;  /* 0x000000ff0e047207 */ /* 0x000fca0000800000 */
[----:B------:R-:W-:-:S04]  /*19600*/  IMAD.IADD R4, R17, 0x1, R4 ;  /* 0x0000000111047824 */ /* 0x000fc800078e0204 */
[----:B------:R-:W-:-:S07]  /*19610*/  IMAD.MOV.U32 R13, RZ, RZ, R4 ;  /* 0x000000ffff0d7224 */ /* 0x000fce00078e0004 */
[----:B------:R-:W-:Y:S05]  /*19620*/  WARPSYNC.COLLECTIVE R15, `(.L_x_1328) ;  /* 0x000000000f087348 */ /* 0x000fea0003c00000 */
[----:B------:R0:W1:Y:S02]  /*19630*/  SHFL.UP P6, R14, R13, R12, R11 ;  /* 0x0400000c0d0e7389 */ /* 0x00006400000c000b */
[----:B01----:R-:W-:Y:S01]  /*19640*/  ENDCOLLECTIVE ;  /* 0x000000000000791b */ /* 0x003fe20003800000 */
.L_x_1328:
[----:B------:R-:W-:Y:S01]  /*19650*/  IMAD.MOV.U32 R12, RZ, RZ, 0x4 ;  /* 0x00000004ff0c7424 */ /* 0x000fe200078e00ff */
[----:B------:R-:W-:-:S05]  /*19660*/  SEL R3, R14, RZ, P2 ;  /* 0x000000ff0e037207 */ /* 0x000fca0001000000 */
[----:B------:R-:W-:-:S04]  /*19670*/  IMAD.IADD R6, R4, 0x1, R3 ;  /* 0x0000000104067824 */ /* 0x000fc800078e0203 */
[----:B------:R-:W-:-:S07]  /*19680*/  IMAD.MOV.U32 R13, RZ, RZ, R6 ;  /* 0x000000ffff0d7224 */ /* 0x000fce00078e0006 */
[----:B------:R-:W-:Y:S05]  /*19690*/  WARPSYNC.COLLECTIVE R15, `(.L_x_1329) ;  /* 0x000000000f087348 */ /* 0x000fea0003c00000 */
[----:B------:R0:W1:Y:S02]  /*196a0*/  SHFL.UP P6, R14, R13, R12, R11 ;  /* 0x0400000c0d0e7389 */ /* 0x00006400000c000b */
[----:B01----:R-:W-:Y:S01]  /*196b0*/  ENDCOLLECTIVE ;  /* 0x000000000000791b */ /* 0x003fe20003800000 */
.L_x_1329:
[----:B------:R-:W-:Y:S01]  /*196c0*/  IMAD.MOV.U32 R12, RZ, RZ, 0x8 ;  /* 0x00000008ff0c7424 */ /* 0x000fe200078e00ff */
[----:B------:R-:W-:-:S05]  /*196d0*/  SEL R3, R14, RZ, P3 ;  /* 0x000000ff0e037207 */ /* 0x000fca0001800000 */
[----:B------:R-:W-:-:S04]  /*196e0*/  IMAD.IADD R2, R6, 0x1, R3 ;  /* 0x0000000106027824 */ /* 0x000fc800078e0203 */
[----:B------:R-:W-:-:S07]  /*196f0*/  IMAD.MOV.U32 R13, RZ, RZ, R2 ;  /* 0x000000ffff0d7224 */ /* 0x000fce00078e0002 */
[----:B------:R-:W-:Y:S05]  /*19700*/  WARPSYNC.COLLECTIVE R15, `(.L_x_1330) ;  /* 0x000000000f087348 */ /* 0x000fea0003c00000 */
[----:B------:R0:W1:Y:S02]  /*19710*/  SHFL.UP P6, R14, R13, R12, R11 ;  /* 0x0400000c0d0e7389 */ /* 0x00006400000c000b */
[----:B01----:R-:W-:Y:S01]  /*19720*/  ENDCOLLECTIVE ;  /* 0x000000000000791b */ /* 0x003fe20003800000 */
.L_x_1330:
[----:B------:R-:W-:Y:S01]  /*19730*/  IMAD.MOV.U32 R12, RZ, RZ, 0x10 ;  /* 0x00000010ff0c7424 */ /* 0x000fe200078e00ff */
[----:B------:R-:W-:-:S05]  /*19740*/  SEL R3, R14, RZ, P4 ;  /* 0x000000ff0e037207 */ /* 0x000fca0002000000 */
[----:B------:R-:W-:-:S04]  /*19750*/  IMAD.IADD R3, R2, 0x1, R3 ;  /* 0x0000000102037824 */ /* 0x000fc800078e0203 */
[----:B------:R-:W-:-:S07]  /*19760*/  IMAD.MOV.U32 R13, RZ, RZ, R3 ;  /* 0x000000ffff0d7224 */ /* 0x000fce00078e0003 */
[----:B------:R-:W-:Y:S05]  /*19770*/  WARPSYNC.COLLECTIVE R15, `(.L_x_1331) ;  /* 0x000000000f087348 */ /* 0x000fea0003c00000 */
[----:B------:R0:W1:Y:S02]  /*19780*/  SHFL.UP P6, R14, R13, R12, R11 ;  /* 0x0400000c0d0e7389 */ /* 0x00006400000c000b */
[----:B01----:R-:W-:Y:S01]  /*19790*/  ENDCOLLECTIVE ;  /* 0x000000000000791b */ /* 0x003fe20003800000 */
.L_x_1331:
        /* <DEDUP_REMOVED lines=8> */
.L_x_1332:
[----:B------:R-:W-:Y:S05]  /*19820*/  BRA `(.L_x_1333) ;  /* 0xffffffdc00b47947 */ /* 0x000fea000383ffff */
.L_x_1276:
[----:B------:R-:W-:Y:S01]  /*19830*/  BSSY B0, `(.L_x_1334) ;  /* 0x0000008000007945 */ /* 0x000fe20003800000 */
[----:B-----5:R-:W-:Y:S02]  /*19840*/  IMAD.MOV.U32 R13, RZ, RZ, R17 ;  /* 0x000000ffff0d7224 */ /* 0x020fe400078e0011 */
[----:B------:R-:W-:Y:S02]  /*19850*/  IMAD.MOV.U32 R12, RZ, RZ, 0x1 ;  /* 0x00000001ff0c7424 */ /* 0x000fe400078e00ff */
[----:B------:R-:W-:Y:S02]  /*19860*/  IMAD.MOV.U32 R11, RZ, RZ, RZ ;  /* 0x000000ffff0b7224 */ /* 0x000fe400078e00ff */
[----:B------:R-:W-:-:S07]  /*19870*/  IMAD.MOV.U32 R15, RZ, RZ, -0x1 ;  /* 0xffffffffff0f7424 */ /* 0x000fce00078e00ff */
[----:B012---:R-:W-:Y:S05]  /*19880*/  WARPSYNC.COLLECTIVE R15, `(.L_x_1335) ;  /* 0x000000000f087348 */ /* 0x007fea0003c00000 */
[----:B------:R3:W4:Y:S02]  /*19890*/  SHFL.UP P6, R14, R13, R12, R11 ;  /* 0x0400000c0d0e7389 */ /* 0x00072400000c000b */
[----:B01234-:R-:W-:Y:S01]  /*198a0*/  ENDCOLLECTIVE ;  /* 0x000000000000791b */ /* 0x01ffe20003800000 */
.L_x_1335:
[----:B------:R-:W-:Y:S05]  /*198b0*/  BSYNC B0 ;  /* 0x0000000000007941 */ /* 0x000fea0003800000 */
.L_x_1334:
        /* <DEDUP_REMOVED lines=8> */
.L_x_1336:
[----:B------:R-:W-:Y:S01]  /*19940*/  IMAD.MOV.U32 R12, RZ, RZ, 0x4 ;  /* 0x00000004ff0c7424 */ /* 0x000fe200078e00ff */
[----:B------:R-:W-:-:S05]  /*19950*/  SEL R2, R14, RZ, P2 ;  /* 0x000000ff0e027207 */ /* 0x000fca0001000000 */
[----:B------:R-:W-:-:S04]  /*19960*/  IMAD.IADD R2, R13, 0x1, R2 ;  /* 0x000000010d027824 */ /* 0x000fc800078e0202 */
[----:B------:R-:W-:-:S07]  /*19970*/  IMAD.MOV.U32 R13, RZ, RZ, R2 ;  /* 0x000000ffff0d7224 */ /* 0x000fce00078e0002 */
[----:B------:R-:W-:Y:S05]  /*19980*/  WARPSYNC.COLLECTIVE R15, `(.L_x_1337) ;  /* 0x000000000f087348 */ /* 0x000fea0003c00000 */
[----:B------:R0:W1:Y:S02]  /*19990*/  SHFL.UP P6, R14, R13, R12, R11 ;  /* 0x0400000c0d0e7389 */ /* 0x00006400000c000b */
[----:B01----:R-:W-:Y:S01]  /*199a0*/  ENDCOLLECTIVE ;  /* 0x000000000000791b */ /* 0x003fe20003800000 */
.L_x_1337:
[----:B------:R-:W-:Y:S01]  /*199b0*/  IMAD.MOV.U32 R12, RZ, RZ, 0x8 ;  /* 0x00000008ff0c7424 */ /* 0x000fe200078e00ff */
[----:B------:R-:W-:-:S05]  /*199c0*/  SEL R3, R14, RZ, P3 ;  /* 0x000000ff0e037207 */ /* 0x000fca0001800000 */
[----:B------:R-:W-:-:S04]  /*199d0*/  IMAD.IADD R3, R2, 0x1, R3 ;  /* 0x0000000102037824 */ /* 0x000fc800078e0203 */
[----:B------:R-:W-:-:S07]  /*199e0*/  IMAD.MOV.U32 R13, RZ, RZ, R3 ;  /* 0x000000ffff0d7224 */ /* 0x000fce00078e0003 */
[----:B------:R-:W-:Y:S05]  /*199f0*/  WARPSYNC.COLLECTIVE R15, `(.L_x_1338) ;  /* 0x000000000f087348 */ /* 0x000fea0003c00000 */
[----:B------:R0:W1:Y:S02]  /*19a00*/  SHFL.UP P6, R14, R13, R12, R11 ;  /* 0x0400000c0d0e7389 */ /* 0x00006400000c000b */
[----:B01----:R-:W-:Y:S01]  /*19a10*/  ENDCOLLECTIVE ;  /* 0x000000000000791b */ /* 0x003fe20003800000 */
.L_x_1338:
[----:B------:R-:W-:Y:S01]  /*19a20*/  IMAD.MOV.U32 R12, RZ, RZ, 0x10 ;  /* 0x00000010ff0c7424 */ /* 0x000fe200078e00ff */
[----:B------:R-:W-:-:S05]  /*19a30*/  SEL R4, R14, RZ, P4 ;  /* 0x000000ff0e047207 */ /* 0x000fca0002000000 */
[----:B------:R-:W-:-:S04]  /*19a40*/  IMAD.IADD R4, R3, 0x1, R4 ;  /* 0x0000000103047824 */ /* 0x000fc800078e0204 */
[----:B------:R-:W-:-:S07]  /*19a50*/  IMAD.MOV.U32 R13, RZ, RZ, R4 ;  /* 0x000000ffff0d7224 */ /* 0x000fce00078e0004 */
[----:B------:R-:W-:Y:S05]  /*19a60*/  WARPSYNC.COLLECTIVE R15, `(.L_x_1339) ;  /* 0x000000000f087348 */ /* 0x000fea0003c00000 */
[----:B------:R0:W1:Y:S02]  /*19a70*/  SHFL.UP P6, R14, R13, R12, R11 ;  /* 0x0400000c0d0e7389 */ /* 0x00006400000c000b */
[----:B01----:R-:W-:Y:S01]  /*19a80*/  ENDCOLLECTIVE ;  /* 0x000000000000791b */ /* 0x003fe20003800000 */
.L_x_1339:
        /* <DEDUP_REMOVED lines=8> */
.L_x_1340:
[----:B------:R-:W-:Y:S05]  /*19b10*/  BRA `(.L_x_1341) ;  /* 0xffffffdc00947947 */ /* 0x000fea000383ffff */
.L_x_1278:
[----:B------:R-:W-:Y:S01]  /*19b20*/  BSSY B0, `(.L_x_1342) ;  /* 0x0000006000007945 */ /* 0x000fe20003800000 */
[----:B------:R-:W-:Y:S01]  /*19b30*/  PLOP3.LUT P6, PT, P6, PT, PT, 0x8, 0x0 ;  /* 0x000000000000781c */ /* 0x000fe200037ce170 */
[----:B------:R-:W-:-:S12]  /*19b40*/  IMAD.MOV.U32 R15, RZ, RZ, -0x1 ;  /* 0xffffffffff0f7424 */ /* 0x000fd800078e00ff */
[----:B012---:R-:W-:Y:S05]  /*19b50*/  WARPSYNC.COLLECTIVE R15, `(.L_x_1343) ;  /* 0x000000000f087348 */ /* 0x007fea0003c00000 */
[----:B------:R-:W-:Y:S01]  /*19b60*/  VOTE.ANY R14, PT, P6 ;  /* 0x00000000000e7806 */ /* 0x000fe200030e0100 */
[----:B012---:R-:W-:Y:S06]  /*19b70*/  ENDCOLLECTIVE ;  /* 0x000000000000791b */ /* 0x007fec0003800000 */
.L_x_1343:
[----:B------:R-:W-:Y:S05]  /*19b80*/  BSYNC B0 ;  /* 0x0000000000007941 */ /* 0x000fea0003800000 */
.L_x_1342:
        /* <DEDUP_REMOVED lines=9> */
.L_x_1344:
[----:B------:R-:W-:Y:S01]  /*19c20*/  IMAD.MOV.U32 R17, RZ, RZ, R14 ;  /* 0x000000ffff117224 */ /* 0x000fe200078e000e */
[----:B------:R-:W-:Y:S06]  /*19c30*/  BRA `(.L_x_1345) ;  /* 0xffffffdc00847947 */ /* 0x000fec000383ffff */
.L_x_1280:
[----:B------:R-:W-:Y:S01]  /*19c40*/  BSSY B0, `(.L_x_1346) ;  /* 0x0000007000007945 */ /* 0x000fe20003800000 */
[----:B------:R-:W-:Y:S02]  /*19c50*/  IMAD.MOV.U32 R13, RZ, RZ, R3 ;  /* 0x000000ffff0d7224 */ /* 0x000fe400078e0003 */
[----:B------:R-:W-:Y:S02]  /*19c60*/  IMAD.MOV.U32 R11, RZ, RZ, 0x1f ;  /* 0x0000001fff0b7424 */ /* 0x000fe400078e00ff */
[----:B------:R-:W-:-:S07]  /*19c70*/  IMAD.MOV.U32 R15, RZ, RZ, -0x1 ;  /* 0xffffffffff0f7424 */ /* 0x000fce00078e00ff */
[----:B01234-:R-:W-:Y:S05]  /*19c80*/  WARPSYNC.COLLECTIVE R15, `(.L_x_1347) ;  /* 0x000000000f087348 */ /* 0x01ffea0003c00000 */
[----:B------:R0:W0:Y:S02]  /*19c90*/  SHFL.IDX P6, R14, R13, R12, R11 ;  /* 0x0000000c0d0e7389 */ /* 0x00002400000c000b */
[----:B01234-:R-:W-:Y:S01]  /*19ca0*/  ENDCOLLECTIVE ;  /* 0x000000000000791b */ /* 0x01ffe20003800000 */
.L_x_1347:
[----:B------:R-:W-:Y:S05]  /*19cb0*/  BSYNC B0 ;  /* 0x0000000000007941 */ /* 0x000fea0003800000 */
.L_x_1346:
[----:B------:R-:W-:Y:S05]  /*19cc0*/  BRA `(.L_x_1279) ;  /* 0xffffffdc007c7947 */ /* 0x000fea000383ffff */
.L_x_1284:
[----:B0-----:R0:W1:Y:S02]  /*19cd0*/  SYNCS.PHASECHK.TRANS64.TRYWAIT P0, [R9+URZ+0x2d820], R0 ;  /* 0x02d82000090075a7 */ /* 0x001064000800017f */
[----:B-1----:R-:W-:Y:S05]  /*19ce0*/  @!P0 NANOSLEEP.SYNCS 0x989680 ;  /* 0x009896800000895d */ /* 0x002fea0003900000 */
[----:B------:R-:W1:Y:S02]  /*19cf0*/  @!P0 SYNCS.PHASECHK.TRANS64 P0, [R9+URZ+0x2d820], R0 ;  /* 0x02d82000090085a7 */ /* 0x000e64000800007f */
[----:B-1----:R-:W-:Y:S05]  /*19d00*/  @!P0 BRA `(.L_x_1284) ;  /* 0xfffffffc00f08947 */ /* 0x002fea000383ffff */
[----:B------:R-:W-:Y:S05]  /*19d10*/  BRA `(.L_x_1348) ;  /* 0xffffffe000f47947 */ /* 0x000fea000383ffff */
.L_x_1285:
        /* <DEDUP_REMOVED lines=8> */
[----:B0-2-4-:R-:W-:Y:S05]  /*19da0*/  WARPSYNC.COLLECTIVE R15, `(.L_x_1350) ;  /* 0x000000000f087348 */ /* 0x015fea0003c00000 */
[----:B------:R1:W3:Y:S02]  /*19db0*/  SHFL.IDX P6, R14, R13, R12, R11 ;  /* 0x0000000c0d0e7389 */ /* 0x0002e400000c000b */
[----:B01234-:R-:W-:Y:S01]  /*19dc0*/  ENDCOLLECTIVE ;  /* 0x000000000000791b */ /* 0x01ffe20003800000 */
.L_x_1350:
[----:B------:R-:W-:Y:S05]  /*19dd0*/  BSYNC B0 ;  /* 0x0000000000007941 */ /* 0x000fea0003800000 */
.L_x_1349:
[----:B------:R-:W-:Y:S05]  /*19de0*/  BRA `(.L_x_1351) ;  /* 0xffffffe000dc7947 */ /* 0x000fea000383ffff */
.L_x_1288:
[----:B------:R-:W-:Y:S01]  /*19df0*/  BSSY B1, `(.L_x_1352) ;  /* 0x0000006000017945 */ /* 0x000fe20003800000 */
[----:B------:R-:W-:-:S07]  /*19e00*/  IMAD.MOV.U32 R15, RZ, RZ, -0x1 ;  /* 0xffffffffff0f7424 */ /* 0x000fce00078e00ff */
[----:B0-2-4-:R-:W-:Y:S05]  /*19e10*/  WARPSYNC.COLLECTIVE R15, `(.L_x_1353) ;  /* 0x000000000f0c7348 */ /* 0x015fea0003c00000 */
[----:B------:R-:W-:Y:S02]  /*19e20*/  ELECT P6, UR62, PT ;  /* 0x00000000003e782f */ /* 0x000fe400038c0000 */
[----:B------:R-:W-:Y:S01]  /*19e30*/  MOV R14, UR62 ;  /* 0x0000003e000e7c02 */ /* 0x000fe20008000f00 */
[----:B0-2-4-:R-:W-:Y:S10]  /*19e40*/  ENDCOLLECTIVE ;  /* 0x000000000000791b */ /* 0x015ff40003800000 */
.L_x_1353:
[----:B------:R-:W-:Y:S05]  /*19e50*/  BSYNC B1 ;  /* 0x0000000000017941 */ /* 0x000fea0003800000 */
.L_x_1352:
[----:B------:R-:W-:Y:S05]  /*19e60*/  BRA `(.L_x_1354) ;  /* 0xffffffe000d47947 */ /* 0x000fea000383ffff */
.L_x_1290:
[----:B0-----:R0:W1:Y:S02]  /*19e70*/  SYNCS.PHASECHK.TRANS64.TRYWAIT P0, [R5+URZ], R4 ;  /* 0x00000004050075a7 */ /* 0x001064000800017f */
[----:B-1----:R-:W-:Y:S05]  /*19e80*/  @!P0 NANOSLEEP.SYNCS 0x989680 ;  /* 0x009896800000895d */ /* 0x002fea0003900000 */
[----:B------:R-:W1:Y:S02]  /*19e90*/  @!P0 SYNCS.PHASECHK.TRANS64 P0, [R5+URZ], R4 ;  /* 0x00000004050085a7 */ /* 0x000e64000800007f */
[----:B-1----:R-:W-:Y:S05]  /*19ea0*/  @!P0 BRA `(.L_x_1290) ;  /* 0xfffffffc00f08947 */ /* 0x002fea000383ffff */
[----:B------:R-:W-:Y:S05]  /*19eb0*/  BRA `(.L_x_1355) ;  /* 0xffffffe400087947 */ /* 0x000fea000383ffff */
.L_x_1291:
[----:B-1----:R1:W3:Y:S02]  /*19ec0*/  SYNCS.PHASECHK.TRANS64.TRYWAIT P0, [R3+URZ], R2 ;  /* 0x00000002030075a7 */ /* 0x0022e4000800017f */
[----:B---3--:R-:W-:Y:S05]  /*19ed0*/  @!P0 NANOSLEEP.SYNCS 0x989680 ;  /* 0x009896800000895d */ /* 0x008fea0003900000 */
[----:B------:R-:W3:Y:S02]  /*19ee0*/  @!P0 SYNCS.PHASECHK.TRANS64 P0, [R3+URZ], R2 ;  /* 0x00000002030085a7 */ /* 0x000ee4000800007f */
[----:B---3--:R-:W-:Y:S05]  /*19ef0*/  @!P0 BRA `(.L_x_1291) ;  /* 0xfffffffc00f08947 */ /* 0x008fea000383ffff */
[----:B------:R-:W-:Y:S05]  /*19f00*/  BRA `(.L_x_1356) ;  /* 0xffffffe000fc7947 */ /* 0x000fea000383ffff */
.L_x_1293:
[----:B---3--:R3:W0:Y:S02]  /*19f10*/  SYNCS.PHASECHK.TRANS64.TRYWAIT P0, [R23+URZ], R4 ;  /* 0x00000004170075a7 */ /* 0x008624000800017f */
[----:B0-----:R-:W-:Y:S05]  /*19f20*/  @!P0 NANOSLEEP.SYNCS 0x989680 ;  /* 0x009896800000895d */ /* 0x001fea0003900000 */
[----:B------:R-:W0:Y:S02]  /*19f30*/  @!P0 SYNCS.PHASECHK.TRANS64 P0, [R23+URZ], R4 ;  /* 0x00000004170085a7 */ /* 0x000e24000800007f */
[----:B0-----:R-:W-:Y:S05]  /*19f40*/  @!P0 BRA `(.L_x_1293) ;  /* 0xfffffffc00f08947 */ /* 0x001fea000383ffff */
[----:B------:R-:W-:Y:S05]  /*19f50*/  BRA `(.L_x_1357) ;  /* 0xffffffe400007947 */ /* 0x000fea000383ffff */
.L_x_1358:
        /* <DEDUP_REMOVED lines=10> */
.L_x_2728:


//--------------------- .text._ZN7cutlass13device_kernelIN5flash11enable_sm90INS1_16FlashAttnFwdSm90INS1_25CollectiveMainloopFwdSm90ILi2EN4cute5tupleIJNS5_1CILi1EEES8_S8_EEENS6_IJNS7_ILi192EEENS7_ILi128EEENS7_ILi96EEEEEELi96ENS_10bfloat16_tEfNS_4arch4Sm90ELb0ELb1ELb1ELb1ELb0ELb1ELb0ELb0ELb1ELb1ELb0ELb0EEENS1_21CollectiveEpilogueFwdINS6_IJSA_SC_SB_EEES9_SE_SG_Li384ELb1ELb1ELb0ELb0EEENS1_36VarlenDynamicPersistentTileSchedulerILi192ELi128ELi384ELi128ELb0ELb1ELb1ELb1ELb0ELb1EEEEEEEEEvNT_6ParamsE --------------------------
	.section	.text._ZN7cutlass13device_kernelIN5flash11enable_sm90INS1_16FlashAttnFwdSm90INS1_25CollectiveMainloopFwdSm90ILi2EN4cute5tupleIJNS5_1CILi1EEES8_S8_EEENS6_IJNS7_ILi192EEENS7_ILi128EEENS7_ILi96EEEEEELi96ENS_10bfloat16_tEfNS_4arch4Sm90ELb0ELb1ELb1ELb1ELb0ELb1ELb0ELb0ELb1ELb1ELb0ELb0EEENS1_21CollectiveEpilogueFwdINS6_IJSA_SC_SB_EEES9_SE_SG_Li384ELb1ELb1ELb0ELb0EEENS1_36VarlenDynamicPersistentTileSchedulerILi192ELi128ELi384ELi128ELb0ELb1ELb1ELb1ELb0ELb1EEEEEEEEEvNT_6ParamsE,"ax",@progbits
	.align	128
.text._ZN7cutlass13device_kernelIN5flash11enable_sm90INS1_16FlashAttnFwdSm90INS1_25CollectiveMainloopFwdSm90ILi2EN4cute5tupleIJNS5_1CILi1EEES8_S8_EEENS6_IJNS7_ILi192EEENS7_ILi128EEENS7_ILi96EEEEEELi96ENS_10bfloat16_tEfNS_4arch4Sm90ELb0ELb1ELb1ELb1ELb0ELb1ELb0ELb0ELb1ELb1ELb0ELb0EEENS1_21CollectiveEpilogueFwdINS6_IJSA_SC_SB_EEES9_SE_SG_Li384ELb1ELb1ELb0ELb0EEENS1_36VarlenDynamicPersistentTileSchedulerILi192ELi128ELi384ELi128ELb0ELb1ELb1ELb1ELb0ELb1EEEEEEEEEvNT_6ParamsE:
        .type           _ZN7cutlass13device_kernelIN5flash11enable_sm90INS1_16FlashAttnFwdSm90INS1_25CollectiveMainloopFwdSm90ILi2EN4cute5tupleIJNS5_1CILi1EEES8_S8_EEENS6_IJNS7_ILi192EEENS7_ILi128EEENS7_ILi96EEEEEELi96ENS_10bfloat16_tEfNS_4arch4Sm90ELb0ELb1ELb1ELb1ELb0ELb1ELb0ELb0ELb1ELb1ELb0ELb0EEENS1_21CollectiveEpilogueFwdINS6_IJSA_SC_SB_EEES9_SE_SG_Li384ELb1ELb1ELb0ELb0EEENS1_36VarlenDynamicPersistentTileSchedulerILi192ELi128ELi384ELi128ELb0ELb1ELb1ELb1ELb0ELb1EEEEEEEEEvNT_6ParamsE,@function
        .size           _ZN7cutlass13device_kernelIN5flash11enable_sm90INS1_16FlashAttnFwdSm90INS1_25CollectiveMainloopFwdSm90ILi2EN4cute5tupleIJNS5_1CILi1EEES8_S8_EEENS6_IJNS7_ILi192EEENS7_ILi128EEENS7_ILi96EEEEEELi96ENS_10bfloat16_tEfNS_4arch4Sm90ELb0ELb1ELb1ELb1ELb0ELb1ELb0ELb0ELb1ELb1ELb0ELb0EEENS1_21CollectiveEpilogueFwdINS6_IJSA_SC_SB_EEES9_SE_SG_Li384ELb1ELb1ELb0ELb0EEENS1_36VarlenDynamicPersistentTileSchedulerILi192ELi128ELi384ELi128ELb0ELb1ELb1ELb1ELb0ELb1EEEEEEEEEvNT_6ParamsE,(.L_x_2729 - _ZN7cutlass13device_kernelIN5flash11enable_sm90INS1_16FlashAttnFwdSm90INS1_25CollectiveMainloopFwdSm90ILi2EN4cute5tupleIJNS5_1CILi1EEES8_S8_EEENS6_IJNS7_ILi192EEENS7_ILi128EEENS7_ILi96EEEEEELi96ENS_10bfloat16_tEfNS_4arch4Sm90ELb0ELb1ELb1ELb1ELb0ELb1ELb0ELb0ELb1ELb1ELb0ELb0EEENS1_21CollectiveEpilogueFwdINS6_IJSA_SC_SB_EEES9_SE_SG_Li384ELb1ELb1ELb0ELb0EEENS1_36VarlenDynamicPersistentTileSchedulerILi192ELi128ELi384ELi128ELb0ELb1ELb1ELb1ELb0ELb1EEEEEEEEEvNT_6ParamsE)
        .other          _ZN7cutlass13device_kernelIN5flash11enable_sm90INS1_16FlashAttnFwdSm90INS1_25CollectiveMainloopFwdSm90ILi2EN4cute5tupleIJNS5_1CILi1EEES8_S8_EEENS6_IJNS7_ILi192EEENS7_ILi128EEENS7_ILi96EEEEEELi96ENS_10bfloat16_tEfNS_4arch4Sm90ELb0ELb1ELb1ELb1ELb0ELb1ELb0ELb0ELb1ELb1ELb0ELb0EEENS1_21CollectiveEpilogueFwdINS6_IJSA_SC_SB_EEES9_SE_SG_Li384ELb1ELb1ELb0ELb0EEENS1_36VarlenDynamicPersistentTileSchedulerILi192ELi128ELi384ELi128ELb0ELb1ELb1ELb1ELb0ELb1EEEEEEEEEvNT_6ParamsE,@"STO_CUDA_ENTRY STV_DEFAULT"
_ZN7cutlass13device_kernelIN5flash11enable_sm90INS1_16FlashAttnFwdSm90INS1_25CollectiveMainloopFwdSm90ILi2EN4cute5tupleIJNS5_1CILi1EEES8_S8_EEENS6_IJNS7_ILi192EEENS7_ILi128EEENS7_ILi96EEEEEELi96ENS_10bfloat16_tEfNS_4arch4Sm90ELb0ELb1ELb1ELb1ELb0ELb1ELb0ELb0ELb1ELb1ELb0ELb0EEENS1_21CollectiveEpilogueFwdINS6_IJSA_SC_SB_EEES9_SE_SG_Li384ELb1ELb1ELb0ELb0EEENS1_36VarlenDynamicPersistentTileSchedulerILi192ELi128ELi384ELi128ELb0ELb1ELb1ELb1ELb0ELb1EEEEEEEEEvNT_6ParamsE:
        /* <DEDUP_REMOVED lines=24> */
.L_x_1360:
[----:B------:R-:W-:Y:S05]  /*0180*/  BSYNC B0 ;  /* 0x0000000000007941 */ /* 0x000fea0003800000 */
.L_x_1359:
        /* <DEDUP_REMOVED lines=41> */
.L_x_1361:
        /* <DEDUP_REMOVED lines=22> */
.L_x_1362:
        /* <DEDUP_REMOVED lines=18> */
.L_x_1363:
        /* <DEDUP_REMOVED lines=22> */
.L_x_1364:
        /* <DEDUP_REMOVED lines=22> */
.L_x_1365:
[----:B------:R-:W-:Y:S01]  /*0960*/  PLOP3.LUT P0, PT, PT, PT, UP0, 0x80, 0x0 ;  /* 0x000000000000781c */ /* 0x000fe20003f0f008 */
[----:B------:R-:W-:Y:S01]  /*0970*/  UMOV UR36, 0x1 ;  /* 0x0000000100247882 */ /* 0x000fe20000000000 */
[----:B------:R-:W-:Y:S01]  /*0980*/  NOP ;  /* 0x0000000000007918 */ /* 0x000fe20000000000 */
[----:B------:R-:W-:Y:S01]  /*0990*/  USEL UR36, UR36, 0x2, !UP0 ;  /* 0x0000000224247887 */ /* 0x000fe2000c000000 */
[----:B------:R-:W-:Y:S01]  /*09a0*/  BSSY B9, `(.L_x_1366) ;  /* 0x0002419000097945 */ /* 0x000fe20003800000 */
[----:B------:R-:W-:Y:S01]  /*09b0*/  ULDC.64 UR38, c[0x0][0x208] ;  /* 0x0000820000267ab9 */ /* 0x000fe20000000a00 */
[----:B012-4-:R-:W-:Y:S07]  /*09c0*/  BAR.SYNC.DEFER_BLOCKING 0x0 ;  /* 0x0000000000007b1d */ /* 0x017fee0000010000 */
[----:B------:R-:W-:Y:S05]  /*09d0*/  @!P0 BRA `(.L_x_1367) ;  /* 0x000001bc00f08947 */ /* 0x000fea0003800000 */
.L_x_1368:
[----:B------:R-:W-:-:S08]  /*09e0*/  NOP ;  /* 0x0000000000007918 */ /* 0x000fd00000000000 */
[----:B------:R-:W0:Y:S02]  /*09f0*/  USETMAXREG.TRY_ALLOC.CTAPOOL UP0, 0xa0 ;  /* 0x000000a0000079c8 */ /* 0x000e240008000600 */
[----:B0-----:R-:W-:-:S13]  /*0a00*/  PLOP3.LUT P0, PT, PT, PT, UP0, 0x80, 0x0 ;  /* 0x000000000000781c */ /* 0x001fda0003f0f008 */
[----:B------:R-:W-:Y:S05]  /*0a10*/  @!P0 BRA `(.L_x_1368) ;  /* 0xfffffffc00f08947 */ /* 0x000fea000383ffff */
[----:B------:R-:W2:Y:S01]  /*0a20*/  LDL.LU R0, [R1] ;  /* 0x0000000001007983 */ /* 0x000ea20000300800 */
[----:B------:R-:W0:Y:S01]  /*0a30*/  S2R R2, SR_TID.X ;  /* 0x0000000000027919 */ /* 0x000e220000002100 */
        /* <DEDUP_REMOVED lines=12> */
[----:B--2---:R-:W-:-:S04]  /*0b00*/  LOP3.LUT R0, R0, 0xdfffffff, RZ, 0xc0, !PT ;  /* 0xdfffffff00007812 */ /* 0x004fc800078ec0ff */
[----:B------:R-:W-:-:S05]  /*0b10*/  @P0 LOP3.LUT R0, R0, 0x20000000, RZ, 0xfc, !PT ;  /* 0x2000000000000812 */ /* 0x000fca00078efcff */
[----:B------:R1:W-:Y:S01]  /*0b20*/  STL [R1], R0 ;  /* 0x0000000001007387 */ /* 0x0003e20000100800 */
[----:B0-----:R-:W-:-:S13]  /*0b30*/  ISETP.GE.AND P0, PT, R75, UR4, PT ;  /* 0x000000044b007c0c */ /* 0x001fda000bf06270 */
[----:B-1----:R-:W-:Y:S05]  /*0b40*/  @P0 BRA `(.L_x_1369) ;  /* 0x0000023c00f80947 */ /* 0x002fea0003800000 */
[----:B------:R-:W0:Y:S01]  /*0b50*/  S2R R0, SR_TID.X ;  /* 0x0000000000007919 */ /* 0x000e220000002100 */
[----:B------:R-:W-:Y:S01]  /*0b60*/  IMAD.MOV.U32 R140, RZ, RZ, 0x40 ;  /* 0x00000040ff8c7424 */ /* 0x000fe200078e00ff */
[----:B------:R-:W-:Y:S01]  /*0b70*/  R2UR UR40, R2 ;  /* 0x00000000022872ca */ /* 0x000fe200000e0000 */
[----:B------:R-:W-:Y:S01]  /*0b80*/  IMAD.MOV.U32 R145, RZ, RZ, RZ ;  /* 0x000000ffff917224 */ /* 0x000fe200078e00ff */
[----:B------:R-:W-:Y:S01]  /*0b90*/  ULOP3.LUT UR37, UR36, 0x1, URZ, 0xfc, !UPT ;  /* 0x0000000124257892 */ /* 0x000fe2000f8efc3f */
[----:B------:R-:W-:-:S10]  /*0ba0*/  IMAD.MOV.U32 R18, RZ, RZ, RZ ;  /* 0x000000ffff127224 */ /* 0x000fd400078e00ff */
[----:B------:R-:W-:Y:S01]  /*0bb0*/  UIADD3 UR40, UR40, 0xc400, URZ ;  /* 0x0000c40028287890 */ /* 0x000fe2000fffe03f */
[----:B0-----:R-:W-:-:S05]  /*0bc0*/  VIADD R16, R0, 0xffffff80 ;  /* 0xffffff8000107836 */ /* 0x001fca0000000000 */
[----:B------:R-:W-:Y:S02]  /*0bd0*/  SHF.R.S32.HI R0, RZ, 0x1f, R16 ;  /* 0x0000001fff007819 */ /* 0x000fe40000011410 */
[-C--:B------:R-:W-:Y:S02]  /*0be0*/  LEA.HI R8, R16, R16.reuse, RZ, 0x1 ;  /* 0x0000001010087211 */ /* 0x080fe400078f08ff */
[CC--:B------:R-:W-:Y:S02]  /*0bf0*/  LEA.HI R4, R0.reuse, R16.reuse, RZ, 0x4 ;  /* 0x0000001000047211 */ /* 0x0c0fe400078f20ff */
[----:B------:R-:W-:Y:S02]  /*0c00*/  SHF.R.S32.HI R19, RZ, 0x1, R8 ;  /* 0x00000001ff137819 */ /* 0x000fe40000011408 */
[----:B------:R-:W-:Y:S02]  /*0c10*/  SHF.R.S32.HI R7, RZ, 0x4, R4 ;  /* 0x00000004ff077819 */ /* 0x000fe40000011404 */
[----:B------:R-:W-:-:S02]  /*0c20*/  LEA.HI R3, R0, R16, RZ, 0x7 ;  /* 0x0000001000037211 */ /* 0x000fc400078f38ff */
[----:B------:R-:W-:Y:S02]  /*0c30*/  LOP3.LUT R5, R4, 0xfffffff0, RZ, 0xc0, !PT ;  /* 0xfffffff004057812 */ /* 0x000fe400078ec0ff */
[----:B------:R-:W-:Y:S02]  /*0c40*/  LEA.HI R6, R8, R19, RZ, 0x1 ;  /* 0x0000001308067211 */ /* 0x000fe400078f08ff */
[----:B------:R-:W-:Y:S01]  /*0c50*/  LEA.HI R4, R4, R7, RZ, 0x1 ;  /* 0x0000000704047211 */ /* 0x000fe200078f08ff */
[----:B------:R-:W-:Y:S01]  /*0c60*/  IMAD.IADD R5, R16, 0x1, -R5 ;  /* 0x0000000110057824 */ /* 0x000fe200078e0a05 */
[----:B------:R-:W-:Y:S02]  /*0c70*/  LOP3.LUT R12, R3, 0xffffff80, RZ, 0xc0, !PT ;  /* 0xffffff80030c7812 */ /* 0x000fe400078ec0ff */
[----:B------:R-:W-:Y:S02]  /*0c80*/  LOP3.LUT R6, R6, 0x7fffffe, RZ, 0xc0, !PT ;  /* 0x07fffffe06067812 */ /* 0x000fe400078ec0ff */
[----:B------:R-:W-:Y:S01]  /*0c90*/  LOP3.LUT R4, R4, 0x1ffffffe, RZ, 0xc0, !PT ;  /* 0x1ffffffe04047812 */ /* 0x000fe200078ec0ff */
[----:B------:R-:W-:Y:S01]  /*0ca0*/  IMAD.IADD R21, R16, 0x1, -R12 ;  /* 0x0000000110157824 */ /* 0x000fe200078e0a0c */
[CC--:B------:R-:W-:Y:S01]  /*0cb0*/  LEA.HI R9, R0.reuse, R16.reuse, RZ, 0x2 ;  /* 0x0000001000097211 */ /* 0x0c0fe200078f10ff */
[----:B------:R-:W-:Y:S01]  /*0cc0*/  IMAD.IADD R12, R19, 0x1, -R6 ;  /* 0x00000001130c7824 */ /* 0x000fe200078e0a06 */
[----:B------:R-:W-:Y:S01]  /*0cd0*/  SHF.R.S32.HI R17, RZ, 0x7, R3 ;  /* 0x00000007ff117819 */ /* 0x000fe20000011403 */
[C---:B------:R-:W-:Y:S01]  /*0ce0*/  IMAD.IADD R6, R7.reuse, 0x1, -R4 ;  /* 0x0000000107067824 */ /* 0x040fe200078e0a04 */
[----:B------:R-:W-:Y:S01]  /*0cf0*/  SHF.R.S32.HI R4, RZ, 0x1f, R5 ;  /* 0x0000001fff047819 */ /* 0x000fe20000011405 */
[----:B------:R-:W-:Y:S01]  /*0d00*/  IMAD R20, R7, 0x8, R12 ;  /* 0x0000000807147824 */ /* 0x000fe200078e020c */
[----:B------:R-:W-:Y:S01]  /*0d10*/  LEA.HI R7, R0, R16, RZ, 0x5 ;  /* 0x0000001000077211 */ /* 0x000fe200078f28ff */
[----:B------:R-:W-:Y:S01]  /*0d20*/  IMAD.SHL.U32 R3, R6, 0x8, RZ ;  /* 0x0000000806037824 */ /* 0x000fe200078e00ff */
[----:B------:R-:W-:-:S02]  /*0d30*/  LEA.HI R4, R4, R5, RZ, 0x3 ;  /* 0x0000000504047211 */ /* 0x000fc400078f18ff */
[----:B------:R-:W-:Y:S02]  /*0d40*/  SHF.R.S32.HI R13, RZ, 0x1f, R21 ;  /* 0x0000001fff0d7819 */ /* 0x000fe40000011415 */
[----:B------:R-:W-:Y:S01]  /*0d50*/  SHF.R.S32.HI R7, RZ, 0x5, R7 ;  /* 0x00000005ff077819 */ /* 0x000fe20000011407 */
[C---:B------:R-:W-:Y:S01]  /*0d60*/  IMAD.SHL.U32 R0, R4.reuse, 0x40, RZ ;  /* 0x0000004004007824 */ /* 0x040fe200078e00ff */
[----:B------:R-:W-:Y:S02]  /*0d70*/  LOP3.LUT R4, R4, 0xfffffff8, RZ, 0xc0, !PT ;  /* 0xfffffff804047812 */ /* 0x000fe400078ec0ff */
[----:B------:R-:W-:Y:S02]  /*0d80*/  LEA.HI R12, R13, R21, RZ, 0x2 ;  /* 0x000000150d0c7211 */ /* 0x000fe400078f10ff */
[----:B------:R-:W-:Y:S01]  /*0d90*/  LOP3.LUT R0, R0, 0x7ffffe00, RZ, 0xc0, !PT ;  /* 0x7ffffe0000007812 */ /* 0x000fe200078ec0ff */
[----:B------:R-:W-:Y:S01]  /*0da0*/  IMAD.IADD R4, R5, 0x1, -R4 ;  /* 0x0000000105047824 */ /* 0x000fe200078e0a04 */
[--C-:B------:R-:W-:Y:S01]  /*0db0*/  SHF.R.S32.HI R14, RZ, 0x2, R12.reuse ;  /* 0x00000002ff0e7819 */ /* 0x100fe2000001140c */
[----:B------:R-:W-:Y:S01]  /*0dc0*/  IMAD.HI R5, R17, 0x55555556, RZ ;  /* 0x5555555611057827 */ /* 0x000fe200078e02ff */
[----:B------:R-:W-:-:S02]  /*0dd0*/  SHF.R.S32.HI R15, RZ, 0x1f, R12 ;  /* 0x0000001fff0f7819 */ /* 0x000fc4000001140c */
[--C-:B------:R-:W-:Y:S01]  /*0de0*/  SHF.R.S32.HI R10, RZ, 0x2, R9.reuse ;  /* 0x00000002ff0a7819 */ /* 0x100fe20000011409 */
[----:B------:R-:W-:Y:S01]  /*0df0*/  IMAD R7, R7, 0x400, R0 ;  /* 0x0000040007077824 */ /* 0x000fe200078e0200 */
[----:B------:R-:W-:Y:S01]  /*0e00*/  LEA.HI R15, R15, R14, RZ, 0x3 ;  /* 0x0000000e0f0f7211 */ /* 0x000fe200078f18ff */
[----:B------:R-:W-:Y:S01]  /*0e10*/  IMAD.SHL.U32 R0, R4, 0x40, RZ ;  /* 0x0000004004007824 */ /* 0x000fe200078e00ff */
[----:B------:R-:W-:Y:S02]  /*0e20*/  SHF.R.S32.HI R11, RZ, 0x1f, R9 ;  /* 0x0000001fff0b7819 */ /* 0x000fe40000011409 */
[----:B------:R-:W-:Y:S02]  /*0e30*/  LOP3.LUT R15, R15, 0xfffffff8, RZ, 0xc0, !PT ;  /* 0xfffffff80f0f7812 */ /* 0x000fe400078ec0ff */
[----:B------:R-:W-:Y:S02]  /*0e40*/  LEA.HI R13, R13, R21, RZ, 0x5 ;  /* 0x000000150d0d7211 */ /* 0x000fe400078f28ff */
[----:B------:R-:W-:Y:S01]  /*0e50*/  LOP3.LUT R0, R0, 0x1c0, RZ, 0xc0, !PT ;  /* 0x000001c000007812 */ /* 0x000fe200078ec0ff */
[----:B------:R-:W-:Y:S01]  /*0e60*/  IMAD.IADD R14, R14, 0x1, -R15 ;  /* 0x000000010e0e7824 */ /* 0x000fe200078e0a0f */
[----:B------:R-:W-:-:S02]  /*0e70*/  LEA.HI R11, R11, R10, RZ, 0x2 ;  /* 0x0000000a0b0b7211 */ /* 0x000fc400078f10ff */
[----:B------:R-:W-:Y:S02]  /*0e80*/  LOP3.LUT R8, R8, 0xfffffffe, RZ, 0xc0, !PT ;  /* 0xfffffffe08087812 */ /* 0x000fe400078ec0ff */
[----:B------:R-:W-:Y:S02]  /*0e90*/  LEA.HI R5, R5, R5, RZ, 0x1 ;  /* 0x0000000505057211 */ /* 0x000fe400078f08ff */
[----:B------:R-:W-:Y:S01]  /*0ea0*/  SHF.R.S32.HI R13, RZ, 0x5, R13 ;  /* 0x00000005ff0d7819 */ /* 0x000fe2000001140d */
[----:B------:R-:W-:Y:S01]  /*0eb0*/  IMAD.IADD R8, R16, 0x1, -R8 ;  /* 0x0000000110087824 */ /* 0x000fe200078e0a08 */
[----:B------:R-:W-:Y:S01]  /*0ec0*/  LOP3.LUT R3, R0, 0x8, R3, 0xf8, !PT ;  /* 0x0000000800037812 */ /* 0x000fe200078ef803 */
[----:B------:R-:W-:Y:S01]  /*0ed0*/  IMAD R5, R5, -0x3, R17 ;  /* 0xfffffffd05057824 */ /* 0x000fe200078e0211 */
[----:B------:R-:W-:Y:S01]  /*0ee0*/  SHF.R.U32.HI R0, RZ, 0x3, R0 ;  /* 0x00000003ff007819 */ /* 0x000fe20000011600 */
[----:B------:R-:W-:Y:S01]  /*0ef0*/  IMAD R14, R13, 0x10, R14 ;  /* 0x000000100d0e7824 */ /* 0x000fe200078e020e */
[----:B------:R-:W-:Y:S01]  /*0f00*/  LOP3.LUT R11, R11, 0xfffffffc, RZ, 0xc0, !PT ;  /* 0xfffffffc0b0b7812 */ /* 0x000fe200078ec0ff */
[----:B------:R-:W-:Y:S01]  /*0f10*/  IMAD.SHL.U32 R22, R8, 0x8, RZ ;  /* 0x0000000808167824 */ /* 0x000fe200078e00ff */
[----:B------:R-:W-:-:S02]  /*0f20*/  LOP3.LUT R0, R3, R0, RZ, 0x3c, !PT ;  /* 0x0000000003007212 */ /* 0x000fc400078e3cff */
[----:B------:R-:W-:Y:S01]  /*0f30*/  R2P PR, R4, 0x6 ;  /* 0x0000000604007804 */ /* 0x000fe20000000000 */
[----:B------:R-:W-:Y:S01]  /*0f40*/  IMAD.IADD R11, R10, 0x1, -R11 ;  /* 0x000000010a0b7824 */ /* 0x000fe200078e0a0b */
[----:B------:R-:W-:Y:S01]  /*0f50*/  LOP3.LUT R9, R9, 0xfffffffc, RZ, 0xc0, !PT ;  /* 0xfffffffc09097812 */ /* 0x000fe200078ec0ff */
[----:B------:R-:W-:Y:S01]  /*0f60*/  IMAD.SHL.U32 R4, R8, 0x4, RZ ;  /* 0x0000000408047824 */ /* 0x000fe200078e00ff */
[----:B------:R-:W-:Y:S01]  /*0f70*/  LOP3.LUT R138, R12, 0x7ffffffc, RZ, 0xc0, !PT ;  /* 0x7ffffffc0c8a7812 */ /* 0x000fe200078ec0ff */
[----:B------:R-:W-:Y:S01]  /*0f80*/  IMAD R10, R5, 0x40, R14 ;  /* 0x00000040050a7824 */ /* 0x000fe200078e020e */
[----:B------:R-:W-:Y:S01]  /*0f90*/  SEL R140, R140, 0xffffffc0, !P2 ;  /* 0xffffffc08c8c7807 */ /* 0x000fe20005000000 */
[----:B------:R-:W-:Y:S01]  /*0fa0*/  IMAD.IADD R7, R7, 0x1, R0 ;  /* 0x0000000107077824 */ /* 0x000fe200078e0200 */
[----:B------:R-:W-:Y:S01]  /*0fb0*/  SHF.R.S32.HI R0, RZ, 0x1f, R19 ;  /* 0x0000001fff007819 */ /* 0x000fe20000011413 */
[C---:B------:R-:W-:Y:S01]  /*0fc0*/  VIADD R0, R4.reuse, 0x10 ;  /* 0x0000001004007836 */ /* 0x040fe20000000000 */
[----:B------:R-:W-:Y:S01]  /*0fd0*/  STL [R1+0x58], R10 ;  /* 0x0000580a01007387 */ /* 0x000fe20000100800 */
[----:B------:R-:W-:-:S02]  /*0fe0*/  VIADD R8, R4, 0x20 ;  /* 0x0000002004087836 */ /* 0x000fc40000000000 */
[----:B------:R-:W-:Y:S01]  /*0ff0*/  IMAD.SHL.U32 R11, R11, 0x40, RZ ;  /* 0x000000400b0b7824 */ /* 0x000fe200078e00ff */
[----:B------:R-:W-:Y:S01]  /*1000*/  STL [R1+0x54], RZ ;  /* 0x000054ff01007387 */ /* 0x000fe20000100800 */
[----:B------:R-:W-:Y:S01]  /*1010*/  IMAD.IADD R9, R16, 0x1, -R9 ;  /* 0x0000000110097824 */ /* 0x000fe200078e0a09 */
[----:B------:R-:W-:Y:S01]  /*1020*/  CS2R R16, SRZ ;  /* 0x0000000000107805 */ /* 0x000fe2000001ff00 */
[----:B------:R-:W-:Y:S01]  /*1030*/  VIADD R3, R4, 0x18 ;  /* 0x0000001804037836 */ /* 0x000fe20000000000 */
[----:B------:R-:W-:Y:S01]  /*1040*/  STL [R1+0x8], R4 ;  /* 0x0000080401007387 */ /* 0x000fe20000100800 */
[----:B------:R-:W-:Y:S01]  /*1050*/  LOP3.LUT R157, R11, 0xc0, RZ, 0xc0, !PT ;  /* 0x000000c00b9d7812 */ /* 0x000fe200078ec0ff */
[----:B------:R-:W-:Y:S01]  /*1060*/  IMAD R139, R7, 0x2, R2 ;  /* 0x00000002078b7824 */ /* 0x000fe200078e0202 */
[----:B------:R-:W-:Y:S01]  /*1070*/  LEA.HI R6, R9, R9, RZ, 0x1 ;  /* 0x0000000909067211 */ /* 0x000fe200078f08ff */
[----:B------:R0:W-:Y:S01]  /*1080*/  STL [R1+0x2c], R0 ;  /* 0x00002c0001007387 */ /* 0x0001e20000100800 */
[----:B------:R-:W-:Y:S01]  /*1090*/  SHF.R.U32.HI R5, RZ, 0x3, R157 ;  /* 0x00000003ff057819 */ /* 0x000fe2000001169d */
[----:B------:R-:W-:Y:S01]  /*10a0*/  VIADD R141, R139, 0x21800 ;  /* 0x000218008b8d7836 */ /* 0x000fe20000000000 */
[----:B------:R-:W-:Y:S01]  /*10b0*/  LOP3.LUT R6, R6, 0x1ffffffe, RZ, 0xc0, !PT ;  /* 0x1ffffffe06067812 */ /* 0x000fe200078ec0ff */
[----:B------:R-:W-:Y:S01]  /*10c0*/  STL [R1+0x28], R8 ;  /* 0x0000280801007387 */ /* 0x000fe20000100800 */
[----:B------:R-:W-:-:S03]  /*10d0*/  IMAD.IADD R138, R21, 0x1, -R138 ;  /* 0x00000001158a7824 */ /* 0x000fc600078e0a8a */
[----:B------:R-:W-:Y:S02]  /*10e0*/  IMAD.IADD R6, R9, 0x1, -R6 ;  /* 0x0000000109067824 */ /* 0x000fe400078e0a06 */
[----:B0-----:R-:W-:-:S05]  /*10f0*/  VIADD R0, R4, 0x8 ;  /* 0x0000000804007836 */ /* 0x001fca0000000000 */
[----:B------:R0:W-:Y:S04]  /*1100*/  STL [R1+0x30], R0 ;  /* 0x0000300001007387 */ /* 0x0001e80000100800 */
[----:B------:R1:W-:Y:S01]  /*1110*/  STL [R1+0x34], R3 ;  /* 0x0000340301007387 */ /* 0x0003e20000100800 */
[----:B0-----:R-:W-:Y:S02]  /*1120*/  VIADD R0, R4, 0x28 ;  /* 0x0000002804007836 */ /* 0x001fe40000000000 */
[----:B------:R-:W-:Y:S02]  /*1130*/  IMAD.SHL.U32 R4, R20, 0x20, RZ ;  /* 0x0000002014047824 */ /* 0x000fe400078e00ff */
[----:B-1----:R-:W-:Y:S01]  /*1140*/  VIADD R3, R139, 0x21820 ;  /* 0x000218208b037836 */ /* 0x002fe20000000000 */
[----:B------:R0:W-:Y:S01]  /*1150*/  STL [R1+0x38], R0 ;  /* 0x0000380001007387 */ /* 0x0001e20000100800 */
[----:B------:R-:W-:-:S02]  /*1160*/  @P1 VIADD R3, R141, 0xffffffe0 ;  /* 0xffffffe08d031836 */ /* 0x000fc40000000000 */
[----:B------:R-:W-:Y:S01]  /*1170*/  IMAD.IADD R141, R141, 0x1, R140 ;  /* 0x000000018d8d7824 */ /* 0x000fe200078e028c */
[----:B------:R1:W-:Y:S01]  /*1180*/  STL [R1+0x14], R4 ;  /* 0x0000140401007387 */ /* 0x0003e20000100800 */
[----:B------:R-:W-:Y:S01]  /*1190*/  IMAD.IADD R140, R140, 0x1, R3 ;  /* 0x000000018c8c7824 */ /* 0x000fe200078e0203 */
[----:B0-----:R-:W-:-:S04]  /*11a0*/  LOP3.LUT R0, R157, 0x8, R22, 0xf8, !PT ;  /* 0x000000089d007812 */ /* 0x001fc800078ef816 */
[----:B------:R-:W-:-:S05]  /*11b0*/  LOP3.LUT R0, R0, R5, RZ, 0x3c, !PT ;  /* 0x0000000500007212 */ /* 0x000fca00078e3cff */
[----:B-1----:R-:W-:Y:S02]  /*11c0*/  IMAD.IADD R4, R4, 0x1, R0 ;  /* 0x0000000104047824 */ /* 0x002fe400078e0200 */
[----:B------:R-:W-:-:S03]  /*11d0*/  IMAD R0, R6, 0x8, R10 ;  /* 0x0000000806007824 */ /* 0x000fc600078e020a */
[----:B------:R-:W-:Y:S04]  /*11e0*/  STL [R1+0x48], R4 ;  /* 0x0000480401007387 */ /* 0x000fe80000100800 */
[----:B------:R-:W-:Y:S04]  /*11f0*/  STL [R1+0x20], R3 ;  /* 0x0000200301007387 */ /* 0x000fe80000100800 */
[----:B------:R0:W-:Y:S02]  /*1200*/  STL [R1+0x40], R0 ;  /* 0x0000400001007387 */ /* 0x0001e40000100800 */
[----:B0-----:R-:W-:-:S05]  /*1210*/  VIADD R0, R3, 0x6000 ;  /* 0x0000600003007836 */ /* 0x001fca0000000000 */
[----:B------:R0:W-:Y:S02]  /*1220*/  STL [R1+0x24], R0 ;  /* 0x0000240001007387 */ /* 0x0001e40000100800 */
.L_x_1574:
[----:B------:R-:W-:Y:S05]  /*1230*/  YIELD ;  /* 0x0000000000007946 */ /* 0x000fea0003800000 */
[----:B------:R-:W-:Y:S01]  /*1240*/  ULDC.64 UR4, c[0x0][0xa28] ;  /* 0x00028a0000047ab9 */ /* 0x000fe20000000a00 */
[----:B0--34-:R-:W1:Y:S01]  /*1250*/  LDC.64 R6, c[0x0][0xa08] ;  /* 0x00028200ff067b82 */ /* 0x019e620000000a00 */
[----:B------:R-:W-:Y:S01]  /*1260*/  ISETP.NE.U32.AND P1, PT, RZ, UR4, PT ;  /* 0x00000004ff007c0c */ /* 0x000fe2000bf25070 */
[----:B0-----:R-:W-:Y:S02]  /*1270*/  IMAD.MOV.U32 R0, RZ, RZ, RZ ;  /* 0x000000ffff007224 */ /* 0x001fe400078e00ff */
[----:B------:R-:W-:Y:S01]  /*1280*/  IMAD.MOV.U32 R70, RZ, RZ, RZ ;  /* 0x000000ffff467224 */ /* 0x000fe200078e00ff */
[----:B------:R-:W-:Y:S01]  /*1290*/  ISETP.NE.AND.EX P1, PT, RZ, UR5, PT, P1 ;  /* 0x00000005ff007c0c */ /* 0x000fe2000bf25310 */
[----:B------:R-:W-:-:S02]  /*12a0*/  ULDC.64 UR4, c[0x0][0xa18] ;  /* 0x0002860000047ab9 */ /* 0x000fc40000000a00 */
[----:B------:R-:W-:-:S04]  /*12b0*/  ISETP.NE.U32.AND P2, PT, RZ, UR4, PT ;  /* 0x00000004ff007c0c */ /* 0x000fc8000bf45070 */
[----:B------:R-:W-:Y:S01]  /*12c0*/  ISETP.NE.AND.EX P2, PT, RZ, UR5, PT, P2 ;  /* 0x00000005ff007c0c */ /* 0x000fe2000bf45320 */
[----:B------:R-:W-:Y:S02]  /*12d0*/  ULDC.64 UR4, c[0x0][0xa08] ;  /* 0x0002820000047ab9 */ /* 0x000fe40000000a00 */
[----:B------:R-:W-:-:S03]  /*12e0*/  ISETP.NE.U32.AND P0, PT, RZ, UR4, PT ;  /* 0x00000004ff007c0c */ /* 0x000fc6000bf05070 */
[----:B------:R-:W0:Y:S01]  /*12f0*/  @P1 LDC.64 R4, c[0x0][0xa28] ;  /* 0x00028a00ff041b82 */ /* 0x000e220000000a00 */
[----:B------:R-:W-:Y:S01]  /*1300*/  ISETP.NE.AND.EX P0, PT, RZ, UR5, PT, P0 ;  /* 0x00000005ff007c0c */ /* 0x000fe2000bf05300 */
[----:B-1----:R-:W-:-:S06]  /*1310*/  IMAD.WIDE R10, R75, 0x4, R6 ;  /* 0x000000044b0a7825 */ /* 0x002fcc00078e0206 */
[----:B------:R-:W1:Y:S01]  /*1320*/  @P2 LDC.64 R8, c[0x0][0xa18] ;  /* 0x00028600ff082b82 */ /* 0x000e620000000a00 */
[----:B------:R-:W-:Y:S02]  /*1330*/  ULDC UR4, c[0x0][0x288] ;  /* 0x0000a20000047ab9 */ /* 0x000fe40000000800 */
[----:B------:R-:W-:Y:S01]  /*1340*/  IMAD.U32 R136, RZ, RZ, UR4 ;  /* 0x00000004ff887e24 */ /* 0x000fe2000f8e00ff */
[----:B------:R-:W-:Y:S02]  /*1350*/  ULDC.64 UR4, c[0x0][0x418] ;  /* 0x0001060000047ab9 */ /* 0x000fe40000000a00 */
[----:B--2---:R2:W5:Y:S01]  /*1360*/  @P0 LDG.E R70, desc[UR38][R10.64] ;  /* 0x000000260a460981 */ /* 0x004562000c1e1900 */
[----:B0-----:R-:W-:-:S05]  /*1370*/  @P1 IMAD.WIDE R4, R75, 0x4, R4 ;  /* 0x000000044b041825 */ /* 0x001fca00078e0204 */
[----:B------:R2:W5:Y:S01]  /*1380*/  @P1 LDG.E R0, desc[UR38][R4.64] ;  /* 0x0000002604001981 */ /* 0x000562000c1e1900 */
[----:B-1----:R-:W-:-:S05]  /*1390*/  @P2 IMAD.WIDE R6, R75, 0x4, R8 ;  /* 0x000000044b062825 */ /* 0x002fca00078e0208 */
        /* <DEDUP_REMOVED lines=9> */
[----:B------:R-:W-:Y:S01]  /*1430*/  IMAD.U32 R27, RZ, RZ, UR4 ;  /* 0x00000004ff1b7e24 */ /* 0x000fe2000f8e00ff */
[----:B--2---:R-:W-:Y:S06]  /*1440*/  @P2 BRA `(.L_x_1370) ;  /* 0x0000000000242947 */ /* 0x004fec0003800000 */
        /* <DEDUP_REMOVED lines=9> */
.L_x_1370:
[----:B------:R-:W-:Y:S01]  /*14e0*/  ULDC.64 UR4, c[0x0][0xa20] ;  /* 0x0002880000047ab9 */ /* 0x000fe20000000a00 */
[----:B------:R0:W-:Y:S01]  /*14f0*/  STL [R1+0x4c], R74 ;  /* 0x00004c4a01007387 */ /* 0x0001e20000100800 */
[----:B------:R-:W-:-:S03]  /*1500*/  ISETP.NE.U32.AND P1, PT, RZ, UR4, PT ;  /* 0x00000004ff007c0c */ /* 0x000fc6000bf25070 */
[----:B------:R0:W-:Y:S01]  /*1510*/  STL [R1+0x50], R75 ;  /* 0x0000504b01007387 */ /* 0x0001e20000100800 */
[----:B------:R-:W-:-:S13]  /*1520*/  ISETP.NE.AND.EX P1, PT, RZ, UR5, PT, P1 ;  /* 0x00000005ff007c0c */ /* 0x000fda000bf25310 */
[----:B0-----:R-:W-:Y:S05]  /*1530*/  @!P1 BRA `(.L_x_1371) ;  /* 0x0000000000109947 */ /* 0x001fea0003800000 */
[----:B------:R-:W0:Y:S02]  /*1540*/  LDC.64 R4, c[0x0][0xa20] ;  /* 0x00028800ff047b82 */ /* 0x000e240000000a00 */
[----:B0-----:R-:W-:-:S05]  /*1550*/  IMAD.WIDE R4, R75, 0x4, R4 ;  /* 0x000000044b047825 */ /* 0x001fca00078e0204 */
[----:B------:R0:W5:Y:S01]  /*1560*/  LDG.E R27, desc[UR38][R4.64] ;  /* 0x00000026041b7981 */ /* 0x000162000c1e1900 */
[----:B------:R-:W-:Y:S05]  /*1570*/  BRA `(.L_x_1372) ;  /* 0x0000000000107947 */ /* 0x000fea0003800000 */
.L_x_1371:
[----:B------:R-:W-:Y:S05]  /*1580*/  @!P0 BRA `(.L_x_1372) ;  /* 0x00000000000c8947 */ /* 0x000fea0003800000 */
[----:B------:R-:W2:Y:S04]  /*1590*/  LDG.E R4, desc[UR38][R10.64] ;  /* 0x000000260a047981 */ /* 0x000ea8000c1e1900 */
[----:B------:R-:W2:Y:S02]  /*15a0*/  LDG.E R27, desc[UR38][R10.64+0x4] ;  /* 0x000004260a1b7981 */ /* 0x000ea4000c1e1900 */
[----:B--2---:R-:W-:-:S07]  /*15b0*/  IMAD.IADD R27, R27, 0x1, -R4 ;  /* 0x000000011b1b7824 */ /* 0x004fce00078e0a04 */
.L_x_1372:
[----:B------:R-:W-:Y:S01]  /*15c0*/  ULDC.64 UR4, c[0x0][0xa10] ;  /* 0x0002840000047ab9 */ /* 0x000fe20000000a00 */
[----:B0-----:R-:W0:Y:S01]  /*15d0*/  LDC R4, c[0x0][0x448] ;  /* 0x00011200ff047b82 */ /* 0x001e220000000800 */
[----:B------:R-:W-:-:S04]  /*15e0*/  ISETP.NE.U32.AND P0, PT, RZ, UR4, PT ;  /* 0x00000004ff007c0c */ /* 0x000fc8000bf05070 */
[----:B------:R-:W-:Y:S01]  /*15f0*/  ISETP.NE.AND.EX P0, PT, RZ, UR5, PT, P0 ;  /* 0x00000005ff007c0c */ /* 0x000fe2000bf05300 */
[----:B------:R-:W-:Y:S02]  /*1600*/  ULDC.64 UR4, c[0x0][0xa30] ;  /* 0x00028c0000047ab9 */ /* 0x000fe40000000a00 */
[----:B------:R-:W-:-:S04]  /*1610*/  ISETP.NE.U32.AND P1, PT, RZ, UR4, PT ;  /* 0x00000004ff007c0c */ /* 0x000fc8000bf25070 */
[----:B------:R-:W-:-:S06]  /*1620*/  ISETP.NE.AND.EX P1, PT, RZ, UR5, PT, P1 ;  /* 0x00000005ff007c0c */ /* 0x000fcc000bf25310 */
[----:B------:R-:W1:Y:S08]  /*1630*/  @P0 LDC.64 R6, c[0x0][0xa10] ;  /* 0x00028400ff060b82 */ /* 0x000e700000000a00 */
[----:B------:R-:W2:Y:S01]  /*1640*/  @P1 LDC.64 R8, c[0x0][0xa30] ;  /* 0x00028c00ff081b82 */ /* 0x000ea20000000a00 */
[----:B-1----:R-:W-:-:S05]  /*1650*/  @P0 IMAD.WIDE R6, R75, 0x4, R6 ;  /* 0x000000044b060825 */ /* 0x002fca00078e0206 */
[----:B------:R-:W3:Y:S04]  /*1660*/  @P0 LDG.E R3, desc[UR38][R6.64] ;  /* 0x0000002606030981 */ /* 0x000ee8000c1e1900 */
[----:B------:R1:W3:Y:S01]  /*1670*/  @P0 LDG.E R10, desc[UR38][R6.64+0x4] ;  /* 0x00000426060a0981 */ /* 0x0002e2000c1e1900 */
[----:B-----5:R-:W-:Y:S02]  /*1680*/  IMAD.MOV.U32 R106, RZ, RZ, R27 ;  /* 0x000000ffff6a7224 */ /* 0x020fe400078e001b */
[----:B--2---:R-:W-:-:S05]  /*1690*/  @P1 IMAD.WIDE R8, R75, 0x4, R8 ;  /* 0x000000044b081825 */ /* 0x004fca00078e0208 */
[----:B------:R2:W5:Y:S01]  /*16a0*/  @P1 LDG.E R106, desc[UR38][R8.64] ;  /* 0x00000026086a1981 */ /* 0x000562000c1e1900 */
[----:B0-----:R-:W-:Y:S01]  /*16b0*/  ISETP.NE.AND P1, PT, R4, 0x1, PT ;  /* 0x000000010400780c */ /* 0x001fe20003f25270 */
[----:B------:R-:W-:Y:S01]  /*16c0*/  IMAD R14, R73, 0xc0, RZ ;  /* 0x000000c0490e7824 */ /* 0x000fe200078e02ff */
[----:B------:R-:W0:Y:S01]  /*16d0*/  LDC.64 R4, c[0x0][0x9e0] ;  /* 0x00027800ff047b82 */ /* 0x000e220000000a00 */
[----:B------:R-:W-:Y:S02]  /*16e0*/  IMAD.IADD R13, R27, 0x1, -R0 ;  /* 0x000000011b0d7824 */ /* 0x000fe400078e0a00 */
[----:B------:R-:W-:Y:S01]  /*16f0*/  VIADD R0, R14, 0xbf ;  /* 0x000000bf0e007836 */ /* 0x000fe20000000000 */
[----:B------:R4:W-:Y:S03]  /*1700*/  STL [R1+0x18], R14 ;  /* 0x0000180e01007387 */ /* 0x0009e60000100800 */
[----:B-1----:R-:W-:-:S04]  /*1710*/  IMAD.MOV.U32 R7, RZ, RZ, R0 ;  /* 0x000000ffff077224 */ /* 0x002fc800078e0000 */
[----:B------:R-:W1:Y:S08]  /*1720*/  @P1 LDC R11, c[0x0][0x44c] ;  /* 0x00011300ff0b1b82 */ /* 0x000e700000000800 */
[----:B------:R-:W2:Y:S01]  /*1730*/  @P1 LDC R12, c[0x0][0x450] ;  /* 0x00011400ff0c1b82 */ /* 0x000ea20000000800 */
[----:B0-----:R-:W-:Y:S01]  /*1740*/  ISETP.GE.AND P2, PT, R5, 0x1, PT ;  /* 0x000000010500780c */ /* 0x001fe20003f46270 */
[----:B---3--:R-:W-:-:S02]  /*1750*/  @P0 IMAD.IADD R24, R10, 0x1, -R3 ;  /* 0x000000010a180824 */ /* 0x008fc400078e0a03 */
[----:B-1----:R-:W-:-:S04]  /*1760*/  @P1 IMAD.HI.U32 R3, R0, R11, RZ ;  /* 0x0000000b00031227 */ /* 0x002fc800078e00ff */
[----:B------:R-:W-:Y:S01]  /*1770*/  IMAD.IADD R137, R13, 0x1, R24 ;  /* 0x000000010d897824 */ /* 0x000fe200078e0218 */
[----:B--2---:R-:W-:-:S03]  /*1780*/  @P1 SHF.R.U32.HI R7, RZ, R12, R3 ;  /* 0x0000000cff071219 */ /* 0x004fc60000011603 */
[C---:B------:R-:W-:Y:S01]  /*1790*/  VIADD R0, R137.reuse, 0x7f ;  /* 0x0000007f89007836 */ /* 0x040fe20000000000 */
[----:B------:R-:W-:-:S04]  /*17a0*/  IADD3 R112, R137, 0x1, -R136 ;  /* 0x0000000189707810 */ /* 0x000fc80007ffe888 */
[----:B------:R-:W-:Y:S01]  /*17b0*/  SHF.R.S32.HI R3, RZ, 0x1f, R0 ;  /* 0x0000001fff037819 */ /* 0x000fe20000011400 */
[----:B------:R-:W-:-:S03]  /*17c0*/  IMAD.IADD R9, R112, 0x1, R7 ;  /* 0x0000000170097824 */ /* 0x000fc600078e0207 */
[----:B------:R-:W-:Y:S01]  /*17d0*/  LEA.HI R3, R3, R0, RZ, 0x7 ;  /* 0x0000000003037211 */ /* 0x000fe200078f38ff */
[----:B------:R-:W-:-:S03]  /*17e0*/  IMAD.IADD R4, R9, 0x1, R4 ;  /* 0x0000000109047824 */ /* 0x000fc600078e0204 */
[----:B------:R-:W-:Y:S01]  /*17f0*/  SHF.R.S32.HI R113, RZ, 0x7, R3 ;  /* 0x00000007ff717819 */ /* 0x000fe20000011403 */
[----:B----4-:R-:W-:Y:S06]  /*1800*/  @!P2 BRA `(.L_x_1373) ;  /* 0x000000000048a947 */ /* 0x010fec0003800000 */
        /* <DEDUP_REMOVED lines=11> */
.L_x_1375:
[----:B------:R-:W-:-:S13]  /*18c0*/  ISETP.NE.AND P0, PT, R5, 0x1, PT ;  /* 0x000000010500780c */ /* 0x000fda0003f05270 */
[----:B------:R-:W0:Y:S02]  /*18d0*/  @P0 LDC.64 R6, c[0x0][0x9e8] ;  /* 0x00027a00ff060b82 */ /* 0x000e240000000a00 */
[----:B0-----:R-:W-:-:S05]  /*18e0*/  @P0 IMAD.HI.U32 R6, R0, R6, RZ ;  /* 0x0000000600060227 */ /* 0x001fca00078e00ff */
[----:B------:R-:W-:-:S07]  /*18f0*/  @P0 SHF.R.U32.HI R0, RZ, R7, R6 ;  /* 0x00000007ff000219 */ /* 0x000fce0000011606 */
.L_x_1376:
[----:B------:R-:W-:Y:S05]  /*1900*/  BSYNC B0 ;  /* 0x0000000000007941 */ /* 0x000fea0003800000 */
.L_x_1374:
[----:B------:R-:W-:-:S05]  /*1910*/  IMAD R3, R0, R5, R5 ;  /* 0x0000000500037224 */ /* 0x000fca00078e0205 */
[----:B------:R-:W-:-:S07]  /*1920*/  VIMNMX R4, R4, R3, PT ;  /* 0x0000000304047248 */ /* 0x000fce0003fe0100 */
.L_x_1373:
[----:B------:R-:W0:Y:S01]  /*1930*/  @P1 LDC R0, c[0x0][0x44c] ;  /* 0x00011300ff001b82 */ /* 0x000e220000000800 */
[----:B------:R-:W-:Y:S01]  /*1940*/  IMAD.MOV.U32 R3, RZ, RZ, R14 ;  /* 0x000000ffff037224 */ /* 0x000fe200078e000e */
[----:B------:R-:W-:Y:S01]  /*1950*/  ULDC UR4, c[0x0][0x9dc] ;  /* 0x0002770000047ab9 */ /* 0x000fe20000000800 */
[----:B------:R-:W-:-:S05]  /*1960*/  IMAD.IADD R114, R137, 0x1, -R136 ;  /* 0x0000000189727824 */ /* 0x000fca00078e0a88 */
[----:B------:R-:W1:Y:S01]  /*1970*/  @P1 LDC R7, c[0x0][0x450] ;  /* 0x00011400ff071b82 */ /* 0x000e620000000800 */
[----:B0-----:R-:W-:-:S05]  /*1980*/  @P1 IMAD.HI.U32 R0, R14, R0, RZ ;  /* 0x000000000e001227 */ /* 0x001fca00078e00ff */
[----:B-1----:R-:W-:-:S05]  /*1990*/  @P1 SHF.R.U32.HI R3, RZ, R7, R0 ;  /* 0x00000007ff031219 */ /* 0x002fca0000011600 */
[----:B------:R-:W-:-:S04]  /*19a0*/  IMAD.IADD R0, R114, 0x1, R3 ;  /* 0x0000000172007824 */ /* 0x000fc800078e0203 */
[----:B------:R-:W-:Y:S01]  /*19b0*/  VIADD R3, R0, -UR4 ;  /* 0x8000000400037c36 */ /* 0x000fe20008000000 */
[----:B------:R-:W-:Y:S06]  /*19c0*/  @!P2 BRA `(.L_x_1377) ;  /* 0x000000000044a947 */ /* 0x000fec0003800000 */
[----:B------:R-:W-:Y:S01]  /*19d0*/  ISETP.GT.AND P0, PT, R0, -0x1, PT ;  /* 0xffffffff0000780c */ /* 0x000fe20003f04270 */
[----:B------:R-:W-:-:S12]  /*19e0*/  BSSY B0, `(.L_x_1378) ;  /* 0x000000d000007945 */ /* 0x000fd80003800000 */
        /* <DEDUP_REMOVED lines=8> */
.L_x_1379:
[----:B------:R-:W-:-:S13]  /*1a70*/  ISETP.NE.AND P0, PT, R5, 0x1, PT ;  /* 0x000000010500780c */ /* 0x000fda0003f05270 */
[----:B------:R-:W0:Y:S02]  /*1a80*/  @P0 LDC.64 R6, c[0x0][0x9e8] ;  /* 0x00027a00ff060b82 */ /* 0x000e240000000a00 */
[----:B0-----:R-:W-:-:S05]  /*1a90*/  @P0 IMAD.HI.U32 R6, R0, R6, RZ ;  /* 0x0000000600060227 */ /* 0x001fca00078e00ff */
[----:B------:R-:W-:-:S07]  /*1aa0*/  @P0 SHF.R.U32.HI R0, RZ, R7, R6 ;  /* 0x00000007ff000219 */ /* 0x000fce0000011606 */
.L_x_1380:
[----:B------:R-:W-:Y:S05]  /*1ab0*/  BSYNC B0 ;  /* 0x0000000000007941 */ /* 0x000fea0003800000 */
.L_x_1378:
[----:B------:R-:W-:-:S05]  /*1ac0*/  IMAD R0, R0, R5, RZ ;  /* 0x0000000500007224 */ /* 0x000fca00078e02ff */
[----:B------:R-:W-:-:S07]  /*1ad0*/  VIMNMX R3, R3, R0, !PT ;  /* 0x0000000003037248 */ /* 0x000fce0007fe0100 */
.L_x_1377:
[----:B------:R-:W-:Y:S01]  /*1ae0*/  VIADD R4, R4, 0x7f ;  /* 0x0000007f04047836 */ /* 0x000fe20000000000 */
[----:B------:R-:W-:-:S04]  /*1af0*/  SHF.R.S32.HI R0, RZ, 0x1f, R3 ;  /* 0x0000001fff007819 */ /* 0x000fc80000011403 */
[----:B------:R-:W-:Y:S02]  /*1b00*/  SHF.R.S32.HI R5, RZ, 0x1f, R4 ;  /* 0x0000001fff057819 */ /* 0x000fe40000011404 */
[----:B------:R-:W-:Y:S02]  /*1b10*/  LEA.HI R0, R0, R3, RZ, 0x7 ;  /* 0x0000000300007211 */ /* 0x000fe400078f38ff */
[----:B------:R-:W-:Y:S02]  /*1b20*/  LEA.HI R5, R5, R4, RZ, 0x7 ;  /* 0x0000000405057211 */ /* 0x000fe400078f38ff */
[----:B------:R-:W-:Y:S02]  /*1b30*/  SHF.R.S32.HI R3, RZ, 0x7, R0 ;  /* 0x00000007ff037819 */ /* 0x000fe40000011400 */
[----:B------:R-:W-:Y:S02]  /*1b40*/  SHF.R.S32.HI R0, RZ, 0x7, R5 ;  /* 0x00000007ff007819 */ /* 0x000fe40000011405 */
[----:B------:R-:W-:-:S02]  /*1b50*/  VIMNMX R3, RZ, R3, !PT ;  /* 0x00000003ff037248 */ /* 0x000fc40007fe0100 */
[----:B------:R-:W-:-:S03]  /*1b60*/  VIMNMX R0, R113, R0, PT ;  /* 0x0000000071007248 */ /* 0x000fc60003fe0100 */
[--C-:B------:R-:W-:Y:S02]  /*1b70*/  IMAD R3, R3, 0x80, -R13.reuse ;  /* 0x0000008003037824 */ /* 0x100fe400078e0a0d */
[----:B------:R-:W-:-:S03]  /*1b80*/  IMAD R5, R0, 0x80, -R13 ;  /* 0x0000008000057824 */ /* 0x000fc600078e0a0d */
[----:B------:R-:W-:Y:S02]  /*1b90*/  VIMNMX R3, RZ, R3, !PT ;  /* 0x00000003ff037248 */ /* 0x000fe40007fe0100 */
[----:B------:R-:W-:Y:S02]  /*1ba0*/  VIMNMX R0, R5, R24, PT ;  /* 0x0000001805007248 */ /* 0x000fe40003fe0100 */
[----:B------:R-:W-:Y:S02]  /*1bb0*/  SHF.R.U32.HI R83, RZ, 0x7, R3 ;  /* 0x00000007ff537819 */ /* 0x000fe40000011603 */
[----:B------:R-:W-:-:S03]  /*1bc0*/  ISETP.GT.AND P0, PT, R0, R3, PT ;  /* 0x000000030000720c */ /* 0x000fc60003f04270 */
[----:B------:R-:W-:-:S10]  /*1bd0*/  IMAD.MOV.U32 R25, RZ, RZ, R83 ;  /* 0x000000ffff197224 */ /* 0x000fd400078e0053 */
[----:B------:R-:W-:-:S05]  /*1be0*/  @P0 VIADD R0, R0, 0x7f ;  /* 0x0000007f00000836 */ /* 0x000fca0000000000 */
[----:B------:R-:W-:-:S04]  /*1bf0*/  @P0 SHF.R.S32.HI R3, RZ, 0x1f, R0 ;  /* 0x0000001fff030819 */ /* 0x000fc80000011400 */
[----:B------:R-:W-:-:S04]  /*1c00*/  @P0 LEA.HI R3, R3, R0, RZ, 0x7 ;  /* 0x0000000003030211 */ /* 0x000fc800078f38ff */
[----:B------:R-:W-:Y:S02]  /*1c10*/  @P0 SHF.R.S32.HI R25, RZ, 0x7, R3 ;  /* 0x00000007ff190819 */ /* 0x000fe40000011403 */
[----:B------:R-:W-:Y:S02]  /*1c20*/  PLOP3.LUT P0, PT, PT, PT, PT, 0x80, 0x0 ;  /* 0x000000000000781c */ /* 0x000fe40003f0f070 */
[----:B------:R-:W-:-:S13]  /*1c30*/  ISETP.GT.AND P1, PT, R25, R83, PT ;  /* 0x000000531900720c */ /* 0x000fda0003f24270 */
[----:B------:R-:W-:Y:S05]  /*1c40*/  @!P1 BRA `(.L_x_1381) ;  /* 0x0000005000e89947 */ /* 0x000fea0003800000 */
        /* <DEDUP_REMOVED lines=20> */
.L_x_1383:
[----:B------:R-:W-:Y:S05]  /*1d90*/  BSYNC B6 ;  /* 0x0000000000067941 */ /* 0x000fea0003800000 */
.L_x_1382:
        /* <DEDUP_REMOVED lines=20> */
.L_x_1385:
[----:B------:R-:W-:Y:S05]  /*1ee0*/  BSYNC B6 ;  /* 0x0000000000067941 */ /* 0x000fea0003800000 */
.L_x_1384:
[----:B------:R-:W2:Y:S01]  /*1ef0*/  LDL.64 R36, [R1+0x8] ;  /* 0x0000080001247983 */ /* 0x000ea20000100a00 */
[----:B------:R-:W-:Y:S01]  /*1f00*/  ULDC.64 UR4, c[0x0][0x9f8] ;  /* 0x00027e0000047ab9 */ /* 0x000fe20000000a00 */
[----:B------:R-:W0:Y:S01]  /*1f10*/  LDC.64 R10, c[0x0][0x300] ;  /* 0x0000c000ff0a7b82 */ /* 0x000e220000000a00 */
[----:B------:R-:W-:Y:S01]  /*1f20*/  ISETP.NE.U32.AND P0, PT, RZ, UR4, PT ;  /* 0x00000004ff007c0c */ /* 0x000fe2000bf05070 */
[----:B------:R-:W2:Y:S01]  /*1f30*/  LDL.64 R30, [R1+0x8] ;  /* 0x00000800011e7983 */ /* 0x000ea20000100a00 */
[----:B------:R-:W-:Y:S01]  /*1f40*/  IMAD.IADD R70, R70, 0x1, R27 ;  /* 0x0000000146467824 */ /* 0x000fe200078e021b */
[----:B------:R-:W-:Y:S01]  /*1f50*/  ULDC.64 UR6, c[0x0][0xa08] ;  /* 0x0002820000067ab9 */ /* 0x000fe20000000a00 */
[----:B------:R-:W-:Y:S01]  /*1f60*/  ISETP.NE.AND.EX P0, PT, RZ, UR5, PT, P0 ;  /* 0x00000005ff007c0c */ /* 0x000fe2000bf05300 */
[----:B------:R-:W3:Y:S01]  /*1f70*/  LDL.LU R28, [R1] ;  /* 0x00000000011c7983 */ /* 0x000ee20000300800 */
[----:B------:R-:W-:Y:S01]  /*1f80*/  SHF.R.S32.HI R8, RZ, 0x1f, R74 ;  /* 0x0000001fff087819 */ /* 0x000fe2000001144a */
[----:B------:R-:W-:Y:S01]  /*1f90*/  ULDC.64 UR4, c[0x0][0x308] ;  /* 0x0000c20000047ab9 */ /* 0x000fe20000000a00 */
[----:B------:R-:W1:Y:S01]  /*1fa0*/  S2R R20, SR_TID.X ;  /* 0x0000000000147919 */ /* 0x000e620000002100 */
[----:B------:R-:W-:Y:S01]  /*1fb0*/  SHF.R.S32.HI R23, RZ, 0x1f, R22 ;  /* 0x0000001fff177819 */ /* 0x000fe20000011416 */
[----:B------:R-:W4:Y:S08]  /*1fc0*/  LDC R35, c[0x0][0x3f4] ;  /* 0x0000fd00ff237b82 */ /* 0x000f300000000800 */
[----:B------:R-:W1:Y:S02]  /*1fd0*/  @P0 LDC.64 R4, c[0x0][0x9f8] ;  /* 0x00027e00ff040b82 */ /* 0x000e640000000a00 */
[----:B-1----:R-:W-:-:S05]  /*1fe0*/  @P0 IMAD.WIDE R4, R75, 0x4, R4 ;  /* 0x000000044b040825 */ /* 0x002fca00078e0204 */
[----:B------:R1:W4:Y:S01]  /*1ff0*/  @P0 LDG.E R75, desc[UR38][R4.64] ;  /* 0x00000026044b0981 */ /* 0x000322000c1e1900 */
[----:B------:R-:W-:Y:S01]  /*2000*/  VIADD R20, R20, 0xffffff80 ;  /* 0xffffff8014147836 */ /* 0x000fe20000000000 */
[----:B------:R-:W-:Y:S01]  /*2010*/  SHF.R.S32.HI R13, RZ, 0x1f, R70 ;  /* 0x0000001fff0d7819 */ /* 0x000fe20000011446 */
[CC--:B0-----:R-:W-:Y:S01]  /*2020*/  IMAD.WIDE.U32 R6, R70.reuse, R10.reuse, RZ ;  /* 0x0000000a46067225 */ /* 0x0c1fe200078e00ff */
[----:B------:R-:W-:Y:S02]  /*2030*/  ISETP.NE.U32.AND P0, PT, RZ, UR6, PT ;  /* 0x00000006ff007c0c */ /* 0x000fe4000bf05070 */
[----:B------:R-:W-:Y:S01]  /*2040*/  SHF.R.S32.HI R9, RZ, 0x1f, R20 ;  /* 0x0000001fff097819 */ /* 0x000fe20000011414 */
[----:B------:R-:W-:Y:S01]  /*2050*/  IMAD R0, R13, R10, RZ ;  /* 0x0000000a0d007224 */ /* 0x000fe200078e02ff */
[----:B------:R-:W-:Y:S02]  /*2060*/  ISETP.NE.AND.EX P0, PT, RZ, UR7, PT, P0 ;  /* 0x00000007ff007c0c */ /* 0x000fe4000bf05300 */
[----:B------:R-:W-:Y:S01]  /*2070*/  LEA.HI R9, R9, R20, RZ, 0x2 ;  /* 0x0000001409097211 */ /* 0x000fe200078f10ff */
[----:B------:R-:W-:Y:S01]  /*2080*/  IMAD R3, R70, R11, R0 ;  /* 0x0000000b46037224 */ /* 0x000fe200078e0200 */
[----:B------:R-:W0:Y:S02]  /*2090*/  S2R R20, SR_TID.X ;  /* 0x0000000000147919 */ /* 0x000e240000002100 */
[----:B------:R-:W-:Y:S01]  /*20a0*/  SHF.R.S32.HI R82, RZ, 0x2, R9 ;  /* 0x00000002ff527819 */ /* 0x000fe20000011409 */
[----:B------:R-:W-:Y:S01]  /*20b0*/  IMAD.IADD R7, R7, 0x1, R3 ;  /* 0x0000000107077824 */ /* 0x000fe200078e0203 */
[----:B------:R-:W-:Y:S01]  /*20c0*/  SHF.R.S32.HI R9, RZ, 0x1f, R9 ;  /* 0x0000001fff097819 */ /* 0x000fe20000011409 */
[----:B------:R-:W-:-:S02]  /*20d0*/  IMAD R3, R8, UR4, RZ ;  /* 0x0000000408037c24 */ /* 0x000fc4000f8e02ff */
[----:B-1----:R-:W-:-:S04]  /*20e0*/  IMAD.WIDE.U32 R4, R74, UR4, R6 ;  /* 0x000000044a047c25 */ /* 0x002fc8000f8e0006 */
[----:B--2---:R-:W-:Y:S01]  /*20f0*/  IMAD.MOV.U32 R30, RZ, RZ, R36 ;  /* 0x000000ffff1e7224 */ /* 0x004fe200078e0024 */
[----:B0-----:R-:W-:Y:S01]  /*2100*/  SHF.R.U32.HI R34, RZ, 0x7, R20 ;  /* 0x00000007ff227819 */ /* 0x001fe20000011614 */
[----:B------:R-:W-:Y:S01]  /*2110*/  IMAD R3, R74, UR5, R3 ;  /* 0x000000054a037c24 */ /* 0x000fe2000f8e0203 */
[----:B------:R-:W-:Y:S01]  /*2120*/  ULDC.64 UR4, c[0x0][0x310] ;  /* 0x0000c40000047ab9 */ /* 0x000fe20000000a00 */
[----:B------:R-:W-:Y:S01]  /*2130*/  LEA.HI R9, R9, R82, RZ, 0x2 ;  /* 0x0000005209097211 */ /* 0x000fe200078f10ff */
[----:B------:R-:W0:Y:S01]  /*2140*/  LDC.64 R6, c[0x0][0x408] ;  /* 0x00010200ff067b82 */ /* 0x000e220000000a00 */
[----:B------:R-:W-:Y:S01]  /*2150*/  SHF.R.S32.HI R31, RZ, 0x1f, R30 ;  /* 0x0000001fff1f7819 */ /* 0x000fe2000001141e */
[----:B------:R-:W-:-:S04]  /*2160*/  IMAD.IADD R5, R5, 0x1, R3 ;  /* 0x0000000105057824 */ /* 0x000fc800078e0203 */
[----:B------:R1:W-:Y:S04]  /*2170*/  STL [R1+0xc], R31 ;  /* 0x00000c1f01007387 */ /* 0x0003e80000100800 */
[----:B------:R-:W2:Y:S01]  /*2180*/  LDL R36, [R1+0x14] ;  /* 0x0000140001247983 */ /* 0x000ea20000100800 */
[----:B------:R-:W-:Y:S02]  /*2190*/  ISETP.NE.AND P6, PT, R34, 0x1, PT ;  /* 0x000000012200780c */ /* 0x000fe40003fc5270 */
[----:B------:R-:W-:Y:S02]  /*21a0*/  LOP3.LUT R9, R9, 0xfffffffc, RZ, 0xc0, !PT ;  /* 0xfffffffc09097812 */ /* 0x000fe400078ec0ff */
[----:B------:R-:W-:-:S03]  /*21b0*/  SHF.R.S32.HI R32, RZ, 0x1f, R19 ;  /* 0x0000001fff207819 */ /* 0x000fc60000011413 */
[----:B------:R-:W-:Y:S01]  /*21c0*/  IMAD.IADD R82, R82, 0x1, -R9 ;  /* 0x0000000152527824 */ /* 0x000fe200078e0a09 */
[----:B----4-:R-:W-:Y:S02]  /*21d0*/  SHF.R.S32.HI R0, RZ, 0x1f, R75 ;  /* 0x0000001fff007819 */ /* 0x010fe4000001144b */
[----:B------:R-:W-:Y:S02]  /*21e0*/  SEL R75, R75, RZ, !P0 ;  /* 0x000000ff4b4b7207 */ /* 0x000fe40004000000 */
[----:B------:R-:W-:-:S05]  /*21f0*/  SEL R15, R0, RZ, !P0 ;  /* 0x000000ff000f7207 */ /* 0x000fca0004000000 */
[----:B------:R-:W-:Y:S02]  /*2200*/  IMAD R0, R15, UR4, RZ ;  /* 0x000000040f007c24 */ /* 0x000fe4000f8e02ff */
[----:B------:R-:W-:-:S04]  /*2210*/  IMAD.WIDE.U32 R20, R75, UR4, R4 ;  /* 0x000000044b147c25 */ /* 0x000fc8000f8e0004 */
[----:B------:R-:W-:Y:S01]  /*2220*/  IMAD R3, R75, UR5, R0 ;  /* 0x000000054b037c24 */ /* 0x000fe2000f8e0200 */
[----:B------:R-:W-:Y:S05]  /*2230*/  @!P6 WARPSYNC.ALL ;  /* 0x000000000000e948 */ /* 0x000fea0003800000 */
[----:B------:R-:W-:Y:S01]  /*2240*/  ULDC.64 UR4, c[0x0][0x330] ;  /* 0x0000cc0000047ab9 */ /* 0x000fe20000000a00 */
[----:B------:R-:W-:Y:S01]  /*2250*/  VIADD R0, R22, 0x10 ;  /* 0x0000001016007836 */ /* 0x000fe20000000000 */
[----:B---3--:R-:W-:Y:S01]  /*2260*/  LOP3.LUT R28, R28, 0xfffffffd, RZ, 0xc0, !PT ;  /* 0xfffffffd1c1c7812 */ /* 0x008fe200078ec0ff */
[----:B------:R-:W-:Y:S02]  /*2270*/  IMAD R5, R8, UR4, RZ ;  /* 0x0000000408057c24 */ /* 0x000fe4000f8e02ff */
[----:B------:R-:W-:Y:S01]  /*2280*/  VIADD R72, R22, 0x30 ;  /* 0x0000003016487836 */ /* 0x000fe20000000000 */
[----:B------:R-:W-:Y:S01]  /*2290*/  SHF.R.U32.HI R37, RZ, 0x3, R157 ;  /* 0x00000003ff257819 */ /* 0x000fe2000001169d */
[----:B------:R-:W-:Y:S01]  /*22a0*/  IMAD.WIDE.U32 R60, R74, UR4, R22 ;  /* 0x000000044a3c7c25 */ /* 0x000fe2000f8e0016 */
[----:B------:R-:W-:Y:S01]  /*22b0*/  ULDC UR4, c[0x0][0x2f4] ;  /* 0x0000bd0000047ab9 */ /* 0x000fe20000000800 */
[----:B------:R-:W-:Y:S01]  /*22c0*/  ULDC.64 UR6, c[0x0][0x338] ;  /* 0x0000ce0000067ab9 */ /* 0x000fe20000000a00 */
[----:B------:R-:W-:Y:S01]  /*22d0*/  ISETP.GE.AND P1, PT, R0, UR4, PT ;  /* 0x0000000400007c0c */ /* 0x000fe2000bf26270 */
[----:B------:R-:W-:-:S02]  /*22e0*/  IMAD R9, R74, UR5, R5 ;  /* 0x000000054a097c24 */ /* 0x000fc4000f8e0205 */
[-C--:B------:R-:W-:Y:S02]  /*22f0*/  IMAD R8, R32, R10.reuse, RZ ;  /* 0x0000000a20087224 */ /* 0x080fe400078e02ff */
[----:B------:R-:W-:Y:S01]  /*2300*/  IMAD.WIDE.U32 R4, R19, R10, R22 ;  /* 0x0000000a13047225 */ /* 0x000fe200078e0016 */
[----:B------:R-:W-:-:S03]  /*2310*/  ISETP.GE.AND P0, PT, R22, UR4, PT ;  /* 0x0000000416007c0c */ /* 0x000fc6000bf06270 */
[----:B------:R-:W-:Y:S01]  /*2320*/  IMAD R95, R19, R11, R8 ;  /* 0x0000000b135f7224 */ /* 0x000fe200078e0208 */
[----:B------:R-:W-:Y:S02]  /*2330*/  SEL R8, RZ, 0xffffffff, P1 ;  /* 0xffffffffff087807 */ /* 0x000fe40000800000 */
[----:B------:R-:W-:Y:S02]  /*2340*/  IADD3 R96, P1, R20, R4, RZ ;  /* 0x0000000414607210 */ /* 0x000fe40007f3e0ff */
[----:B------:R-:W-:Y:S02]  /*2350*/  SEL R4, RZ, 0x1, P0 ;  /* 0x00000001ff047807 */ /* 0x000fe40000000000 */
[----:B------:R-:W-:Y:S01]  /*2360*/  LOP3.LUT P0, RZ, R82, 0x2, RZ, 0xc0, !PT ;  /* 0x0000000252ff7812 */ /* 0x000fe2000780c0ff */
[----:B------:R-:W-:Y:S02]  /*2370*/  IMAD.IADD R3, R21, 0x1, R3 ;  /* 0x0000000115037824 */ /* 0x000fe400078e0203 */
[----:B------:R-:W-:-:S02]  /*2380*/  IMAD.IADD R61, R61, 0x1, R9 ;  /* 0x000000013d3d7824 */ /* 0x000fc400078e0209 */
[----:B------:R-:W-:Y:S01]  /*2390*/  IMAD.SHL.U32 R9, R8, 0x2, RZ ;  /* 0x0000000208097824 */ /* 0x000fe200078e00ff */
[----:B------:R-:W-:-:S04]  /*23a0*/  IADD3.X R95, R3, R5, R95, P1, !PT ;  /* 0x00000005035f7210 */ /* 0x000fc80000ffe45f */
[----:B------:R-:W-:Y:S01]  /*23b0*/  LOP3.LUT R5, R9, 0x2, R4, 0xe2, !PT ;  /* 0x0000000209057812 */ /* 0x000fe200078ee204 */
[----:B------:R-:W-:Y:S01]  /*23c0*/  VIADD R4, R22, 0x20 ;  /* 0x0000002016047836 */ /* 0x000fe20000000000 */
[----:B------:R-:W3:Y:S01]  /*23d0*/  LDC.64 R8, c[0x0][0x3f8] ;  /* 0x0000fe00ff087b82 */ /* 0x000ee20000000a00 */
[----:B------:R-:W-:Y:S01]  /*23e0*/  @P0 LOP3.LUT R28, R28, 0x2, RZ, 0xfc, !PT ;  /* 0x000000021c1c0812 */ /* 0x000fe200078efcff */
[----:B0-----:R-:W-:Y:S01]  /*23f0*/  IMAD R12, R32, R6, RZ ;  /* 0x00000006200c7224 */ /* 0x001fe200078e02ff */
[----:B------:R-:W-:Y:S01]  /*2400*/  ISETP.GE.AND P1, PT, R72, UR4, PT ;  /* 0x0000000448007c0c */ /* 0x000fe2000bf26270 */
[----:B------:R-:W-:Y:S01]  /*2410*/  VIADD R27, R22, 0x40 ;  /* 0x00000040161b7836 */ /* 0x000fe20000000000 */
[----:B------:R-:W-:Y:S01]  /*2420*/  ISETP.GE.AND P0, PT, R4, UR4, PT ;  /* 0x0000000404007c0c */ /* 0x000fe2000bf06270 */
[----:B------:R-:W-:Y:S01]  /*2430*/  IMAD R29, R19, R7, R12 ;  /* 0x00000007131d7224 */ /* 0x000fe200078e020c */
[----:B------:R-:W-:Y:S02]  /*2440*/  SEL R14, RZ, 0x8, P1 ;  /* 0x00000008ff0e7807 */ /* 0x000fe40000800000 */
[----:B------:R-:W-:-:S02]  /*2450*/  SEL R12, RZ, 0x4, P0 ;  /* 0x00000004ff0c7807 */ /* 0x000fc40000000000 */
[----:B------:R-:W-:Y:S02]  /*2460*/  ISETP.GE.AND P0, PT, R27, UR4, PT ;  /* 0x000000041b007c0c */ /* 0x000fe4000bf06270 */
[----:B------:R-:W-:Y:S02]  /*2470*/  LOP3.LUT R12, R14, R5, R12, 0xfe, !PT ;  /* 0x000000050e0c7212 */ /* 0x000fe400078efe0c */
[----:B------:R-:W-:Y:S02]  /*2480*/  SEL R5, RZ, 0x10, P0 ;  /* 0x00000010ff057807 */ /* 0x000fe40000000000 */
[----:B------:R-:W-:Y:S02]  /*2490*/  ISETP.GE.AND P0, PT, R22, R35, PT ;  /* 0x000000231600720c */ /* 0x000fe40003f06270 */
[----:B------:R-:W-:Y:S02]  /*24a0*/  LOP3.LUT R12, R12, R5, RZ, 0xfc, !PT ;  /* 0x000000050c0c7212 */ /* 0x000fe400078efcff */
[----:B------:R-:W-:Y:S01]  /*24b0*/  SEL R5, R35, RZ, P0 ;  /* 0x000000ff23057207 */ /* 0x000fe20000000000 */
[----:B---3--:R-:W-:-:S04]  /*24c0*/  IMAD R14, R32, R8, RZ ;  /* 0x00000008200e7224 */ /* 0x008fc800078e02ff */
[----:B------:R-:W-:Y:S01]  /*24d0*/  IMAD.IADD R5, R22, 0x1, R5 ;  /* 0x0000000116057824 */ /* 0x000fe200078e0205 */
[----:B------:R-:W-:Y:S01]  /*24e0*/  ISETP.GE.AND P2, PT, R4, R35, PT ;  /* 0x000000230400720c */ /* 0x000fe20003f46270 */
[C---:B------:R-:W-:Y:S01]  /*24f0*/  IMAD R33, R19.reuse, R9, R14 ;  /* 0x0000000913217224 */ /* 0x040fe200078e020e */
[----:B------:R-:W-:Y:S01]  /*2500*/  ISETP.GE.AND P1, PT, R0, R35, PT ;  /* 0x000000230000720c */ /* 0x000fe20003f26270 */
[----:B------:R-:W-:Y:S01]  /*2510*/  IMAD.WIDE.U32 R62, R19, R6, R22 ;  /* 0x00000006133e7225 */ /* 0x000fe200078e0016 */
[----:B------:R-:W-:-:S03]  /*2520*/  SHF.R.S32.HI R14, RZ, 0x1f, R5 ;  /* 0x0000001fff0e7819 */ /* 0x000fc60000011405 */
[----:B------:R-:W-:Y:S01]  /*2530*/  IMAD.WIDE.U32 R64, R19, R6, R30 ;  /* 0x0000000613407225 */ /* 0x000fe200078e001e */
[CC--:B------:R-:W-:Y:S02]  /*2540*/  LEA.HI R76, R14.reuse, R5.reuse, RZ, 0x3 ;  /* 0x000000050e4c7211 */ /* 0x0c0fe400078f18ff */
[----:B------:R-:W-:Y:S01]  /*2550*/  LEA.HI R5, R14, R5, RZ, 0x5 ;  /* 0x000000050e057211 */ /* 0x000fe200078f28ff */
[----:B------:R-:W-:Y:S01]  /*2560*/  IMAD.IADD R63, R63, 0x1, R29 ;  /* 0x000000013f3f7824 */ /* 0x000fe200078e021d */
[----:B------:R-:W-:Y:S01]  /*2570*/  LOP3.LUT R28, R28, 0xfffffffe, RZ, 0xc0, !PT ;  /* 0xfffffffe1c1c7812 */ /* 0x000fe200078ec0ff */
[----:B------:R-:W-:Y:S01]  /*2580*/  IMAD.IADD R65, R29, 0x1, R65 ;  /* 0x000000011d417824 */ /* 0x000fe200078e0241 */
[----:B------:R-:W-:Y:S01]  /*2590*/  SEL R29, R35, RZ, P1 ;  /* 0x000000ff231d7207 */ /* 0x000fe20000800000 */
[-C--:B------:R-:W-:Y:S01]  /*25a0*/  IMAD.WIDE.U32 R68, R19, R8.reuse, R30 ;  /* 0x0000000813447225 */ /* 0x080fe200078e001e */
[----:B-1----:R-:W-:Y:S02]  /*25b0*/  SEL R31, R35, RZ, P2 ;  /* 0x000000ff231f7207 */ /* 0x002fe40001000000 */
[----:B------:R-:W-:Y:S01]  /*25c0*/  @P2 LOP3.LUT R28, R28, 0x1, RZ, 0xfc, !PT ;  /* 0x000000011c1c2812 */ /* 0x000fe200078efcff */
[----:B------:R-:W-:-:S04]  /*25d0*/  IMAD.WIDE.U32 R66, R19, R8, R22 ;  /* 0x0000000813427225 */ /* 0x000fc800078e0016 */
[----:B------:R-:W-:Y:S01]  /*25e0*/  IMAD.SHL.U32 R14, R5, 0x80, RZ ;  /* 0x00000080050e7824 */ /* 0x000fe200078e00ff */
[----:B------:R-:W-:Y:S01]  /*25f0*/  LOP3.LUT R5, R157, 0x18, R76, 0xf8, !PT ;  /* 0x000000189d057812 */ /* 0x000fe200078ef84c */
[----:B------:R-:W-:Y:S02]  /*2600*/  IMAD.IADD R29, R0, 0x1, R29 ;  /* 0x00000001001d7824 */ /* 0x000fe400078e021d */
[----:B------:R-:W-:Y:S01]  /*2610*/  IMAD.IADD R31, R4, 0x1, R31 ;  /* 0x00000001041f7824 */ /* 0x000fe200078e021f */
[----:B------:R0:W-:Y:S01]  /*2620*/  STL [R1], R28 ;  /* 0x0000001c01007387 */ /* 0x0001e20000100800 */
[----:B------:R-:W-:Y:S01]  /*2630*/  IMAD.IADD R67, R67, 0x1, R33 ;  /* 0x0000000143437824 */ /* 0x000fe200078e0221 */
[----:B------:R-:W-:Y:S01]  /*2640*/  LOP3.LUT R14, R14, 0xfffff000, RZ, 0xc0, !PT ;  /* 0xfffff0000e0e7812 */ /* 0x000fe200078ec0ff */
[----:B------:R-:W-:Y:S01]  /*2650*/  IMAD.IADD R69, R33, 0x1, R69 ;  /* 0x0000000121457824 */ /* 0x000fe200078e0245 */
[----:B-----5:R-:W-:Y:S01]  /*2660*/  SHF.R.S32.HI R33, RZ, 0x1f, R106 ;  /* 0x0000001fff217819 */ /* 0x020fe2000001146a */
[----:B------:R-:W-:Y:S01]  /*2670*/  IMAD R15, R15, UR6, RZ ;  /* 0x000000060f0f7c24 */ /* 0x000fe2000f8e02ff */
[----:B------:R-:W-:Y:S01]  /*2680*/  LOP3.LUT R5, R5, R37, RZ, 0x3c, !PT ;  /* 0x0000002505057212 */ /* 0x000fe200078e3cff */
[----:B------:R-:W-:Y:S01]  /*2690*/  VIADD R81, R22, 0x50 ;  /* 0x0000005016517836 */ /* 0x000fe20000000000 */
[----:B------:R-:W-:-:S02]  /*26a0*/  SHF.R.S32.HI R30, RZ, 0x1f, R31 ;  /* 0x0000001fff1e7819 */ /* 0x000fc4000001141f */
[----:B0-----:R-:W-:Y:S02]  /*26b0*/  SHF.R.S32.HI R28, RZ, 0x1f, R29 ;  /* 0x0000001fff1c7819 */ /* 0x001fe4000001141d */
[----:B------:R-:W-:Y:S01]  /*26c0*/  IADD3 R70, P2, R19, R70, RZ ;  /* 0x0000004613467210 */ /* 0x000fe20007f5e0ff */
[C---:B------:R-:W-:Y:S01]  /*26d0*/  IMAD R15, R75.reuse, UR7, R15 ;  /* 0x000000074b0f7c24 */ /* 0x040fe2000f8e020f */
[----:B------:R-:W-:Y:S01]  /*26e0*/  LEA.HI R74, R30, R31, RZ, 0x3 ;  /* 0x0000001f1e4a7211 */ /* 0x000fe200078f18ff */
[----:B------:R-:W-:Y:S01]  /*26f0*/  IMAD.WIDE.U32 R60, R75, UR6, R60 ;  /* 0x000000064b3c7c25 */ /* 0x000fe2000f8e003c */
[CC--:B------:R-:W-:Y:S02]  /*2700*/  LEA.HI R75, R28.reuse, R29.reuse, RZ, 0x3 ;  /* 0x0000001d1c4b7211 */ /* 0x0c0fe400078f18ff */
[----:B------:R-:W-:Y:S01]  /*2710*/  LEA.HI R28, R28, R29, RZ, 0x5 ;  /* 0x0000001d1c1c7211 */ /* 0x000fe200078f28ff */
[----:B------:R-:W-:Y:S01]  /*2720*/  IMAD.X R71, R32, 0x1, R13, P2 ;  /* 0x0000000120477824 */ /* 0x000fe200010e060d */
[----:B------:R-:W-:-:S02]  /*2730*/  LEA.HI R30, R30, R31, RZ, 0x5 ;  /* 0x0000001f1e1e7211 */ /* 0x000fc400078f28ff */
[----:B------:R-:W-:Y:S01]  /*2740*/  ISETP.GE.AND P2, PT, R81, UR4, PT ;  /* 0x0000000451007c0c */ /* 0x000fe2000bf46270 */
[----:B------:R-:W-:Y:S01]  /*2750*/  IMAD.SHL.U32 R29, R28, 0x80, RZ ;  /* 0x000000801c1d7824 */ /* 0x000fe200078e00ff */
[----:B------:R-:W-:Y:S01]  /*2760*/  SHF.L.U64.HI R99, R8, 0x7, R9 ;  /* 0x0000000708637819 */ /* 0x000fe20000010209 */
[----:B------:R-:W-:Y:S01]  /*2770*/  IMAD.SHL.U32 R31, R30, 0x80, RZ ;  /* 0x000000801e1f7824 */ /* 0x000fe200078e00ff */
[C---:B------:R-:W-:Y:S02]  /*2780*/  LOP3.LUT R28, R157.reuse, 0x18, R75, 0xf8, !PT ;  /* 0x000000189d1c7812 */ /* 0x040fe400078ef84b */
[----:B------:R-:W-:Y:S01]  /*2790*/  LOP3.LUT R30, R157, 0x18, R74, 0xf8, !PT ;  /* 0x000000189d1e7812 */ /* 0x000fe200078ef84a */
[-C--:B------:R-:W-:Y:S01]  /*27a0*/  IMAD.WIDE.U32 R62, R106, R6.reuse, R62 ;  /* 0x000000066a3e7225 */ /* 0x080fe200078e003e */
[----:B------:R-:W-:Y:S02]  /*27b0*/  LOP3.LUT R29, R29, 0xfffff000, RZ, 0xc0, !PT ;  /* 0xfffff0001d1d7812 */ /* 0x000fe400078ec0ff */
[----:B------:R-:W-:Y:S01]  /*27c0*/  LOP3.LUT R28, R28, R37, RZ, 0x3c, !PT ;  /* 0x000000251c1c7212 */ /* 0x000fe200078e3cff */
[----:B------:R-:W-:Y:S01]  /*27d0*/  IMAD.WIDE.U32 R64, R106, R6, R64 ;  /* 0x000000066a407225 */ /* 0x000fe200078e0040 */
[----:B------:R-:W-:-:S02]  /*27e0*/  LOP3.LUT R31, R31, 0xfffff000, RZ, 0xc0, !PT ;  /* 0xfffff0001f1f7812 */ /* 0x000fc400078ec0ff */
[----:B------:R-:W-:Y:S01]  /*27f0*/  LOP3.LUT R30, R30, R37, RZ, 0x3c, !PT ;  /* 0x000000251e1e7212 */ /* 0x000fe200078e3cff */
[-C--:B------:R-:W-:Y:S01]  /*2800*/  IMAD.WIDE.U32 R66, R106, R8.reuse, R66 ;  /* 0x000000086a427225 */ /* 0x080fe200078e0042 */
[----:B------:R-:W-:Y:S02]  /*2810*/  SHF.L.U64.HI R98, R6, 0x7, R7 ;  /* 0x0000000706627819 */ /* 0x000fe40000010207 */
[----:B------:R-:W-:Y:S01]  /*2820*/  LOP3.LUT R80, R76, 0xfffffff8, RZ, 0xc0, !PT ;  /* 0xfffffff84c507812 */ /* 0x000fe200078ec0ff */
[----:B------:R-:W-:Y:S01]  /*2830*/  IMAD.WIDE.U32 R68, R106, R8, R68 ;  /* 0x000000086a447225 */ /* 0x000fe200078e0044 */
[----:B------:R-:W-:Y:S02]  /*2840*/  LOP3.LUT R79, R75, 0xfffffff8, RZ, 0xc0, !PT ;  /* 0xfffffff84b4f7812 */ /* 0x000fe400078ec0ff */
[----:B------:R-:W-:Y:S02]  /*2850*/  LOP3.LUT R77, R74, 0xfffffff8, RZ, 0xc0, !PT ;  /* 0xfffffff84a4d7812 */ /* 0x000fe400078ec0ff */
[----:B------:R-:W-:Y:S01]  /*2860*/  SHF.L.U64.HI R97, R10, 0x7, R11 ;  /* 0x000000070a617819 */ /* 0x000fe2000001020b */
[----:B------:R-:W-:Y:S01]  /*2870*/  VIADD R111, R34, 0x8 ;  /* 0x00000008226f7836 */ /* 0x000fe20000000000 */
[----:B------:R-:W-:Y:S01]  /*2880*/  SHF.R.S32.HI R102, RZ, 0x1f, R80 ;  /* 0x0000001fff667819 */ /* 0x000fe20000011450 */
[----:B------:R-:W-:Y:S01]  /*2890*/  IMAD.SHL.U32 R108, R35, 0x2, RZ ;  /* 0x00000002236c7824 */ /* 0x000fe200078e00ff */
[----:B------:R-:W-:Y:S01]  /*28a0*/  SHF.R.S32.HI R101, RZ, 0x1f, R79 ;  /* 0x0000001fff657819 */ /* 0x000fe2000001144f */
[----:B------:R-:W-:Y:S01]  /*28b0*/  IMAD.IADD R94, R61, 0x1, R15 ;  /* 0x000000013d5e7824 */ /* 0x000fe200078e020f */
[----:B------:R-:W-:-:S02]  /*28c0*/  SHF.R.S32.HI R100, RZ, 0x1f, R77 ;  /* 0x0000001fff647819 */ /* 0x000fc4000001144d */
[----:B--2---:R-:W-:Y:S01]  /*28d0*/  IADD3 R105, R5, R14, R36 ;  /* 0x0000000e05697210 */ /* 0x004fe20007ffe024 */
[C---:B------:R-:W-:Y:S02]  /*28e0*/  IMAD R14, R33.reuse, R6, RZ ;  /* 0x00000006210e7224 */ /* 0x040fe400078e02ff */
[----:B------:R-:W-:-:S04]  /*28f0*/  IMAD R33, R33, R8, RZ ;  /* 0x0000000821217224 */ /* 0x000fc800078e02ff */
[C---:B------:R-:W-:Y:S01]  /*2900*/  IMAD R33, R106.reuse, R9, R33 ;  /* 0x000000096a217224 */ /* 0x040fe200078e0221 */
[----:B------:R-:W-:Y:S01]  /*2910*/  SEL R9, RZ, 0x20, P2 ;  /* 0x00000020ff097807 */ /* 0x000fe20001000000 */
[----:B------:R-:W-:-:S03]  /*2920*/  IMAD R91, R106, R7, R14 ;  /* 0x000000076a5b7224 */ /* 0x000fc600078e020e */
[----:B------:R-:W-:Y:S01]  /*2930*/  LOP3.LUT R13, R12, R9, RZ, 0xfc, !PT ;  /* 0x000000090c0d7212 */ /* 0x000fe200078efcff */
[----:B------:R-:W-:Y:S01]  /*2940*/  IMAD.SHL.U32 R7, R8, 0x80, RZ ;  /* 0x0000008008077824 */ /* 0x000fe200078e00ff */
[----:B------:R-:W-:Y:S01]  /*2950*/  LOP3.LUT R8, R12, 0x1, RZ, 0xc0, !PT ;  /* 0x000000010c087812 */ /* 0x000fe200078ec0ff */
[----:B------:R-:W-:Y:S01]  /*2960*/  IMAD.SHL.U32 R5, R10, 0x80, RZ ;  /* 0x000000800a057824 */ /* 0x000fe200078e00ff */
[----:B------:R-:W-:Y:S01]  /*2970*/  LOP3.LUT R9, R13, 0x2, RZ, 0xc0, !PT ;  /* 0x000000020d097812 */ /* 0x000fe200078ec0ff */
[----:B------:R-:W-:Y:S01]  /*2980*/  IMAD.IADD R93, R63, 0x1, R91 ;  /* 0x000000013f5d7824 */ /* 0x000fe200078e025b */
[C---:B------:R-:W-:Y:S01]  /*2990*/  LOP3.LUT R10, R13.reuse, 0x4, RZ, 0xc0, !PT ;  /* 0x000000040d0a7812 */ /* 0x040fe200078ec0ff */
[----:B------:R-:W-:Y:S01]  /*29a0*/  IMAD.SHL.U32 R6, R6, 0x80, RZ ;  /* 0x0000008006067824 */ /* 0x000fe200078e00ff */
[----:B------:R-:W-:Y:S01]  /*29b0*/  LOP3.LUT R11, R13, 0x8, RZ, 0xc0, !PT ;  /* 0x000000080d0b7812 */ /* 0x000fe200078ec0ff */
[----:B------:R-:W-:Y:S01]  /*29c0*/  IMAD.IADD R91, R91, 0x1, R65 ;  /* 0x000000015b5b7824 */ /* 0x000fe200078e0241 */
[----:B------:R-:W-:Y:S01]  /*29d0*/  LOP3.LUT R12, R13, 0x10, RZ, 0xc0, !PT ;  /* 0x000000100d0c7812 */ /* 0x000fe200078ec0ff */
[----:B------:R-:W-:Y:S01]  /*29e0*/  IMAD.IADD R92, R67, 0x1, R33 ;  /* 0x00000001435c7824 */ /* 0x000fe200078e0221 */
[--C-:B------:R-:W-:Y:S01]  /*29f0*/  IADD3 R104, R28, R29, R36.reuse ;  /* 0x0000001d1c687210 */ /* 0x100fe20007ffe024 */
[----:B------:R-:W-:Y:S01]  /*2a00*/  IMAD.IADD R90, R33, 0x1, R69 ;  /* 0x00000001215a7824 */ /* 0x000fe200078e0245 */
[----:B------:R-:W-:-:S02]  /*2a10*/  IADD3 R103, R30, R31, R36 ;  /* 0x0000001f1e677210 */ /* 0x000fc40007ffe024 */
[----:B------:R-:W-:Y:S01]  /*2a20*/  LOP3.LUT R13, R13, 0x20, RZ, 0xc0, !PT ;  /* 0x000000200d0d7812 */ /* 0x000fe200078ec0ff */
[----:B------:R-:W-:Y:S06]  /*2a30*/  @!P6 BAR.SYNC.DEFER_BLOCKING 0x9, 0x100 ;  /* 0x024400000000eb1d */ /* 0x000fec0000010000 */
.L_x_1441:
[----:B---3--:R-:W2:Y:S01]  /*2a40*/  LDL R29, [R1+0x48] ;  /* 0x00004800011d7983 */ /* 0x008ea20000100800 */
[----:B------:R-:W0:Y:S01]  /*2a50*/  LDC.64 R86, c[0x0][0x2e8] ;  /* 0x0000ba00ff567b82 */ /* 0x000e220000000a00 */
[----:B-1----:R-:W-:Y:S01]  /*2a60*/  VIADD R28, R25, 0xffffffff ;  /* 0xffffffff191c7836 */ /* 0x002fe20000000000 */
[----:B------:R-:W-:Y:S01]  /*2a70*/  LOP3.LUT P4, RZ, R82, 0x2, RZ, 0xc0, !PT ;  /* 0x0000000252ff7812 */ /* 0x000fe2000788c0ff */
        /* <DEDUP_REMOVED lines=8> */
[----:B------:R-:W-:-:S04]  /*2b00*/  IMAD.IADD R88, R57, 0x1, R15 ;  /* 0x0000000139587824 */ /* 0x000fc800078e020f */
[----:B------:R-:W-:Y:S01]  /*2b10*/  IMAD.X R25, R88, 0x1, R95, P2 ;  /* 0x0000000158197824 */ /* 0x000fe200010e065f */
[----:B0-----:R-:W-:Y:S02]  /*2b20*/  LEA R32, P3, R14, R86, 0x1 ;  /* 0x000000560e207211 */ /* 0x001fe400078608ff */
[----:B------:R-:W-:Y:S02]  /*2b30*/  ISETP.GT.AND P2, PT, R28, R83, PT ;  /* 0x000000531c00720c */ /* 0x000fe40003f44270 */
[----:B------:R-:W-:Y:S01]  /*2b40*/  LEA.HI.X R33, R14, R87, R25, 0x1, P3 ;  /* 0x000000570e217211 */ /* 0x000fe200018f0c19 */
[----:B------:R-:W-:Y:S01]  /*2b50*/  IMAD.MOV.U32 R25, RZ, RZ, R28 ;  /* 0x000000ffff197224 */ /* 0x000fe200078e001c */
[----:B-1----:R-:W-:Y:S01]  /*2b60*/  ISETP.GE.AND P3, PT, R107, 0x1, PT ;  /* 0x000000016b00780c */ /* 0x002fe20003f66270 */
[----:B--2---:R-:W-:-:S04]  /*2b70*/  IMAD R15, R17, 0x3000, R29 ;  /* 0x00003000110f7824 */ /* 0x004fc800078e021d */
[C---:B------:R-:W-:Y:S02]  /*2b80*/  VIADD R29, R15.reuse, 0x10 ;  /* 0x000000100f1d7836 */ /* 0x040fe40000000000 */
[C---:B------:R-:W-:Y:S02]  /*2b90*/  @P4 VIADD R29, R15.reuse, 0xfffffff0 ;  /* 0xfffffff00f1d4836 */ /* 0x040fe40000000000 */
[--C-:B------:R-:W-:Y:S02]  /*2ba0*/  IMAD R78, R15, 0x2, R26.reuse ;  /* 0x000000020f4e7824 */ /* 0x100fe400078e021a */
[----:B------:R-:W-:Y:S02]  /*2bb0*/  IMAD R15, R29, 0x2, R26 ;  /* 0x000000021d0f7824 */ /* 0x000fe400078e021a */
[----:B------:R-:W-:Y:S05]  /*2bc0*/  @!P3 BRA `(.L_x_1387) ;  /* 0x0000003c0050b947 */ /* 0x000fea0003800000 */
[----:B------:R-:W-:Y:S01]  /*2bd0*/  ULDC.U8 UR4, c[0x0][0x410] ;  /* 0x0001040000047ab9 */ /* 0x000fe20000000000 */
[-C--:B------:R-:W-:Y:S01]  /*2be0*/  IMAD R14, R99, R28.reuse, RZ ;  /* 0x0000001c630e7224 */ /* 0x080fe200078e02ff */
[----:B------:R-:W-:Y:S01]  /*2bf0*/  ISETP.NE.AND P3, PT, RZ, UR4, PT ;  /* 0x00000004ff007c0c */ /* 0x000fe2000bf65270 */
[----:B------:R-:W-:Y:S02]  /*2c00*/  IMAD R31, R98, R28, RZ ;  /* 0x0000001c621f7224 */ /* 0x000fe400078e02ff */
        /* <DEDUP_REMOVED lines=70> */
.L_x_1390:
[----:B------:R-:W-:Y:S05]  /*3070*/  BSYNC B1 ;  /* 0x0000000000017941 */ /* 0x000fea0003800000 */
.L_x_1389:
[----:B-----5:R-:W-:Y:S01]  /*3080*/  IMAD.MOV.U32 R14, RZ, RZ, R34 ;  /* 0x000000ffff0e7224 */ /* 0x020fe200078e0022 */
[----:B------:R-:W-:Y:S01]  /*3090*/  UISETP.NE.AND UP0, UPT, UR37, 0x3, UPT ;  /* 0x000000032500788c */ /* 0x000fe2000bf05270 */
[----:B0-----:R-:W-:Y:S02]  /*30a0*/  IMAD.MOV.U32 R28, RZ, RZ, R35 ;  /* 0x000000ffff1c7224 */ /* 0x001fe400078e0023 */
        /* <DEDUP_REMOVED lines=25> */
[----:B------:R-:W-:Y:S01]  /*3240*/  PLOP3.LUT P3, PT, PT, PT, UP0, 0x80, 0x0 ;  /* 0x000000000000781c */ /* 0x000fe20003f6f008 */
        /* <DEDUP_REMOVED lines=17> */
[----:B------:R-:W-:-:S02]  /*3360*/  PRMT R54, R14, 0x7610, R54 ;  /* 0x000076100e367816 */ /* 0x000fc40000000036 */
[----:B------:R-:W-:Y:S02]  /*3370*/  PRMT R130, R29, 0x7610, R130 ;  /* 0x000076101d827816 */ /* 0x000fe40000000082 */
[----:B------:R-:W-:Y:S02]  /*3380*/  PRMT R88, R88, 0x5410, R30 ;  /* 0x0000541058587816 */ /* 0x000fe4000000001e */
[----:B------:R-:W-:Y:S01]  /*3390*/  PRMT R89, R89, 0x5410, R28 ;  /* 0x0000541059597816 */ /* 0x000fe2000000001c */
[----:B------:R-:W-:Y:S06]  /*33a0*/  @!P3 BRA `(.L_x_1391) ;  /* 0x000000000004b947 */ /* 0x000fec0003800000 */
[----:B------:R-:W-:Y:S01]  /*33b0*/  BPT.TRAP 0x1 ;  /* 0x000000040000795c */ /* 0x000fe20000300000 */
.L_x_1391:
[----:B------:R-:W-:Y:S01]  /*33c0*/  IMAD R14, R17, 0x8, R2 ;  /* 0x00000008110e7824 */ /* 0x000fe200078e0202 */
[----:B------:R-:W-:Y:S01]  /*33d0*/  SHF.L.U32 R85, R145, 0x1f, RZ ;  /* 0x0000001f91557819 */ /* 0x000fe200000006ff */
[----:B------:R-:W-:Y:S03]  /*33e0*/  BSSY B1, `(.L_x_1392) ;  /* 0x0000003000017945 */ /* 0x000fe60003800000 */
[----:B------:R-:W0:Y:S02]  /*33f0*/  SYNCS.PHASECHK.TRANS64.TRYWAIT P5, [R14+URZ+0x2d890], R85 ;  /* 0x02d890550e0075a7 */ /* 0x000e2400080a017f */
[----:B0-----:R-:W-:Y:S05]  /*3400*/  @!P5 BRA `(.L_x_1393) ;  /* 0x0000021400d0d947 */ /* 0x001fea0003800000 */
.L_x_1755:
[----:B------:R-:W-:Y:S05]  /*3410*/  BSYNC B1 ;  /* 0x0000000000017941 */ /* 0x000fea0003800000 */
.L_x_1392:
        /* <DEDUP_REMOVED lines=9> */
[----:B------:R-:W-:Y:S02]  /*34b0*/  SHF.R.U64 R53, R86, 0x10, R87 ;  /* 0x0000001056357819 */ /* 0x000fe40000001257 */
[----:B------:R-:W-:Y:S02]  /*34c0*/  SHF.R.U64 R52, R58, 0x10, R59 ;  /* 0x000000103a347819 */ /* 0x000fe4000000123b */
[C---:B------:R-:W-:Y:S02]  /*34d0*/  PRMT R53, R54.reuse, 0x5410, R53 ;  /* 0x0000541036357816 */ /* 0x040fe40000000035 */
[----:B------:R-:W-:Y:S01]  /*34e0*/  PRMT R52, R54, 0x5432, R52 ;  /* 0x0000543236347816 */ /* 0x000fe20000000034 */
[----:B------:R-:W-:Y:S01]  /*34f0*/  IMAD.U32 R54, R29, 0x10000, RZ ;  /* 0x000100001d367824 */ /* 0x000fe200078e00ff */
[----:B------:R-:W-:Y:S02]  /*3500*/  SHF.R.U32.HI R55, RZ, 0x10, R59 ;  /* 0x00000010ff377819 */ /* 0x000fe4000001163b */
[----:B------:R-:W-:-:S02]  /*3510*/  SHF.R.U32.HI R58, RZ, 0x10, R87 ;  /* 0x00000010ff3a7819 */ /* 0x000fc40000011657 */
[----:B------:R-:W-:Y:S02]  /*3520*/  LOP3.LUT R86, R29, 0xffff0000, RZ, 0xc0, !PT ;  /* 0xffff00001d567812 */ /* 0x000fe400078ec0ff */
[----:B------:R-:W-:Y:S02]  /*3530*/  LOP3.LUT R59, R53, 0xffff0000, RZ, 0xc0, !PT ;  /* 0xffff0000353b7812 */ /* 0x000fe400078ec0ff */
[C---:B------:R-:W-:Y:S01]  /*3540*/  LOP3.LUT R87, R52.reuse, 0xffff0000, RZ, 0xc0, !PT ;  /* 0xffff000034577812 */ /* 0x040fe200078ec0ff */
[----:B------:R-:W-:Y:S01]  /*3550*/  IMAD.U32 R52, R52, 0x10000, RZ ;  /* 0x0001000034347824 */ /* 0x000fe200078e00ff */
[----:B------:R-:W-:Y:S01]  /*3560*/  PRMT R58, R89, 0x5432, R58 ;  /* 0x00005432593a7816 */ /* 0x000fe2000000003a */
[C---:B------:R-:W-:Y:S01]  /*3570*/  FMUL.FTZ R29, R86.reuse, R59 ;  /* 0x0000003b561d7220 */ /* 0x040fe20000410000 */
[----:B------:R-:W-:Y:S01]  /*3580*/  PRMT R55, R115, 0x5410, R55 ;  /* 0x0000541073377816 */ /* 0x000fe20000000037 */
[-C--:B------:R-:W-:Y:S02]  /*3590*/  FMUL.FTZ R86, R86, R87.reuse ;  /* 0x0000005756567220 */ /* 0x080fe40000410000 */
[----:B------:R-:W-:-:S02]  /*35a0*/  FFMA.FTZ R29, R54, R87, -R29 ;  /* 0x00000057361d7223 */ /* 0x000fc4000001081d */
[----:B------:R-:W-:Y:S01]  /*35b0*/  FFMA.FTZ R54, R54, R59, R86 ;  /* 0x0000003b36367223 */ /* 0x000fe20000010056 */
[----:B------:R-:W-:Y:S01]  /*35c0*/  LOP3.LUT R86, R30, 0xffff0000, RZ, 0xc0, !PT ;  /* 0xffff00001e567812 */ /* 0x000fe200078ec0ff */
[----:B------:R-:W-:Y:S02]  /*35d0*/  IMAD.U32 R59, R58, 0x10000, RZ ;  /* 0x000100003a3b7824 */ /* 0x000fe400078e00ff */
[C---:B------:R-:W-:Y:S01]  /*35e0*/  IMAD.U32 R87, R55.reuse, 0x10000, RZ ;  /* 0x0001000037577824 */ /* 0x040fe200078e00ff */
[----:B------:R-:W-:Y:S01]  /*35f0*/  LOP3.LUT R55, R55, 0xffff0000, RZ, 0xc0, !PT ;  /* 0xffff000037377812 */ /* 0x000fe200078ec0ff */
[----:B------:R-:W-:Y:S01]  /*3600*/  FMUL.FTZ R115, R86, R59 ;  /* 0x0000003b56737220 */ /* 0x000fe20000410000 */
[----:B------:R-:W-:Y:S02]  /*3610*/  IMAD.U32 R30, R30, 0x10000, RZ ;  /* 0x000100001e1e7824 */ /* 0x000fe400078e00ff */
[----:B------:R-:W-:Y:S01]  /*3620*/  FMUL.FTZ R86, R86, R87 ;  /* 0x0000005756567220 */ /* 0x000fe20000410000 */
[----:B------:R-:W-:Y:S01]  /*3630*/  F2FP.BF16.F32.PACK_AB R29, R54, R29 ;  /* 0x0000001d361d723e */ /* 0x000fe200000010ff */
[----:B------:R-:W-:-:S02]  /*3640*/  FFMA.FTZ R115, R30, R87, -R115 ;  /* 0x000000571e737223 */ /* 0x000fc40000010873 */
        /* <DEDUP_REMOVED lines=8> */
[----:B------:R-:W-:Y:S01]  /*36d0*/  IMAD.U32 R58, R53, 0x10000, RZ ;  /* 0x00010000353a7824 */ /* 0x000fe200078e00ff */
[C---:B------:R-:W-:Y:S01]  /*36e0*/  LOP3.LUT R53, R28.reuse, 0xffff0000, RZ, 0xc0, !PT ;  /* 0xffff00001c357812 */ /* 0x040fe200078ec0ff */
[----:B------:R-:W-:Y:S02]  /*36f0*/  IMAD.U32 R55, R28, 0x10000, RZ ;  /* 0x000100001c377824 */ /* 0x000fe400078e00ff */
[----:B------:R-:W-:Y:S02]  /*3700*/  F2FP.BF16.F32.PACK_AB R31, R30, R31 ;  /* 0x0000001f1e1f723e */ /* 0x000fe400000010ff */
[C---:B------:R-:W-:Y:S01]  /*3710*/  FMUL.FTZ R28, R53.reuse, R58 ;  /* 0x0000003a351c7220 */ /* 0x040fe20000410000 */
[----:B------:R-:W-:Y:S01]  /*3720*/  FMUL.FTZ R53, R53, R52 ;  /* 0x0000003435357220 */ /* 0x000fe20000410000 */
[----:B------:R-:W-:-:S02]  /*3730*/  F2FP.BF16.F32.PACK_AB R30, R86, R115 ;  /* 0x00000073561e723e */ /* 0x000fc400000010ff */
[C---:B------:R-:W-:Y:S01]  /*3740*/  FFMA.FTZ R28, R55.reuse, R52, -R28 ;  /* 0x00000034371c7223 */ /* 0x040fe2000001081c */
[----:B------:R-:W-:-:S05]  /*3750*/  FFMA.FTZ R53, R55, R58, R53 ;  /* 0x0000003a37357223 */ /* 0x000fca0000010035 */
[----:B------:R-:W-:-:S07]  /*3760*/  F2FP.BF16.F32.PACK_AB R28, R53, R28 ;  /* 0x0000001c351c723e */ /* 0x000fce00000010ff */
.L_x_1398:
[----:B------:R-:W-:Y:S05]  /*3770*/  BSYNC B2 ;  /* 0x0000000000027941 */ /* 0x000fea0003800000 */
.L_x_1397:
[----:B------:R1:W-:Y:S02]  /*3780*/  STG.E.128 desc[UR38][R32.64], R28 ;  /* 0x0000001c20007986 */ /* 0x0003e4000c101d26 */
.L_x_1396:
[----:B------:R-:W-:Y:S05]  /*3790*/  BSYNC B1 ;  /* 0x0000000000017941 */ /* 0x000fea0003800000 */
.L_x_1395:
        /* <DEDUP_REMOVED lines=9> */
[----:B------:R-:W-:Y:S01]  /*3830*/  SHF.R.U64 R50, R56, 0x10, R57 ;  /* 0x0000001038327819 */ /* 0x000fe20000001239 */
[C---:B------:R-:W-:Y:S01]  /*3840*/  IMAD.U32 R56, R29.reuse, 0x10000, RZ ;  /* 0x000100001d387824 */ /* 0x040fe200078e00ff */
[----:B------:R-:W-:Y:S02]  /*3850*/  PRMT R126, R126, 0x5410, R53 ;  /* 0x000054107e7e7816 */ /* 0x000fe40000000035 */
[----:B------:R-:W-:Y:S02]  /*3860*/  PRMT R50, R88, 0x5432, R50 ;  /* 0x0000543258327816 */ /* 0x000fe40000000032 */
[----:B------:R-:W-:Y:S02]  /*3870*/  LOP3.LUT R54, R29, 0xffff0000, RZ, 0xc0, !PT ;  /* 0xffff00001d367812 */ /* 0x000fe400078ec0ff */
        /* <DEDUP_REMOVED lines=8> */
[----:B------:R-:W-:Y:S01]  /*3900*/  FFMA.FTZ R52, R56, R55, -R29 ;  /* 0x0000003738347223 */ /* 0x000fe2000001081d */
[----:B------:R-:W-:Y:S01]  /*3910*/  PRMT R51, R130, 0x5410, R51 ;  /* 0x0000541082337816 */ /* 0x000fe20000000033 */
[----:B------:R-:W-:Y:S01]  /*3920*/  FFMA.FTZ R29, R56, R53, R54 ;  /* 0x00000035381d7223 */ /* 0x000fe20000010036 */
[C---:B------:R-:W-:Y:S01]  /*3930*/  LOP3.LUT R54, R30.reuse, 0xffff0000, RZ, 0xc0, !PT ;  /* 0xffff00001e367812 */ /* 0x040fe200078ec0ff */
[C---:B------:R-:W-:Y:S01]  /*3940*/  IMAD.U32 R55, R127.reuse, 0x10000, RZ ;  /* 0x000100007f377824 */ /* 0x040fe200078e00ff */
        /* <DEDUP_REMOVED lines=8> */
[----:B------:R-:W-:Y:S01]  /*39d0*/  FFMA.FTZ R54, R30, R53, R54 ;  /* 0x000000351e367223 */ /* 0x000fe20000010036 */
[C---:B------:R-:W-:Y:S01]  /*39e0*/  LOP3.LUT R30, R31.reuse, 0xffff0000, RZ, 0xc0, !PT ;  /* 0xffff00001f1e7812 */ /* 0x040fe200078ec0ff */
[C---:B------:R-:W-:Y:S01]  /*39f0*/  IMAD.U32 R53, R28.reuse, 0x10000, RZ ;  /* 0x000100001c357824 */ /* 0x040fe200078e00ff */
[----:B------:R-:W-:Y:S01]  /*3a00*/  LOP3.LUT R28, R28, 0xffff0000, RZ, 0xc0, !PT ;  /* 0xffff00001c1c7812 */ /* 0x000fe200078ec0ff */
[----:B------:R-:W-:Y:S02]  /*3a10*/  IMAD.U32 R55, R50, 0x10000, RZ ;  /* 0x0001000032377824 */ /* 0x000fe400078e00ff */
[----:B------:R-:W-:Y:S02]  /*3a20*/  IMAD.U32 R31, R31, 0x10000, RZ ;  /* 0x000100001f1f7824 */ /* 0x000fe400078e00ff */
[C---:B------:R-:W-:Y:S01]  /*3a30*/  FMUL.FTZ R50, R30.reuse, R51 ;  /* 0x000000331e327220 */ /* 0x040fe20000410000 */
[----:B------:R-:W-:-:S03]  /*3a40*/  FMUL.FTZ R30, R30, R127 ;  /* 0x0000007f1e1e7220 */ /* 0x000fc60000410000 */
[C---:B------:R-:W-:Y:S01]  /*3a50*/  FFMA.FTZ R127, R31.reuse, R127, -R50 ;  /* 0x0000007f1f7f7223 */ /* 0x040fe20000010832 */
[C---:B------:R-:W-:Y:S01]  /*3a60*/  FMUL.FTZ R50, R28.reuse, R55 ;  /* 0x000000371c327220 */ /* 0x040fe20000410000 */
[-C--:B------:R-:W-:Y:S01]  /*3a70*/  FMUL.FTZ R28, R28, R126.reuse ;  /* 0x0000007e1c1c7220 */ /* 0x080fe20000410000 */
[----:B------:R-:W-:Y:S02]  /*3a80*/  FFMA.FTZ R30, R31, R51, R30 ;  /* 0x000000331f1e7223 */ /* 0x000fe4000001001e */
[C---:B------:R-:W-:Y:S01]  /*3a90*/  FFMA.FTZ R50, R53.reuse, R126, -R50 ;  /* 0x0000007e35327223 */ /* 0x040fe20000010832 */
[----:B------:R-:W-:Y:S02]  /*3aa0*/  FFMA.FTZ R53, R53, R55, R28 ;  /* 0x0000003735357223 */ /* 0x000fe4000001001c */
[----:B------:R-:W-:Y:S02]  /*3ab0*/  F2FP.BF16.F32.PACK_AB R31, R30, R127 ;  /* 0x0000007f1e1f723e */ /* 0x000fe400000010ff */
[----:B------:R-:W-:-:S02]  /*3ac0*/  F2FP.BF16.F32.PACK_AB R30, R54, R57 ;  /* 0x00000039361e723e */ /* 0x000fc400000010ff */
[----:B------:R-:W-:-:S07]  /*3ad0*/  F2FP.BF16.F32.PACK_AB R28, R53, R50 ;  /* 0x00000032351c723e */ /* 0x000fce00000010ff */
.L_x_1402:
[----:B------:R-:W-:Y:S05]  /*3ae0*/  BSYNC B2 ;  /* 0x0000000000027941 */ /* 0x000fea0003800000 */
.L_x_1401:
[----:B------:R2:W-:Y:S02]  /*3af0*/  STG.E.128 desc[UR38][R32.64+0x20], R28 ;  /* 0x0000201c20007986 */ /* 0x0005e4000c101d26 */
.L_x_1400:
[----:B------:R-:W-:Y:S05]  /*3b00*/  BSYNC B1 ;  /* 0x0000000000017941 */ /* 0x000fea0003800000 */
.L_x_1399:
        /* <DEDUP_REMOVED lines=8> */
[----:B------:R-:W-:Y:S02]  /*3b90*/  SHF.R.U64 R51, R48, 0x10, R49 ;  /* 0x0000001030337819 */ /* 0x000fe40000001231 */
[----:B------:R-:W-:Y:S01]  /*3ba0*/  SHF.R.U64 R53, R46, 0x10, R47 ;  /* 0x000000102e357819 */ /* 0x000fe2000000122f */
[----:B------:R-:W-:Y:S01]  /*3bb0*/  IMAD.U32 R46, R30, 0x10000, RZ ;  /* 0x000100001e2e7824 */ /* 0x000fe200078e00ff */
[----:B------:R-:W-:Y:S02]  /*3bc0*/  PRMT R128, R128, 0x5410, R51 ;  /* 0x0000541080807816 */ /* 0x000fe40000000033 */
[----:B------:R-:W-:Y:S02]  /*3bd0*/  SHF.R.U32.HI R48, RZ, 0x10, R49 ;  /* 0x00000010ff307819 */ /* 0x000fe40000011631 */
[----:B------:R-:W-:Y:S02]  /*3be0*/  PRMT R124, R124, 0x5410, R53 ;  /* 0x000054107c7c7816 */ /* 0x000fe40000000035 */
[----:B------:R-:W-:-:S02]  /*3bf0*/  SHF.R.U32.HI R50, RZ, 0x10, R47 ;  /* 0x00000010ff327819 */ /* 0x000fc4000001162f */
[----:B------:R-:W-:Y:S02]  /*3c00*/  LOP3.LUT R52, R29, 0xffff0000, RZ, 0xc0, !PT ;  /* 0xffff00001d347812 */ /* 0x000fe400078ec0ff */
[C---:B------:R-:W-:Y:S01]  /*3c10*/  LOP3.LUT R53, R128.reuse, 0xffff0000, RZ, 0xc0, !PT ;  /* 0xffff000080357812 */ /* 0x040fe200078ec0ff */
[----:B------:R-:W-:Y:S01]  /*3c20*/  IMAD.U32 R128, R128, 0x10000, RZ ;  /* 0x0001000080807824 */ /* 0x000fe200078e00ff */
[----:B------:R-:W-:Y:S02]  /*3c30*/  PRMT R129, R129, 0x5410, R48 ;  /* 0x0000541081817816 */ /* 0x000fe40000000030 */
[----:B------:R-:W-:Y:S01]  /*3c40*/  LOP3.LUT R49, R124, 0xffff0000, RZ, 0xc0, !PT ;  /* 0xffff00007c317812 */ /* 0x000fe200078ec0ff */
[----:B------:R-:W-:Y:S01]  /*3c50*/  FMUL.FTZ R55, R52, R53 ;  /* 0x0000003534377220 */ /* 0x000fe20000410000 */
[----:B------:R-:W-:Y:S01]  /*3c60*/  PRMT R125, R125, 0x5410, R50 ;  /* 0x000054107d7d7816 */ /* 0x000fe20000000032 */
[----:B------:R-:W-:Y:S01]  /*3c70*/  IMAD.U32 R50, R29, 0x10000, RZ ;  /* 0x000100001d327824 */ /* 0x000fe200078e00ff */
[----:B------:R-:W-:Y:S01]  /*3c80*/  LOP3.LUT R47, R30, 0xffff0000, RZ, 0xc0, !PT ;  /* 0xffff00001e2f7812 */ /* 0x000fe200078ec0ff */
[----:B------:R-:W-:-:S02]  /*3c90*/  IMAD.U32 R48, R129, 0x10000, RZ ;  /* 0x0001000081307824 */ /* 0x000fc400078e00ff */
[-C--:B------:R-:W-:Y:S01]  /*3ca0*/  FMUL.FTZ R52, R52, R49.reuse ;  /* 0x0000003134347220 */ /* 0x080fe20000410000 */
[----:B------:R-:W-:Y:S02]  /*3cb0*/  IMAD.U32 R51, R125, 0x10000, RZ ;  /* 0x000100007d337824 */ /* 0x000fe400078e00ff */
[C---:B------:R-:W-:Y:S01]  /*3cc0*/  FFMA.FTZ R49, R50.reuse, R49, -R55 ;  /* 0x0000003132317223 */ /* 0x040fe20000010837 */
[-C--:B------:R-:W-:Y:S01]  /*3cd0*/  FMUL.FTZ R57, R47, R48.reuse ;  /* 0x000000302f397220 */ /* 0x080fe20000410000 */
[----:B------:R-:W-:Y:S01]  /*3ce0*/  FFMA.FTZ R50, R50, R53, R52 ;  /* 0x0000003532327223 */ /* 0x000fe20000010034 */
[----:B------:R-:W-:Y:S01]  /*3cf0*/  LOP3.LUT R30, R31, 0xffff0000, RZ, 0xc0, !PT ;  /* 0xffff00001f1e7812 */ /* 0x000fe200078ec0ff */
[----:B------:R-:W-:Y:S02]  /*3d00*/  IMAD.U32 R29, R28, 0x10000, RZ ;  /* 0x000100001c1d7824 */ /* 0x000fe400078e00ff */
[-C--:B------:R-:W-:Y:S01]  /*3d10*/  FMUL.FTZ R53, R47, R51.reuse ;  /* 0x000000332f357220 */ /* 0x080fe20000410000 */
[----:B------:R-:W-:Y:S01]  /*3d20*/  LOP3.LUT R129, R129, 0xffff0000, RZ, 0xc0, !PT ;  /* 0xffff000081817812 */ /* 0x000fe200078ec0ff */
[----:B------:R-:W-:Y:S01]  /*3d30*/  IMAD.U32 R124, R124, 0x10000, RZ ;  /* 0x000100007c7c7824 */ /* 0x000fe200078e00ff */
[----:B------:R-:W-:Y:S01]  /*3d40*/  LOP3.LUT R125, R125, 0xffff0000, RZ, 0xc0, !PT ;  /* 0xffff00007d7d7812 */ /* 0x000fe200078ec0ff */
[----:B------:R-:W-:Y:S01]  /*3d50*/  FFMA.FTZ R47, R46, R51, -R57 ;  /* 0x000000332e2f7223 */ /* 0x000fe20000010839 */
[----:B------:R-:W-:Y:S01]  /*3d60*/  LOP3.LUT R28, R28, 0xffff0000, RZ, 0xc0, !PT ;  /* 0xffff00001c1c7812 */ /* 0x000fe200078ec0ff */
[----:B------:R-:W-:Y:S01]  /*3d70*/  FFMA.FTZ R46, R46, R48, R53 ;  /* 0x000000302e2e7223 */ /* 0x000fe20000010035 */
[C---:B------:R-:W-:Y:S01]  /*3d80*/  FMUL.FTZ R48, R30.reuse, R129 ;  /* 0x000000811e307220 */ /* 0x040fe20000410000 */
[----:B------:R-:W-:Y:S01]  /*3d90*/  FMUL.FTZ R52, R30, R125 ;  /* 0x0000007d1e347220 */ /* 0x000fe20000410000 */
[----:B------:R-:W-:-:S02]  /*3da0*/  IMAD.U32 R31, R31, 0x10000, RZ ;  /* 0x000100001f1f7824 */ /* 0x000fc400078e00ff */
[C---:B------:R-:W-:Y:S01]  /*3db0*/  FMUL.FTZ R30, R28.reuse, R128 ;  /* 0x000000801c1e7220 */ /* 0x040fe20000410000 */
[-C--:B------:R-:W-:Y:S01]  /*3dc0*/  FMUL.FTZ R51, R28, R124.reuse ;  /* 0x0000007c1c337220 */ /* 0x080fe20000410000 */
[----:B------:R-:W-:Y:S01]  /*3dd0*/  F2FP.BF16.F32.PACK_AB R46, R46, R47 ;  /* 0x0000002f2e2e723e */ /* 0x000fe200000010ff */
[----:B------:R-:W-:Y:S01]  /*3de0*/  FFMA.FTZ R48, R31, R125, -R48 ;  /* 0x0000007d1f307223 */ /* 0x000fe20000010830 */
[C---:B------:R-:W-:Y:S01]  /*3df0*/  FFMA.FTZ R30, R29.reuse, R124, -R30 ;  /* 0x0000007c1d1e7223 */ /* 0x040fe2000001081e */
[----:B------:R-:W-:Y:S01]  /*3e00*/  FFMA.FTZ R51, R29, R128, R51 ;  /* 0x000000801d337223 */ /* 0x000fe20000010033 */
[----:B------:R-:W-:Y:S01]  /*3e10*/  FFMA.FTZ R31, R31, R129, R52 ;  /* 0x000000811f1f7223 */ /* 0x000fe20000010034 */
[----:B------:R-:W-:-:S03]  /*3e20*/  F2FP.BF16.F32.PACK_AB R29, R50, R49 ;  /* 0x00000031321d723e */ /* 0x000fc600000010ff */
[----:B------:R-:W-:Y:S01]  /*3e30*/  F2FP.BF16.F32.PACK_AB R28, R51, R30 ;  /* 0x0000001e331c723e */ /* 0x000fe200000010ff */
[----:B------:R-:W-:Y:S01]  /*3e40*/  IMAD.MOV.U32 R30, RZ, RZ, R46 ;  /* 0x000000ffff1e7224 */ /* 0x000fe200078e002e */
[----:B------:R-:W-:-:S07]  /*3e50*/  F2FP.BF16.F32.PACK_AB R31, R31, R48 ;  /* 0x000000301f1f723e */ /* 0x000fce00000010ff */
.L_x_1406:
[----:B------:R-:W-:Y:S05]  /*3e60*/  BSYNC B2 ;  /* 0x0000000000027941 */ /* 0x000fea0003800000 */
.L_x_1405:
[----:B------:R3:W-:Y:S02]  /*3e70*/  STG.E.128 desc[UR38][R32.64+0x40], R28 ;  /* 0x0000401c20007986 */ /* 0x0007e4000c101d26 */
.L_x_1404:
[----:B------:R-:W-:Y:S05]  /*3e80*/  BSYNC B1 ;  /* 0x0000000000017941 */ /* 0x000fea0003800000 */
.L_x_1403:
        /* <DEDUP_REMOVED lines=53> */
.L_x_1410:
[----:B------:R-:W-:Y:S05]  /*41e0*/  BSYNC B2 ;  /* 0x0000000000027941 */ /* 0x000fea0003800000 */
.L_x_1409:
[----:B------:R4:W-:Y:S02]  /*41f0*/  STG.E.128 desc[UR38][R32.64+0x60], R28 ;  /* 0x0000601c20007986 */ /* 0x0009e4000c101d26 */
.L_x_1408:
[----:B------:R-:W-:Y:S05]  /*4200*/  BSYNC B1 ;  /* 0x0000000000017941 */ /* 0x000fea0003800000 */
.L_x_1407:
        /* <DEDUP_REMOVED lines=24> */
[C---:B------:R-:W-:Y:S01]  /*4390*/  IMAD.U32 R30, R31.reuse, 0x10000, RZ ;  /* 0x000100001f1e7824 */ /* 0x040fe200078e00ff */
[----:B------:R-:W-:Y:S01]  /*43a0*/  LOP3.LUT R38, R31, 0xffff0000, RZ, 0xc0, !PT ;  /* 0xffff00001f267812 */ /* 0x000fe200078ec0ff */
[----:B------:R-:W-:Y:S01]  /*43b0*/  FMUL.FTZ R48, R40, R43 ;  /* 0x0000002b28307220 */ /* 0x000fe20000410000 */
[----:B------:R-:W-:-:S02]  /*43c0*/  IMAD.U32 R31, R29, 0x10000, RZ ;  /* 0x000100001d1f7824 */ /* 0x000fc400078e00ff */
[----:B------:R-:W-:Y:S01]  /*43d0*/  FMUL.FTZ R40, R40, R42 ;  /* 0x0000002a28287220 */ /* 0x000fe20000410000 */
[----:B------:R-:W-:Y:S01]  /*43e0*/  FMUL.FTZ R50, R41, R46 ;  /* 0x0000002e29327220 */ /* 0x000fe20000410000 */
[----:B------:R-:W-:Y:S01]  /*43f0*/  LOP3.LUT R119, R119, 0xffff0000, RZ, 0xc0, !PT ;  /* 0xffff000077777812 */ /* 0x000fe200078ec0ff */
[C---:B------:R-:W-:Y:S02]  /*4400*/  IMAD.U32 R29, R28.reuse, 0x10000, RZ ;  /* 0x000100001c1d7824 */ /* 0x040fe400078e00ff */
[----:B------:R-:W-:Y:S01]  /*4410*/  FFMA.FTZ R43, R31, R43, R40 ;  /* 0x0000002b1f2b7223 */ /* 0x000fe20000010028 */
[-C--:B------:R-:W-:Y:S01]  /*4420*/  FMUL.FTZ R40, R41, R44.reuse ;  /* 0x0000002c29287220 */ /* 0x080fe20000410000 */
[----:B------:R-:W-:Y:S01]  /*4430*/  LOP3.LUT R117, R117, 0xffff0000, RZ, 0xc0, !PT ;  /* 0xffff000075757812 */ /* 0x000fe200078ec0ff */
[C---:B------:R-:W-:Y:S01]  /*4440*/  FFMA.FTZ R50, R39.reuse, R44, -R50 ;  /* 0x0000002c27327223 */ /* 0x040fe20000010832 */
[----:B------:R-:W-:Y:S01]  /*4450*/  LOP3.LUT R28, R28, 0xffff0000, RZ, 0xc0, !PT ;  /* 0xffff00001c1c7812 */ /* 0x000fe200078ec0ff */
[----:B------:R-:W-:Y:S01]  /*4460*/  FFMA.FTZ R39, R39, R46, R40 ;  /* 0x0000002e27277223 */ /* 0x000fe20000010028 */
[----:B------:R-:W-:-:S02]  /*4470*/  IMAD.U32 R116, R116, 0x10000, RZ ;  /* 0x0001000074747824 */ /* 0x000fc400078e00ff */
[C---:B------:R-:W-:Y:S01]  /*4480*/  FMUL.FTZ R41, R38.reuse, R119 ;  /* 0x0000007726297220 */ /* 0x040fe20000410000 */
[-C--:B------:R-:W-:Y:S01]  /*4490*/  FMUL.FTZ R40, R38, R117.reuse ;  /* 0x0000007526287220 */ /* 0x080fe20000410000 */
[----:B------:R-:W-:Y:S01]  /*44a0*/  FFMA.FTZ R48, R31, R42, -R48 ;  /* 0x0000002a1f307223 */ /* 0x000fe20000010830 */
[C---:B------:R-:W-:Y:S01]  /*44b0*/  FMUL.FTZ R38, R28.reuse, R118 ;  /* 0x000000761c267220 */ /* 0x040fe20000410000 */
[-C--:B------:R-:W-:Y:S01]  /*44c0*/  FMUL.FTZ R31, R28, R116.reuse ;  /* 0x000000741c1f7220 */ /* 0x080fe20000410000 */
[C---:B------:R-:W-:Y:S01]  /*44d0*/  FFMA.FTZ R41, R30.reuse, R117, -R41 ;  /* 0x000000751e297223 */ /* 0x040fe20000010829 */
[----:B------:R-:W-:Y:S01]  /*44e0*/  FFMA.FTZ R40, R30, R119, R40 ;  /* 0x000000771e287223 */ /* 0x000fe20000010028 */
[C---:B------:R-:W-:Y:S01]  /*44f0*/  FFMA.FTZ R38, R29.reuse, R116, -R38 ;  /* 0x000000741d267223 */ /* 0x040fe20000010826 */
[----:B------:R-:W-:Y:S01]  /*4500*/  FFMA.FTZ R31, R29, R118, R31 ;  /* 0x000000761d1f7223 */ /* 0x000fe2000001001f */
[----:B------:R-:W-:Y:S02]  /*4510*/  F2FP.BF16.F32.PACK_AB R29, R43, R48 ;  /* 0x000000302b1d723e */ /* 0x000fe400000010ff */
[----:B------:R-:W-:-:S02]  /*4520*/  F2FP.BF16.F32.PACK_AB R40, R40, R41 ;  /* 0x000000292828723e */ /* 0x000fc400000010ff */
[----:B------:R-:W-:Y:S02]  /*4530*/  F2FP.BF16.F32.PACK_AB R28, R31, R38 ;  /* 0x000000261f1c723e */ /* 0x000fe400000010ff */
[----:B------:R-:W-:Y:S01]  /*4540*/  F2FP.BF16.F32.PACK_AB R30, R39, R50 ;  /* 0x00000032271e723e */ /* 0x000fe200000010ff */
[----:B------:R-:W-:-:S07]  /*4550*/  IMAD.MOV.U32 R31, RZ, RZ, R40 ;  /* 0x000000ffff1f7224 */ /* 0x000fce00078e0028 */
.L_x_1414:
[----:B------:R-:W-:Y:S05]  /*4560*/  BSYNC B2 ;  /* 0x0000000000027941 */ /* 0x000fea0003800000 */
.L_x_1413:
[----:B------:R1:W-:Y:S02]  /*4570*/  STG.E.128 desc[UR38][R32.64+0x80], R28 ;  /* 0x0000801c20007986 */ /* 0x0003e4000c101d26 */
.L_x_1412:
[----:B------:R-:W-:Y:S05]  /*4580*/  BSYNC B1 ;  /* 0x0000000000017941 */ /* 0x000fea0003800000 */
.L_x_1411:
[----:B------:R-:W-:-:S13]  /*4590*/  ISETP.NE.AND P4, PT, R13, RZ, PT ;  /* 0x000000ff0d00720c */ /* 0x000fda0003f85270 */
[----:B------:R-:W-:Y:S05]  /*45a0*/  @!P4 BRA `(.L_x_1394) ;  /* 0x000000240058c947 */ /* 0x000fea0003800000 */
[----:B------:R-:W5:Y:S01]  /*45b0*/  LDL R38, [R1+0x38] ;  /* 0x0000380001267983 */ /* 0x000f620000100800 */
[----:B------:R-:W-:Y:S03]  /*45c0*/  BSSY B1, `(.L_x_1415) ;  /* 0x0000032000017945 */ /* 0x000fe60003800000 */
[----:B-1234-:R1:W2:Y:S01]  /*45d0*/  LDS.128 R28, [R15+0x19000] ;  /* 0x019000000f1c7984 */ /* 0x01e2a20000000c00 */
[----:B-----5:R-:W-:-:S13]  /*45e0*/  ISETP.GE.AND P4, PT, R38, R107, PT ;  /* 0x0000006b2600720c */ /* 0x020fda0003f86270 */
[----:B-12---:R-:W-:Y:S05]  /*45f0*/  @P4 BRA `(.L_x_1416) ;  /* 0x0000000000b84947 */ /* 0x006fea0003800000 */
[----:B------:R-:W-:Y:S01]  /*4600*/  SHF.R.U64 R38, R36, 0x10, R37 ;  /* 0x0000001024267819 */ /* 0x000fe20000001225 */
[----:B------:R-:W-:Y:S01]  /*4610*/  IMAD.U32 R36, R31, 0x10000, RZ ;  /* 0x000100001f247824 */ /* 0x000fe200078e00ff */
[----:B------:R-:W-:Y:S01]  /*4620*/  SHF.R.U64 R40, R34, 0x10, R35 ;  /* 0x0000001022287819 */ /* 0x000fe20000001223 */
[----:B------:R-:W-:Y:S01]  /*4630*/  IMAD.U32 R34, R30, 0x10000, RZ ;  /* 0x000100001e227824 */ /* 0x000fe200078e00ff */
[----:B------:R-:W-:Y:S02]  /*4640*/  SHF.R.U32.HI R39, RZ, 0x10, R37 ;  /* 0x00000010ff277819 */ /* 0x000fe40000011625 */
[----:B------:R-:W-:Y:S02]  /*4650*/  SHF.R.U32.HI R41, RZ, 0x10, R35 ;  /* 0x00000010ff297819 */ /* 0x000fe40000011623 */
[----:B------:R-:W-:Y:S02]  /*4660*/  PRMT R109, R109, 0x5410, R38 ;  /* 0x000054106d6d7816 */ /* 0x000fe40000000026 */
[----:B------:R-:W-:-:S02]  /*4670*/  PRMT R89, R89, 0x5410, R40 ;  /* 0x0000541059597816 */ /* 0x000fc40000000028 */
[----:B------:R-:W-:Y:S02]  /*4680*/  PRMT R110, R110, 0x5410, R39 ;  /* 0x000054106e6e7816 */ /* 0x000fe40000000027 */
[----:B------:R-:W-:Y:S02]  /*4690*/  LOP3.LUT R37, R31, 0xffff0000, RZ, 0xc0, !PT ;  /* 0xffff00001f257812 */ /* 0x000fe400078ec0ff */
[----:B------:R-:W-:Y:S01]  /*46a0*/  PRMT R88, R88, 0x5410, R41 ;  /* 0x0000541058587816 */ /* 0x000fe20000000029 */
[----:B------:R-:W-:Y:S01]  /*46b0*/  IMAD.U32 R41, R110, 0x10000, RZ ;  /* 0x000100006e297824 */ /* 0x000fe200078e00ff */
[----:B------:R-:W-:Y:S02]  /*46c0*/  LOP3.LUT R31, R29, 0xffff0000, RZ, 0xc0, !PT ;  /* 0xffff00001d1f7812 */ /* 0x000fe400078ec0ff */
[----:B------:R-:W-:Y:S01]  /*46d0*/  LOP3.LUT R40, R109, 0xffff0000, RZ, 0xc0, !PT ;  /* 0xffff00006d287812 */ /* 0x000fe200078ec0ff */
[----:B------:R-:W-:Y:S01]  /*46e0*/  IMAD.U32 R39, R88, 0x10000, RZ ;  /* 0x0001000058277824 */ /* 0x000fe200078e00ff */
[----:B------:R-:W-:Y:S01]  /*46f0*/  LOP3.LUT R38, R89, 0xffff0000, RZ, 0xc0, !PT ;  /* 0xffff000059267812 */ /* 0x000fe200078ec0ff */
[----:B------:R-:W-:Y:S01]  /*4700*/  IMAD.U32 R109, R109, 0x10000, RZ ;  /* 0x000100006d6d7824 */ /* 0x000fe200078e00ff */
[----:B------:R-:W-:Y:S01]  /*4710*/  LOP3.LUT R35, R30, 0xffff0000, RZ, 0xc0, !PT ;  /* 0xffff00001e237812 */ /* 0x000fe200078ec0ff */
[----:B------:R-:W-:-:S02]  /*4720*/  IMAD.U32 R30, R29, 0x10000, RZ ;  /* 0x000100001d1e7824 */ /* 0x000fc400078e00ff */
[C---:B------:R-:W-:Y:S01]  /*4730*/  FMUL.FTZ R43, R31.reuse, R40 ;  /* 0x000000281f2b7220 */ /* 0x040fe20000410000 */
[C---:B------:R-:W-:Y:S02]  /*4740*/  IMAD.U32 R29, R28.reuse, 0x10000, RZ ;  /* 0x000100001c1d7824 */ /* 0x040fe400078e00ff */
[-C--:B------:R-:W-:Y:S01]  /*4750*/  FMUL.FTZ R31, R31, R38.reuse ;  /* 0x000000261f1f7220 */ /* 0x080fe20000410000 */
[----:B------:R-:W-:Y:S01]  /*4760*/  LOP3.LUT R28, R28, 0xffff0000, RZ, 0xc0, !PT ;  /* 0xffff00001c1c7812 */ /* 0x000fe200078ec0ff */
[C---:B------:R-:W-:Y:S01]  /*4770*/  FMUL.FTZ R45, R35.reuse, R41 ;  /* 0x00000029232d7220 */ /* 0x040fe20000410000 */
[----:B------:R-:W-:Y:S01]  /*4780*/  LOP3.LUT R110, R110, 0xffff0000, RZ, 0xc0, !PT ;  /* 0xffff00006e6e7812 */ /* 0x000fe200078ec0ff */
[-C--:B------:R-:W-:Y:S01]  /*4790*/  FMUL.FTZ R35, R35, R39.reuse ;  /* 0x0000002723237220 */ /* 0x080fe20000410000 */
[----:B------:R-:W-:Y:S01]  /*47a0*/  LOP3.LUT R88, R88, 0xffff0000, RZ, 0xc0, !PT ;  /* 0xffff000058587812 */ /* 0x000fe200078ec0ff */
[----:B------:R-:W-:Y:S02]  /*47b0*/  IMAD.U32 R89, R89, 0x10000, RZ ;  /* 0x0001000059597824 */ /* 0x000fe400078e00ff */
[C---:B------:R-:W-:Y:S01]  /*47c0*/  FFMA.FTZ R43, R30.reuse, R38, -R43 ;  /* 0x000000261e2b7223 */ /* 0x040fe2000001082b */
[----:B------:R-:W-:Y:S01]  /*47d0*/  FFMA.FTZ R40, R30, R40, R31 ;  /* 0x000000281e287223 */ /* 0x000fe2000001001f */
[----:B------:R-:W-:Y:S01]  /*47e0*/  FFMA.FTZ R45, R34, R39, -R45 ;  /* 0x00000027222d7223 */ /* 0x000fe2000001082d */
[----:B------:R-:W-:Y:S01]  /*47f0*/  FMUL.FTZ R30, R28, R109 ;  /* 0x0000006d1c1e7220 */ /* 0x000fe20000410000 */
[----:B------:R-:W-:Y:S01]  /*4800*/  FFMA.FTZ R34, R34, R41, R35 ;  /* 0x0000002922227223 */ /* 0x000fe20000010023 */
[C---:B------:R-:W-:Y:S01]  /*4810*/  FMUL.FTZ R31, R37.reuse, R110 ;  /* 0x0000006e251f7220 */ /* 0x040fe20000410000 */
[-C--:B------:R-:W-:Y:S01]  /*4820*/  FMUL.FTZ R28, R28, R89.reuse ;  /* 0x000000591c1c7220 */ /* 0x080fe20000410000 */
[-C--:B------:R-:W-:Y:S01]  /*4830*/  FMUL.FTZ R37, R37, R88.reuse ;  /* 0x0000005825257220 */ /* 0x080fe20000410000 */
[C---:B------:R-:W-:Y:S01]  /*4840*/  FFMA.FTZ R30, R29.reuse, R89, -R30 ;  /* 0x000000591d1e7223 */ /* 0x040fe2000001081e */
[C---:B------:R-:W-:Y:S01]  /*4850*/  FFMA.FTZ R31, R36.reuse, R88, -R31 ;  /* 0x00000058241f7223 */ /* 0x040fe2000001081f */
[----:B------:R-:W-:Y:S01]  /*4860*/  FFMA.FTZ R29, R29, R109, R28 ;  /* 0x0000006d1d1d7223 */ /* 0x000fe2000001001c */
[----:B------:R-:W-:Y:S01]  /*4870*/  FFMA.FTZ R36, R36, R110, R37 ;  /* 0x0000006e24247223 */ /* 0x000fe20000010025 */
[----:B------:R-:W-:-:S02]  /*4880*/  F2FP.BF16.F32.PACK_AB R40, R40, R43 ;  /* 0x0000002b2828723e */ /* 0x000fc400000010ff */
[----:B------:R-:W-:Y:S02]  /*4890*/  F2FP.BF16.F32.PACK_AB R34, R34, R45 ;  /* 0x0000002d2222723e */ /* 0x000fe400000010ff */
[----:B------:R-:W-:Y:S01]  /*48a0*/  F2FP.BF16.F32.PACK_AB R28, R29, R30 ;  /* 0x0000001e1d1c723e */ /* 0x000fe200000010ff */
[----:B------:R-:W-:Y:S01]  /*48b0*/  IMAD.MOV.U32 R29, RZ, RZ, R40 ;  /* 0x000000ffff1d7224 */ /* 0x000fe200078e0028 */
[----:B------:R-:W-:Y:S01]  /*48c0*/  F2FP.BF16.F32.PACK_AB R31, R36, R31 ;  /* 0x0000001f241f723e */ /* 0x000fe200000010ff */
[----:B------:R-:W-:-:S07]  /*48d0*/  IMAD.MOV.U32 R30, RZ, RZ, R34 ;  /* 0x000000ffff1e7224 */ /* 0x000fce00078e0022 */
.L_x_1416:
[----:B------:R-:W-:Y:S05]  /*48e0*/  BSYNC B1 ;  /* 0x0000000000017941 */ /* 0x000fea0003800000 */
.L_x_1415:
[----:B------:R1:W-:Y:S01]  /*48f0*/  STG.E.128 desc[UR38][R32.64+0xa0], R28 ;  /* 0x0000a01c20007986 */ /* 0x0003e2000c101d26 */
[----:B------:R-:W-:Y:S05]  /*4900*/  BRA `(.L_x_1394) ;  /* 0x0000002000807947 */ /* 0x000fea0003800000 */
.L_x_1388:
        /* <DEDUP_REMOVED lines=46> */
.L_x_1418:
[----:B------:R-:W-:Y:S05]  /*4bf0*/  BSYNC B1 ;  /* 0x0000000000017941 */ /* 0x000fea0003800000 */
.L_x_1417:
[----:B-----5:R-:W-:Y:S01]  /*4c00*/  IMAD.MOV.U32 R14, RZ, RZ, R30 ;  /* 0x000000ffff0e7224 */ /* 0x020fe200078e001e */
[----:B------:R-:W-:Y:S01]  /*4c10*/  UISETP.NE.AND UP0, UPT, UR37, 0x3, UPT ;  /* 0x000000032500788c */ /* 0x000fe2000bf05270 */
[----:B0-----:R-:W-:Y:S02]  /*4c20*/  IMAD.MOV.U32 R52, RZ, RZ, R31 ;  /* 0x000000ffff347224 */ /* 0x001fe400078e001f */
[----:B------:R-:W-:Y:S02]  /*4c30*/  IMAD.MOV.U32 R53, RZ, RZ, R28 ;  /* 0x000000ffff357224 */ /* 0x000fe400078e001c */
        /* <DEDUP_REMOVED lines=14> */
[----:B------:R-:W-:-:S02]  /*4d20*/  IMAD.MOV.U32 R53, RZ, RZ, R36 ;  /* 0x000000ffff357224 */ /* 0x000fc400078e0024 */
[----:B------:R-:W-:Y:S01]  /*4d30*/  IMAD.MOV.U32 R54, RZ, RZ, R37 ;  /* 0x000000ffff367224 */ /* 0x000fe200078e0025 */
[----:B------:R-:W-:Y:S01]  /*4d40*/  PRMT R119, R52, 0x5410, R14 ;  /* 0x0000541034777816 */ /* 0x000fe2000000000e */
[----:B------:R-:W-:Y:S02]  /*4d50*/  IMAD.MOV.U32 R14, RZ, RZ, R42 ;  /* 0x000000ffff0e7224 */ /* 0x000fe400078e002a */
[----:B------:R-:W-:Y:S01]  /*4d60*/  IMAD.MOV.U32 R52, RZ, RZ, R43 ;  /* 0x000000ffff347224 */ /* 0x000fe200078e002b */
[----:B------:R-:W-:Y:S01]  /*4d70*/  PRMT R118, R54, 0x5410, R53 ;  /* 0x0000541036767816 */ /* 0x000fe20000000035 */
[----:B------:R-:W-:Y:S02]  /*4d80*/  IMAD.MOV.U32 R53, RZ, RZ, R40 ;  /* 0x000000ffff357224 */ /* 0x000fe400078e0028 */
        /* <DEDUP_REMOVED lines=8> */
[----:B------:R-:W-:Y:S01]  /*4e10*/  IMAD.MOV.U32 R14, RZ, RZ, R50 ;  /* 0x000000ffff0e7224 */ /* 0x000fe200078e0032 */
[----:B------:R-:W-:Y:S01]  /*4e20*/  PRMT R127, R52, 0x5410, R53 ;  /* 0x00005410347f7816 */ /* 0x000fe20000000035 */
[----:B------:R-:W-:Y:S01]  /*4e30*/  IMAD.MOV.U32 R52, RZ, RZ, R51 ;  /* 0x000000ffff347224 */ /* 0x000fe200078e0033 */
[----:B------:R-:W-:Y:S02]  /*4e40*/  PRMT R126, R54, 0x7610, R126 ;  /* 0x00007610367e7816 */ /* 0x000fe4000000007e */
[----:B------:R-:W-:Y:S01]  /*4e50*/  PRMT R120, R14, 0x7610, R120 ;  /* 0x000076100e787816 */ /* 0x000fe20000000078 */
[----:B------:R-:W-:Y:S01]  /*4e60*/  IMAD.MOV.U32 R14, RZ, RZ, R48 ;  /* 0x000000ffff0e7224 */ /* 0x000fe200078e0030 */
[----:B------:R-:W-:Y:S01]  /*4e70*/  PRMT R121, R52, 0x7610, R121 ;  /* 0x0000761034797816 */ /* 0x000fe20000000079 */
[----:B------:R-:W-:-:S03]  /*4e80*/  IMAD.MOV.U32 R52, RZ, RZ, R49 ;  /* 0x000000ffff347224 */ /* 0x000fc600078e0031 */
[----:B------:R-:W-:Y:S02]  /*4e90*/  PRMT R120, R120, 0x5410, R14 ;  /* 0x0000541078787816 */ /* 0x000fe4000000000e */
[----:B------:R-:W-:Y:S01]  /*4ea0*/  PRMT R121, R121, 0x5410, R52 ;  /* 0x0000541079797816 */ /* 0x000fe20000000034 */
[----:B------:R-:W-:Y:S06]  /*4eb0*/  @!P3 BRA `(.L_x_1419) ;  /* 0x000000000004b947 */ /* 0x000fec0003800000 */
[----:B------:R-:W-:Y:S01]  /*4ec0*/  BPT.TRAP 0x1 ;  /* 0x000000040000795c */ /* 0x000fe20000300000 */
.L_x_1419:
[----:B------:R-:W-:Y:S01]  /*4ed0*/  IMAD R14, R17, 0x8, R2 ;  /* 0x00000008110e7824 */ /* 0x000fe200078e0202 */
[----:B------:R-:W-:Y:S01]  /*4ee0*/  SHF.L.U32 R85, R145, 0x1f, RZ ;  /* 0x0000001f91557819 */ /* 0x000fe200000006ff */
[----:B------:R-:W-:Y:S03]  /*4ef0*/  BSSY B1, `(.L_x_1420) ;  /* 0x0000003000017945 */ /* 0x000fe60003800000 */
[----:B------:R-:W0:Y:S02]  /*4f00*/  SYNCS.PHASECHK.TRANS64.TRYWAIT P5, [R14+URZ+0x2d890], R85 ;  /* 0x02d890550e0075a7 */ /* 0x000e2400080a017f */
[----:B0-----:R-:W-:Y:S05]  /*4f10*/  @!P5 BRA `(.L_x_1421) ;  /* 0x000001fc0020d947 */ /* 0x001fea0003800000 */
.L_x_1756:
[----:B------:R-:W-:Y:S05]  /*4f20*/  BSYNC B1 ;  /* 0x0000000000017941 */ /* 0x000fea0003800000 */
.L_x_1420:
        /* <DEDUP_REMOVED lines=14> */
[----:B------:R-:W2:Y:S01]  /*5010*/  LDL R54, [R1+0x14] ;  /* 0x0000140001367983 */ /* 0x000ea20000100800 */
[----:B------:R-:W-:Y:S01]  /*5020*/  SEL R52, R108, R115, !P0 ;  /* 0x000000736c347207 */ /* 0x000fe20004000000 */
[----:B------:R-:W-:Y:S01]  /*5030*/  BSSY B2, `(.L_x_1424) ;  /* 0x0000073000027945 */ /* 0x000fe20003800000 */
[----:B------:R-:W-:Y:S02]  /*5040*/  SHF.R.U32.HI R55, RZ, 0x3, R157 ;  /* 0x00000003ff377819 */ /* 0x000fe4000001169d */
[----:B------:R-:W-:Y:S02]  /*5050*/  SHF.R.S32.HI R53, RZ, 0x1f, R52 ;  /* 0x0000001fff357819 */ /* 0x000fe40000011434 */
[----:B------:R-:W-:Y:S02]  /*5060*/  ISETP.GE.AND P4, PT, R22, R107, PT ;  /* 0x0000006b1600720c */ /* 0x000fe40003f86270 */
[----:B------:R-:W-:-:S04]  /*5070*/  LEA.HI R53, R53, R52, RZ, 0x4 ;  /* 0x0000003435357211 */ /* 0x000fc800078f20ff */
[----:B------:R-:W-:-:S04]  /*5080*/  SHF.R.S32.HI R53, RZ, 0x4, R53 ;  /* 0x00000004ff357819 */ /* 0x000fc80000011435 */
[----:B------:R-:W-:-:S04]  /*5090*/  LEA.HI.SX32 R116, R76, R53, 0x1d ;  /* 0x000000354c747211 */ /* 0x000fc800078feaff */
[----:B------:R-:W-:-:S04]  /*50a0*/  SHF.R.S32.HI R53, RZ, 0x1f, R116 ;  /* 0x0000001fff357819 */ /* 0x000fc80000011474 */
[----:B------:R-:W-:Y:S01]  /*50b0*/  LEA.HI R52, R53, R116, RZ, 0x2 ;  /* 0x0000007435347211 */ /* 0x000fe200078f10ff */
[----:B------:R-:W-:-:S04]  /*50c0*/  IMAD.SHL.U32 R116, R116, 0x8, RZ ;  /* 0x0000000874747824 */ /* 0x000fc800078e00ff */
[----:B------:R-:W-:Y:S01]  /*50d0*/  IMAD.SHL.U32 R52, R52, 0x400, RZ ;  /* 0x0000040034347824 */ /* 0x000fe200078e00ff */
[----:B------:R-:W-:-:S04]  /*50e0*/  LOP3.LUT R53, R157, 0x18, R116, 0xf8, !PT ;  /* 0x000000189d357812 */ /* 0x000fc800078ef874 */
[----:B------:R-:W-:Y:S01]  /*50f0*/  LOP3.LUT R53, R53, R55, RZ, 0x3c, !PT ;  /* 0x0000003735357212 */ /* 0x000fe200078e3cff */
[----:B------:R-:W-:Y:S01]  /*5100*/  IMAD R55, R17, 0x3000, R105 ;  /* 0x0000300011377824 */ /* 0x000fe200078e0269 */
[----:B------:R-:W-:-:S04]  /*5110*/  LOP3.LUT R52, R52, 0x7ffff000, RZ, 0xc0, !PT ;  /* 0x7ffff00034347812 */ /* 0x000fc800078ec0ff */
[----:B--2---:R-:W-:-:S05]  /*5120*/  IADD3 R52, R53, R52, R54 ;  /* 0x0000003435347210 */ /* 0x004fca0007ffe036 */
[----:B------:R-:W-:Y:S02]  /*5130*/  IMAD R53, R17, 0x3000, R52 ;  /* 0x0000300011357824 */ /* 0x000fe400078e0234 */
[--C-:B------:R-:W-:Y:S02]  /*5140*/  IMAD R52, R55, 0x2, R2.reuse ;  /* 0x0000000237347824 */ /* 0x100fe400078e0202 */
[----:B------:R-:W-:-:S04]  /*5150*/  IMAD R56, R53, 0x2, R2 ;  /* 0x0000000235387824 */ /* 0x000fc800078e0202 */
[----:B------:R-:W1:Y:S04]  /*5160*/  LDS.128 R52, [R52+0x15400] ;  /* 0x0154000034347984 */ /* 0x000e680000000c00 */
[----:B------:R-:W2:Y:S01]  /*5170*/  LDS.128 R56, [R56+0x15400] ;  /* 0x0154000038387984 */ /* 0x000ea20000000c00 */
[----:B------:R-:W-:Y:S05]  /*5180*/  @P4 BRA `(.L_x_1425) ;  /* 0x0000000400744947 */ /* 0x000fea0003800000 */
[--C-:B------:R-:W-:Y:S01]  /*5190*/  SHF.R.U64 R36, R36, 0x10, R37.reuse ;  /* 0x0000001024247819 */ /* 0x100fe20000001225 */
[----:B--2---:R-:W-:Y:S01]  /*51a0*/  IMAD.U32 R122, R57, 0x10000, RZ ;  /* 0x00010000397a7824 */ /* 0x004fe200078e00ff */
[----:B------:R-:W-:Y:S02]  /*51b0*/  SHF.R.U32.HI R37, RZ, 0x10, R37 ;  /* 0x00000010ff257819 */ /* 0x000fe40000011625 */
[C---:B------:R-:W-:Y:S02]  /*51c0*/  PRMT R36, R118.reuse, 0x5432, R36 ;  /* 0x0000543276247816 */ /* 0x040fe40000000024 */
[----:B------:R-:W-:Y:S02]  /*51d0*/  PRMT R37, R118, 0x5410, R37 ;  /* 0x0000541076257816 */ /* 0x000fe40000000025 */
[----:B------:R-:W-:Y:S02]  /*51e0*/  SHF.R.U64 R38, R38, 0x10, R39 ;  /* 0x0000001026267819 */ /* 0x000fe40000001227 */
[----:B------:R-:W-:-:S02]  /*51f0*/  SHF.R.U32.HI R118, RZ, 0x10, R49 ;  /* 0x00000010ff767819 */ /* 0x000fc40000011631 */
[----:B------:R-:W-:Y:S02]  /*5200*/  SHF.R.U64 R48, R48, 0x10, R49 ;  /* 0x0000001030307819 */ /* 0x000fe40000001231 */
[--C-:B------:R-:W-:Y:S02]  /*5210*/  SHF.R.U64 R49, R50, 0x10, R51.reuse ;  /* 0x0000001032317819 */ /* 0x100fe40000001233 */
[----:B------:R-:W-:Y:S02]  /*5220*/  PRMT R50, R119, 0x5432, R38 ;  /* 0x0000543277327816 */ /* 0x000fe40000000026 */
[----:B------:R-:W-:Y:S02]  /*5230*/  SHF.R.U32.HI R51, RZ, 0x10, R51 ;  /* 0x00000010ff337819 */ /* 0x000fe40000011633 */
[----:B------:R-:W-:Y:S01]  /*5240*/  PRMT R38, R121, 0x5432, R118 ;  /* 0x0000543279267816 */ /* 0x000fe20000000076 */
[----:B------:R-:W-:Y:S01]  /*5250*/  IMAD.U32 R118, R37, 0x10000, RZ ;  /* 0x0001000025767824 */ /* 0x000fe200078e00ff */
[----:B------:R-:W-:-:S02]  /*5260*/  SHF.R.U32.HI R39, RZ, 0x10, R39 ;  /* 0x00000010ff277819 */ /* 0x000fc40000011627 */
[----:B------:R-:W-:Y:S01]  /*5270*/  PRMT R51, R121, 0x5410, R51 ;  /* 0x0000541079337816 */ /* 0x000fe20000000033 */
[----:B------:R-:W-:Y:S01]  /*5280*/  IMAD.U32 R121, R38, 0x10000, RZ ;  /* 0x0001000026797824 */ /* 0x000fe200078e00ff */
[----:B------:R-:W-:Y:S02]  /*5290*/  PRMT R39, R119, 0x5410, R39 ;  /* 0x0000541077277816 */ /* 0x000fe40000000027 */
[----:B------:R-:W-:Y:S01]  /*52a0*/  PRMT R48, R120, 0x5432, R48 ;  /* 0x0000543278307816 */ /* 0x000fe20000000030 */
[-C--:B------:R-:W-:Y:S01]  /*52b0*/  FMUL.FTZ R119, R122, R121.reuse ;  /* 0x000000797a777220 */ /* 0x080fe20000410000 */
[----:B------:R-:W-:Y:S01]  /*52c0*/  PRMT R49, R120, 0x5410, R49 ;  /* 0x0000541078317816 */ /* 0x000fe20000000031 */
[----:B-1----:R-:W-:Y:S01]  /*52d0*/  IMAD.U32 R120, R53, 0x10000, RZ ;  /* 0x0001000035787824 */ /* 0x002fe200078e00ff */
[----:B------:R-:W-:Y:S02]  /*52e0*/  LOP3.LUT R38, R38, 0xffff0000, RZ, 0xc0, !PT ;  /* 0xffff000026267812 */ /* 0x000fe400078ec0ff */
[----:B------:R-:W-:Y:S01]  /*52f0*/  LOP3.LUT R57, R57, 0xffff0000, RZ, 0xc0, !PT ;  /* 0xffff000039397812 */ /* 0x000fe200078ec0ff */
[-C--:B------:R-:W-:Y:S01]  /*5300*/  FFMA.FTZ R119, R120, R118.reuse, -R119 ;  /* 0x0000007678777223 */ /* 0x080fe20000010877 */
[----:B------:R-:W-:Y:S01]  /*5310*/  FMUL.FTZ R118, R122, R118 ;  /* 0x000000767a767220 */ /* 0x000fe20000410000 */
[----:B------:R-:W-:Y:S01]  /*5320*/  LOP3.LUT R53, R53, 0xffff0000, RZ, 0xc0, !PT ;  /* 0xffff000035357812 */ /* 0x000fe200078ec0ff */
[C---:B------:R-:W-:Y:S01]  /*5330*/  IMAD.U32 R122, R59.reuse, 0x10000, RZ ;  /* 0x000100003b7a7824 */ /* 0x040fe200078e00ff */
[----:B------:R-:W-:Y:S01]  /*5340*/  LOP3.LUT R59, R59, 0xffff0000, RZ, 0xc0, !PT ;  /* 0xffff00003b3b7812 */ /* 0x000fe200078ec0ff */
[----:B------:R-:W-:Y:S01]  /*5350*/  FFMA.FTZ R118, R120, R121, R118 ;  /* 0x0000007978767223 */ /* 0x000fe20000010076 */
[----:B------:R-:W-:Y:S01]  /*5360*/  LOP3.LUT R120, R37, 0xffff0000, RZ, 0xc0, !PT ;  /* 0xffff000025787812 */ /* 0x000fe200078ec0ff */
[----:B------:R-:W-:Y:S01]  /*5370*/  FMUL.FTZ R37, R57, R38 ;  /* 0x0000002639257220 */ /* 0x000fe20000410000 */
[C---:B------:R-:W-:Y:S01]  /*5380*/  IMAD.U32 R121, R51.reuse, 0x10000, RZ ;  /* 0x0001000033797824 */ /* 0x040fe200078e00ff */
[----:B------:R-:W-:-:S02]  /*5390*/  LOP3.LUT R51, R51, 0xffff0000, RZ, 0xc0, !PT ;  /* 0xffff000033337812 */ /* 0x000fc400078ec0ff */
[-C--:B------:R-:W-:Y:S01]  /*53a0*/  FMUL.FTZ R57, R57, R120.reuse ;  /* 0x0000007839397220 */ /* 0x080fe20000410000 */
[----:B------:R-:W-:Y:S01]  /*53b0*/  FFMA.FTZ R37, R53, R120, -R37 ;  /* 0x0000007835257223 */ /* 0x000fe20000010825 */
[----:B------:R-:W-:Y:S02]  /*53c0*/  IMAD.U32 R120, R55, 0x10000, RZ ;  /* 0x0001000037787824 */ /* 0x000fe400078e00ff */
[----:B------:R-:W-:Y:S01]  /*53d0*/  FFMA.FTZ R38, R53, R38, R57 ;  /* 0x0000002635267223 */ /* 0x000fe20000010039 */
[----:B------:R-:W-:Y:S02]  /*53e0*/  IMAD.U32 R57, R39, 0x10000, RZ ;  /* 0x0001000027397824 */ /* 0x000fe400078e00ff */
[----:B------:R-:W-:Y:S01]  /*53f0*/  FMUL.FTZ R53, R122, R121 ;  /* 0x000000797a357220 */ /* 0x000fe20000410000 */
[----:B------:R-:W-:Y:S02]  /*5400*/  F2FP.BF16.F32.PACK_AB R37, R37, R119 ;  /* 0x000000772525723e */ /* 0x000fe400000010ff */
[----:B------:R-:W-:Y:S01]  /*5410*/  F2FP.BF16.F32.PACK_AB R38, R38, R118 ;  /* 0x000000762626723e */ /* 0x000fe200000010ff */
[-C--:B------:R-:W-:Y:S01]  /*5420*/  FFMA.FTZ R53, R120, R57.reuse, -R53 ;  /* 0x0000003978357223 */ /* 0x080fe20000010835 */
[----:B------:R-:W-:-:S04]  /*5430*/  FMUL.FTZ R57, R122, R57 ;  /* 0x000000397a397220 */ /* 0x000fc80000410000 */
[----:B------:R-:W-:Y:S01]  /*5440*/  FFMA.FTZ R57, R120, R121, R57 ;  /* 0x0000007978397223 */ /* 0x000fe20000010039 */
[----:B------:R-:W-:Y:S02]  /*5450*/  LOP3.LUT R120, R39, 0xffff0000, RZ, 0xc0, !PT ;  /* 0xffff000027787812 */ /* 0x000fe400078ec0ff */
        /* <DEDUP_REMOVED lines=9> */
[----:B------:R-:W-:Y:S01]  /*54f0*/  IMAD.U32 R53, R56, 0x10000, RZ ;  /* 0x0001000038357824 */ /* 0x000fe200078e00ff */
[----:B------:R-:W-:Y:S01]  /*5500*/  F2FP.BF16.F32.PACK_AB R59, R59, R57 ;  /* 0x000000393b3b723e */ /* 0x000fe200000010ff */
[C---:B------:R-:W-:Y:S01]  /*5510*/  IMAD.U32 R57, R36.reuse, 0x10000, RZ ;  /* 0x0001000024397824 */ /* 0x040fe200078e00ff */
[----:B------:R-:W-:Y:S01]  /*5520*/  LOP3.LUT R36, R36, 0xffff0000, RZ, 0xc0, !PT ;  /* 0xffff000024247812 */ /* 0x000fe200078ec0ff */
[----:B------:R-:W-:-:S02]  /*5530*/  FMUL.FTZ R118, R53, R51 ;  /* 0x0000003335767220 */ /* 0x000fc40000410000 */
[-C--:B------:R-:W-:Y:S02]  /*5540*/  FMUL.FTZ R53, R53, R57.reuse ;  /* 0x0000003935357220 */ /* 0x080fe40000410000 */
[C---:B------:R-:W-:Y:S01]  /*5550*/  FFMA.FTZ R118, R39.reuse, R57, -R118 ;  /* 0x0000003927767223 */ /* 0x040fe20000010876 */
[----:B------:R-:W-:Y:S02]  /*5560*/  IMAD.U32 R57, R58, 0x10000, RZ ;  /* 0x000100003a397824 */ /* 0x000fe400078e00ff */
[----:B------:R-:W-:Y:S01]  /*5570*/  FFMA.FTZ R53, R39, R51, R53 ;  /* 0x0000003327357223 */ /* 0x000fe20000010035 */
[----:B------:R-:W-:Y:S02]  /*5580*/  LOP3.LUT R39, R56, 0xffff0000, RZ, 0xc0, !PT ;  /* 0xffff000038277812 */ /* 0x000fe400078ec0ff */
        /* <DEDUP_REMOVED lines=9> */
[C---:B------:R-:W-:Y:S01]  /*5620*/  FMUL.FTZ R56, R57.reuse, R51 ;  /* 0x0000003339387220 */ /* 0x040fe20000410000 */
[----:B------:R-:W-:Y:S02]  /*5630*/  IMAD.U32 R48, R54, 0x10000, RZ ;  /* 0x0001000036307824 */ /* 0x000fe400078e00ff */
[----:B------:R-:W-:Y:S01]  /*5640*/  FMUL.FTZ R57, R57, R52 ;  /* 0x0000003439397220 */ /* 0x000fe20000410000 */
[----:B------:R-:W-:Y:S01]  /*5650*/  F2FP.BF16.F32.PACK_AB R36, R36, R118 ;  /* 0x000000762424723e */ /* 0x000fe200000010ff */
[----:B------:R-:W-:-:S02]  /*5660*/  FFMA.FTZ R56, R48, R52, -R56 ;  /* 0x0000003430387223 */ /* 0x000fc40000010838 */
[----:B------:R-:W-:Y:S01]  /*5670*/  FFMA.FTZ R57, R48, R51, R57 ;  /* 0x0000003330397223 */ /* 0x000fe20000010039 */
[----:B------:R-:W-:Y:S02]  /*5680*/  LOP3.LUT R48, R58, 0xffff0000, RZ, 0xc0, !PT ;  /* 0xffff00003a307812 */ /* 0x000fe400078ec0ff */
[----:B------:R-:W-:Y:S02]  /*5690*/  LOP3.LUT R51, R54, 0xffff0000, RZ, 0xc0, !PT ;  /* 0xffff000036337812 */ /* 0x000fe400078ec0ff */
[----:B------:R-:W-:Y:S01]  /*56a0*/  F2FP.BF16.F32.PACK_AB R39, R39, R53 ;  /* 0x000000352727723e */ /* 0x000fe200000010ff */
[CC--:B------:R-:W-:Y:S01]  /*56b0*/  FMUL.FTZ R52, R48.reuse, R49.reuse ;  /* 0x0000003130347220 */ /* 0x0c0fe20000410000 */
[-C--:B------:R-:W-:Y:S01]  /*56c0*/  FMUL.FTZ R48, R48, R50.reuse ;  /* 0x0000003230307220 */ /* 0x080fe20000410000 */
[----:B------:R-:W-:Y:S02]  /*56d0*/  IMAD.MOV.U32 R53, RZ, RZ, R37 ;  /* 0x000000ffff357224 */ /* 0x000fe400078e0025 */
        /* <DEDUP_REMOVED lines=8> */
.L_x_1425:
[----:B------:R-:W-:Y:S05]  /*5760*/  BSYNC B2 ;  /* 0x0000000000027941 */ /* 0x000fea0003800000 */
.L_x_1424:
        /* <DEDUP_REMOVED lines=9> */
[----:B-1----:R1:W-:Y:S01]  /*5800*/  STG.E.128 desc[UR38][R36.64], R52 ;  /* 0x0000003424007986 */ /* 0x0023e2000c101d26 */
[----:B------:R-:W-:-:S05]  /*5810*/  @!P4 LEA.HI.X R39, R39, R87, R48, 0x1, P5 ;  /* 0x000000572727c211 */ /* 0x000fca00028f0c30 */
[----:B--2---:R1:W-:Y:S04]  /*5820*/  @!P4 STG.E.128 desc[UR38][R38.64], R56 ;  /* 0x000000382600c986 */ /* 0x0043e8000c101d26 */
.L_x_1423:
[----:B------:R-:W-:Y:S05]  /*5830*/  BSYNC B1 ;  /* 0x0000000000017941 */ /* 0x000fea0003800000 */
.L_x_1422:
[----:B------:R-:W-:Y:S01]  /*5840*/  ISETP.NE.AND P4, PT, R9, RZ, PT ;  /* 0x000000ff0900720c */ /* 0x000fe20003f85270 */
[----:B------:R-:W-:-:S12]  /*5850*/  BSSY B1, `(.L_x_1426) ;  /* 0x0000082000017945 */ /* 0x000fd80003800000 */
[----:B------:R-:W-:Y:S05]  /*5860*/  @!P4 BRA `(.L_x_1427) ;  /* 0x000000080000c947 */ /* 0x000fea0003800000 */
[----:B-1----:R-:W2:Y:S01]  /*5870*/  LDL R38, [R1+0x14] ;  /* 0x0000140001267983 */ /* 0x002ea20000100800 */
[----:B------:R-:W-:Y:S01]  /*5880*/  SEL R36, R108, R115, !P1 ;  /* 0x000000736c247207 */ /* 0x000fe20004800000 */
[----:B------:R-:W-:Y:S01]  /*5890*/  BSSY B2, `(.L_x_1428) ;  /* 0x0000073000027945 */ /* 0x000fe20003800000 */
[----:B------:R-:W-:Y:S02]  /*58a0*/  SHF.R.U32.HI R39, RZ, 0x3, R157 ;  /* 0x00000003ff277819 */ /* 0x000fe4000001169d */
[----:B------:R-:W-:Y:S02]  /*58b0*/  SHF.R.S32.HI R37, RZ, 0x1f, R36 ;  /* 0x0000001fff257819 */ /* 0x000fe40000011424 */
[----:B------:R-:W-:Y:S02]  /*58c0*/  IADD3 R52, P4, P5, R20, R88, R79 ;  /* 0x0000005814347210 */ /* 0x000fe40007d9e04f */
[----:B------:R-:W-:Y:S02]  /*58d0*/  LEA.HI R37, R37, R36, RZ, 0x4 ;  /* 0x0000002425257211 */ /* 0x000fe400078f20ff */
[----:B------:R-:W-:-:S02]  /*58e0*/  IADD3.X R53, R3, R110, R101, P4, P5 ;  /* 0x0000006e03357210 */ /* 0x000fc400027ea465 */
[----:B------:R-:W-:Y:S02]  /*58f0*/  SHF.R.S32.HI R36, RZ, 0x4, R37 ;  /* 0x00000004ff247819 */ /* 0x000fe40000011425 */
[----:B------:R-:W-:Y:S02]  /*5900*/  ISETP.GE.AND P4, PT, R0, R107, PT ;  /* 0x0000006b0000720c */ /* 0x000fe40003f86270 */
[----:B------:R-:W-:-:S04]  /*5910*/  LEA.HI.SX32 R36, R75, R36, 0x1d ;  /* 0x000000244b247211 */ /* 0x000fc800078feaff */
[----:B------:R-:W-:Y:S01]  /*5920*/  SHF.R.S32.HI R37, RZ, 0x1f, R36 ;  /* 0x0000001fff257819 */ /* 0x000fe20000011424 */
[----:B------:R-:W-:-:S03]  /*5930*/  IMAD.SHL.U32 R54, R36, 0x8, RZ ;  /* 0x0000000824367824 */ /* 0x000fc600078e00ff */
[----:B------:R-:W-:Y:S02]  /*5940*/  LEA.HI R37, R37, R36, RZ, 0x2 ;  /* 0x0000002425257211 */ /* 0x000fe400078f10ff */
[----:B------:R-:W-:-:S03]  /*5950*/  LOP3.LUT R36, R157, 0x18, R54, 0xf8, !PT ;  /* 0x000000189d247812 */ /* 0x000fc600078ef836 */
[----:B------:R-:W-:Y:S01]  /*5960*/  IMAD.SHL.U32 R37, R37, 0x400, RZ ;  /* 0x0000040025257824 */ /* 0x000fe200078e00ff */
[----:B------:R-:W-:-:S04]  /*5970*/  LOP3.LUT R36, R36, R39, RZ, 0x3c, !PT ;  /* 0x0000002724247212 */ /* 0x000fc800078e3cff */
[----:B------:R-:W-:-:S04]  /*5980*/  LOP3.LUT R37, R37, 0x7ffff000, RZ, 0xc0, !PT ;  /* 0x7ffff00025257812 */ /* 0x000fc800078ec0ff */
[----:B--2---:R-:W-:Y:S01]  /*5990*/  IADD3 R36, R36, R37, R38 ;  /* 0x0000002524247210 */ /* 0x004fe20007ffe026 */
[----:B------:R-:W-:-:S04]  /*59a0*/  IMAD R37, R17, 0x3000, R104 ;  /* 0x0000300011257824 */ /* 0x000fc800078e0268 */
[----:B------:R-:W-:Y:S02]  /*59b0*/  IMAD R39, R17, 0x3000, R36 ;  /* 0x0000300011277824 */ /* 0x000fe400078e0224 */
[--C-:B------:R-:W-:Y:S02]  /*59c0*/  IMAD R37, R37, 0x2, R2.reuse ;  /* 0x0000000225257824 */ /* 0x100fe400078e0202 */
[----:B------:R-:W-:-:S04]  /*59d0*/  IMAD R48, R39, 0x2, R2 ;  /* 0x0000000227307824 */ /* 0x000fc800078e0202 */
[----:B------:R-:W1:Y:S04]  /*59e0*/  LDS.128 R36, [R37+0x15400] ;  /* 0x0154000025247984 */ /* 0x000e680000000c00 */
[----:B------:R-:W2:Y:S01]  /*59f0*/  LDS.128 R48, [R48+0x15400] ;  /* 0x0154000030307984 */ /* 0x000ea20000000c00 */
[----:B------:R-:W-:Y:S05]  /*5a00*/  @P4 BRA `(.L_x_1429) ;  /* 0x00000004006c4947 */ /* 0x000fea0003800000 */
[----:B------:R-:W-:Y:S01]  /*5a10*/  SHF.R.U32.HI R57, RZ, 0x10, R45 ;  /* 0x00000010ff397819 */ /* 0x000fe2000001162d */
[----:B-1----:R-:W-:Y:S01]  /*5a20*/  IMAD.U32 R55, R37, 0x10000, RZ ;  /* 0x0001000025377824 */ /* 0x002fe200078e00ff */
[----:B------:R-:W-:Y:S01]  /*5a30*/  SHF.R.U32.HI R58, RZ, 0x10, R33 ;  /* 0x00000010ff3a7819 */ /* 0x000fe20000011621 */
[----:B--2---:R-:W-:Y:S01]  /*5a40*/  IMAD.U32 R116, R49, 0x10000, RZ ;  /* 0x0001000031747824 */ /* 0x004fe200078e00ff */
[----:B------:R-:W-:Y:S02]  /*5a50*/  PRMT R57, R128, 0x5410, R57 ;  /* 0x0000541080397816 */ /* 0x000fe40000000039 */
[----:B------:R-:W-:Y:S02]  /*5a60*/  PRMT R58, R130, 0x5432, R58 ;  /* 0x00005432823a7816 */ /* 0x000fe4000000003a */
[----:B------:R-:W-:Y:S01]  /*5a70*/  SHF.R.U64 R32, R32, 0x10, R33 ;  /* 0x0000001020207819 */ /* 0x000fe20000001221 */
[C---:B------:R-:W-:Y:S01]  /*5a80*/  IMAD.U32 R59, R57.reuse, 0x10000, RZ ;  /* 0x00010000393b7824 */ /* 0x040fe200078e00ff */
[----:B------:R-:W-:Y:S01]  /*5a90*/  SHF.R.U64 R33, R44, 0x10, R45 ;  /* 0x000000102c217819 */ /* 0x000fe2000000122d */
[----:B------:R-:W-:Y:S01]  /*5aa0*/  IMAD.U32 R56, R58, 0x10000, RZ ;  /* 0x000100003a387824 */ /* 0x000fe200078e00ff */
[----:B------:R-:W-:Y:S01]  /*5ab0*/  LOP3.LUT R57, R57, 0xffff0000, RZ, 0xc0, !PT ;  /* 0xffff000039397812 */ /* 0x000fe200078ec0ff */
[C---:B------:R-:W-:Y:S01]  /*5ac0*/  FMUL.FTZ R118, R116.reuse, R59 ;  /* 0x0000003b74767220 */ /* 0x040fe20000410000 */
[----:B------:R-:W-:Y:S01]  /*5ad0*/  LOP3.LUT R45, R49, 0xffff0000, RZ, 0xc0, !PT ;  /* 0xffff0000312d7812 */ /* 0x000fe200078ec0ff */
[-C--:B------:R-:W-:Y:S01]  /*5ae0*/  FMUL.FTZ R116, R116, R56.reuse ;  /* 0x0000003874747220 */ /* 0x080fe20000410000 */
[----:B------:R-:W-:Y:S01]  /*5af0*/  LOP3.LUT R44, R58, 0xffff0000, RZ, 0xc0, !PT ;  /* 0xffff00003a2c7812 */ /* 0x000fe200078ec0ff */
[----:B------:R-:W-:Y:S01]  /*5b00*/  FFMA.FTZ R56, R55, R56, -R118 ;  /* 0x0000003837387223 */ /* 0x000fe20000010876 */
[----:B------:R-:W-:Y:S01]  /*5b10*/  LOP3.LUT R37, R37, 0xffff0000, RZ, 0xc0, !PT ;  /* 0xffff000025257812 */ /* 0x000fe200078ec0ff */
[C---:B------:R-:W-:Y:S01]  /*5b20*/  FMUL.FTZ R49, R45.reuse, R57 ;  /* 0x000000392d317220 */ /* 0x040fe20000410000 */
[----:B------:R-:W-:Y:S01]  /*5b30*/  SHF.R.U32.HI R58, RZ, 0x10, R35 ;  /* 0x00000010ff3a7819 */ /* 0x000fe20000011623 */
[-C--:B------:R-:W-:Y:S01]  /*5b40*/  FMUL.FTZ R45, R45, R44.reuse ;  /* 0x0000002c2d2d7220 */ /* 0x080fe20000410000 */
[----:B------:R-:W-:Y:S01]  /*5b50*/  FFMA.FTZ R55, R55, R59, R116 ;  /* 0x0000003b37377223 */ /* 0x000fe20000010074 */
[C---:B------:R-:W-:Y:S01]  /*5b60*/  FFMA.FTZ R44, R37.reuse, R44, -R49 ;  /* 0x0000002c252c7223 */ /* 0x040fe20000010831 */
[----:B------:R-:W-:Y:S01]  /*5b70*/  PRMT R58, R128, 0x5432, R58 ;  /* 0x00005432803a7816 */ /* 0x000fe2000000003a */
[----:B------:R-:W-:Y:S01]  /*5b80*/  FFMA.FTZ R37, R37, R57, R45 ;  /* 0x0000003925257223 */ /* 0x000fe2000001002d */
[----:B------:R-:W-:Y:S01]  /*5b90*/  PRMT R57, R129, 0x5432, R32 ;  /* 0x0000543281397816 */ /* 0x000fe20000000020 */
[C---:B------:R-:W-:Y:S01]  /*5ba0*/  IMAD.U32 R116, R51.reuse, 0x10000, RZ ;  /* 0x0001000033747824 */ /* 0x040fe200078e00ff */
[----:B------:R-:W-:Y:S01]  /*5bb0*/  SHF.R.U32.HI R32, RZ, 0x10, R47 ;  /* 0x00000010ff207819 */ /* 0x000fe2000001162f */
[----:B------:R-:W-:Y:S01]  /*5bc0*/  IMAD.U32 R49, R58, 0x10000, RZ ;  /* 0x000100003a317824 */ /* 0x000fe200078e00ff */
[----:B------:R-:W-:Y:S01]  /*5bd0*/  LOP3.LUT R51, R51, 0xffff0000, RZ, 0xc0, !PT ;  /* 0xffff000033337812 */ /* 0x000fe200078ec0ff */
[----:B------:R-:W-:Y:S01]  /*5be0*/  IMAD.U32 R45, R39, 0x10000, RZ ;  /* 0x00010000272d7824 */ /* 0x000fe200078e00ff */
[----:B------:R-:W-:-:S02]  /*5bf0*/  PRMT R32, R127, 0x5432, R32 ;  /* 0x000054327f207816 */ /* 0x000fc40000000020 */
[----:B------:R-:W-:Y:S02]  /*5c00*/  PRMT R33, R127, 0x5410, R33 ;  /* 0x000054107f217816 */ /* 0x000fe40000000021 */
[----:B------:R-:W-:Y:S01]  /*5c10*/  SHF.R.U64 R46, R46, 0x10, R47 ;  /* 0x000000102e2e7819 */ /* 0x000fe2000000122f */
[----:B------:R-:W-:Y:S01]  /*5c20*/  IMAD.U32 R59, R32, 0x10000, RZ ;  /* 0x00010000203b7824 */ /* 0x000fe200078e00ff */
[----:B------:R-:W-:Y:S02]  /*5c30*/  SHF.R.U64 R34, R34, 0x10, R35 ;  /* 0x0000001022227819 */ /* 0x000fe40000001223 */
[----:B------:R-:W-:Y:S01]  /*5c40*/  PRMT R46, R126, 0x5410, R46 ;  /* 0x000054107e2e7816 */ /* 0x000fe2000000002e */
[C---:B------:R-:W-:Y:S01]  /*5c50*/  FMUL.FTZ R118, R116.reuse, R59 ;  /* 0x0000003b74767220 */ /* 0x040fe20000410000 */
[-C--:B------:R-:W-:Y:S01]  /*5c60*/  FMUL.FTZ R116, R116, R49.reuse ;  /* 0x0000003174747220 */ /* 0x080fe20000410000 */
[----:B------:R-:W-:Y:S02]  /*5c70*/  PRMT R34, R126, 0x5432, R34 ;  /* 0x000054327e227816 */ /* 0x000fe40000000022 */
[C---:B------:R-:W-:Y:S01]  /*5c80*/  FFMA.FTZ R49, R45.reuse, R49, -R118 ;  /* 0x000000312d317223 */ /* 0x040fe20000010876 */
[----:B------:R-:W-:Y:S01]  /*5c90*/  FFMA.FTZ R45, R45, R59, R116 ;  /* 0x0000003b2d2d7223 */ /* 0x000fe20000010074 */
[----:B------:R-:W-:Y:S01]  /*5ca0*/  LOP3.LUT R59, R58, 0xffff0000, RZ, 0xc0, !PT ;  /* 0xffff00003a3b7812 */ /* 0x000fe200078ec0ff */
[----:B------:R-:W-:Y:S01]  /*5cb0*/  IMAD.U32 R116, R57, 0x10000, RZ ;  /* 0x0001000039747824 */ /* 0x000fe200078e00ff */
[----:B------:R-:W-:Y:S01]  /*5cc0*/  LOP3.LUT R58, R32, 0xffff0000, RZ, 0xc0, !PT ;  /* 0xffff0000203a7812 */ /* 0x000fe200078ec0ff */
[----:B------:R-:W-:Y:S01]  /*5cd0*/  IMAD.U32 R47, R34, 0x10000, RZ ;  /* 0x00010000222f7824 */ /* 0x000fe200078e00ff */
[----:B------:R-:W-:-:S02]  /*5ce0*/  LOP3.LUT R32, R39, 0xffff0000, RZ, 0xc0, !PT ;  /* 0xffff000027207812 */ /* 0x000fc400078ec0ff */
[----:B------:R-:W-:Y:S01]  /*5cf0*/  LOP3.LUT R57, R57, 0xffff0000, RZ, 0xc0, !PT ;  /* 0xffff000039397812 */ /* 0x000fe200078ec0ff */
[C---:B------:R-:W-:Y:S01]  /*5d00*/  FMUL.FTZ R39, R51.reuse, R58 ;  /* 0x0000003a33277220 */ /* 0x040fe20000410000 */
[-C--:B------:R-:W-:Y:S01]  /*5d10*/  FMUL.FTZ R51, R51, R59.reuse ;  /* 0x0000003b33337220 */ /* 0x080fe20000410000 */
[----:B------:R-:W-:Y:S02]  /*5d20*/  F2FP.BF16.F32.PACK_AB R44, R44, R56 ;  /* 0x000000382c2c723e */ /* 0x000fe400000010ff */
[C---:B------:R-:W-:Y:S01]  /*5d30*/  FFMA.FTZ R39, R32.reuse, R59, -R39 ;  /* 0x0000003b20277223 */ /* 0x040fe20000010827 */
[----:B------:R-:W-:Y:S01]  /*5d40*/  FFMA.FTZ R32, R32, R58, R51 ;  /* 0x0000003a20207223 */ /* 0x000fe20000010033 */
[C---:B------:R-:W-:Y:S01]  /*5d50*/  IMAD.U32 R59, R48.reuse, 0x10000, RZ ;  /* 0x00010000303b7824 */ /* 0x040fe200078e00ff */
[----:B------:R-:W-:Y:S01]  /*5d60*/  LOP3.LUT R48, R48, 0xffff0000, RZ, 0xc0, !PT ;  /* 0xffff000030307812 */ /* 0x000fe200078ec0ff */
[C---:B------:R-:W-:Y:S01]  /*5d70*/  IMAD.U32 R58, R33.reuse, 0x10000, RZ ;  /* 0x00010000213a7824 */ /* 0x040fe200078e00ff */
[----:B------:R-:W-:Y:S01]  /*5d80*/  LOP3.LUT R33, R33, 0xffff0000, RZ, 0xc0, !PT ;  /* 0xffff000021217812 */ /* 0x000fe200078ec0ff */
[C---:B------:R-:W-:Y:S01]  /*5d90*/  IMAD.U32 R51, R36.reuse, 0x10000, RZ ;  /* 0x0001000024337824 */ /* 0x040fe200078e00ff */
[----:B------:R-:W-:Y:S01]  /*5da0*/  LOP3.LUT R36, R36, 0xffff0000, RZ, 0xc0, !PT ;  /* 0xffff000024247812 */ /* 0x000fe200078ec0ff */
        /* <DEDUP_REMOVED lines=8> */
[C---:B------:R-:W-:Y:S01]  /*5e30*/  IMAD.U32 R57, R50.reuse, 0x10000, RZ ;  /* 0x0001000032397824 */ /* 0x040fe200078e00ff */
[----:B------:R-:W-:Y:S01]  /*5e40*/  LOP3.LUT R50, R50, 0xffff0000, RZ, 0xc0, !PT ;  /* 0xffff000032327812 */ /* 0x000fe200078ec0ff */
[----:B------:R-:W-:Y:S01]  /*5e50*/  IMAD.U32 R36, R46, 0x10000, RZ ;  /* 0x000100002e247824 */ /* 0x000fe200078e00ff */
[----:B------:R-:W-:Y:S01]  /*5e60*/  F2FP.BF16.F32.PACK_AB R32, R32, R45 ;  /* 0x0000002d2020723e */ /* 0x000fe200000010ff */
[----:B------:R-:W-:Y:S01]  /*5e70*/  IMAD.U32 R33, R38, 0x10000, RZ ;  /* 0x0001000026217824 */ /* 0x000fe200078e00ff */
[----:B------:R-:W-:Y:S01]  /*5e80*/  F2FP.BF16.F32.PACK_AB R35, R35, R118 ;  /* 0x000000762323723e */ /* 0x000fe200000010ff */
[C---:B------:R-:W-:Y:S01]  /*5e90*/  FMUL.FTZ R51, R57.reuse, R36 ;  /* 0x0000002439337220 */ /* 0x040fe20000410000 */
[----:B------:R-:W-:Y:S01]  /*5ea0*/  FMUL.FTZ R57, R57, R47 ;  /* 0x0000002f39397220 */ /* 0x000fe20000410000 */
[----:B------:R-:W-:-:S02]  /*5eb0*/  F2FP.BF16.F32.PACK_AB R39, R39, R49 ;  /* 0x000000312727723e */ /* 0x000fc400000010ff */
[C---:B------:R-:W-:Y:S01]  /*5ec0*/  FFMA.FTZ R51, R33.reuse, R47, -R51 ;  /* 0x0000002f21337223 */ /* 0x040fe20000010833 */
[----:B------:R-:W-:Y:S01]  /*5ed0*/  FFMA.FTZ R57, R33, R36, R57 ;  /* 0x0000002421397223 */ /* 0x000fe20000010039 */
[----:B------:R-:W-:Y:S02]  /*5ee0*/  LOP3.LUT R33, R46, 0xffff0000, RZ, 0xc0, !PT ;  /* 0xffff00002e217812 */ /* 0x000fe400078ec0ff */
[----:B------:R-:W-:Y:S02]  /*5ef0*/  LOP3.LUT R47, R34, 0xffff0000, RZ, 0xc0, !PT ;  /* 0xffff0000222f7812 */ /* 0x000fe400078ec0ff */
[----:B------:R-:W-:Y:S01]  /*5f00*/  LOP3.LUT R36, R38, 0xffff0000, RZ, 0xc0, !PT ;  /* 0xffff000026247812 */ /* 0x000fe200078ec0ff */
[C---:B------:R-:W-:Y:S01]  /*5f10*/  FMUL.FTZ R119, R50.reuse, R33 ;  /* 0x0000002132777220 */ /* 0x040fe20000410000 */
[----:B------:R-:W-:Y:S01]  /*5f20*/  F2FP.BF16.F32.PACK_AB R49, R37, R55 ;  /* 0x000000372531723e */ /* 0x000fe200000010ff */
[----:B------:R-:W-:Y:S01]  /*5f30*/  FMUL.FTZ R50, R50, R47 ;  /* 0x0000002f32327220 */ /* 0x000fe20000410000 */
[----:B------:R-:W-:Y:S01]  /*5f40*/  F2FP.BF16.F32.PACK_AB R48, R48, R59 ;  /* 0x0000003b3030723e */ /* 0x000fe200000010ff */
[----:B------:R-:W-:Y:S01]  /*5f50*/  FFMA.FTZ R34, R36, R47, -R119 ;  /* 0x0000002f24227223 */ /* 0x000fe20000010877 */
[----:B------:R-:W-:-:S02]  /*5f60*/  IMAD.MOV.U32 R37, RZ, RZ, R44 ;  /* 0x000000ffff257224 */ /* 0x000fc400078e002c */
[----:B------:R-:W-:Y:S02]  /*5f70*/  FFMA.FTZ R36, R36, R33, R50 ;  /* 0x0000002124247223 */ /* 0x000fe40000010032 */
[----:B------:R-:W-:Y:S01]  /*5f80*/  F2FP.BF16.F32.PACK_AB R38, R34, R51 ;  /* 0x000000332226723e */ /* 0x000fe200000010ff */
[----:B------:R-:W-:Y:S02]  /*5f90*/  IMAD.MOV.U32 R51, RZ, RZ, R32 ;  /* 0x000000ffff337224 */ /* 0x000fe400078e0020 */
[----:B------:R-:W-:Y:S01]  /*5fa0*/  F2FP.BF16.F32.PACK_AB R50, R36, R57 ;  /* 0x000000392432723e */ /* 0x000fe200000010ff */
[----:B------:R-:W-:-:S07]  /*5fb0*/  IMAD.MOV.U32 R36, RZ, RZ, R35 ;  /* 0x000000ffff247224 */ /* 0x000fce00078e0023 */
.L_x_1429:
[----:B------:R-:W-:Y:S05]  /*5fc0*/  BSYNC B2 ;  /* 0x0000000000027941 */ /* 0x000fea0003800000 */
.L_x_1428:
[----:B------:R-:W-:-:S13]  /*5fd0*/  ISETP.GE.AND P4, PT, R54, R109, PT ;  /* 0x0000006d3600720c */ /* 0x000fda0003f86270 */
[--C-:B------:R-:W-:Y:S02]  /*5fe0*/  @!P4 SHF.R.S32.HI R32, RZ, 0x1f, R54.reuse ;  /* 0x0000001fff20c819 */ /* 0x100fe40000011436 */
[----:B------:R-:W-:-:S04]  /*5ff0*/  @!P4 IADD3 R54, P5, P6, R20, R88, R54 ;  /* 0x000000581436c210 */ /* 0x000fc80007ebe036 */
[----:B------:R-:W-:Y:S02]  /*6000*/  @!P4 IADD3.X R35, R3, R110, R32, P5, P6 ;  /* 0x0000006e0323c210 */ /* 0x000fe40002fec420 */
[----:B------:R-:W-:-:S04]  /*6010*/  LEA R32, P5, R52, R86, 0x1 ;  /* 0x0000005634207211 */ /* 0x000fc800078a08ff */
[----:B------:R-:W-:Y:S02]  /*6020*/  LEA.HI.X R33, R52, R87, R53, 0x1, P5 ;  /* 0x0000005734217211 */ /* 0x000fe400028f0c35 */
[----:B------:R-:W-:-:S03]  /*6030*/  @!P4 LEA R34, P5, R54, R86, 0x1 ;  /* 0x000000563622c211 */ /* 0x000fc600078a08ff */
[----:B-1----:R3:W-:Y:S01]  /*6040*/  STG.E.128 desc[UR38][R32.64], R36 ;  /* 0x0000002420007986 */ /* 0x0027e2000c101d26 */
[----:B------:R-:W-:-:S05]  /*6050*/  @!P4 LEA.HI.X R35, R54, R87, R35, 0x1, P5 ;  /* 0x000000573623c211 */ /* 0x000fca00028f0c23 */
[----:B--2---:R3:W-:Y:S04]  /*6060*/  @!P4 STG.E.128 desc[UR38][R34.64], R48 ;  /* 0x000000302200c986 */ /* 0x0047e8000c101d26 */
.L_x_1427:
[----:B------:R-:W-:Y:S05]  /*6070*/  BSYNC B1 ;  /* 0x0000000000017941 */ /* 0x000fea0003800000 */
.L_x_1426:
[----:B------:R-:W-:-:S13]  /*6080*/  ISETP.NE.AND P4, PT, R10, RZ, PT ;  /* 0x000000ff0a00720c */ /* 0x000fda0003f85270 */
[----:B------:R-:W-:Y:S05]  /*6090*/  @!P4 BRA `(.L_x_1394) ;  /* 0x00000008009cc947 */ /* 0x000fea0003800000 */
[----:B---3--:R-:W2:Y:S04]  /*60a0*/  LDL R32, [R1] ;  /* 0x0000000001207983 */ /* 0x008ea80000100800 */
[----:B------:R-:W3:Y:S01]  /*60b0*/  LDL R33, [R1+0x14] ;  /* 0x0000140001217983 */ /* 0x000ee20000100800 */
[----:B------:R-:W-:Y:S01]  /*60c0*/  SHF.R.U32.HI R35, RZ, 0x3, R157 ;  /* 0x00000003ff237819 */ /* 0x000fe2000001169d */
[----:B------:R-:W-:Y:S01]  /*60d0*/  BSSY B1, `(.L_x_1430) ;  /* 0x0000079000017945 */ /* 0x000fe20003800000 */
[----:B--2---:R-:W-:Y:S02]  /*60e0*/  LOP3.LUT P6, RZ, R32, 0x1, RZ, 0xc0, !PT ;  /* 0x0000000120ff7812 */ /* 0x004fe400078cc0ff */
[----:B------:R-:W-:Y:S01]  /*60f0*/  IADD3 R32, P4, P5, R20, R88, R77 ;  /* 0x0000005814207210 */ /* 0x000fe20007d9e04d */
[----:B---3--:R-:W-:-:S03]  /*6100*/  IMAD.MOV.U32 R34, RZ, RZ, R33 ;  /* 0x000000ffff227224 */ /* 0x008fc600078e0021 */
[----:B------:R-:W-:Y:S02]  /*6110*/  IADD3.X R33, R3, R110, R100, P4, P5 ;  /* 0x0000006e03217210 */ /* 0x000fe400027ea464 */
[----:B------:R-:W-:Y:S02]  /*6120*/  LEA R44, P4, R32, R86, 0x1 ;  /* 0x00000056202c7211 */ /* 0x000fe400078808ff */
[----:B------:R-:W-:Y:S02]  /*6130*/  SEL R115, R108, R115, !P6 ;  /* 0x000000736c737207 */ /* 0x000fe40007000000 */
        /* <DEDUP_REMOVED lines=12> */
[----:B------:R-:W-:Y:S01]  /*6200*/  IADD3 R32, R32, R33, R34 ;  /* 0x0000002120207210 */ /* 0x000fe20007ffe022 */
[----:B------:R-:W-:-:S04]  /*6210*/  IMAD R33, R17, 0x3000, R103 ;  /* 0x0000300011217824 */ /* 0x000fc800078e0267 */
[----:B------:R-:W-:Y:S02]  /*6220*/  IMAD R35, R17, 0x3000, R32 ;  /* 0x0000300011237824 */ /* 0x000fe400078e0220 */
[--C-:B------:R-:W-:Y:S02]  /*6230*/  IMAD R33, R33, 0x2, R2.reuse ;  /* 0x0000000221217824 */ /* 0x100fe400078e0202 */
[----:B-1----:R-:W-:-:S04]  /*6240*/  IMAD R36, R35, 0x2, R2 ;  /* 0x0000000223247824 */ /* 0x002fc800078e0202 */
[----:B------:R-:W1:Y:S04]  /*6250*/  LDS.128 R32, [R33+0x15400] ;  /* 0x0154000021207984 */ /* 0x000e680000000c00 */
[----:B------:R-:W2:Y:S01]  /*6260*/  LDS.128 R36, [R36+0x15400] ;  /* 0x0154000024247984 */ /* 0x000ea20000000c00 */
[----:B------:R-:W-:-:S13]  /*6270*/  ISETP.GE.AND P4, PT, R4, R107, PT ;  /* 0x0000006b0400720c */ /* 0x000fda0003f86270 */
[----:B------:R-:W-:Y:S05]  /*6280*/  @P4 BRA `(.L_x_1431) ;  /* 0x0000000400744947 */ /* 0x000fea0003800000 */
[----:B------:R-:W-:Y:S01]  /*6290*/  SHF.R.U32.HI R52, RZ, 0x10, R41 ;  /* 0x00000010ff347819 */ /* 0x000fe20000011629 */
[----:B--2---:R-:W-:Y:S01]  /*62a0*/  IMAD.U32 R54, R39, 0x10000, RZ ;  /* 0x0001000027367824 */ /* 0x004fe200078e00ff */
[--C-:B------:R-:W-:Y:S01]  /*62b0*/  SHF.R.U32.HI R48, RZ, 0x10, R29.reuse ;  /* 0x00000010ff307819 */ /* 0x100fe2000001161d */
[----:B-1----:R-:W-:Y:S01]  /*62c0*/  IMAD.U32 R51, R35, 0x10000, RZ ;  /* 0x0001000023337824 */ /* 0x002fe200078e00ff */
[----:B------:R-:W-:Y:S01]  /*62d0*/  PRMT R55, R125, 0x5432, R52 ;  /* 0x000054327d377816 */ /* 0x000fe20000000034 */
[----:B------:R-:W-:Y:S01]  /*62e0*/  IMAD.U32 R49, R34, 0x10000, RZ ;  /* 0x0001000022317824 */ /* 0x000fe200078e00ff */
[----:B------:R-:W-:Y:S02]  /*62f0*/  SHF.R.U64 R28, R28, 0x10, R29 ;  /* 0x000000101c1c7819 */ /* 0x000fe4000000121d */
[----:B------:R-:W-:Y:S01]  /*6300*/  SHF.R.U64 R40, R40, 0x10, R41 ;  /* 0x0000001028287819 */ /* 0x000fe20000001229 */
[----:B------:R-:W-:Y:S01]  /*6310*/  IMAD.U32 R52, R55, 0x10000, RZ ;  /* 0x0001000037347824 */ /* 0x000fe200078e00ff */
[----:B------:R-:W-:-:S02]  /*6320*/  PRMT R48, R123, 0x5432, R48 ;  /* 0x000054327b307816 */ /* 0x000fc40000000030 */
[--C-:B------:R-:W-:Y:S01]  /*6330*/  SHF.R.U64 R29, R42, 0x10, R43.reuse ;  /* 0x000000102a1d7819 */ /* 0x100fe2000000122b */
[----:B------:R-:W-:Y:S01]  /*6340*/  IMAD.U32 R42, R37, 0x10000, RZ ;  /* 0x00010000252a7824 */ /* 0x000fe200078e00ff */
[----:B------:R-:W-:Y:S02]  /*6350*/  SHF.R.U32.HI R43, RZ, 0x10, R43 ;  /* 0x00000010ff2b7819 */ /* 0x000fe4000001162b */
[----:B------:R-:W-:Y:S01]  /*6360*/  PRMT R125, R125, 0x5410, R40 ;  /* 0x000054107d7d7816 */ /* 0x000fe20000000028 */
[----:B------:R-:W-:Y:S01]  /*6370*/  IMAD.U32 R40, R48, 0x10000, RZ ;  /* 0x0001000030287824 */ /* 0x000fe200078e00ff */
[--C-:B------:R-:W-:Y:S01]  /*6380*/  SHF.R.U64 R30, R30, 0x10, R31.reuse ;  /* 0x000000101e1e7819 */ /* 0x100fe2000000121f */
[C---:B------:R-:W-:Y:S01]  /*6390*/  FMUL.FTZ R58, R42.reuse, R52 ;  /* 0x000000342a3a7220 */ /* 0x040fe20000410000 */
[----:B------:R-:W-:Y:S01]  /*63a0*/  SHF.R.U32.HI R50, RZ, 0x10, R31 ;  /* 0x00000010ff327819 */ /* 0x000fe2000001161f */
[----:B------:R-:W-:Y:S01]  /*63b0*/  IMAD.U32 R31, R33, 0x10000, RZ ;  /* 0x00010000211f7824 */ /* 0x000fe200078e00ff */
[----:B------:R-:W-:Y:S01]  /*63c0*/  LOP3.LUT R47, R37, 0xffff0000, RZ, 0xc0, !PT ;  /* 0xffff0000252f7812 */ /* 0x000fe200078ec0ff */
[-C--:B------:R-:W-:Y:S01]  /*63d0*/  FMUL.FTZ R42, R42, R40.reuse ;  /* 0x000000282a2a7220 */ /* 0x080fe20000410000 */
[C---:B------:R-:W-:Y:S01]  /*63e0*/  PRMT R29, R124.reuse, 0x5410, R29 ;  /* 0x000054107c1d7816 */ /* 0x040fe2000000001d */
[----:B------:R-:W-:Y:S01]  /*63f0*/  FFMA.FTZ R40, R31, R40, -R58 ;  /* 0x000000281f287223 */ /* 0x000fe2000001083a */
[----:B------:R-:W-:Y:S01]  /*6400*/  LOP3.LUT R56, R55, 0xffff0000, RZ, 0xc0, !PT ;  /* 0xffff000037387812 */ /* 0x000fe200078ec0ff */
[----:B------:R-:W-:Y:S01]  /*6410*/  FFMA.FTZ R31, R31, R52, R42 ;  /* 0x000000341f1f7223 */ /* 0x000fe2000001002a */
[----:B------:R-:W-:Y:S01]  /*6420*/  PRMT R124, R124, 0x5432, R43 ;  /* 0x000054327c7c7816 */ /* 0x000fe2000000002b */
[----:B------:R-:W-:Y:S01]  /*6430*/  IMAD.U32 R37, R36, 0x10000, RZ ;  /* 0x0001000024257824 */ /* 0x000fe200078e00ff */
[----:B------:R-:W-:Y:S01]  /*6440*/  LOP3.LUT R41, R33, 0xffff0000, RZ, 0xc0, !PT ;  /* 0xffff000021297812 */ /* 0x000fe200078ec0ff */
[----:B------:R-:W-:Y:S01]  /*6450*/  FMUL.FTZ R58, R47, R56 ;  /* 0x000000382f3a7220 */ /* 0x000fe20000410000 */
[----:B------:R-:W-:Y:S01]  /*6460*/  PRMT R50, R117, 0x5432, R50 ;  /* 0x0000543275327816 */ /* 0x000fe20000000032 */
[----:B------:R-:W-:Y:S01]  /*6470*/  IMAD.U32 R57, R124, 0x10000, RZ ;  /* 0x000100007c397824 */ /* 0x000fe200078e00ff */
[----:B------:R-:W-:Y:S01]  /*6480*/  LOP3.LUT R48, R48, 0xffff0000, RZ, 0xc0, !PT ;  /* 0xffff000030307812 */ /* 0x000fe200078ec0ff */
[----:B------:R-:W-:Y:S01]  /*6490*/  IMAD.U32 R33, R32, 0x10000, RZ ;  /* 0x0001000020217824 */ /* 0x000fe200078e00ff */
[----:B------:R-:W-:Y:S01]  /*64a0*/  LOP3.LUT R39, R39, 0xffff0000, RZ, 0xc0, !PT ;  /* 0xffff000027277812 */ /* 0x000fe200078ec0ff */
[----:B------:R-:W-:Y:S01]  /*64b0*/  IMAD.U32 R55, R50, 0x10000, RZ ;  /* 0x0001000032377824 */ /* 0x000fe200078e00ff */
[----:B------:R-:W-:Y:S01]  /*64c0*/  LOP3.LUT R52, R124, 0xffff0000, RZ, 0xc0, !PT ;  /* 0xffff00007c347812 */ /* 0x000fe200078ec0ff */
[-C--:B------:R-:W-:Y:S01]  /*64d0*/  FMUL.FTZ R42, R47, R48.reuse ;  /* 0x000000302f2a7220 */ /* 0x080fe20000410000 */
[C---:B------:R-:W-:Y:S01]  /*64e0*/  FFMA.FTZ R43, R41.reuse, R48, -R58 ;  /* 0x00000030292b7223 */ /* 0x040fe2000001083a */
[C---:B------:R-:W-:Y:S01]  /*64f0*/  FMUL.FTZ R48, R54.reuse, R57 ;  /* 0x0000003936307220 */ /* 0x040fe20000410000 */
[-C--:B------:R-:W-:Y:S01]  /*6500*/  FMUL.FTZ R54, R54, R55.reuse ;  /* 0x0000003736367220 */ /* 0x080fe20000410000 */
[----:B------:R-:W-:Y:S01]  /*6510*/  FFMA.FTZ R42, R41, R56, R42 ;  /* 0x00000038292a7223 */ /* 0x000fe2000001002a */
[----:B------:R-:W-:Y:S01]  /*6520*/  PRMT R28, R123, 0x5410, R28 ;  /* 0x000054107b1c7816 */ /* 0x000fe2000000001c */
[C---:B------:R-:W-:Y:S01]  /*6530*/  FFMA.FTZ R41, R51.reuse, R55, -R48 ;  /* 0x0000003733297223 */ /* 0x040fe20000010830 */
[----:B------:R-:W-:Y:S01]  /*6540*/  LOP3.LUT R48, R50, 0xffff0000, RZ, 0xc0, !PT ;  /* 0xffff000032307812 */ /* 0x000fe200078ec0ff */
[----:B------:R-:W-:Y:S01]  /*6550*/  FFMA.FTZ R51, R51, R57, R54 ;  /* 0x0000003933337223 */ /* 0x000fe20000010036 */
[----:B------:R-:W-:Y:S01]  /*6560*/  LOP3.LUT R35, R35, 0xffff0000, RZ, 0xc0, !PT ;  /* 0xffff000023237812 */ /* 0x000fe200078ec0ff */
[----:B------:R-:W-:Y:S01]  /*6570*/  FMUL.FTZ R56, R39, R52 ;  /* 0x0000003427387220 */ /* 0x000fe20000410000 */
[----:B------:R-:W-:-:S02]  /*6580*/  IMAD.U32 R54, R125, 0x10000, RZ ;  /* 0x000100007d367824 */ /* 0x000fc400078e00ff */
[-C--:B------:R-:W-:Y:S01]  /*6590*/  FMUL.FTZ R58, R39, R48.reuse ;  /* 0x00000030273a7220 */ /* 0x080fe20000410000 */
[----:B------:R-:W-:Y:S02]  /*65a0*/  IMAD.U32 R50, R28, 0x10000, RZ ;  /* 0x000100001c327824 */ /* 0x000fe400078e00ff */
[----:B------:R-:W-:Y:S01]  /*65b0*/  FFMA.FTZ R48, R35, R48, -R56 ;  /* 0x0000003023307223 */ /* 0x000fe20000010838 */
[C---:B------:R-:W-:Y:S01]  /*65c0*/  FMUL.FTZ R56, R37.reuse, R54 ;  /* 0x0000003625387220 */ /* 0x040fe20000410000 */
[----:B------:R-:W-:Y:S01]  /*65d0*/  LOP3.LUT R36, R36, 0xffff0000, RZ, 0xc0, !PT ;  /* 0xffff000024247812 */ /* 0x000fe200078ec0ff */
[----:B------:R-:W-:Y:S01]  /*65e0*/  FMUL.FTZ R37, R37, R50 ;  /* 0x0000003225257220 */ /* 0x000fe20000410000 */
[----:B------:R-:W-:Y:S02]  /*65f0*/  LOP3.LUT R125, R125, 0xffff0000, RZ, 0xc0, !PT ;  /* 0xffff00007d7d7812 */ /* 0x000fe400078ec0ff */
[----:B------:R-:W-:Y:S01]  /*6600*/  LOP3.LUT R39, R28, 0xffff0000, RZ, 0xc0, !PT ;  /* 0xffff00001c277812 */ /* 0x000fe200078ec0ff */
[----:B------:R-:W-:Y:S01]  /*6610*/  FFMA.FTZ R28, R35, R52, R58 ;  /* 0x00000034231c7223 */ /* 0x000fe2000001003a */
[----:B------:R-:W-:Y:S01]  /*6620*/  PRMT R30, R117, 0x5410, R30 ;  /* 0x00005410751e7816 */ /* 0x000fe2000000001e */
[C---:B------:R-:W-:Y:S01]  /*6630*/  FFMA.FTZ R35, R33.reuse, R50, -R56 ;  /* 0x0000003221237223 */ /* 0x040fe20000010838 */
[----:B------:R-:W-:Y:S01]  /*6640*/  LOP3.LUT R53, R34, 0xffff0000, RZ, 0xc0, !PT ;  /* 0xffff000022357812 */ /* 0x000fe200078ec0ff */
[----:B------:R-:W-:Y:S01]  /*6650*/  FFMA.FTZ R33, R33, R54, R37 ;  /* 0x0000003621217223 */ /* 0x000fe20000010025 */
[----:B------:R-:W-:-:S02]  /*6660*/  IMAD.U32 R34, R38, 0x10000, RZ ;  /* 0x0001000026227824 */ /* 0x000fc400078e00ff */
[C---:B------:R-:W-:Y:S01]  /*6670*/  FMUL.FTZ R47, R36.reuse, R125 ;  /* 0x0000007d242f7220 */ /* 0x040fe20000410000 */
[----:B------:R-:W-:Y:S01]  /*6680*/  FMUL.FTZ R55, R36, R39 ;  /* 0x0000002724377220 */ /* 0x000fe20000410000 */
[C---:B------:R-:W-:Y:S01]  /*6690*/  IMAD.U32 R37, R29.reuse, 0x10000, RZ ;  /* 0x000100001d257824 */ /* 0x040fe200078e00ff */
[----:B------:R-:W-:Y:S01]  /*66a0*/  LOP3.LUT R38, R38, 0xffff0000, RZ, 0xc0, !PT ;  /* 0xffff000026267812 */ /* 0x000fe200078ec0ff */
[----:B------:R-:W-:Y:S01]  /*66b0*/  IMAD.U32 R36, R30, 0x10000, RZ ;  /* 0x000100001e247824 */ /* 0x000fe200078e00ff */
[----:B------:R-:W-:Y:S01]  /*66c0*/  LOP3.LUT R29, R29, 0xffff0000, RZ, 0xc0, !PT ;  /* 0xffff00001d1d7812 */ /* 0x000fe200078ec0ff */
[----:B------:R-:W-:Y:S01]  /*66d0*/  FMUL.FTZ R52, R34, R37 ;  /* 0x0000002522347220 */ /* 0x000fe20000410000 */
[----:B------:R-:W-:Y:S01]  /*66e0*/  LOP3.LUT R32, R32, 0xffff0000, RZ, 0xc0, !PT ;  /* 0xffff000020207812 */ /* 0x000fe200078ec0ff */
[-C--:B------:R-:W-:Y:S01]  /*66f0*/  FMUL.FTZ R34, R34, R36.reuse ;  /* 0x0000002422227220 */ /* 0x080fe20000410000 */
[----:B------:R-:W-:Y:S01]  /*6700*/  LOP3.LUT R30, R30, 0xffff0000, RZ, 0xc0, !PT ;  /* 0xffff00001e1e7812 */ /* 0x000fe200078ec0ff */
[----:B------:R-:W-:Y:S01]  /*6710*/  FMUL.FTZ R54, R38, R29 ;  /* 0x0000001d26367220 */ /* 0x000fe20000410000 */
[C---:B------:R-:W-:Y:S01]  /*6720*/  FFMA.FTZ R52, R49.reuse, R36, -R52 ;  /* 0x0000002431347223 */ /* 0x040fe20000010834 */
[----:B------:R-:W-:Y:S01]  /*6730*/  FFMA.FTZ R50, R32, R39, -R47 ;  /* 0x0000002720327223 */ /* 0x000fe2000001082f */
[----:B------:R-:W-:Y:S01]  /*6740*/  FFMA.FTZ R34, R49, R37, R34 ;  /* 0x0000002531227223 */ /* 0x000fe20000010022 */
[-C--:B------:R-:W-:Y:S01]  /*6750*/  FMUL.FTZ R38, R38, R30.reuse ;  /* 0x0000001e26267220 */ /* 0x080fe20000410000 */
[C---:B------:R-:W-:Y:S01]  /*6760*/  FFMA.FTZ R37, R53.reuse, R30, -R54 ;  /* 0x0000001e35257223 */ /* 0x040fe20000010836 */
[----:B------:R-:W-:Y:S01]  /*6770*/  FFMA.FTZ R32, R32, R125, R55 ;  /* 0x0000007d20207223 */ /* 0x000fe20000010037 */
[----:B------:R-:W-:Y:S01]  /*6780*/  F2FP.BF16.F32.PACK_AB R35, R50, R35 ;  /* 0x000000233223723e */ /* 0x000fe200000010ff */
[----:B------:R-:W-:Y:S01]  /*6790*/  FFMA.FTZ R29, R53, R29, R38 ;  /* 0x0000001d351d7223 */ /* 0x000fe20000010026 */
[----:B------:R-:W-:-:S02]  /*67a0*/  F2FP.BF16.F32.PACK_AB R40, R43, R40 ;  /* 0x000000282b28723e */ /* 0x000fc400000010ff */
[----:B------:R-:W-:Y:S02]  /*67b0*/  F2FP.BF16.F32.PACK_AB R41, R48, R41 ;  /* 0x000000293029723e */ /* 0x000fe400000010ff */
[----:B------:R-:W-:Y:S02]  /*67c0*/  F2FP.BF16.F32.PACK_AB R31, R42, R31 ;  /* 0x0000001f2a1f723e */ /* 0x000fe400000010ff */
[----:B------:R-:W-:Y:S02]  /*67d0*/  F2FP.BF16.F32.PACK_AB R52, R37, R52 ;  /* 0x000000342534723e */ /* 0x000fe400000010ff */
[----:B------:R-:W-:Y:S01]  /*67e0*/  F2FP.BF16.F32.PACK_AB R36, R32, R33 ;  /* 0x000000212024723e */ /* 0x000fe200000010ff */
[----:B------:R-:W-:Y:S01]  /*67f0*/  IMAD.MOV.U32 R32, RZ, RZ, R35 ;  /* 0x000000ffff207224 */ /* 0x000fe200078e0023 */
[----:B------:R-:W-:Y:S01]  /*6800*/  F2FP.BF16.F32.PACK_AB R38, R29, R34 ;  /* 0x000000221d26723e */ /* 0x000fe200000010ff */
[----:B------:R-:W-:Y:S01]  /*6810*/  IMAD.MOV.U32 R33, RZ, RZ, R40 ;  /* 0x000000ffff217224 */ /* 0x000fe200078e0028 */
[----:B------:R-:W-:Y:S01]  /*6820*/  F2FP.BF16.F32.PACK_AB R39, R28, R51 ;  /* 0x000000331c27723e */ /* 0x000fe200000010ff */
[----:B------:R-:W-:-:S02]  /*6830*/  IMAD.MOV.U32 R37, RZ, RZ, R31 ;  /* 0x000000ffff257224 */ /* 0x000fc400078e001f */
[----:B------:R-:W-:Y:S02]  /*6840*/  IMAD.MOV.U32 R34, RZ, RZ, R52 ;  /* 0x000000ffff227224 */ /* 0x000fe400078e0034 */
[----:B------:R-:W-:-:S07]  /*6850*/  IMAD.MOV.U32 R35, RZ, RZ, R41 ;  /* 0x000000ffff237224 */ /* 0x000fce00078e0029 */
.L_x_1431:
[----:B------:R-:W-:Y:S05]  /*6860*/  BSYNC B1 ;  /* 0x0000000000017941 */ /* 0x000fea0003800000 */
.L_x_1430:
        /* <DEDUP_REMOVED lines=10> */
.L_x_1387:
[----:B------:R-:W-:-:S06]  /*6910*/  UISETP.NE.AND UP0, UPT, UR37, 0x3, UPT ;  /* 0x000000032500788c */ /* 0x000fcc000bf05270 */
[----:B------:R-:W-:-:S13]  /*6920*/  PLOP3.LUT P3, PT, PT, PT, UP0, 0x80, 0x0 ;  /* 0x000000000000781c */ /* 0x000fda0003f6f008 */
[----:B------:R-:W-:Y:S05]  /*6930*/  @!P3 BRA `(.L_x_1432) ;  /* 0x000000000004b947 */ /* 0x000fea0003800000 */
[----:B------:R-:W-:Y:S01]  /*6940*/  BPT.TRAP 0x1 ;  /* 0x000000040000795c */ /* 0x000fe20000300000 */
.L_x_1432:
[----:B------:R-:W-:Y:S01]  /*6950*/  IMAD R14, R17, 0x8, R2 ;  /* 0x00000008110e7824 */ /* 0x000fe200078e0202 */
[----:B------:R-:W-:Y:S01]  /*6960*/  SHF.L.U32 R85, R145, 0x1f, RZ ;  /* 0x0000001f91557819 */ /* 0x000fe200000006ff */
[----:B------:R-:W-:Y:S01]  /*6970*/  IMAD R84, R25, -0x80, R24 ;  /* 0xffffff8019547824 */ /* 0x000fe200078e0218 */
[----:B------:R-:W-:Y:S02]  /*6980*/  BSSY B1, `(.L_x_1433) ;  /* 0x0000004000017945 */ /* 0x000fe40003800000 */
[----:B------:R-:W0:Y:S02]  /*6990*/  SYNCS.PHASECHK.TRANS64.TRYWAIT P4, [R14+URZ+0x2d890], R85 ;  /* 0x02d890550e0075a7 */ /* 0x000e24000808017f */
[----:B------:R-:W-:Y:S01]  /*69a0*/  VIMNMX R84, R84, 0x80, PT ;  /* 0x0000008054547848 */ /* 0x000fe20003fe0100 */
[----:B0-----:R-:W-:Y:S06]  /*69b0*/  @!P4 BRA `(.L_x_1434) ;  /* 0x000001e0008cc947 */ /* 0x001fec0003800000 */
.L_x_1757:
[----:B------:R-:W-:Y:S05]  /*69c0*/  BSYNC B1 ;  /* 0x0000000000017941 */ /* 0x000fea0003800000 */
.L_x_1433:
        /* <DEDUP_REMOVED lines=20> */
.L_x_1394:
[----:B------:R-:W-:Y:S05]  /*6b10*/  BSYNC B0 ;  /* 0x0000000000007941 */ /* 0x000fea0003800000 */
.L_x_1386:
        /* <DEDUP_REMOVED lines=17> */
.L_x_1436:
[----:B------:R-:W-:Y:S05]  /*6c30*/  BSYNC B0 ;  /* 0x0000000000007941 */ /* 0x000fea0003800000 */
.L_x_1435:
[----:B------:R-:W2:Y:S01]  /*6c40*/  SYNCS.PHASECHK.TRANS64.TRYWAIT P3, [R14+URZ+0x2d8b0], R85 ;  /* 0x02d8b0550e0075a7 */ /* 0x000ea2000806017f */
[----:B------:R-:W-:Y:S04]  /*6c50*/  BSSY B0, `(.L_x_1437) ;  /* 0x0000002000007945 */ /* 0x000fe80003800000 */
[----:B--2---:R-:W-:Y:S05]  /*6c60*/  @!P3 BRA `(.L_x_1438) ;  /* 0x000001dc00f4b947 */ /* 0x004fea0003800000 */
.L_x_1758:
[----:B------:R-:W-:Y:S05]  /*6c70*/  BSYNC B0 ;  /* 0x0000000000007941 */ /* 0x000fea0003800000 */
.L_x_1437:
        /* <DEDUP_REMOVED lines=33> */
.L_x_1440:
[----:B------:R-:W-:Y:S05]  /*6e90*/  BSYNC B0 ;  /* 0x0000000000007941 */ /* 0x000fea0003800000 */
.L_x_1439:
[----:B------:R-:W-:Y:S01]  /*6ea0*/  @!PT LDS RZ, [RZ] ;  /* 0x00000000fffff984 */ /* 0x000fe20000000800 */
[----:B------:R-:W-:Y:S01]  /*6eb0*/  @!PT LDS RZ, [RZ] ;  /* 0x00000000fffff984 */ /* 0x000fe20000000800 */
[----:B------:R-:W-:Y:S01]  /*6ec0*/  @!PT LDS RZ, [RZ] ;  /* 0x00000000fffff984 */ /* 0x000fe20000000800 */
[----:B------:R-:W-:Y:S01]  /*6ed0*/  @!PT LDS RZ, [RZ] ;  /* 0x00000000fffff984 */ /* 0x000fe20000000800 */
[----:B------:R4:W-:Y:S06]  /*6ee0*/  MEMBAR.ALL.CTA ;  /* 0x0000000000007992 */ /* 0x0009ec0000008000 */
[----:B----4-:R-:W4:Y:S01]  /*6ef0*/  FENCE.VIEW.ASYNC.S ;  /* 0x00000000000073c6 */ /* 0x010f220000000000 */
[----:B0-2---:R-:W-:Y:S02]  /*6f00*/  @!P4 VIADD R14, R14, 0x2d8c0 ;  /* 0x0002d8c00e0ec836 */ /* 0x005fe40000000000 */
[----:B------:R-:W-:-:S03]  /*6f10*/  VIADD R17, R17, 0x1 ;  /* 0x0000000111117836 */ /* 0x000fc60000000000 */
[----:B------:R-:W-:Y:S01]  /*6f20*/  @!P4 PRMT R14, RZ, 0x654, R14 ;  /* 0x00000654ff0ec816 */ /* 0x000fe2000000000e */
[----:B----4-:R0:W-:Y:S01]  /*6f30*/  BAR.SYNC.DEFER_BLOCKING R111, 0x80 ;  /* 0x0002006f0000751d */ /* 0x0101e20000010000 */
[----:B------:R-:W-:-:S04]  /*6f40*/  ISETP.NE.AND P3, PT, R17, 0x2, PT ;  /* 0x000000021100780c */ /* 0x000fc80003f65270 */
[----:B------:R-:W-:Y:S01]  /*6f50*/  SEL R17, R17, RZ, P3 ;  /* 0x000000ff11117207 */ /* 0x000fe20001800000 */
[----:B------:R2:W-:Y:S02]  /*6f60*/  @!P4 SYNCS.ARRIVE.TRANS64.RED.A1T0 RZ, [R14+URZ], RZ ;  /* 0x000000ff0effc9a7 */ /* 0x0005e4000810043f */
[----:B--2---:R-:W-:-:S04]  /*6f70*/  SEL R14, RZ, 0x1, P3 ;  /* 0x00000001ff0e7807 */ /* 0x004fc80001800000 */
[----:B------:R-:W-:Y:S01]  /*6f80*/  LOP3.LUT R145, R145, R14, RZ, 0x3c, !PT ;  /* 0x0000000e91917212 */ /* 0x000fe200078e3cff */
[----:B0-----:R-:W-:Y:S06]  /*6f90*/  @P2 BRA `(.L_x_1441) ;  /* 0xffffffb800a82947 */ /* 0x001fec000383ffff */
[----:B------:R-:W0:Y:S01]  /*6fa0*/  S2R R15, SR_TID.X ;  /* 0x00000000000f7919 */ /* 0x000e220000002100 */
[----:B------:R-:W-:Y:S02]  /*6fb0*/  PLOP3.LUT P0, PT, PT, PT, PT, 0x8, 0x0 ;  /* 0x000000000000781c */ /* 0x000fe40003f0e170 */
[----:B0-----:R-:W-:-:S04]  /*6fc0*/  SHF.R.U32.HI R15, RZ, 0x7, R15 ;  /* 0x00000007ff0f7819 */ /* 0x001fc8000001160f */
[----:B------:R-:W-:-:S13]  /*6fd0*/  ISETP.NE.AND P5, PT, R15, 0x1, PT ;  /* 0x000000010f00780c */ /* 0x000fda0003fa5270 */
[----:B------:R-:W-:Y:S06]  /*6fe0*/  @!P5 BAR.ARV 0x9, 0x100 ;  /* 0x024400000000db1d */ /* 0x000fec0000002000 */
.L_x_1381:
[----:B------:R-:W2:Y:S01]  /*6ff0*/  LDL R10, [R1+0x18] ;  /* 0x00001800010a7983 */ /* 0x000ea20000100800 */
[----:B------:R-:W0:Y:S08]  /*7000*/  LDC R0, c[0x0][0x448] ;  /* 0x00011200ff007b82 */ /* 0x000e300000000800 */
[----:B------:R-:W4:Y:S01]  /*7010*/  LDC.64 R6, c[0x0][0x9e0] ;  /* 0x00027800ff067b82 */ /* 0x000f220000000a00 */
[----:B0-----:R-:W-:-:S02]  /*7020*/  ISETP.NE.AND P1, PT, R0, 0x1, PT ;  /* 0x000000010000780c */ /* 0x001fc40003f25270 */
[----:B----4-:R-:W-:-:S11]  /*7030*/  ISETP.GE.AND P2, PT, R7, 0x1, PT ;  /* 0x000000010700780c */ /* 0x010fd60003f46270 */
[----:B------:R-:W0:Y:S08]  /*7040*/  @P1 LDC R0, c[0x0][0x44c] ;  /* 0x00011300ff001b82 */ /* 0x000e300000000800 */
[----:B------:R-:W4:Y:S01]  /*7050*/  @P1 LDC R5, c[0x0][0x450] ;  /* 0x00011400ff051b82 */ /* 0x000f220000000800 */
[----:B--2---:R-:W-:-:S04]  /*7060*/  VIADD R3, R10, 0xbf ;  /* 0x000000bf0a037836 */ /* 0x004fc80000000000 */
[----:B0-----:R-:W-:-:S05]  /*7070*/  @P1 IMAD.HI.U32 R0, R3, R0, RZ ;  /* 0x0000000003001227 */ /* 0x001fca00078e00ff */
[----:B----4-:R-:W-:-:S05]  /*7080*/  @P1 SHF.R.U32.HI R3, RZ, R5, R0 ;  /* 0x00000005ff031219 */ /* 0x010fca0000011600 */
[----:B------:R-:W-:Y:S01]  /*7090*/  IMAD.IADD R5, R112, 0x1, R3 ;  /* 0x0000000170057824 */ /* 0x000fe200078e0203 */
[----:B------:R-:W-:Y:S06]  /*70a0*/  @P0 BRA `(.L_x_1442) ;  /* 0x00000000000c0947 */ /* 0x000fec0003800000 */
[----:B------:R-:W0:Y:S01]  /*70b0*/  FENCE.VIEW.ASYNC.G ;  /* 0x00000000000073c6 */ /* 0x000e220000000100 */
[----:B------:R-:W-:Y:S05]  /*70c0*/  WARPSYNC.ALL ;  /* 0x0000000000007948 */ /* 0x000fea0003800000 */
[----:B0-----:R-:W-:Y:S06]  /*70d0*/  BAR.ARV 0xc, 0x200 ;  /* 0x0308000000007b1d */ /* 0x001fec0000002000 */
.L_x_1442:
[----:B------:R-:W-:Y:S01]  /*70e0*/  IMAD.IADD R0, R5, 0x1, R6 ;  /* 0x0000000105007824 */ /* 0x000fe200078e0206 */
[----:B------:R-:W-:Y:S06]  /*70f0*/  @!P2 BRA `(.L_x_1443) ;  /* 0x000000000048a947 */ /* 0x000fec0003800000 */
        /* <DEDUP_REMOVED lines=11> */
.L_x_1445:
[----:B------:R-:W-:-:S13]  /*71b0*/  ISETP.NE.AND P0, PT, R7, 0x1, PT ;  /* 0x000000010700780c */ /* 0x000fda0003f05270 */
[----:B------:R-:W0:Y:S02]  /*71c0*/  @P0 LDC.64 R4, c[0x0][0x9e8] ;  /* 0x00027a00ff040b82 */ /* 0x000e240000000a00 */
[----:B0-----:R-:W-:-:S05]  /*71d0*/  @P0 IMAD.HI.U32 R4, R3, R4, RZ ;  /* 0x0000000403040227 */ /* 0x001fca00078e00ff */
[----:B------:R-:W-:-:S07]  /*71e0*/  @P0 SHF.R.U32.HI R3, RZ, R5, R4 ;  /* 0x00000005ff030219 */ /* 0x000fce0000011604 */
.L_x_1446:
[----:B------:R-:W-:Y:S05]  /*71f0*/  BSYNC B0 ;  /* 0x0000000000007941 */ /* 0x000fea0003800000 */
.L_x_1444:
[----:B------:R-:W-:-:S05]  /*7200*/  IMAD R3, R3, R7, R7 ;  /* 0x0000000703037224 */ /* 0x000fca00078e0207 */
[----:B------:R-:W-:-:S07]  /*7210*/  VIMNMX R0, R0, R3, PT ;  /* 0x0000000300007248 */ /* 0x000fce0003fe0100 */
.L_x_1443:
[----:B------:R-:W0:Y:S01]  /*7220*/  @P1 LDC R4, c[0x0][0x44c] ;  /* 0x00011300ff041b82 */ /* 0x000e220000000800 */
[----:B------:R-:W-:Y:S01]  /*7230*/  VIADD R0, R0, 0x7f ;  /* 0x0000007f00007836 */ /* 0x000fe20000000000 */
[----:B------:R-:W-:Y:S01]  /*7240*/  ULDC UR4, c[0x0][0x9dc] ;  /* 0x0002770000047ab9 */ /* 0x000fe20000000800 */
[----:B------:R-:W-:-:S03]  /*7250*/  IMAD.MOV.U32 R5, RZ, RZ, R10 ;  /* 0x000000ffff057224 */ /* 0x000fc600078e000a */
[----:B------:R-:W-:Y:S02]  /*7260*/  SHF.R.S32.HI R3, RZ, 0x1f, R0 ;  /* 0x0000001fff037819 */ /* 0x000fe40000011400 */
[----:B------:R-:W2:Y:S02]  /*7270*/  @P1 LDC R9, c[0x0][0x450] ;  /* 0x00011400ff091b82 */ /* 0x000ea40000000800 */
[----:B------:R-:W-:-:S04]  /*7280*/  LEA.HI R3, R3, R0, RZ, 0x7 ;  /* 0x0000000003037211 */ /* 0x000fc800078f38ff */
[----:B------:R-:W-:-:S04]  /*7290*/  SHF.R.S32.HI R88, RZ, 0x7, R3 ;  /* 0x00000007ff587819 */ /* 0x000fc80000011403 */
[----:B------:R-:W-:Y:S01]  /*72a0*/  VIMNMX R88, R113, R88, PT ;  /* 0x0000005871587248 */ /* 0x000fe20003fe0100 */
[----:B0-----:R-:W-:-:S05]  /*72b0*/  @P1 IMAD.HI.U32 R4, R10, R4, RZ ;  /* 0x000000040a041227 */ /* 0x001fca00078e00ff */
[----:B--2---:R-:W-:-:S05]  /*72c0*/  @P1 SHF.R.U32.HI R5, RZ, R9, R4 ;  /* 0x00000009ff051219 */ /* 0x004fca0000011604 */
        /* <DEDUP_REMOVED lines=13> */
.L_x_1449:
[----:B------:R-:W-:-:S13]  /*73a0*/  ISETP.NE.AND P0, PT, R7, 0x1, PT ;  /* 0x000000010700780c */ /* 0x000fda0003f05270 */
[----:B------:R-:W0:Y:S02]  /*73b0*/  @P0 LDC.64 R8, c[0x0][0x9e8] ;  /* 0x00027a00ff080b82 */ /* 0x000e240000000a00 */
[----:B0-----:R-:W-:-:S05]  /*73c0*/  @P0 IMAD.HI.U32 R6, R0, R8, RZ ;  /* 0x0000000800060227 */ /* 0x001fca00078e00ff */
[----:B------:R-:W-:-:S07]  /*73d0*/  @P0 SHF.R.U32.HI R0, RZ, R9, R6 ;  /* 0x00000009ff000219 */ /* 0x000fce0000011606 */
.L_x_1450:
[----:B------:R-:W-:Y:S05]  /*73e0*/  BSYNC B0 ;  /* 0x0000000000007941 */ /* 0x000fea0003800000 */
.L_x_1448:
[----:B------:R-:W-:-:S05]  /*73f0*/  IMAD R3, R0, R7, RZ ;  /* 0x0000000700037224 */ /* 0x000fca00078e02ff */
[----:B------:R-:W-:-:S07]  /*7400*/  VIMNMX R4, R4, R3, !PT ;  /* 0x0000000304047248 */ /* 0x000fce0007fe0100 */
.L_x_1447:
[----:B------:R-:W-:Y:S01]  /*7410*/  SHF.R.S32.HI R5, RZ, 0x1f, R4 ;  /* 0x0000001fff057819 */ /* 0x000fe20000011404 */
[----:B------:R-:W-:Y:S01]  /*7420*/  IMAD.MOV.U32 R3, RZ, RZ, RZ ;  /* 0x000000ffff037224 */ /* 0x000fe200078e00ff */
[----:B------:R-:W-:Y:S01]  /*7430*/  PLOP3.LUT P0, PT, PT, PT, PT, 0x80, 0x0 ;  /* 0x000000000000781c */ /* 0x000fe20003f0f070 */
[----:B------:R-:W-:Y:S01]  /*7440*/  IMAD.MOV.U32 R0, RZ, RZ, RZ ;  /* 0x000000ffff007224 */ /* 0x000fe200078e00ff */
[----:B------:R-:W-:Y:S02]  /*7450*/  LEA.HI R5, R5, R4, RZ, 0x7 ;  /* 0x0000000405057211 */ /* 0x000fe400078f38ff */
[----:B------:R-:W-:Y:S02]  /*7460*/  CS2R R134, SRZ ;  /* 0x0000000000867805 */ /* 0x000fe4000001ff00 */
[----:B------:R-:W-:Y:S02]  /*7470*/  CS2R R132, SRZ ;  /* 0x0000000000847805 */ /* 0x000fe4000001ff00 */
[----:B------:R-:W-:-:S02]  /*7480*/  CS2R R130, SRZ ;  /* 0x0000000000827805 */ /* 0x000fc4000001ff00 */
[----:B------:R-:W-:Y:S02]  /*7490*/  SHF.R.S32.HI R5, RZ, 0x7, R5 ;  /* 0x00000007ff057819 */ /* 0x000fe40000011405 */
[----:B------:R-:W-:Y:S02]  /*74a0*/  CS2R R128, SRZ ;  /* 0x0000000000807805 */ /* 0x000fe4000001ff00 */
[----:B------:R-:W-:Y:S02]  /*74b0*/  CS2R R126, SRZ ;  /* 0x00000000007e7805 */ /* 0x000fe4000001ff00 */
[----:B------:R-:W-:Y:S02]  /*74c0*/  CS2R R124, SRZ ;  /* 0x00000000007c7805 */ /* 0x000fe4000001ff00 */
[----:B------:R-:W-:Y:S02]  /*74d0*/  VIMNMX R6, RZ, R5, !PT ;  /* 0x00000005ff067248 */ /* 0x000fe40007fe0100 */
[----:B------:R-:W-:-:S02]  /*74e0*/  CS2R R122, SRZ ;  /* 0x00000000007a7805 */ /* 0x000fc4000001ff00 */
[----:B------:R-:W-:Y:S02]  /*74f0*/  CS2R R120, SRZ ;  /* 0x0000000000787805 */ /* 0x000fe4000001ff00 */
[----:B------:R-:W-:Y:S02]  /*7500*/  CS2R R118, SRZ ;  /* 0x0000000000767805 */ /* 0x000fe4000001ff00 */
[----:B------:R-:W-:Y:S01]  /*7510*/  ISETP.GT.AND P1, PT, R88, R6, PT ;  /* 0x000000065800720c */ /* 0x000fe20003f24270 */
[----:B------:R0:W-:Y:S01]  /*7520*/  STL [R1+0x44], R6 ;  /* 0x0000440601007387 */ /* 0x0001e20000100800 */
[----:B------:R-:W-:Y:S01]  /*7530*/  CS2R R116, SRZ ;  /* 0x0000000000747805 */ /* 0x000fe2000001ff00 */
[----:B---3--:R-:W-:Y:S01]  /*7540*/  IMAD.MOV.U32 R32, RZ, RZ, RZ ;  /* 0x000000ffff207224 */ /* 0x008fe200078e00ff */
[----:B------:R-:W-:Y:S01]  /*7550*/  CS2R R112, SRZ ;  /* 0x0000000000707805 */ /* 0x000fe2000001ff00 */
[----:B------:R-:W-:Y:S01]  /*7560*/  IMAD.MOV.U32 R31, RZ, RZ, RZ ;  /* 0x000000ffff1f7224 */ /* 0x000fe200078e00ff */
[----:B-1----:R-:W-:Y:S01]  /*7570*/  CS2R R110, SRZ ;  /* 0x00000000006e7805 */ /* 0x002fe2000001ff00 */
        /* <DEDUP_REMOVED lines=8> */
[----:B------:R-:W-:Y:S01]  /*7600*/  CS2R R94, SRZ ;  /* 0x00000000005e7805 */ /* 0x000fe2000001ff00 */
[----:B------:R-:W-:Y:S01]  /*7610*/  IMAD.MOV.U32 R93, RZ, RZ, RZ ;  /* 0x000000ffff5d7224 */ /* 0x000fe200078e00ff */
[----:B0-----:R-:W-:-:S02]  /*7620*/  CS2R R6, SRZ ;  /* 0x0000000000067805 */ /* 0x001fc4000001ff00 */
[----:B------:R-:W-:Y:S01]  /*7630*/  CS2R R90, SRZ ;  /* 0x00000000005a7805 */ /* 0x000fe2000001ff00 */
[----:B------:R-:W-:Y:S01]  /*7640*/  IMAD.MOV.U32 R28, RZ, RZ, RZ ;  /* 0x000000ffff1c7224 */ /* 0x000fe200078e00ff */
[----:B------:R-:W-:Y:S06]  /*7650*/  @!P1 BRA `(.L_x_1451) ;  /* 0x0000013400789947 */ /* 0x000fec0003800000 */
[----:B------:R-:W-:-:S03]  /*7660*/  UMOV UR4, 0xffffffff ;  /* 0xffffffff00047882 */ /* 0x000fc60000000000 */
[----:B------:R-:W-:Y:S05]  /*7670*/  BRA.DIV UR4, `(.L_x_1452) ;  /* 0x000001d604847947 */ /* 0x000fea000b800000 */
[----:B------:R-:W0:Y:S02]  /*7680*/  S2R R0, SR_TID.X ;  /* 0x0000000000007919 */ /* 0x000e240000002100 */
[----:B0-----:R-:W-:-:S05]  /*7690*/  VIADD R3, R0, 0xffffff80 ;  /* 0xffffff8000037836 */ /* 0x001fca0000000000 */
[----:B------:R-:W-:-:S04]  /*76a0*/  SHF.R.S32.HI R0, RZ, 0x1f, R3 ;  /* 0x0000001fff007819 */ /* 0x000fc80000011403 */
[----:B------:R-:W-:-:S04]  /*76b0*/  LEA.HI R0, R0, R3, RZ, 0x7 ;  /* 0x0000000300007211 */ /* 0x000fc800078f38ff */
[----:B------:R-:W-:-:S05]  /*76c0*/  SHF.R.S32.HI R0, RZ, 0x7, R0 ;  /* 0x00000007ff007819 */ /* 0x000fca0000011400 */
[----:B------:R0:W1:Y:S02]  /*76d0*/  SHFL.IDX PT, R155, R0, RZ, 0x1f ;  /* 0x00001fff009b7589 */ /* 0x00006400000e0000 */
.L_x_1761:
[----:B01----:R-:W-:Y:S01]  /*76e0*/  IMAD.HI R0, R155, 0x55555556, RZ ;  /* 0x555555569b007827 */ /* 0x003fe200078e02ff */
[----:B------:R-:W-:Y:S03]  /*76f0*/  BSSY B6, `(.L_x_1453) ;  /* 0x000001f000067945 */ /* 0x000fe60003800000 */
[----:B------:R-:W-:Y:S01]  /*7700*/  VIADD R3, R2, 0x21800 ;  /* 0x0002180002037836 */ /* 0x000fe20000000000 */
[----:B------:R-:W-:-:S04]  /*7710*/  LEA.HI R0, R0, R0, RZ, 0x1 ;  /* 0x0000000000007211 */ /* 0x000fc800078f08ff */
[----:B------:R-:W-:Y:S01]  /*7720*/  LOP3.LUT P0, RZ, R3, 0x3ff, RZ, 0xc0, !PT ;  /* 0x000003ff03ff7812 */ /* 0x000fe2000780c0ff */
[----:B------:R-:W-:-:S04]  /*7730*/  IMAD R4, R0, -0x3, R155 ;  /* 0xfffffffd00047824 */ /* 0x000fc800078e029b */
[----:B------:R-:W-:Y:S01]  /*7740*/  IMAD R0, R4, 0x1000, R2 ;  /* 0x0000100004007824 */ /* 0x000fe200078e0202 */
[----:B------:R0:W-:Y:S03]  /*7750*/  STL [R1+0x1c], R4 ;  /* 0x00001c0401007387 */ /* 0x0001e60000100800 */
[----:B------:R-:W-:-:S05]  /*7760*/  VIADD R0, R0, 0xc400 ;  /* 0x0000c40000007836 */ /* 0x000fca0000000000 */
[----:B------:R-:W-:Y:S01]  /*7770*/  SHF.R.U32.HI R0, RZ, 0x4, R0 ;  /* 0x00000004ff007819 */ /* 0x000fe20000011600 */
[----:B0-----:R-:W-:-:S03]  /*7780*/  IMAD R4, R4, 0x2000, R3 ;  /* 0x0000200004047824 */ /* 0x001fc600078e0203 */
[----:B------:R-:W-:Y:S02]  /*7790*/  LOP3.LUT R44, R0, 0x3fff, RZ, 0xc0, !PT ;  /* 0x00003fff002c7812 */ /* 0x000fe400078ec0ff */
[----:B------:R-:W-:-:S04]  /*77a0*/  SHF.R.U32.HI R4, RZ, 0x4, R4 ;  /* 0x00000004ff047819 */ /* 0x000fc80000011604 */
[----:B------:R-:W-:-:S05]  /*77b0*/  LOP3.LUT R3, R4, 0x3fff, RZ, 0xc0, !PT ;  /* 0x00003fff04037812 */ /* 0x000fca00078ec0ff */
[----:B------:R0:W-:Y:S01]  /*77c0*/  STL [R1+0x3c], R3 ;  /* 0x00003c0301007387 */ /* 0x0001e20000100800 */
[----:B------:R-:W-:Y:S05]  /*77d0*/  @!P0 BRA `(.L_x_1454) ;  /* 0x0000000000408947 */ /* 0x000fea0003800000 */
[----:B------:R-:W-:Y:S01]  /*77e0*/  MOV R0, 0x0 ;  /* 0x0000000000007802 */ /* 0x000fe20000000f00 */
[----:B------:R-:W-:Y:S01]  /*77f0*/  ULDC.64 UR4, c[0x4][0xa8] ;  /* 0x01002a0000047ab9 */ /* 0x000fe20000000a00 */
[----:B------:R-:W-:Y:S01]  /*7800*/  ULDC.64 UR6, c[0x4][0xb0] ;  /* 0x01002c0000067ab9 */ /* 0x000fe20000000a00 */
[----:B------:R-:W-:Y:S01]  /*7810*/  IMAD.U32 R4, RZ, RZ, UR4 ;  /* 0x00000004ff047e24 */ /* 0x000fe2000f8e00ff */
[----:B------:R1:W2:Y:S01]  /*7820*/  LDC.64 R14, c[0x4][R0] ;  /* 0x01000000000e7b82 */ /* 0x0002a20000000a00 */
        /* <DEDUP_REMOVED lines=10> */
[----:B0-2--5:R-:W-:Y:S05]  /*78d0*/  CALL.ABS.NOINC R14 ;  /* 0x000000000e007343 */ /* 0x025fea0003c00000 */
.L_x_1454:
[----:B------:R-:W-:Y:S05]  /*78e0*/  BSYNC B6 ;  /* 0x0000000000067941 */ /* 0x000fea0003800000 */
.L_x_1453:
[----:B------:R-:W-:Y:S02]  /*78f0*/  ULDC UR4, c[0x0][0x3f4] ;  /* 0x0000fd0000047ab9 */ /* 0x000fe40000000800 */
[----:B------:R-:W-:-:S13]  /*7900*/  ISETP.LT.AND P0, PT, RZ, UR4, PT ;  /* 0x00000004ff007c0c */ /* 0x000fda000bf01270 */
[----:B------:R-:W-:Y:S05]  /*7910*/  @P0 BRA `(.L_x_1455) ;  /* 0x0000000000400947 */ /* 0x000fea0003800000 */
[----:B------:R-:W2:Y:S02]  /*7920*/  LDL R20, [R1+0x54] ;  /* 0x0000540001147983 */ /* 0x000ea40000100800 */
[----:B--2---:R-:W-:-:S04]  /*7930*/  LEA.HI R0, R20, R20, RZ, 0x1 ;  /* 0x0000001414007211 */ /* 0x004fc800078f08ff */
[----:B------:R-:W-:-:S05]  /*7940*/  LOP3.LUT R0, R0, 0xfffffffe, RZ, 0xc0, !PT ;  /* 0xfffffffe00007812 */ /* 0x000fca00078ec0ff */
[----:B------:R-:W-:-:S05]  /*7950*/  IMAD.IADD R0, R20, 0x1, -R0 ;  /* 0x0000000114007824 */ /* 0x000fca00078e0a00 */
[----:B0-----:R-:W-:-:S04]  /*7960*/  SHF.L.U32 R3, R0, 0x1f, RZ ;  /* 0x0000001f00037819 */ /* 0x001fc800000006ff */
[----:B------:R0:W1:Y:S03]  /*7970*/  SYNCS.PHASECHK.TRANS64.TRYWAIT P0, [R2+URZ+0x2d800], R3 ;  /* 0x02d80003020075a7 */ /* 0x000066000800017f */
[----:B-1----:R-:W-:Y:S05]  /*7980*/  @!P0 NANOSLEEP.SYNCS 0x989680 ;  /* 0x009896800000895d */ /* 0x002fea0003900000 */
[----:B------:R-:W1:Y:S01]  /*7990*/  @!P0 SYNCS.PHASECHK.TRANS64 P0, [R2+URZ+0x2d800], R3 ;  /* 0x02d80003020085a7 */ /* 0x000e62000800007f */
[----:B------:R-:W-:Y:S04]  /*79a0*/  BSSY B0, `(.L_x_1456) ;  /* 0x0000006000007945 */ /* 0x000fe80003800000 */
[----:B-1----:R-:W-:Y:S05]  /*79b0*/  @P0 BRA `(.L_x_1457) ;  /* 0x0000000000100947 */ /* 0x002fea0003800000 */
.L_x_1458:
[----:B-1----:R1:W2:Y:S02]  /*79c0*/  SYNCS.PHASECHK.TRANS64.TRYWAIT P0, [R2+URZ+0x2d800], R3 ;  /* 0x02d80003020075a7 */ /* 0x0022a4000800017f */
[----:B--2---:R-:W-:Y:S05]  /*79d0*/  @!P0 NANOSLEEP.SYNCS 0x989680 ;  /* 0x009896800000895d */ /* 0x004fea0003900000 */
[----:B------:R-:W2:Y:S02]  /*79e0*/  @!P0 SYNCS.PHASECHK.TRANS64 P0, [R2+URZ+0x2d800], R3 ;  /* 0x02d80003020085a7 */ /* 0x000ea4000800007f */
[----:B--2---:R-:W-:Y:S05]  /*79f0*/  @!P0 BRA `(.L_x_1458) ;  /* 0xfffffffc00f08947 */ /* 0x004fea000383ffff */
.L_x_1457:
[----:B------:R-:W-:Y:S05]  /*7a00*/  BSYNC B0 ;  /* 0x0000000000007941 */ /* 0x000fea0003800000 */
.L_x_1456:
[----:B------:R-:W-:Y:S05]  /*7a10*/  BRA `(.L_x_1459) ;  /* 0x0000004000807947 */ /* 0x000fea0003800000 */
.L_x_1455:
[----:B------:R-:W-:Y:S01]  /*7a20*/  ULOP3.LUT UP0, URZ, UR40, 0x1bf, URZ, 0xc0, !UPT ;  /* 0x000001bf283f7892 */ /* 0x000fe2000f80c03f */
[----:B-----5:R-:W-:Y:S01]  /*7a30*/  SHF.R.S32.HI R0, RZ, 0x1f, R106 ;  /* 0x0000001fff007819 */ /* 0x020fe2000001146a */
[----:B------:R-:W-:Y:S01]  /*7a40*/  ULDC.64 UR4, c[0x0][0x3f8] ;  /* 0x0000fe0000047ab9 */ /* 0x000fe20000000a00 */
[----:B------:R-:W-:Y:S01]  /*7a50*/  ULDC.64 UR6, c[0x0][0x408] ;  /* 0x0001020000067ab9 */ /* 0x000fe20000000a00 */
[----:B------:R-:W-:Y:S02]  /*7a60*/  IMAD.WIDE.U32 R24, R106, UR4, RZ ;  /* 0x000000046a187c25 */ /* 0x000fe4000f8e00ff */
[----:B------:R-:W-:Y:S02]  /*7a70*/  PLOP3.LUT P0, PT, PT, PT, UP0, 0x80, 0x0 ;  /* 0x000000000000781c */ /* 0x000fe40003f0f008 */
[C---:B0-----:R-:W-:Y:S02]  /*7a80*/  IMAD R3, R0.reuse, UR4, RZ ;  /* 0x0000000400037c24 */ /* 0x041fe4000f8e02ff */
[----:B------:R-:W-:-:S02]  /*7a90*/  IMAD R5, R0, UR6, RZ ;  /* 0x0000000600057c24 */ /* 0x000fc4000f8e02ff */
[C---:B------:R-:W-:Y:S02]  /*7aa0*/  IMAD R3, R106.reuse, UR5, R3 ;  /* 0x000000056a037c24 */ /* 0x040fe4000f8e0203 */
[C---:B------:R-:W-:Y:S02]  /*7ab0*/  IMAD R5, R106.reuse, UR7, R5 ;  /* 0x000000076a057c24 */ /* 0x040fe4000f8e0205 */
[----:B------:R-:W-:-:S04]  /*7ac0*/  IMAD.WIDE.U32 R106, R106, UR6, RZ ;  /* 0x000000066a6a7c25 */ /* 0x000fc8000f8e00ff */
[----:B------:R-:W-:Y:S02]  /*7ad0*/  IMAD.IADD R27, R3, 0x1, R25 ;  /* 0x00000001031b7824 */ /* 0x000fe400078e0219 */
[----:B------:R-:W-:Y:S01]  /*7ae0*/  IMAD.IADD R29, R5, 0x1, R107 ;  /* 0x00000001051d7824 */ /* 0x000fe200078e026b */
[----:B------:R-:W-:Y:S06]  /*7af0*/  @!P0 BRA `(.L_x_1460) ;  /* 0x0000000000408947 */ /* 0x000fec0003800000 */
        /* <DEDUP_REMOVED lines=16> */
.L_x_1460:
[----:B------:R-:W2:Y:S01]  /*7c00*/  LDL R20, [R1+0x18] ;  /* 0x0000180001147983 */ /* 0x000ea20000100800 */
[----:B------:R-:W-:Y:S01]  /*7c10*/  ULDC.U8 UR4, c[0x0][0x410] ;  /* 0x0001040000047ab9 */ /* 0x000fe20000000000 */
[----:B------:R-:W-:Y:S01]  /*7c20*/  BSSY B0, `(.L_x_1461) ;  /* 0x00003f7000007945 */ /* 0x000fe20003800000 */
[----:B------:R-:W-:Y:S01]  /*7c30*/  ISETP.NE.AND P0, PT, RZ, UR4, PT ;  /* 0x00000004ff007c0c */ /* 0x000fe2000bf05270 */
[----:B--2---:R-:W-:-:S12]  /*7c40*/  IMAD.IADD R10, R19, 0x1, R20 ;  /* 0x00000001130a7824 */ /* 0x004fd800078e0214 */
[----:B------:R-:W-:Y:S05]  /*7c50*/  @!P0 BRA `(.L_x_1462) ;  /* 0x0000001c00f08947 */ /* 0x000fea0003800000 */
[----:B------:R-:W0:Y:S01]  /*7c60*/  LDC R21, c[0x0][0x448] ;  /* 0x00011200ff157b82 */ /* 0x000e220000000800 */
[----:B------:R-:W-:Y:S01]  /*7c70*/  ULDC.64 UR4, c[0x0][0x3f8] ;  /* 0x0000fe0000047ab9 */ /* 0x000fe20000000a00 */
[----:B------:R-:W-:Y:S01]  /*7c80*/  ULDC.64 UR6, c[0x0][0x408] ;  /* 0x0001020000067ab9 */ /* 0x000fe20000000a00 */
[----:B------:R-:W-:Y:S02]  /*7c90*/  IMAD.MOV.U32 R6, RZ, RZ, R24 ;  /* 0x000000ffff067224 */ /* 0x000fe400078e0018 */
[----:B------:R-:W-:Y:S02]  /*7ca0*/  IMAD.MOV.U32 R7, RZ, RZ, R27 ;  /* 0x000000ffff077224 */ /* 0x000fe400078e001b */
[----:B------:R-:W-:Y:S02]  /*7cb0*/  IMAD.MOV.U32 R8, RZ, RZ, R106 ;  /* 0x000000ffff087224 */ /* 0x000fe400078e006a */
[----:B------:R-:W-:Y:S01]  /*7cc0*/  IMAD.MOV.U32 R9, RZ, RZ, R29 ;  /* 0x000000ffff097224 */ /* 0x000fe200078e001d */
[----:B0-----:R-:W-:-:S13]  /*7cd0*/  ISETP.NE.AND P0, PT, R21, 0x1, PT ;  /* 0x000000011500780c */ /* 0x001fda0003f05270 */
[----:B------:R-:W0:Y:S08]  /*7ce0*/  @P0 LDC R3, c[0x0][0x44c] ;  /* 0x00011300ff030b82 */ /* 0x000e300000000800 */
[----:B------:R-:W1:Y:S01]  /*7cf0*/  @P0 LDC R5, c[0x0][0x450] ;  /* 0x00011400ff050b82 */ /* 0x000e620000000800 */
[----:B0-----:R-:W-:-:S04]  /*7d00*/  @P0 IMAD.HI.U32 R0, R10, R3, RZ ;  /* 0x000000030a000227 */ /* 0x001fc800078e00ff */
[----:B------:R-:W-:Y:S01]  /*7d10*/  IMAD.MOV.U32 R3, RZ, RZ, R10 ;  /* 0x000000ffff037224 */ /* 0x000fe200078e000a */
[----:B-1----:R-:W-:-:S04]  /*7d20*/  @P0 SHF.R.U32.HI R3, RZ, R5, R0 ;  /* 0x00000005ff030219 */ /* 0x002fc80000011600 */
[----:B------:R-:W-:Y:S01]  /*7d30*/  SHF.R.S32.HI R0, RZ, 0x1f, R3 ;  /* 0x0000001fff007819 */ /* 0x000fe20000011403 */
[----:B------:R-:W-:-:S04]  /*7d40*/  IMAD.WIDE.U32 R6, R3, UR4, R6 ;  /* 0x0000000403067c25 */ /* 0x000fc8000f8e0006 */
[C---:B------:R-:W-:Y:S02]  /*7d50*/  IMAD R4, R0.reuse, UR4, RZ ;  /* 0x0000000400047c24 */ /* 0x040fe4000f8e02ff */
[----:B------:R-:W-:Y:S02]  /*7d60*/  IMAD R0, R0, UR6, RZ ;  /* 0x0000000600007c24 */ /* 0x000fe4000f8e02ff */
[C---:B------:R-:W-:Y:S01]  /*7d70*/  IMAD R13, R3.reuse, UR5, R4 ;  /* 0x00000005030d7c24 */ /* 0x040fe2000f8e0204 */
[----:B------:R-:W-:Y:S01]  /*7d80*/  ULDC.64 UR4, c[0x0][0x3e8] ;  /* 0x0000fa0000047ab9 */ /* 0x000fe20000000a00 */
[----:B------:R-:W-:-:S04]  /*7d90*/  IMAD.WIDE.U32 R8, R3, UR6, R8 ;  /* 0x0000000603087c25 */ /* 0x000fc8000f8e0008 */
[----:B------:R-:W-:Y:S01]  /*7da0*/  IMAD R5, R3, UR7, R0 ;  /* 0x0000000703057c24 */ /* 0x000fe2000f8e0200 */
[----:B------:R-:W-:Y:S01]  /*7db0*/  ULDC.64 UR6, c[0x0][0x400] ;  /* 0x0001000000067ab9 */ /* 0x000fe20000000a00 */
[----:B------:R-:W-:Y:S01]  /*7dc0*/  IMAD.IADD R13, R7, 0x1, R13 ;  /* 0x00000001070d7824 */ /* 0x000fe200078e020d */
[----:B------:R-:W-:Y:S01]  /*7dd0*/  LEA R0, P0, R6, UR4, 0x1 ;  /* 0x0000000406007c11 */ /* 0x000fe2000f8008ff */
[----:B------:R-:W-:Y:S01]  /*7de0*/  IMAD.IADD R5, R9, 0x1, R5 ;  /* 0x0000000109057824 */ /* 0x000fe200078e0205 */
[----:B------:R-:W-:Y:S01]  /*7df0*/  LEA R4, P1, R8, UR6, 0x1 ;  /* 0x0000000608047c11 */ /* 0x000fe2000f8208ff */
[----:B------:R-:W-:Y:S01]  /*7e00*/  UMOV UR4, 0xffffffff ;  /* 0xffffffff00047882 */ /* 0x000fe20000000000 */
[----:B------:R-:W-:Y:S02]  /*7e10*/  LEA.HI.X R13, R6, UR5, R13, 0x1, P0 ;  /* 0x00000005060d7c11 */ /* 0x000fe400080f0c0d */
[----:B------:R-:W-:Y:S01]  /*7e20*/  LEA.HI.X R5, R8, UR7, R5, 0x1, P1 ;  /* 0x0000000708057c11 */ /* 0x000fe200088f0c05 */
[----:B------:R-:W-:Y:S08]  /*7e30*/  BRA.DIV UR4, `(.L_x_1463) ;  /* 0x000001ce04d47947 */ /* 0x000ff0000b800000 */
[----:B------:R0:W1:Y:S04]  /*7e40*/  SHFL.IDX PT, R3, R13, RZ, 0x1e1f ;  /* 0x001e1fff0d037589 */ /* 0x00006800000e0000 */
[----:B------:R-:W2:Y:S04]  /*7e50*/  SHFL.IDX PT, R0, R0, RZ, 0x1e1f ;  /* 0x001e1fff00007589 */ /* 0x000ea800000e0000 */
[----:B------:R-:W3:Y:S04]  /*7e60*/  SHFL.IDX PT, R5, R5, RZ, 0x1e1f ;  /* 0x001e1fff05057589 */ /* 0x000ee800000e0000 */
[----:B------:R0:W4:Y:S02]  /*7e70*/  SHFL.IDX PT, R14, R4, RZ, 0x1e1f ;  /* 0x001e1fff040e7589 */ /* 0x00012400000e0000 */
.L_x_1767:
[----:B------:R-:W5:Y:S01]  /*7e80*/  LDL R55, [R1+0x54] ;  /* 0x0000540001377983 */ /* 0x000f620000100800 */
[----:B------:R-:W-:Y:S01]  /*7e90*/  IMAD R6, R136, R21, RZ ;  /* 0x0000001588067224 */ /* 0x000fe200078e02ff */
[----:B------:R-:W-:Y:S01]  /*7ea0*/  BSSY B1, `(.L_x_1464) ;  /* 0x0000060000017945 */ /* 0x000fe20003800000 */
[----:B------:R-:W-:Y:S02]  /*7eb0*/  CS2R R38, SRZ ;  /* 0x0000000000267805 */ /* 0x000fe4000001ff00 */
[----:B------:R-:W-:Y:S01]  /*7ec0*/  CS2R R34, SRZ ;  /* 0x0000000000227805 */ /* 0x000fe2000001ff00 */
[----:B------:R-:W-:Y:S01]  /*7ed0*/  IMAD R73, R73, -0xc0, R6 ;  /* 0xffffff4049497824 */ /* 0x000fe200078e0206 */
[----:B------:R-:W-:Y:S02]  /*7ee0*/  ISETP.GE.AND P1, PT, R10, R6, PT ;  /* 0x000000060a00720c */ /* 0x000fe40003f26270 */
[----:B------:R-:W-:Y:S02]  /*7ef0*/  CS2R R30, SRZ ;  /* 0x00000000001e7805 */ /* 0x000fe4000001ff00 */
[----:B------:R-:W-:-:S02]  /*7f00*/  CS2R R26, SRZ ;  /* 0x00000000001a7805 */ /* 0x000fc4000001ff00 */
[----:B0-----:R-:W-:Y:S02]  /*7f10*/  CS2R R12, SRZ ;  /* 0x00000000000c7805 */ /* 0x001fe4000001ff00 */
        /* <DEDUP_REMOVED lines=32> */
[-C--:B----4-:R-:W-:Y:S02]  /*8120*/  @!P4 IADD3 R8, P2, R14, R9.reuse, RZ ;  /* 0x000000090e08c210 */ /* 0x090fe40007f5e0ff */
[----:B------:R-:W-:-:S03]  /*8130*/  @!P4 IADD3 R6, P1, R0, R9, RZ ;  /* 0x000000090006c210 */ /* 0x000fc60007f3e0ff */
[--C-:B------:R-:W-:Y:S01]  /*8140*/  @!P4 IMAD.X R9, R5, 0x1, R4.reuse, P2 ;  /* 0x000000010509c824 */ /* 0x100fe200010e0604 */
[C---:B------:R-:W-:Y:S01]  /*8150*/  ISETP.GE.AND P2, PT, R40.reuse, UR4, PT ;  /* 0x0000000428007c0c */ /* 0x040fe2000bf46270 */
[----:B-1----:R-:W-:Y:S01]  /*8160*/  @!P4 IMAD.X R7, R3, 0x1, R4, P1 ;  /* 0x000000010307c824 */ /* 0x002fe200008e0604 */
[----:B------:R-:W-:Y:S01]  /*8170*/  SHF.R.S32.HI R4, RZ, 0x1f, R41 ;  /* 0x0000001fff047819 */ /* 0x000fe20000011429 */
[----:B------:R-:W-:Y:S01]  /*8180*/  IMAD.SHL.U32 R47, R41, 0x2, RZ ;  /* 0x00000002292f7824 */ /* 0x000fe200078e00ff */
[----:B------:R0:W5:Y:S01]  /*8190*/  @!P4 LD.E.64 R34, desc[UR38][R8.64] ;  /* 0x000000260822c980 */ /* 0x000162000c101b00 */
[----:B------:R-:W-:Y:S01]  /*81a0*/  ISETP.GE.AND P1, PT, R15, UR4, PT ;  /* 0x000000040f007c0c */ /* 0x000fe2000bf26270 */
[----:B------:R-:W-:Y:S01]  /*81b0*/  IMAD.SHL.U32 R49, R40, 0x2, RZ ;  /* 0x0000000228317824 */ /* 0x000fe200078e00ff */
[----:B------:R-:W-:Y:S01]  /*81c0*/  SHF.L.U64.HI R4, R41, 0x1, R4 ;  /* 0x0000000129047819 */ /* 0x000fe20000010204 */
[----:B------:R1:W5:Y:S01]  /*81d0*/  @!P4 LD.E.64 R32, desc[UR38][R6.64] ;  /* 0x000000260620c980 */ /* 0x000362000c101b00 */
[----:B------:R-:W-:-:S02]  /*81e0*/  @!P3 IADD3 R46, P4, R14, R47, RZ ;  /* 0x0000002f0e2eb210 */ /* 0x000fc40007f9e0ff */
[----:B------:R-:W-:Y:S02]  /*81f0*/  SHF.R.S32.HI R11, RZ, 0x1f, R40 ;  /* 0x0000001fff0b7819 */ /* 0x000fe40000011428 */
[----:B------:R-:W-:Y:S01]  /*8200*/  @!P3 IADD3 R42, P5, R0, R47, RZ ;  /* 0x0000002f002ab210 */ /* 0x000fe20007fbe0ff */
[--C-:B------:R-:W-:Y:S01]  /*8210*/  @!P3 IMAD.X R47, R5, 0x1, R4.reuse, P4 ;  /* 0x00000001052fb824 */ /* 0x100fe200020e0604 */
[----:B0-----:R-:W-:Y:S01]  /*8220*/  SHF.L.U64.HI R8, R40, 0x1, R11 ;  /* 0x0000000128087819 */ /* 0x001fe2000001020b */
[----:B------:R-:W-:Y:S01]  /*8230*/  IMAD.SHL.U32 R41, R15, 0x2, RZ ;  /* 0x000000020f297824 */ /* 0x000fe200078e00ff */
[-C--:B------:R-:W-:Y:S01]  /*8240*/  @!P2 IADD3 R48, P4, R14, R49.reuse, RZ ;  /* 0x000000310e30a210 */ /* 0x080fe20007f9e0ff */
[----:B------:R-:W-:Y:S01]  /*8250*/  @!P3 IMAD.X R43, R3, 0x1, R4, P5 ;  /* 0x00000001032bb824 */ /* 0x000fe200028e0604 */
[----:B------:R-:W-:Y:S01]  /*8260*/  SHF.R.S32.HI R10, RZ, 0x1f, R15 ;  /* 0x0000001fff0a7819 */ /* 0x000fe2000001140f */
[----:B------:R-:W5:Y:S01]  /*8270*/  @!P3 LD.E.64 R30, desc[UR38][R46.64] ;  /* 0x000000262e1eb980 */ /* 0x000f62000c101b00 */
[C---:B-1----:R-:W-:Y:S01]  /*8280*/  @!P2 IADD3 R6, P5, R0.reuse, R49, RZ ;  /* 0x000000310006a210 */ /* 0x042fe20007fbe0ff */
[----:B------:R-:W-:Y:S01]  /*8290*/  @!P2 IMAD.X R49, R5, 0x1, R8, P4 ;  /* 0x000000010531a824 */ /* 0x000fe200020e0608 */
        /* <DEDUP_REMOVED lines=14> */
[----:B------:R-:W-:Y:S02]  /*8380*/  @!P5 IMAD.MOV.U32 R9, RZ, RZ, R3 ;  /* 0x000000ffff09d224 */ /* 0x000fe400078e0003 */
        /* <DEDUP_REMOVED lines=17> */
.L_x_1465:
[----:B------:R-:W-:Y:S05]  /*84a0*/  BSYNC B1 ;  /* 0x0000000000017941 */ /* 0x000fea0003800000 */
.L_x_1464:
[----:B-1---5:R-:W-:Y:S01]  /*84b0*/  IMAD.MOV.U32 R3, RZ, RZ, R39 ;  /* 0x000000ffff037224 */ /* 0x022fe200078e0027 */
[----:B------:R-:W-:Y:S01]  /*84c0*/  LOP3.LUT R45, R45, 0xfffffffe, RZ, 0xc0, !PT ;  /* 0xfffffffe2d2d7812 */ /* 0x000fe200078ec0ff */
[----:B--2---:R-:W-:Y:S01]  /*84d0*/  IMAD.MOV.U32 R0, RZ, RZ, R38 ;  /* 0x000000ffff007224 */ /* 0x004fe200078e0026 */
[----:B------:R-:W-:Y:S01]  /*84e0*/  BSSY B1, `(.L_x_1466) ;  /* 0x0000030000017945 */ /* 0x000fe20003800000 */
[----:B------:R-:W-:Y:S01]  /*84f0*/  IMAD.MOV.U32 R4, RZ, RZ, R34 ;  /* 0x000000ffff047224 */ /* 0x000fe200078e0022 */
[----:B------:R-:W-:Y:S01]  /*8500*/  PRMT R57, R3, 0x7610, R57 ;  /* 0x0000761003397816 */ /* 0x000fe20000000039 */
[----:B------:R-:W-:Y:S01]  /*8510*/  IMAD.IADD R3, R55, 0x1, -R45 ;  /* 0x0000000137037824 */ /* 0x000fe200078e0a2d */
[----:B0---4-:R-:W-:Y:S01]  /*8520*/  PRMT R14, R14, 0x5410, R0 ;  /* 0x000054100e0e7816 */ /* 0x011fe20000000000 */
[----:B------:R-:W-:Y:S01]  /*8530*/  IMAD.MOV.U32 R0, RZ, RZ, R35 ;  /* 0x000000ffff007224 */ /* 0x000fe200078e0023 */
[----:B------:R-:W-:Y:S01]  /*8540*/  PRMT R64, R4, 0x7610, R64 ;  /* 0x0000761004407816 */ /* 0x000fe20000000040 */
[----:B------:R-:W-:Y:S01]  /*8550*/  IMAD.MOV.U32 R4, RZ, RZ, R30 ;  /* 0x000000ffff047224 */ /* 0x000fe200078e001e */
[----:B------:R-:W-:Y:S01]  /*8560*/  SHF.L.U32 R3, R3, 0x1f, RZ ;  /* 0x0000001f03037819 */ /* 0x000fe200000006ff */
[----:B---3--:R-:W-:Y:S01]  /*8570*/  IMAD.MOV.U32 R5, RZ, RZ, R31 ;  /* 0x000000ffff057224 */ /* 0x008fe200078e001f */
        /* <DEDUP_REMOVED lines=38> */
.L_x_1768:
[----:B------:R-:W-:Y:S05]  /*87e0*/  BSYNC B1 ;  /* 0x0000000000017941 */ /* 0x000fea0003800000 */
.L_x_1466:
        /* <DEDUP_REMOVED lines=10> */
[----:B------:R-:W5:Y:S01]  /*8890*/  LDL R6, [R1+0x38] ;  /* 0x0000380001067983 */ /* 0x000f620000100800 */
[----:B------:R-:W1:Y:S01]  /*88a0*/  S2R R5, SR_TID.X ;  /* 0x0000000000057919 */ /* 0x000e620000002100 */
[----:B------:R-:W-:Y:S01]  /*88b0*/  BSSY B1, `(.L_x_1469) ;  /* 0x0000041000017945 */ /* 0x000fe20003800000 */
[----:B-1----:R-:W-:-:S05]  /*88c0*/  VIADD R5, R5, 0xffffff80 ;  /* 0xffffff8005057836 */ /* 0x002fca0000000000 */
[----:B------:R-:W-:-:S04]  /*88d0*/  SHF.R.S32.HI R0, RZ, 0x1f, R5 ;  /* 0x0000001fff007819 */ /* 0x000fc80000011405 */
[----:B------:R-:W-:-:S04]  /*88e0*/  LEA.HI R0, R0, R5, RZ, 0x2 ;  /* 0x0000000500007211 */ /* 0x000fc800078f10ff */
[--C-:B------:R-:W-:Y:S02]  /*88f0*/  SHF.R.S32.HI R5, RZ, 0x2, R0.reuse ;  /* 0x00000002ff057819 */ /* 0x100fe40000011400 */
[----:B------:R-:W-:-:S04]  /*8900*/  SHF.R.S32.HI R0, RZ, 0x1f, R0 ;  /* 0x0000001fff007819 */ /* 0x000fc80000011400 */
[----:B------:R-:W-:-:S04]  /*8910*/  LEA.HI R0, R0, R5, RZ, 0x2 ;  /* 0x0000000500007211 */ /* 0x000fc800078f10ff */
[----:B------:R-:W-:-:S05]  /*8920*/  LOP3.LUT R0, R0, 0xfffffffc, RZ, 0xc0, !PT ;  /* 0xfffffffc00007812 */ /* 0x000fca00078ec0ff */
[----:B------:R-:W-:-:S05]  /*8930*/  IMAD.IADD R5, R5, 0x1, -R0 ;  /* 0x0000000105057824 */ /* 0x000fca00078e0a00 */
[----:B------:R-:W-:Y:S02]  /*8940*/  LOP3.LUT P0, RZ, R5, 0x2, RZ, 0xc0, !PT ;  /* 0x0000000205ff7812 */ /* 0x000fe4000780c0ff */
[----:B--2---:R-:W-:Y:S01]  /*8950*/  ISETP.GE.AND P6, PT, R62, R4, PT ;  /* 0x000000043e00720c */ /* 0x004fe20003fc6270 */
[----:B0-----:R-:W-:-:S04]  /*8960*/  IMAD R3, R59, 0x2, R2 ;  /* 0x000000023b037824 */ /* 0x001fc800078e0202 */
[----:B------:R-:W-:Y:S01]  /*8970*/  VIADD R0, R3, 0x20 ;  /* 0x0000002003007836 */ /* 0x000fe20000000000 */
[-C--:B---3--:R-:W-:Y:S02]  /*8980*/  ISETP.GE.AND P1, PT, R58, R4.reuse, PT ;  /* 0x000000043a00720c */ /* 0x088fe40003f26270 */
[-C--:B----4-:R-:W-:Y:S02]  /*8990*/  ISETP.GE.AND P2, PT, R56, R4.reuse, PT ;  /* 0x000000043800720c */ /* 0x090fe40003f46270 */
[-C--:B-----5:R-:W-:Y:S02]  /*89a0*/  ISETP.GE.AND P3, PT, R55, R4.reuse, PT ;  /* 0x000000043700720c */ /* 0x0a0fe40003f66270 */
[-C--:B------:R-:W-:Y:S02]  /*89b0*/  ISETP.GE.AND P4, PT, R7, R4.reuse, PT ;  /* 0x000000040700720c */ /* 0x080fe40003f86270 */
[----:B------:R-:W-:Y:S01]  /*89c0*/  ISETP.GE.AND P5, PT, R6, R4, PT ;  /* 0x000000040600720c */ /* 0x000fe20003fa6270 */
[----:B------:R-:W-:-:S12]  /*89d0*/  @P6 BRA `(.L_x_1470) ;  /* 0x0000000000b86947 */ /* 0x000fd80003800000 */
[----:B------:R-:W0:Y:S01]  /*89e0*/  LDS.128 R4, [R3+0xc400] ;  /* 0x00c4000003047984 */ /* 0x000e220000000c00 */
[----:B------:R-:W-:Y:S02]  /*89f0*/  SHF.R.U32.HI R59, RZ, 0x10, R39 ;  /* 0x00000010ff3b7819 */ /* 0x000fe40000011627 */
[--C-:B------:R-:W-:Y:S02]  /*8a00*/  SHF.R.U32.HI R56, RZ, 0x10, R37.reuse ;  /* 0x00000010ff387819 */ /* 0x100fe40000011625 */
[----:B------:R-:W-:Y:S02]  /*8a10*/  SHF.R.U64 R55, R36, 0x10, R37 ;  /* 0x0000001024377819 */ /* 0x000fe40000001225 */
[----:B------:R-:W-:Y:S02]  /*8a20*/  PRMT R59, R57, 0x5410, R59 ;  /* 0x00005410393b7816 */ /* 0x000fe4000000003b */
[----:B------:R-:W-:Y:S02]  /*8a30*/  PRMT R56, R15, 0x5432, R56 ;  /* 0x000054320f387816 */ /* 0x000fe40000000038 */
[----:B------:R-:W-:Y:S01]  /*8a40*/  PRMT R55, R60, 0x5410, R55 ;  /* 0x000054103c377816 */ /* 0x000fe20000000037 */
[C---:B------:R-:W-:Y:S01]  /*8a50*/  IMAD.U32 R60, R59.reuse, 0x10000, RZ ;  /* 0x000100003b3c7824 */ /* 0x040fe200078e00ff */
[----:B------:R-:W-:Y:S01]  /*8a60*/  SHF.R.U64 R58, R38, 0x10, R39 ;  /* 0x00000010263a7819 */ /* 0x000fe20000001227 */
[----:B------:R-:W-:Y:S01]  /*8a70*/  IMAD.U32 R57, R56, 0x10000, RZ ;  /* 0x0001000038397824 */ /* 0x000fe200078e00ff */
[----:B------:R-:W-:-:S02]  /*8a80*/  LOP3.LUT R59, R59, 0xffff0000, RZ, 0xc0, !PT ;  /* 0xffff00003b3b7812 */ /* 0x000fc400078ec0ff */
[----:B------:R-:W-:Y:S02]  /*8a90*/  LOP3.LUT R56, R56, 0xffff0000, RZ, 0xc0, !PT ;  /* 0xffff000038387812 */ /* 0x000fe400078ec0ff */
        /* <DEDUP_REMOVED lines=10> */
[----:B------:R-:W-:Y:S01]  /*8b40*/  FMUL.FTZ R57, R39, R56 ;  /* 0x0000003827397220 */ /* 0x000fe20000410000 */
[----:B------:R-:W-:Y:S02]  /*8b50*/  IMAD.U32 R7, R5, 0x10000, RZ ;  /* 0x0001000005077824 */ /* 0x000fe400078e00ff */
[----:B------:R-:W-:Y:S01]  /*8b60*/  FFMA.FTZ R60, R36, R60, R37 ;  /* 0x0000003c243c7223 */ /* 0x000fe20000010025 */
[----:B------:R-:W-:Y:S01]  /*8b70*/  IMAD.U32 R39, R58, 0x10000, RZ ;  /* 0x000100003a277824 */ /* 0x000fe200078e00ff */
[----:B------:R-:W-:Y:S01]  /*8b80*/  LOP3.LUT R4, R4, 0xffff0000, RZ, 0xc0, !PT ;  /* 0xffff000004047812 */ /* 0x000fe200078ec0ff */
[----:B------:R-:W-:Y:S01]  /*8b90*/  IMAD.U32 R37, R55, 0x10000, RZ ;  /* 0x0001000037257824 */ /* 0x000fe200078e00ff */
[----:B------:R-:W-:Y:S01]  /*8ba0*/  LOP3.LUT R5, R5, 0xffff0000, RZ, 0xc0, !PT ;  /* 0xffff000005057812 */ /* 0x000fe200078ec0ff */
[----:B------:R-:W-:Y:S01]  /*8bb0*/  FFMA.FTZ R63, R38, R56, -R63 ;  /* 0x00000038263f7223 */ /* 0x000fe2000001083f */
        /* <DEDUP_REMOVED lines=16> */
.L_x_1470:
[----:B------:R-:W-:Y:S05]  /*8cc0*/  BSYNC B1 ;  /* 0x0000000000017941 */ /* 0x000fea0003800000 */
.L_x_1469:
        /* <DEDUP_REMOVED lines=12> */
[----:B------:R-:W-:-:S02]  /*8d90*/  PRMT R36, R40, 0x5432, R36 ;  /* 0x0000543228247816 */ /* 0x000fc40000000024 */
[----:B------:R-:W-:Y:S02]  /*8da0*/  LOP3.LUT R55, R55, 0xffff0000, RZ, 0xc0, !PT ;  /* 0xffff000037377812 */ /* 0x000fe400078ec0ff */
        /* <DEDUP_REMOVED lines=8> */
[C---:B------:R-:W-:Y:S01]  /*8e30*/  IMAD.U32 R6, R4.reuse, 0x10000, RZ ;  /* 0x0001000004067824 */ /* 0x040fe200078e00ff */
[----:B------:R-:W-:Y:S01]  /*8e40*/  LOP3.LUT R4, R4, 0xffff0000, RZ, 0xc0, !PT ;  /* 0xffff000004047812 */ /* 0x000fe200078ec0ff */
[----:B------:R-:W-:-:S02]  /*8e50*/  IMAD.U32 R7, R5, 0x10000, RZ ;  /* 0x0001000005077824 */ /* 0x000fc400078e00ff */
[C---:B------:R-:W-:Y:S01]  /*8e60*/  FFMA.FTZ R56, R32.reuse, R56, R33 ;  /* 0x0000003820387223 */ /* 0x040fe20000010021 */
[----:B------:R-:W-:Y:S01]  /*8e70*/  FFMA.FTZ R57, R32, R38, -R57 ;  /* 0x0000002620397223 */ /* 0x000fe20000010839 */
[C---:B------:R-:W-:Y:S01]  /*8e80*/  IMAD.U32 R33, R36.reuse, 0x10000, RZ ;  /* 0x0001000024217824 */ /* 0x040fe200078e00ff */
[----:B------:R-:W-:Y:S01]  /*8e90*/  LOP3.LUT R5, R5, 0xffff0000, RZ, 0xc0, !PT ;  /* 0xffff000005057812 */ /* 0x000fe200078ec0ff */
[C---:B------:R-:W-:Y:S01]  /*8ea0*/  FMUL.FTZ R59, R35.reuse, R55 ;  /* 0x00000037233b7220 */ /* 0x040fe20000410000 */
[-C--:B------:R-:W-:Y:S01]  /*8eb0*/  FMUL.FTZ R61, R35, R37.reuse ;  /* 0x00000025233d7220 */ /* 0x080fe20000410000 */
[C---:B------:R-:W-:Y:S01]  /*8ec0*/  LOP3.LUT R32, R39.reuse, 0xffff0000, RZ, 0xc0, !PT ;  /* 0xffff000027207812 */ /* 0x040fe200078ec0ff */
[----:B------:R-:W-:Y:S01]  /*8ed0*/  IMAD.U32 R35, R39, 0x10000, RZ ;  /* 0x0001000027237824 */ /* 0x000fe200078e00ff */
[----:B------:R-:W-:Y:S01]  /*8ee0*/  LOP3.LUT R36, R36, 0xffff0000, RZ, 0xc0, !PT ;  /* 0xffff000024247812 */ /* 0x000fe200078ec0ff */
[C---:B------:R-:W-:Y:S01]  /*8ef0*/  FFMA.FTZ R59, R34.reuse, R37, -R59 ;  /* 0x00000025223b7223 */ /* 0x040fe2000001083b */
        /* <DEDUP_REMOVED lines=14> */
.L_x_1472:
[----:B------:R-:W-:Y:S05]  /*8fe0*/  BSYNC B1 ;  /* 0x0000000000017941 */ /* 0x000fea0003800000 */
.L_x_1471:
        /* <DEDUP_REMOVED lines=48> */
.L_x_1474:
[----:B------:R-:W-:Y:S05]  /*92f0*/  BSYNC B1 ;  /* 0x0000000000017941 */ /* 0x000fea0003800000 */
.L_x_1473:
[----:B------:R-:W-:Y:S04]  /*9300*/  BSSY B1, `(.L_x_1475) ;  /* 0x0000030000017945 */ /* 0x000fe80003800000 */
[----:B------:R-:W-:Y:S05]  /*9310*/  @P3 BRA `(.L_x_1476) ;  /* 0x0000000000b83947 */ /* 0x000fea0003800000 */
[----:B012---:R-:W0:Y:S01]  /*9320*/  LDS.128 R4, [R0+0xf400] ;  /* 0x00f4000000047984 */ /* 0x007e220000000c00 */
[----:B------:R-:W-:Y:S02]  /*9330*/  SHF.R.U64 R28, R24, 0x10, R25 ;  /* 0x00000010181c7819 */ /* 0x000fe40000001219 */
[----:B------:R-:W-:Y:S02]  /*9340*/  SHF.R.U64 R24, R26, 0x10, R27 ;  /* 0x000000101a187819 */ /* 0x000fe4000000121b */
[----:B------:R-:W-:Y:S02]  /*9350*/  SHF.R.U32.HI R25, RZ, 0x10, R25 ;  /* 0x00000010ff197819 */ /* 0x000fe40000011619 */
        /* <DEDUP_REMOVED lines=14> */
[-C--:B------:R-:W-:Y:S01]  /*9440*/  FMUL.FTZ R31, R25, R29.reuse ;  /* 0x0000001d191f7220 */ /* 0x080fe20000410000 */
[----:B------:R-:W-:Y:S01]  /*9450*/  FMUL.FTZ R25, R27, R48 ;  /* 0x000000301b197220 */ /* 0x000fe20000410000 */
[----:B------:R-:W-:Y:S02]  /*9460*/  IMAD.U32 R6, R4, 0x10000, RZ ;  /* 0x0001000004067824 */ /* 0x000fe400078e00ff */
[C---:B------:R-:W-:Y:S01]  /*9470*/  FFMA.FTZ R33, R24.reuse, R29, R30 ;  /* 0x0000001d18217223 */ /* 0x040fe2000001001e */
[----:B------:R-:W-:Y:S02]  /*9480*/  IMAD.U32 R7, R5, 0x10000, RZ ;  /* 0x0001000005077824 */ /* 0x000fe400078e00ff */
[----:B------:R-:W-:Y:S01]  /*9490*/  FFMA.FTZ R32, R24, R28, -R31 ;  /* 0x0000001c18207223 */ /* 0x000fe2000001081f */
[-C--:B------:R-:W-:Y:S01]  /*94a0*/  FMUL.FTZ R29, R27, R50.reuse ;  /* 0x000000321b1d7220 */ /* 0x080fe20000410000 */
[----:B------:R-:W-:Y:S01]  /*94b0*/  LOP3.LUT R4, R4, 0xffff0000, RZ, 0xc0, !PT ;  /* 0xffff000004047812 */ /* 0x000fe200078ec0ff */
[C---:B------:R-:W-:Y:S01]  /*94c0*/  FFMA.FTZ R50, R26.reuse, R50, -R25 ;  /* 0x000000321a327223 */ /* 0x040fe20000010819 */
[----:B------:R-:W-:Y:S01]  /*94d0*/  LOP3.LUT R5, R5, 0xffff0000, RZ, 0xc0, !PT ;  /* 0xffff000005057812 */ /* 0x000fe200078ec0ff */
[C---:B------:R-:W-:Y:S01]  /*94e0*/  IMAD.U32 R27, R47.reuse, 0x10000, RZ ;  /* 0x000100002f1b7824 */ /* 0x040fe200078e00ff */
[----:B------:R-:W-:Y:S01]  /*94f0*/  LOP3.LUT R28, R47, 0xffff0000, RZ, 0xc0, !PT ;  /* 0xffff00002f1c7812 */ /* 0x000fe200078ec0ff */
[C---:B------:R-:W-:Y:S01]  /*9500*/  IMAD.U32 R25, R49.reuse, 0x10000, RZ ;  /* 0x0001000031197824 */ /* 0x040fe200078e00ff */
        /* <DEDUP_REMOVED lines=15> */
.L_x_1476:
[----:B------:R-:W-:Y:S05]  /*9600*/  BSYNC B1 ;  /* 0x0000000000017941 */ /* 0x000fea0003800000 */
.L_x_1475:
        /* <DEDUP_REMOVED lines=48> */
.L_x_1478:
[----:B------:R-:W-:Y:S05]  /*9910*/  BSYNC B1 ;  /* 0x0000000000017941 */ /* 0x000fea0003800000 */
.L_x_1477:
        /* <DEDUP_REMOVED lines=48> */
.L_x_1462:
[----:B------:R-:W2:Y:S01]  /*9c20*/  LDL R12, [R1+0x2c] ;  /* 0x00002c00010c7983 */ /* 0x000ea20000100800 */
[----:B------:R-:W0:Y:S01]  /*9c30*/  LDC R25, c[0x0][0x448] ;  /* 0x00011200ff197b82 */ /* 0x000e220000000800 */
[----:B------:R-:W-:Y:S01]  /*9c40*/  ULDC.64 UR4, c[0x0][0x3f8] ;  /* 0x0000fe0000047ab9 */ /* 0x000fe20000000a00 */
[----:B------:R-:W-:Y:S01]  /*9c50*/  ULDC.64 UR6, c[0x0][0x408] ;  /* 0x0001020000067ab9 */ /* 0x000fe20000000a00 */
[----:B------:R-:W3:Y:S04]  /*9c60*/  LDL R11, [R1+0x28] ;  /* 0x00002800010b7983 */ /* 0x000ee80000100800 */
[----:B------:R-:W2:Y:S01]  /*9c70*/  LDL.64 R14, [R1+0x8] ;  /* 0x00000800010e7983 */ /* 0x000ea20000100a00 */
[----:B------:R-:W-:Y:S02]  /*9c80*/  IMAD.MOV.U32 R6, RZ, RZ, R24 ;  /* 0x000000ffff067224 */ /* 0x000fe400078e0018 */
[----:B------:R-:W-:-:S02]  /*9c90*/  IMAD.MOV.U32 R7, RZ, RZ, R27 ;  /* 0x000000ffff077224 */ /* 0x000fc400078e001b */
        /* <DEDUP_REMOVED lines=24> */
[----:B--2---:R-:W-:-:S02]  /*9e20*/  IMAD.IADD R50, R14, 0x1, R12 ;  /* 0x000000010e327824 */ /* 0x004fc400078e020c */
[----:B---3--:R-:W-:-:S03]  /*9e30*/  IMAD.IADD R20, R14, 0x1, R11 ;  /* 0x000000010e147824 */ /* 0x008fc600078e020b */
[----:B------:R-:W-:Y:S02]  /*9e40*/  SHF.R.S32.HI R47, RZ, 0x1f, R50 ;  /* 0x0000001fff2f7819 */ /* 0x000fe40000011432 */
[----:B------:R-:W-:Y:S02]  /*9e50*/  SHF.R.S32.HI R21, RZ, 0x1f, R20 ;  /* 0x0000001fff157819 */ /* 0x000fe40000011414 */
[----:B------:R-:W-:Y:S02]  /*9e60*/  LEA.HI R48, R47, R50, RZ, 0x3 ;  /* 0x000000322f307211 */ /* 0x000fe400078f18ff */
[----:B------:R-:W-:Y:S02]  /*9e70*/  LEA.HI R46, R21, R20, RZ, 0x3 ;  /* 0x00000014152e7211 */ /* 0x000fe400078f18ff */
[----:B------:R-:W-:Y:S02]  /*9e80*/  SHF.R.S32.HI R49, RZ, 0x3, R48 ;  /* 0x00000003ff317819 */ /* 0x000fe40000011430 */
[----:B------:R-:W-:Y:S01]  /*9e90*/  SHF.R.S32.HI R45, RZ, 0x3, R46 ;  /* 0x00000003ff2d7819 */ /* 0x000fe2000001142e */
[----:B------:R-:W-:Y:S06]  /*9ea0*/  BRA.DIV UR4, `(.L_x_1479) ;  /* 0x000001b204387947 */ /* 0x000fec000b800000 */
[----:B------:R-:W0:Y:S04]  /*9eb0*/  SHFL.IDX PT, R3, R13, RZ, 0x1e1f ;  /* 0x001e1fff0d037589 */ /* 0x000e2800000e0000 */
[----:B------:R-:W1:Y:S04]  /*9ec0*/  SHFL.IDX PT, R0, R0, RZ, 0x1e1f ;  /* 0x001e1fff00007589 */ /* 0x000e6800000e0000 */
[----:B------:R-:W2:Y:S04]  /*9ed0*/  SHFL.IDX PT, R5, R5, RZ, 0x1e1f ;  /* 0x001e1fff05057589 */ /* 0x000ea800000e0000 */
[----:B------:R3:W4:Y:S01]  /*9ee0*/  SHFL.IDX PT, R14, R4, RZ, 0x1e1f ;  /* 0x001e1fff040e7589 */ /* 0x00072200000e0000 */
[----:B0-----:R-:W-:-:S02]  /*9ef0*/  IMAD.MOV.U32 R37, RZ, RZ, R3 ;  /* 0x000000ffff257224 */ /* 0x001fc400078e0003 */
[----:B-1-3--:R-:W-:-:S07]  /*9f00*/  IMAD.MOV.U32 R36, RZ, RZ, R0 ;  /* 0x000000ffff247224 */ /* 0x00afce00078e0000 */
.L_x_1774:
[----:B------:R-:W3:Y:S01]  /*9f10*/  LDL R56, [R1+0x54] ;  /* 0x0000540001387983 */ /* 0x000ee20000100800 */
[----:B------:R-:W-:Y:S01]  /*9f20*/  IMAD R25, R136, R25, RZ ;  /* 0x0000001988197224 */ /* 0x000fe200078e02ff */
[----:B------:R-:W-:Y:S01]  /*9f30*/  BSSY B1, `(.L_x_1480) ;  /* 0x0000035000017945 */ /* 0x000fe20003800000 */
[----:B----4-:R-:W-:Y:S01]  /*9f40*/  IMAD.MOV.U32 R38, RZ, RZ, R14 ;  /* 0x000000ffff267224 */ /* 0x010fe200078e000e */
[----:B------:R-:W-:Y:S01]  /*9f50*/  CS2R R6, SRZ ;  /* 0x0000000000067805 */ /* 0x000fe2000001ff00 */
[----:B------:R-:W-:Y:S01]  /*9f60*/  IMAD R73, R73, -0xc0, R25 ;  /* 0xffffff4049497824 */ /* 0x000fe200078e0219 */
[----:B------:R-:W-:Y:S01]  /*9f70*/  ISETP.GE.AND P1, PT, R10, R25, PT ;  /* 0x000000190a00720c */ /* 0x000fe20003f26270 */
[----:B--2---:R-:W-:Y:S01]  /*9f80*/  IMAD.MOV.U32 R39, RZ, RZ, R5 ;  /* 0x000000ffff277224 */ /* 0x004fe200078e0005 */
[----:B------:R-:W-:Y:S02]  /*9f90*/  CS2R R4, SRZ ;  /* 0x0000000000047805 */ /* 0x000fe4000001ff00 */
[----:B------:R-:W-:-:S02]  /*9fa0*/  CS2R R8, SRZ ;  /* 0x0000000000087805 */ /* 0x000fc4000001ff00 */
[----:B------:R-:W-:Y:S02]  /*9fb0*/  VIMNMX R0, R73, 0xc0, PT ;  /* 0x000000c049007848 */ /* 0x000fe40003fe0100 */
[----:B------:R-:W-:Y:S02]  /*9fc0*/  CS2R R10, SRZ ;  /* 0x00000000000a7805 */ /* 0x000fe4000001ff00 */
[----:B------:R-:W-:Y:S02]  /*9fd0*/  CS2R R12, SRZ ;  /* 0x00000000000c7805 */ /* 0x000fe4000001ff00 */
[----:B------:R-:W-:Y:S02]  /*9fe0*/  CS2R R14, SRZ ;  /* 0x00000000000e7805 */ /* 0x000fe4000001ff00 */
[----:B------:R-:W-:Y:S02]  /*9ff0*/  ISETP.GE.AND P0, PT, R19, R0, PT ;  /* 0x000000001300720c */ /* 0x000fe40003f06270 */
[----:B------:R-:W-:-:S02]  /*a000*/  CS2R R24, SRZ ;  /* 0x0000000000187805 */ /* 0x000fc4000001ff00 */
[----:B------:R-:W-:Y:S02]  /*a010*/  CS2R R26, SRZ ;  /* 0x00000000001a7805 */ /* 0x000fe4000001ff00 */
[----:B------:R-:W-:Y:S02]  /*a020*/  CS2R R28, SRZ ;  /* 0x00000000001c7805 */ /* 0x000fe4000001ff00 */
[----:B------:R-:W-:Y:S02]  /*a030*/  CS2R R30, SRZ ;  /* 0x00000000001e7805 */ /* 0x000fe4000001ff00 */
[----:B------:R-:W-:Y:S02]  /*a040*/  CS2R R32, SRZ ;  /* 0x0000000000207805 */ /* 0x000fe4000001ff00 */
[----:B------:R-:W-:Y:S02]  /*a050*/  CS2R R34, SRZ ;  /* 0x0000000000227805 */ /* 0x000fe4000001ff00 */
[----:B---3--:R-:W-:Y:S01]  /*a060*/  LEA.HI R0, R56, R56, RZ, 0x1 ;  /* 0x0000003838007211 */ /* 0x008fe200078f08ff */
[----:B------:R-:W-:Y:S06]  /*a070*/  @P1 BRA `(.L_x_1481) ;  /* 0x0000000000801947 */ /* 0x000fec0003800000 */
[C---:B------:R-:W-:Y:S01]  /*a080*/  VIADD R3, R22.reuse, 0x10 ;  /* 0x0000001016037836 */ /* 0x040fe20000000000 */
[----:B------:R-:W-:Y:S01]  /*a090*/  ULDC UR4, c[0x0][0x3f4] ;  /* 0x0000fd0000047ab9 */ /* 0x000fe20000000800 */
[C---:B------:R-:W-:Y:S01]  /*a0a0*/  VIADD R4, R22.reuse, 0x20 ;  /* 0x0000002016047836 */ /* 0x040fe20000000000 */
[----:B------:R-:W-:Y:S02]  /*a0b0*/  ISETP.GE.AND P1, PT, R22, UR4, PT ;  /* 0x0000000416007c0c */ /* 0x000fe4000bf26270 */
[----:B------:R-:W-:Y:S02]  /*a0c0*/  CS2R R24, SRZ ;  /* 0x0000000000187805 */ /* 0x000fe4000001ff00 */
[----:B------:R-:W-:Y:S02]  /*a0d0*/  ISETP.GE.AND P2, PT, R3, UR4, PT ;  /* 0x0000000403007c0c */ /* 0x000fe4000bf46270 */
[----:B------:R-:W-:Y:S02]  /*a0e0*/  CS2R R26, SRZ ;  /* 0x00000000001a7805 */ /* 0x000fe4000001ff00 */
[----:B------:R-:W-:-:S02]  /*a0f0*/  ISETP.GE.AND P3, PT, R4, UR4, PT ;  /* 0x0000000404007c0c */ /* 0x000fc4000bf66270 */
[----:B------:R-:W-:Y:S02]  /*a100*/  CS2R R4, SRZ ;  /* 0x0000000000047805 */ /* 0x000fe4000001ff00 */
[----:B------:R-:W-:Y:S02]  /*a110*/  CS2R R6, SRZ ;  /* 0x0000000000067805 */ /* 0x000fe4000001ff00 */
[----:B------:R-:W-:Y:S01]  /*a120*/  CS2R R28, SRZ ;  /* 0x00000000001c7805 */ /* 0x000fe2000001ff00 */
[----:B------:R-:W-:-:S04]  /*a130*/  @!P1 IMAD.WIDE R12, R22, 0x2, R36 ;  /* 0x00000002160c9825 */ /* 0x000fc800078e0224 */
[----:B------:R-:W-:Y:S01]  /*a140*/  @!P2 IMAD.SHL.U32 R3, R49, 0x8, RZ ;  /* 0x000000083103a824 */ /* 0x000fe200078e00ff */
[----:B------:R0:W5:Y:S01]  /*a150*/  @!P1 LD.E.128 R24, desc[UR38][R12.64] ;  /* 0x000000260c189980 */ /* 0x000162000c101d00 */
[----:B------:R-:W-:Y:S01]  /*a160*/  @!P3 IMAD.SHL.U32 R53, R45, 0x8, RZ ;  /* 0x000000082d35b824 */ /* 0x000fe200078e00ff */
[----:B------:R-:W-:Y:S01]  /*a170*/  CS2R R30, SRZ ;  /* 0x00000000001e7805 */ /* 0x000fe2000001ff00 */
[--C-:B------:R-:W-:Y:S01]  /*a180*/  @!P2 IMAD.WIDE R40, R3, 0x2, R36.reuse ;  /* 0x000000020328a825 */ /* 0x100fe200078e0224 */
[----:B------:R-:W-:Y:S02]  /*a190*/  CS2R R8, SRZ ;  /* 0x0000000000087805 */ /* 0x000fe4000001ff00 */
[----:B------:R-:W-:Y:S02]  /*a1a0*/  CS2R R10, SRZ ;  /* 0x00000000000a7805 */ /* 0x000fe4000001ff00 */
[----:B------:R-:W-:Y:S01]  /*a1b0*/  CS2R R32, SRZ ;  /* 0x0000000000207805 */ /* 0x000fe2000001ff00 */
[----:B------:R-:W-:Y:S01]  /*a1c0*/  @!P3 IMAD.WIDE R42, R53, 0x2, R36 ;  /* 0x00000002352ab825 */ /* 0x000fe200078e0224 */
[----:B------:R-:W-:-:S02]  /*a1d0*/  CS2R R34, SRZ ;  /* 0x0000000000227805 */ /* 0x000fc4000001ff00 */
[----:B------:R-:W-:Y:S02]  /*a1e0*/  CS2R R14, SRZ ;  /* 0x00000000000e7805 */ /* 0x000fe4000001ff00 */
[----:B0-----:R-:W-:Y:S01]  /*a1f0*/  CS2R R12, SRZ ;  /* 0x00000000000c7805 */ /* 0x001fe2000001ff00 */
[--C-:B------:R-:W-:Y:S01]  /*a200*/  @!P2 IMAD.WIDE R36, R3, 0x2, R38.reuse ;  /* 0x000000020324a825 */ /* 0x100fe200078e0226 */
[----:B------:R0:W5:Y:S03]  /*a210*/  @!P2 LD.E.128 R28, desc[UR38][R40.64] ;  /* 0x00000026281ca980 */ /* 0x000166000c101d00 */
[--C-:B------:R-:W-:Y:S01]  /*a220*/  @!P3 IMAD.WIDE R52, R53, 0x2, R38.reuse ;  /* 0x000000023534b825 */ /* 0x100fe200078e0226 */
[----:B------:R0:W5:Y:S03]  /*a230*/  @!P2 LD.E.128 R8, desc[UR38][R36.64] ;  /* 0x000000262408a980 */ /* 0x000166000c101d00 */
[----:B------:R-:W-:Y:S01]  /*a240*/  @!P1 IMAD.WIDE R38, R22, 0x2, R38 ;  /* 0x0000000216269825 */ /* 0x000fe200078e0226 */
[----:B------:R0:W5:Y:S04]  /*a250*/  @!P3 LD.E.128 R32, desc[UR38][R42.64] ;  /* 0x000000262a20b980 */ /* 0x000168000c101d00 */
[----:B------:R0:W5:Y:S04]  /*a260*/  @!P1 LD.E.128 R4, desc[UR38][R38.64] ;  /* 0x0000002626049980 */ /* 0x000168000c101d00 */
[----:B------:R0:W5:Y:S02]  /*a270*/  @!P3 LD.E.128 R12, desc[UR38][R52.64] ;  /* 0x00000026340cb980 */ /* 0x000164000c101d00 */
.L_x_1481:
[----:B------:R-:W-:Y:S05]  /*a280*/  BSYNC B1 ;  /* 0x0000000000017941 */ /* 0x000fea0003800000 */
.L_x_1480:
[----:B------:R-:W-:Y:S01]  /*a290*/  LOP3.LUT R0, R0, 0xfffffffe, RZ, 0xc0, !PT ;  /* 0xfffffffe00007812 */ /* 0x000fe200078ec0ff */
[----:B0----5:R-:W-:Y:S01]  /*a2a0*/  IMAD.MOV.U32 R37, RZ, RZ, R6 ;  /* 0x000000ffff257224 */ /* 0x021fe200078e0006 */
[----:B------:R-:W-:Y:S01]  /*a2b0*/  BSSY B1, `(.L_x_1482) ;  /* 0x0000032000017945 */ /* 0x000fe20003800000 */
[----:B------:R-:W-:Y:S02]  /*a2c0*/  IMAD.MOV.U32 R36, RZ, RZ, R5 ;  /* 0x000000ffff247224 */ /* 0x000fe400078e0005 */
        /* <DEDUP_REMOVED lines=48> */
.L_x_1775:
[----:B------:R-:W-:Y:S05]  /*a5d0*/  BSYNC B1 ;  /* 0x0000000000017941 */ /* 0x000fea0003800000 */
.L_x_1482:
[----:B------:R-:W-:Y:S02]  /*a5e0*/  PRMT R56, R0, 0x7610, R56 ;  /* 0x0000761000387816 */ /* 0x000fe40000000038 */
[----:B------:R-:W-:Y:S01]  /*a5f0*/  PRMT R57, R36, 0x7610, R57 ;  /* 0x0000761024397816 */ /* 0x000fe20000000039 */
[----:B------:R-:W-:Y:S06]  /*a600*/  @P0 BRA `(.L_x_1468) ;  /* 0x0000001400600947 */ /* 0x000fec0003800000 */
[----:B------:R1:W5:Y:S01]  /*a610*/  LDL R82, [R1+0x14] ;  /* 0x0000140001527983 */ /* 0x0003620000100800 */
[----:B------:R-:W2:Y:S01]  /*a620*/  LDC R0, c[0x0][0x3f4] ;  /* 0x0000fd00ff007b82 */ /* 0x000ea20000000800 */
[C---:B0-----:R-:W-:Y:S01]  /*a630*/  VIADD R37, R22.reuse, 0x10 ;  /* 0x0000001016257836 */ /* 0x041fe20000000000 */
[----:B------:R-:W-:Y:S01]  /*a640*/  BSSY B1, `(.L_x_1484) ;  /* 0x0000076000017945 */ /* 0x000fe20003800000 */
[C---:B------:R-:W-:Y:S01]  /*a650*/  VIADD R39, R22.reuse, 0x20 ;  /* 0x0000002016277836 */ /* 0x040fe20000000000 */
[----:B------:R-:W-:Y:S02]  /*a660*/  SHF.R.U32.HI R84, RZ, 0x3, R157 ;  /* 0x00000003ff547819 */ /* 0x000fe4000001169d */
[-C--:B--2---:R-:W-:Y:S02]  /*a670*/  ISETP.GE.AND P0, PT, R22, R0.reuse, PT ;  /* 0x000000001600720c */ /* 0x084fe40003f06270 */
[-C--:B------:R-:W-:Y:S02]  /*a680*/  ISETP.GE.AND P1, PT, R37, R0.reuse, PT ;  /* 0x000000002500720c */ /* 0x080fe40003f26270 */
[----:B------:R-:W-:-:S09]  /*a690*/  ISETP.GE.AND P2, PT, R39, R0, PT ;  /* 0x000000002700720c */ /* 0x000fd20003f46270 */
[----:B-1----:R-:W-:Y:S05]  /*a6a0*/  @P0 BRA `(.L_x_1485) ;  /* 0x0000000400bc0947 */ /* 0x002fea0003800000 */
[----:B------:R-:W0:Y:S01]  /*a6b0*/  S2R R38, SR_TID.X ;  /* 0x0000000000267919 */ /* 0x000e220000002100 */
[----:B------:R-:W-:Y:S02]  /*a6c0*/  SHF.R.U64 R76, R4, 0x10, R5 ;  /* 0x00000010044c7819 */ /* 0x000fe40000001205 */
[----:B------:R-:W-:Y:S02]  /*a6d0*/  SHF.R.U64 R74, R24, 0x10, R25 ;  /* 0x00000010184a7819 */ /* 0x000fe40000001219 */
[----:B------:R-:W-:Y:S02]  /*a6e0*/  SHF.R.U64 R24, R26, 0x10, R27 ;  /* 0x000000101a187819 */ /* 0x000fe4000000121b */
[----:B------:R-:W-:Y:S02]  /*a6f0*/  SHF.R.U32.HI R75, RZ, 0x10, R25 ;  /* 0x00000010ff4b7819 */ /* 0x000fe40000011619 */
[----:B------:R-:W-:Y:S02]  /*a700*/  SHF.R.U32.HI R27, RZ, 0x10, R27 ;  /* 0x00000010ff1b7819 */ /* 0x000fe4000001161b */
[----:B------:R-:W-:-:S02]  /*a710*/  PRMT R76, R3, 0x5432, R76 ;  /* 0x00005432034c7816 */ /* 0x000fc4000000004c */
[----:B------:R-:W-:Y:S02]  /*a720*/  PRMT R74, R54, 0x5432, R74 ;  /* 0x00005432364a7816 */ /* 0x000fe4000000004a */
[----:B------:R-:W-:Y:S01]  /*a730*/  SHF.R.U32.HI R78, RZ, 0x10, R5 ;  /* 0x00000010ff4e7819 */ /* 0x000fe20000011605 */
[----:B------:R-:W-:Y:S01]  /*a740*/  IMAD.U32 R77, R76, 0x10000, RZ ;  /* 0x000100004c4d7824 */ /* 0x000fe200078e00ff */
[--C-:B------:R-:W-:Y:S02]  /*a750*/  SHF.R.U64 R26, R6, 0x10, R7.reuse ;  /* 0x00000010061a7819 */ /* 0x100fe40000001207 */
[----:B------:R-:W-:Y:S02]  /*a760*/  SHF.R.U32.HI R6, RZ, 0x10, R7 ;  /* 0x00000010ff067819 */ /* 0x000fe40000011607 */
[----:B------:R-:W-:Y:S02]  /*a770*/  PRMT R75, R68, 0x5410, R75 ;  /* 0x00005410444b7816 */ /* 0x000fe4000000004b */
[----:B------:R-:W-:-:S02]  /*a780*/  PRMT R5, R69, 0x5410, R27 ;  /* 0x0000541045057816 */ /* 0x000fc4000000001b */
[----:B------:R-:W-:Y:S02]  /*a790*/  PRMT R78, R51, 0x5432, R78 ;  /* 0x00005432334e7816 */ /* 0x000fe4000000004e */
[----:B------:R-:W-:Y:S02]  /*a7a0*/  PRMT R6, R53, 0x5432, R6 ;  /* 0x0000543235067816 */ /* 0x000fe40000000006 */
[----:B------:R-:W-:Y:S01]  /*a7b0*/  LOP3.LUT R76, R76, 0xffff0000, RZ, 0xc0, !PT ;  /* 0xffff00004c4c7812 */ /* 0x000fe200078ec0ff */
[----:B------:R-:W-:Y:S01]  /*a7c0*/  IMAD.U32 R79, R78, 0x10000, RZ ;  /* 0x000100004e4f7824 */ /* 0x000fe200078e00ff */
[----:B------:R-:W-:Y:S01]  /*a7d0*/  PRMT R24, R55, 0x5432, R24 ;  /* 0x0000543237187816 */ /* 0x000fe20000000018 */
[----:B0-----:R-:W-:Y:S01]  /*a7e0*/  VIADD R38, R38, 0xffffff80 ;  /* 0xffffff8026267836 */ /* 0x001fe20000000000 */
[----:B------:R-:W-:Y:S01]  /*a7f0*/  PRMT R26, R52, 0x5432, R26 ;  /* 0x00005432341a7816 */ /* 0x000fe2000000001a */
[----:B------:R-:W-:Y:S01]  /*a800*/  IMAD.U32 R80, R6, 0x10000, RZ ;  /* 0x0001000006507824 */ /* 0x000fe200078e00ff */
[----:B------:R-:W-:-:S02]  /*a810*/  LOP3.LUT R78, R78, 0xffff0000, RZ, 0xc0, !PT ;  /* 0xffff00004e4e7812 */ /* 0x000fc400078ec0ff */
[----:B------:R-:W-:-:S04]  /*a820*/  LEA.HI R36, R38, R38, RZ, 0x1 ;  /* 0x0000002626247211 */ /* 0x000fc800078f08ff */
[----:B------:R-:W-:-:S05]  /*a830*/  LOP3.LUT R36, R36, 0xfffffffe, RZ, 0xc0, !PT ;  /* 0xfffffffe24247812 */ /* 0x000fca00078ec0ff */
[----:B------:R-:W-:Y:S01]  /*a840*/  IMAD.IADD R37, R38, 0x1, -R36 ;  /* 0x0000000126257824 */ /* 0x000fe200078e0a24 */
[----:B------:R-:W-:-:S04]  /*a850*/  LOP3.LUT R38, R157, 0x18, R22, 0xf8, !PT ;  /* 0x000000189d267812 */ /* 0x000fc800078ef816 */
[----:B------:R-:W-:Y:S02]  /*a860*/  LEA.HI R36, R0, R37, RZ, 0x1d ;  /* 0x0000002500247211 */ /* 0x000fe400078fe8ff */
[----:B------:R-:W-:Y:S02]  /*a870*/  LOP3.LUT R38, R38, R84, RZ, 0x3c, !PT ;  /* 0x0000005426267212 */ /* 0x000fe400078e3cff */
[----:B------:R-:W-:-:S03]  /*a880*/  SHF.R.S32.HI R37, RZ, 0x1f, R36 ;  /* 0x0000001fff257819 */ /* 0x000fc60000011424 */
[----:B-----5:R-:W-:Y:S01]  /*a890*/  IMAD.IADD R38, R82, 0x1, R38 ;  /* 0x0000000152267824 */ /* 0x020fe200078e0226 */
[----:B------:R-:W-:Y:S01]  /*a8a0*/  LEA.HI R37, R37, R36, RZ, 0x2 ;  /* 0x0000002425257211 */ /* 0x000fe200078f10ff */
[----:B------:R-:W-:-:S03]  /*a8b0*/  IMAD.SHL.U32 R36, R36, 0x8, RZ ;  /* 0x0000000824247824 */ /* 0x000fc600078e00ff */
[----:B------:R-:W-:Y:S02]  /*a8c0*/  SHF.R.S32.HI R37, RZ, 0x2, R37 ;  /* 0x00000002ff257819 */ /* 0x000fe40000011425 */
[----:B------:R-:W-:Y:S02]  /*a8d0*/  LOP3.LUT R36, R157, 0x18, R36, 0xf8, !PT ;  /* 0x000000189d247812 */ /* 0x000fe400078ef824 */
[----:B------:R-:W-:Y:S01]  /*a8e0*/  LEA R58, R38, UR40, 0x1 ;  /* 0x00000028263a7c11 */ /* 0x000fe2000f8e08ff */
[----:B------:R-:W-:Y:S01]  /*a8f0*/  IMAD R37, R37, 0x1800, R82 ;  /* 0x0000180025257824 */ /* 0x000fe200078e0252 */
[----:B------:R-:W-:-:S05]  /*a900*/  LOP3.LUT R36, R36, R84, RZ, 0x3c, !PT ;  /* 0x0000005424247212 */ /* 0x000fca00078e3cff */
[----:B------:R-:W-:Y:S02]  /*a910*/  IMAD.IADD R59, R37, 0x1, R36 ;  /* 0x00000001253b7824 */ /* 0x000fe400078e0224 */
[----:B------:R-:W0:Y:S02]  /*a920*/  LDS.128 R36, [R58] ;  /* 0x000000003a247984 */ /* 0x000e240000000c00 */
        /* <DEDUP_REMOVED lines=8> */
[----:B------:R-:W-:Y:S01]  /*a9b0*/  IMAD.U32 R36, R74, 0x10000, RZ ;  /* 0x000100004a247824 */ /* 0x000fe200078e00ff */
[C---:B-1----:R-:W-:Y:S01]  /*a9c0*/  LOP3.LUT R39, R40.reuse, 0xffff0000, RZ, 0xc0, !PT ;  /* 0xffff000028277812 */ /* 0x042fe200078ec0ff */
[----:B------:R-:W-:Y:S01]  /*a9d0*/  IMAD.U32 R27, R40, 0x10000, RZ ;  /* 0x00010000281b7824 */ /* 0x000fe200078e00ff */
[C---:B------:R-:W-:Y:S01]  /*a9e0*/  LOP3.LUT R40, R41.reuse, 0xffff0000, RZ, 0xc0, !PT ;  /* 0xffff000029287812 */ /* 0x040fe200078ec0ff */
[----:B------:R-:W-:Y:S01]  /*a9f0*/  IMAD.U32 R72, R41, 0x10000, RZ ;  /* 0x0001000029487824 */ /* 0x000fe200078e00ff */
[C---:B------:R-:W-:Y:S01]  /*aa00*/  LOP3.LUT R25, R42.reuse, 0xffff0000, RZ, 0xc0, !PT ;  /* 0xffff00002a197812 */ /* 0x040fe200078ec0ff */
[----:B------:R-:W-:-:S02]  /*aa10*/  IMAD.U32 R41, R42, 0x10000, RZ ;  /* 0x000100002a297824 */ /* 0x000fc400078e00ff */
[-C--:B------:R-:W-:Y:S01]  /*aa20*/  FMUL.FTZ R81, R27, R77.reuse ;  /* 0x0000004d1b517220 */ /* 0x080fe20000410000 */
[C---:B------:R-:W-:Y:S01]  /*aa30*/  IMAD.U32 R73, R43.reuse, 0x10000, RZ ;  /* 0x000100002b497824 */ /* 0x040fe200078e00ff */
[----:B------:R-:W-:Y:S01]  /*aa40*/  LOP3.LUT R42, R43, 0xffff0000, RZ, 0xc0, !PT ;  /* 0xffff00002b2a7812 */ /* 0x000fe200078ec0ff */
[-C--:B------:R-:W-:Y:S01]  /*aa50*/  FMUL.FTZ R83, R27, R36.reuse ;  /* 0x000000241b537220 */ /* 0x080fe20000410000 */
[----:B------:R-:W-:Y:S02]  /*aa60*/  IMAD.U32 R43, R75, 0x10000, RZ ;  /* 0x000100004b2b7824 */ /* 0x000fe400078e00ff */
[C---:B------:R-:W-:Y:S01]  /*aa70*/  FFMA.FTZ R27, R68.reuse, R36, -R81 ;  /* 0x00000024441b7223 */ /* 0x040fe20000010851 */
[----:B------:R-:W-:Y:S02]  /*aa80*/  IMAD.U32 R70, R37, 0x10000, RZ ;  /* 0x0001000025467824 */ /* 0x000fe400078e00ff */
[----:B------:R-:W-:Y:S01]  /*aa90*/  FFMA.FTZ R36, R68, R77, R83 ;  /* 0x0000004d44247223 */ /* 0x000fe20000010053 */
[C---:B------:R-:W-:Y:S01]  /*aaa0*/  FMUL.FTZ R81, R72.reuse, R79 ;  /* 0x0000004f48517220 */ /* 0x040fe20000410000 */
[----:B------:R-:W-:Y:S01]  /*aab0*/  FMUL.FTZ R77, R72, R43 ;  /* 0x0000002b484d7220 */ /* 0x000fe20000410000 */
[----:B------:R-:W-:-:S02]  /*aac0*/  IMAD.U32 R68, R5, 0x10000, RZ ;  /* 0x0001000005447824 */ /* 0x000fc400078e00ff */
[C---:B------:R-:W-:Y:S01]  /*aad0*/  FMUL.FTZ R72, R73.reuse, R80 ;  /* 0x0000005049487220 */ /* 0x040fe20000410000 */
[----:B------:R-:W-:Y:S01]  /*aae0*/  FFMA.FTZ R81, R70, R43, -R81 ;  /* 0x0000002b46517223 */ /* 0x000fe20000010851 */
[----:B------:R-:W-:Y:S01]  /*aaf0*/  LOP3.LUT R74, R74, 0xffff0000, RZ, 0xc0, !PT ;  /* 0xffff00004a4a7812 */ /* 0x000fe200078ec0ff */
[-C--:B------:R-:W-:Y:S01]  /*ab00*/  FMUL.FTZ R73, R73, R68.reuse ;  /* 0x0000004449497220 */ /* 0x080fe20000410000 */
[----:B------:R-:W-:Y:S01]  /*ab10*/  FFMA.FTZ R43, R71, R68, -R72 ;  /* 0x00000044472b7223 */ /* 0x000fe20000010848 */
[----:B------:R-:W-:Y:S01]  /*ab20*/  FMUL.FTZ R68, R39, R76 ;  /* 0x0000004c27447220 */ /* 0x000fe20000410000 */
[----:B------:R-:W-:Y:S01]  /*ab30*/  LOP3.LUT R75, R75, 0xffff0000, RZ, 0xc0, !PT ;  /* 0xffff00004b4b7812 */ /* 0x000fe200078ec0ff */
[----:B------:R-:W-:Y:S01]  /*ab40*/  FMUL.FTZ R72, R39, R74 ;  /* 0x0000004a27487220 */ /* 0x000fe20000410000 */
[----:B------:R-:W-:Y:S01]  /*ab50*/  LOP3.LUT R37, R37, 0xffff0000, RZ, 0xc0, !PT ;  /* 0xffff000025257812 */ /* 0x000fe200078ec0ff */
[----:B------:R-:W-:Y:S01]  /*ab60*/  FFMA.FTZ R77, R70, R79, R77 ;  /* 0x0000004f464d7223 */ /* 0x000fe2000001004d */
[----:B------:R-:W-:Y:S01]  /*ab70*/  FFMA.FTZ R73, R71, R80, R73 ;  /* 0x0000005047497223 */ /* 0x000fe20000010049 */
[----:B------:R-:W-:Y:S01]  /*ab80*/  FFMA.FTZ R74, R69, R74, -R68 ;  /* 0x0000004a454a7223 */ /* 0x000fe20000010844 */
[----:B------:R-:W-:-:S02]  /*ab90*/  IMAD.U32 R70, R26, 0x10000, RZ ;  /* 0x000100001a467824 */ /* 0x000fc400078e00ff */
[----:B------:R-:W-:Y:S01]  /*aba0*/  FMUL.FTZ R80, R40, R78 ;  /* 0x0000004e28507220 */ /* 0x000fe20000410000 */
[----:B------:R-:W-:Y:S02]  /*abb0*/  IMAD.U32 R68, R24, 0x10000, RZ ;  /* 0x0001000018447824 */ /* 0x000fe400078e00ff */
[-C--:B------:R-:W-:Y:S01]  /*abc0*/  FMUL.FTZ R39, R40, R75.reuse ;  /* 0x0000004b28277220 */ /* 0x080fe20000410000 */
[----:B------:R-:W-:Y:S01]  /*abd0*/  FFMA.FTZ R69, R69, R76, R72 ;  /* 0x0000004c45457223 */ /* 0x000fe20000010048 */
[----:B------:R-:W-:Y:S01]  /*abe0*/  FMUL.FTZ R40, R41, R70 ;  /* 0x0000004629287220 */ /* 0x000fe20000410000 */
[C---:B------:R-:W-:Y:S01]  /*abf0*/  FFMA.FTZ R80, R37.reuse, R75, -R80 ;  /* 0x0000004b25507223 */ /* 0x040fe20000010850 */
[----:B------:R-:W-:Y:S01]  /*ac00*/  FFMA.FTZ R78, R37, R78, R39 ;  /* 0x0000004e254e7223 */ /* 0x000fe20000010027 */
        /* <DEDUP_REMOVED lines=8> */
[----:B------:R-:W-:-:S02]  /*ac90*/  FMUL.FTZ R41, R42, R37 ;  /* 0x000000252a297220 */ /* 0x000fc40000410000 */
[-C--:B------:R-:W-:Y:S01]  /*aca0*/  FMUL.FTZ R25, R25, R24.reuse ;  /* 0x0000001819197220 */ /* 0x080fe20000410000 */
[----:B------:R-:W-:Y:S01]  /*acb0*/  FFMA.FTZ R7, R4, R24, -R7 ;  /* 0x0000001804077223 */ /* 0x000fe20000010807 */
[-C--:B------:R-:W-:Y:S01]  /*acc0*/  FMUL.FTZ R6, R42, R5.reuse ;  /* 0x000000052a067220 */ /* 0x080fe20000410000 */
[----:B------:R-:W-:Y:S01]  /*acd0*/  FFMA.FTZ R42, R38, R5, -R41 ;  /* 0x00000005262a7223 */ /* 0x000fe20000010829 */
[----:B------:R-:W-:Y:S01]  /*ace0*/  FFMA.FTZ R39, R4, R26, R25 ;  /* 0x0000001a04277223 */ /* 0x000fe20000010019 */
[----:B------:R-:W-:Y:S01]  /*acf0*/  F2FP.BF16.F32.PACK_AB R4, R74, R27 ;  /* 0x0000001b4a04723e */ /* 0x000fe200000010ff */
[----:B------:R-:W-:Y:S01]  /*ad00*/  FFMA.FTZ R38, R38, R37, R6 ;  /* 0x0000002526267223 */ /* 0x000fe20000010006 */
[----:B------:R-:W-:Y:S02]  /*ad10*/  F2FP.BF16.F32.PACK_AB R6, R7, R40 ;  /* 0x000000280706723e */ /* 0x000fe400000010ff */
[----:B------:R-:W-:Y:S02]  /*ad20*/  F2FP.BF16.F32.PACK_AB R5, R80, R81 ;  /* 0x000000515005723e */ /* 0x000fe400000010ff */
[----:B------:R-:W-:-:S02]  /*ad30*/  F2FP.BF16.F32.PACK_AB R7, R42, R43 ;  /* 0x0000002b2a07723e */ /* 0x000fc400000010ff */
[----:B------:R-:W-:Y:S02]  /*ad40*/  F2FP.BF16.F32.PACK_AB R24, R69, R36 ;  /* 0x000000244518723e */ /* 0x000fe400000010ff */
[----:B------:R-:W-:Y:S01]  /*ad50*/  F2FP.BF16.F32.PACK_AB R25, R78, R77 ;  /* 0x0000004d4e19723e */ /* 0x000fe200000010ff */
[----:B------:R0:W-:Y:S01]  /*ad60*/  STS.128 [R58], R4 ;  /* 0x000000043a007388 */ /* 0x0001e20000000c00 */
[----:B------:R-:W-:Y:S02]  /*ad70*/  F2FP.BF16.F32.PACK_AB R26, R39, R72 ;  /* 0x00000048271a723e */ /* 0x000fe400000010ff */
[----:B------:R-:W-:-:S05]  /*ad80*/  F2FP.BF16.F32.PACK_AB R27, R38, R73 ;  /* 0x00000049261b723e */ /* 0x000fca00000010ff */
[----:B------:R0:W-:Y:S02]  /*ad90*/  STS.128 [R59+0xc400], R24 ;  /* 0x00c400183b007388 */ /* 0x0001e40000000c00 */
.L_x_1485:
[----:B------:R-:W-:Y:S05]  /*ada0*/  BSYNC B1 ;  /* 0x0000000000017941 */ /* 0x000fea0003800000 */
.L_x_1484:
[----:B------:R-:W-:Y:S04]  /*adb0*/  BSSY B1, `(.L_x_1486) ;  /* 0x000006f000017945 */ /* 0x000fe80003800000 */
[----:B------:R-:W-:Y:S05]  /*adc0*/  @P1 BRA `(.L_x_1487) ;  /* 0x0000000400b41947 */ /* 0x000fea0003800000 */
[----:B------:R-:W-:Y:S02]  /*add0*/  LEA.HI R49, R0, R49, RZ, 0x1d ;  /* 0x0000003100317211 */ /* 0x000fe400078fe8ff */
[----:B------:R-:W-:Y:S02]  /*ade0*/  LEA.HI R47, R47, R50, RZ, 0x5 ;  /* 0x000000322f2f7211 */ /* 0x000fe400078f28ff */
[----:B0-----:R-:W-:Y:S01]  /*adf0*/  SHF.R.S32.HI R6, RZ, 0x1f, R49 ;  /* 0x0000001fff067819 */ /* 0x001fe20000011431 */
[----:B------:R-:W-:Y:S01]  /*ae00*/  IMAD.SHL.U32 R4, R49, 0x8, RZ ;  /* 0x0000000831047824 */ /* 0x000fe200078e00ff */
[----:B------:R-:W-:Y:S02]  /*ae10*/  SHF.R.S32.HI R47, RZ, 0x5, R47 ;  /* 0x00000005ff2f7819 */ /* 0x000fe4000001142f */
[----:B------:R-:W-:Y:S02]  /*ae20*/  LEA.HI R6, R6, R49, RZ, 0x2 ;  /* 0x0000003106067211 */ /* 0x000fe400078f10ff */
[----:B------:R-:W-:Y:S01]  /*ae30*/  LOP3.LUT R4, R157, 0x18, R4, 0xf8, !PT ;  /* 0x000000189d047812 */ /* 0x000fe200078ef804 */
[----:B-----5:R-:W-:Y:S01]  /*ae40*/  IMAD R47, R47, 0x1800, R82 ;  /* 0x000018002f2f7824 */ /* 0x020fe200078e0252 */
[----:B------:R-:W-:-:S02]  /*ae50*/  SHF.R.S32.HI R6, RZ, 0x2, R6 ;  /* 0x00000002ff067819 */ /* 0x000fc40000011406 */
[----:B------:R-:W-:Y:S02]  /*ae60*/  LOP3.LUT R48, R157, 0x18, R48, 0xf8, !PT ;  /* 0x000000189d307812 */ /* 0x000fe400078ef830 */
[-C--:B------:R-:W-:Y:S01]  /*ae70*/  LOP3.LUT R5, R4, R84.reuse, RZ, 0x3c, !PT ;  /* 0x0000005404057212 */ /* 0x080fe200078e3cff */
[----:B------:R-:W-:Y:S01]  /*ae80*/  IMAD R6, R6, 0x1800, R82 ;  /* 0x0000180006067824 */ /* 0x000fe200078e0252 */
[----:B------:R-:W-:Y:S02]  /*ae90*/  LOP3.LUT R48, R48, R84, RZ, 0x3c, !PT ;  /* 0x0000005430307212 */ /* 0x000fe400078e3cff */
[----:B------:R-:W-:Y:S01]  /*aea0*/  SHF.R.U64 R41, R28, 0x10, R29 ;  /* 0x000000101c297819 */ /* 0x000fe2000000121d */
[----:B------:R-:W-:Y:S01]  /*aeb0*/  IMAD.IADD R37, R6, 0x1, R5 ;  /* 0x0000000106257824 */ /* 0x000fe200078e0205 */
[----:B------:R-:W-:Y:S01]  /*aec0*/  SHF.R.U32.HI R28, RZ, 0x10, R29 ;  /* 0x00000010ff1c7819 */ /* 0x000fe2000001161d */
[----:B------:R-:W-:Y:S01]  /*aed0*/  IMAD.IADD R36, R47, 0x1, R48 ;  /* 0x000000012f247824 */ /* 0x000fe200078e0230 */
[--C-:B------:R-:W-:Y:S01]  /*aee0*/  SHF.R.U64 R29, R8, 0x10, R9.reuse ;  /* 0x00000010081d7819 */ /* 0x100fe20000001209 */
[----:B------:R-:W-:Y:S01]  /*aef0*/  IMAD R37, R37, 0x2, R2 ;  /* 0x0000000225257824 */ /* 0x000fe200078e0202 */
[----:B------:R-:W-:-:S02]  /*af00*/  SHF.R.U32.HI R8, RZ, 0x10, R9 ;  /* 0x00000010ff087819 */ /* 0x000fc40000011609 */
[----:B------:R-:W-:Y:S02]  /*af10*/  LEA R36, R36, UR40, 0x1 ;  /* 0x0000002824247c11 */ /* 0x000fe4000f8e08ff */
[----:B------:R-:W0:Y:S01]  /*af20*/  LDS.128 R24, [R37+0xc400] ;  /* 0x00c4000025187984 */ /* 0x000e220000000c00 */
[----:B------:R-:W-:Y:S02]  /*af30*/  SHF.R.U64 R39, R30, 0x10, R31 ;  /* 0x000000101e277819 */ /* 0x000fe4000000121f */
[----:B------:R-:W-:Y:S01]  /*af40*/  PRMT R64, R64, 0x5410, R41 ;  /* 0x0000541040407816 */ /* 0x000fe20000000029 */
[----:B------:R-:W1:Y:S01]  /*af50*/  LDS.128 R4, [R36] ;  /* 0x0000000024047984 */ /* 0x000e620000000c00 */
[----:B------:R-:W-:Y:S02]  /*af60*/  PRMT R60, R60, 0x5410, R29 ;  /* 0x000054103c3c7816 */ /* 0x000fe4000000001d */
[--C-:B------:R-:W-:Y:S02]  /*af70*/  SHF.R.U64 R9, R10, 0x10, R11.reuse ;  /* 0x000000100a097819 */ /* 0x100fe4000000120b */
[----:B------:R-:W-:Y:S01]  /*af80*/  PRMT R61, R61, 0x5410, R8 ;  /* 0x000054103d3d7816 */ /* 0x000fe20000000008 */
[----:B------:R-:W-:Y:S01]  /*af90*/  IMAD.U32 R41, R60, 0x10000, RZ ;  /* 0x000100003c297824 */ /* 0x000fe200078e00ff */
[----:B------:R-:W-:-:S02]  /*afa0*/  SHF.R.U32.HI R10, RZ, 0x10, R11 ;  /* 0x00000010ff0a7819 */ /* 0x000fc4000001160b */
[----:B------:R-:W-:Y:S01]  /*afb0*/  PRMT R65, R65, 0x5410, R28 ;  /* 0x0000541041417816 */ /* 0x000fe2000000001c */
[----:B------:R-:W-:Y:S01]  /*afc0*/  IMAD.U32 R38, R61, 0x10000, RZ ;  /* 0x000100003d267824 */ /* 0x000fe200078e00ff */
[----:B------:R-:W-:Y:S01]  /*afd0*/  PRMT R66, R66, 0x5410, R39 ;  /* 0x0000541042427816 */ /* 0x000fe20000000027 */
[----:B------:R-:W-:Y:S01]  /*afe0*/  IMAD.U32 R39, R64, 0x10000, RZ ;  /* 0x0001000040277824 */ /* 0x000fe200078e00ff */
[----:B------:R-:W-:Y:S02]  /*aff0*/  SHF.R.U32.HI R30, RZ, 0x10, R31 ;  /* 0x00000010ff1e7819 */ /* 0x000fe4000001161f */
[----:B------:R-:W-:Y:S02]  /*b000*/  PRMT R63, R63, 0x5410, R10 ;  /* 0x000054103f3f7816 */ /* 0x000fe4000000000a */
[----:B------:R-:W-:Y:S02]  /*b010*/  PRMT R67, R67, 0x5410, R30 ;  /* 0x0000541043437816 */ /* 0x000fe4000000001e */
[----:B------:R-:W-:Y:S01]  /*b020*/  PRMT R62, R62, 0x5410, R9 ;  /* 0x000054103e3e7816 */ /* 0x000fe20000000009 */
[----:B------:R-:W-:-:S02]  /*b030*/  IMAD.U32 R40, R63, 0x10000, RZ ;  /* 0x000100003f287824 */ /* 0x000fc400078e00ff */
[C---:B0-----:R-:W-:Y:S01]  /*b040*/  IMAD.U32 R28, R24.reuse, 0x10000, RZ ;  /* 0x00010000181c7824 */ /* 0x041fe200078e00ff */
[----:B------:R-:W-:Y:S01]  /*b050*/  LOP3.LUT R24, R24, 0xffff0000, RZ, 0xc0, !PT ;  /* 0xffff000018187812 */ /* 0x000fe200078ec0ff */
[C---:B------:R-:W-:Y:S01]  /*b060*/  IMAD.U32 R29, R25.reuse, 0x10000, RZ ;  /* 0x00010000191d7824 */ /* 0x040fe200078e00ff */
[----:B------:R-:W-:Y:S01]  /*b070*/  LOP3.LUT R25, R25, 0xffff0000, RZ, 0xc0, !PT ;  /* 0xffff000019197812 */ /* 0x000fe200078ec0ff */
[----:B-1----:R-:W-:Y:S02]  /*b080*/  IMAD.U32 R8, R4, 0x10000, RZ ;  /* 0x0001000004087824 */ /* 0x002fe400078e00ff */
[C---:B------:R-:W-:Y:S01]  /*b090*/  FMUL.FTZ R43, R28.reuse, R41 ;  /* 0x000000291c2b7220 */ /* 0x040fe20000410000 */
[----:B------:R-:W-:Y:S01]  /*b0a0*/  FMUL.FTZ R47, R28, R39 ;  /* 0x000000271c2f7220 */ /* 0x000fe20000410000 */
[----:B------:R-:W-:Y:S02]  /*b0b0*/  IMAD.U32 R9, R5, 0x10000, RZ ;  /* 0x0001000005097824 */ /* 0x000fe400078e00ff */
[----:B------:R-:W-:Y:S01]  /*b0c0*/  FMUL.FTZ R42, R29, R38 ;  /* 0x000000261d2a7220 */ /* 0x000fe20000410000 */
[----:B------:R-:W-:-:S02]  /*b0d0*/  IMAD.U32 R28, R65, 0x10000, RZ ;  /* 0x00010000411c7824 */ /* 0x000fc400078e00ff */
[C---:B------:R-:W-:Y:S01]  /*b0e0*/  FFMA.FTZ R43, R8.reuse, R39, -R43 ;  /* 0x00000027082b7223 */ /* 0x040fe2000001082b */
[----:B------:R-:W-:Y:S02]  /*b0f0*/  IMAD.U32 R31, R27, 0x10000, RZ ;  /* 0x000100001b1f7824 */ /* 0x000fe400078e00ff */
[----:B------:R-:W-:Y:S01]  /*b100*/  FFMA.FTZ R47, R8, R41, R47 ;  /* 0x00000029082f7223 */ /* 0x000fe2000001002f */
[----:B------:R-:W-:Y:S02]  /*b110*/  IMAD.U32 R8, R67, 0x10000, RZ ;  /* 0x0001000043087824 */ /* 0x000fe400078e00ff */
[-C--:B------:R-:W-:Y:S01]  /*b120*/  FMUL.FTZ R48, R29, R28.reuse ;  /* 0x0000001c1d307220 */ /* 0x080fe20000410000 */
[----:B------:R-:W-:Y:S01]  /*b130*/  FFMA.FTZ R42, R9, R28, -R42 ;  /* 0x0000001c092a7223 */ /* 0x000fe2000001082a */
[----:B------:R-:W-:Y:S01]  /*b140*/  FMUL.FTZ R28, R31, R40 ;  /* 0x000000281f1c7220 */ /* 0x000fe20000410000 */
[----:B------:R-:W-:Y:S01]  /*b150*/  IMAD.U32 R11, R7, 0x10000, RZ ;  /* 0x00010000070b7824 */ /* 0x000fe200078e00ff */
[----:B------:R-:W-:Y:S01]  /*b160*/  LOP3.LUT R29, R60, 0xffff0000, RZ, 0xc0, !PT ;  /* 0xffff00003c1d7812 */ /* 0x000fe200078ec0ff */
[----:B------:R-:W-:Y:S01]  /*b170*/  FMUL.FTZ R31, R31, R8 ;  /* 0x000000081f1f7220 */ /* 0x000fe20000410000 */
[----:B------:R-:W-:Y:S01]  /*b180*/  FFMA.FTZ R48, R9, R38, R48 ;  /* 0x0000002609307223 */ /* 0x000fe20000010030 */
[----:B------:R-:W-:Y:S01]  /*b190*/  LOP3.LUT R9, R64, 0xffff0000, RZ, 0xc0, !PT ;  /* 0xffff000040097812 */ /* 0x000fe200078ec0ff */
[C---:B------:R-:W-:Y:S01]  /*b1a0*/  FFMA.FTZ R41, R11.reuse, R8, -R28 ;  /* 0x000000080b297223 */ /* 0x040fe2000001081c */
[----:B------:R-:W-:Y:S01]  /*b1b0*/  LOP3.LUT R4, R4, 0xffff0000, RZ, 0xc0, !PT ;  /* 0xffff000004047812 */ /* 0x000fe200078ec0ff */
[----:B------:R-:W-:Y:S01]  /*b1c0*/  FFMA.FTZ R49, R11, R40, R31 ;  /* 0x000000280b317223 */ /* 0x000fe2000001001f */
[C---:B------:R-:W-:Y:S01]  /*b1d0*/  FMUL.FTZ R11, R24.reuse, R29 ;  /* 0x0000001d180b7220 */ /* 0x040fe20000410000 */
[-C--:B------:R-:W-:Y:S01]  /*b1e0*/  FMUL.FTZ R31, R24, R9.reuse ;  /* 0x00000009181f7220 */ /* 0x080fe20000410000 */
[----:B------:R-:W-:Y:S01]  /*b1f0*/  IMAD.U32 R30, R26, 0x10000, RZ ;  /* 0x000100001a1e7824 */ /* 0x000fe200078e00ff */
[----:B------:R-:W-:Y:S01]  /*b200*/  LOP3.LUT R8, R65, 0xffff0000, RZ, 0xc0, !PT ;  /* 0xffff000041087812 */ /* 0x000fe200078ec0ff */
[----:B------:R-:W-:Y:S01]  /*b210*/  FFMA.FTZ R24, R4, R9, -R11 ;  /* 0x0000000904187223 */ /* 0x000fe2000001080b */
[----:B------:R-:W-:Y:S01]  /*b220*/  LOP3.LUT R28, R61, 0xffff0000, RZ, 0xc0, !PT ;  /* 0xffff00003d1c7812 */ /* 0x000fe200078ec0ff */
[----:B------:R-:W-:-:S02]  /*b230*/  IMAD.U32 R11, R62, 0x10000, RZ ;  /* 0x000100003e0b7824 */ /* 0x000fc400078e00ff */
[----:B------:R-:W-:Y:S01]  /*b240*/  FFMA.FTZ R38, R4, R29, R31 ;  /* 0x0000001d04267223 */ /* 0x000fe2000001001f */
[----:B------:R-:W-:Y:S01]  /*b250*/  LOP3.LUT R5, R5, 0xffff0000, RZ, 0xc0, !PT ;  /* 0xffff000005057812 */ /* 0x000fe200078ec0ff */
[----:B------:R-:W-:Y:S02]  /*b260*/  IMAD.U32 R10, R6, 0x10000, RZ ;  /* 0x00010000060a7824 */ /* 0x000fe400078e00ff */
[----:B------:R-:W-:Y:S01]  /*b270*/  FMUL.FTZ R29, R30, R11 ;  /* 0x0000000b1e1d7220 */ /* 0x000fe20000410000 */
[----:B------:R-:W-:Y:S02]  /*b280*/  IMAD.U32 R9, R66, 0x10000, RZ ;  /* 0x0001000042097824 */ /* 0x000fe400078e00ff */
[C---:B------:R-:W-:Y:S01]  /*b290*/  FMUL.FTZ R40, R25.reuse, R28 ;  /* 0x0000001c19287220 */ /* 0x040fe20000410000 */
[-C--:B------:R-:W-:Y:S01]  /*b2a0*/  FMUL.FTZ R39, R25, R8.reuse ;  /* 0x0000000819277220 */ /* 0x080fe20000410000 */
[----:B------:R-:W-:Y:S01]  /*b2b0*/  LOP3.LUT R26, R26, 0xffff0000, RZ, 0xc0, !PT ;  /* 0xffff00001a1a7812 */ /* 0x000fe200078ec0ff */
[-C--:B------:R-:W-:Y:S01]  /*b2c0*/  FMUL.FTZ R31, R30, R9.reuse ;  /* 0x000000091e1f7220 */ /* 0x080fe20000410000 */
[----:B------:R-:W-:Y:S01]  /*b2d0*/  FFMA.FTZ R29, R10, R9, -R29 ;  /* 0x000000090a1d7223 */ /* 0x000fe2000001081d */
[C---:B------:R-:W-:Y:S01]  /*b2e0*/  FFMA.FTZ R25, R5.reuse, R8, -R40 ;  /* 0x0000000805197223 */ /* 0x040fe20000010828 */
[----:B------:R-:W-:Y:S01]  /*b2f0*/  FFMA.FTZ R39, R5, R28, R39 ;  /* 0x0000001c05277223 */ /* 0x000fe20000010027 */
[----:B------:R-:W-:Y:S01]  /*b300*/  LOP3.LUT R9, R62, 0xffff0000, RZ, 0xc0, !PT ;  /* 0xffff00003e097812 */ /* 0x000fe200078ec0ff */
[----:B------:R-:W-:Y:S01]  /*b310*/  FFMA.FTZ R10, R10, R11, R31 ;  /* 0x0000000b0a0a7223 */ /* 0x000fe2000001001f */
[----:B------:R-:W-:-:S02]  /*b320*/  LOP3.LUT R27, R27, 0xffff0000, RZ, 0xc0, !PT ;  /* 0xffff00001b1b7812 */ /* 0x000fc400078ec0ff */
[----:B------:R-:W-:Y:S01]  /*b330*/  LOP3.LUT R5, R66, 0xffff0000, RZ, 0xc0, !PT ;  /* 0xffff000042057812 */ /* 0x000fe200078ec0ff */
[C---:B------:R-:W-:Y:S01]  /*b340*/  FMUL.FTZ R11, R26.reuse, R9 ;  /* 0x000000091a0b7220 */ /* 0x040fe20000410000 */
[----:B------:R-:W-:Y:S02]  /*b350*/  LOP3.LUT R8, R63, 0xffff0000, RZ, 0xc0, !PT ;  /* 0xffff00003f087812 */ /* 0x000fe400078ec0ff */
[----:B------:R-:W-:Y:S01]  /*b360*/  LOP3.LUT R4, R67, 0xffff0000, RZ, 0xc0, !PT ;  /* 0xffff000043047812 */ /* 0x000fe200078ec0ff */
[-C--:B------:R-:W-:Y:S01]  /*b370*/  FMUL.FTZ R28, R26, R5.reuse ;  /* 0x000000051a1c7220 */ /* 0x080fe20000410000 */
[----:B------:R-:W-:Y:S01]  /*b380*/  LOP3.LUT R6, R6, 0xffff0000, RZ, 0xc0, !PT ;  /* 0xffff000006067812 */ /* 0x000fe200078ec0ff */
[----:B------:R-:W-:Y:S01]  /*b390*/  FMUL.FTZ R30, R27, R8 ;  /* 0x000000081b1e7220 */ /* 0x000fe20000410000 */
[----:B------:R-:W-:Y:S01]  /*b3a0*/  LOP3.LUT R7, R7, 0xffff0000, RZ, 0xc0, !PT ;  /* 0xffff000007077812 */ /* 0x000fe200078ec0ff */
[-C--:B------:R-:W-:Y:S02]  /*b3b0*/  FMUL.FTZ R27, R27, R4.reuse ;  /* 0x000000041b1b7220 */ /* 0x080fe40000410000 */
[C---:B------:R-:W-:Y:S01]  /*b3c0*/  FFMA.FTZ R26, R6.reuse, R5, -R11 ;  /* 0x00000005061a7223 */ /* 0x040fe2000001080b */
[----:B------:R-:W-:Y:S01]  /*b3d0*/  FFMA.FTZ R11, R6, R9, R28 ;  /* 0x00000009060b7223 */ /* 0x000fe2000001001c */
[C---:B------:R-:W-:Y:S01]  /*b3e0*/  FFMA.FTZ R30, R7.reuse, R4, -R30 ;  /* 0x00000004071e7223 */ /* 0x040fe2000001081e */
[----:B------:R-:W-:Y:S01]  /*b3f0*/  FFMA.FTZ R28, R7, R8, R27 ;  /* 0x00000008071c7223 */ /* 0x000fe2000001001b */
[----:B------:R-:W-:-:S02]  /*b400*/  F2FP.BF16.F32.PACK_AB R4, R24, R43 ;  /* 0x0000002b1804723e */ /* 0x000fc400000010ff */
[----:B------:R-:W-:Y:S02]  /*b410*/  F2FP.BF16.F32.PACK_AB R5, R25, R42 ;  /* 0x0000002a1905723e */ /* 0x000fe400000010ff */
[----:B------:R-:W-:Y:S02]  /*b420*/  F2FP.BF16.F32.PACK_AB R6, R26, R29 ;  /* 0x0000001d1a06723e */ /* 0x000fe400000010ff */
[----:B------:R-:W-:Y:S02]  /*b430*/  F2FP.BF16.F32.PACK_AB R10, R11, R10 ;  /* 0x0000000a0b0a723e */ /* 0x000fe400000010ff */
[----:B------:R-:W-:Y:S02]  /*b440*/  F2FP.BF16.F32.PACK_AB R7, R30, R41 ;  /* 0x000000291e07723e */ /* 0x000fe400000010ff */
[----:B------:R-:W-:Y:S02]  /*b450*/  F2FP.BF16.F32.PACK_AB R8, R38, R47 ;  /* 0x0000002f2608723e */ /* 0x000fe400000010ff */
[----:B------:R-:W-:Y:S01]  /*b460*/  F2FP.BF16.F32.PACK_AB R9, R39, R48 ;  /* 0x000000302709723e */ /* 0x000fe200000010ff */
[----:B------:R1:W-:Y:S01]  /*b470*/  STS.128 [R36], R4 ;  /* 0x0000000424007388 */ /* 0x0003e20000000c00 */
[----:B------:R-:W-:-:S05]  /*b480*/  F2FP.BF16.F32.PACK_AB R11, R28, R49 ;  /* 0x000000311c0b723e */ /* 0x000fca00000010ff */
[----:B------:R1:W-:Y:S02]  /*b490*/  STS.128 [R37+0xc400], R8 ;  /* 0x00c4000825007388 */ /* 0x0003e40000000c00 */
.L_x_1487:
[----:B------:R-:W-:Y:S05]  /*b4a0*/  BSYNC B1 ;  /* 0x0000000000017941 */ /* 0x000fea0003800000 */
.L_x_1486:
[----:B------:R-:W-:Y:S05]  /*b4b0*/  @P2 BRA `(.L_x_1468) ;  /* 0x0000000400b42947 */ /* 0x000fea0003800000 */
[----:B------:R-:W-:Y:S02]  /*b4c0*/  LEA.HI R0, R0, R45, RZ, 0x1d ;  /* 0x0000002d00007211 */ /* 0x000fe400078fe8ff */
[----:B------:R-:W-:Y:S02]  /*b4d0*/  LEA.HI R20, R21, R20, RZ, 0x5 ;  /* 0x0000001415147211 */ /* 0x000fe400078f28ff */
[----:B01----:R-:W-:Y:S01]  /*b4e0*/  SHF.R.S32.HI R5, RZ, 0x1f, R0 ;  /* 0x0000001fff057819 */ /* 0x003fe20000011400 */
        /* <DEDUP_REMOVED lines=12> */
[----:B------:R-:W-:Y:S01]  /*b5b0*/  SHF.R.U64 R25, R32, 0x10, R33 ;  /* 0x0000001020197819 */ /* 0x000fe20000001221 */
[----:B------:R-:W-:Y:S01]  /*b5c0*/  IMAD.IADD R0, R20, 0x1, R7 ;  /* 0x0000000114007824 */ /* 0x000fe200078e0207 */
[----:B------:R-:W-:Y:S01]  /*b5d0*/  SHF.R.U32.HI R12, RZ, 0x10, R13 ;  /* 0x00000010ff0c7819 */ /* 0x000fe2000001160d */
[----:B------:R-:W-:Y:S01]  /*b5e0*/  IMAD R20, R9, 0x2, R2 ;  /* 0x0000000209147824 */ /* 0x000fe200078e0202 */
[----:B------:R-:W-:-:S02]  /*b5f0*/  PRMT R27, R3, 0x5410, R24 ;  /* 0x00005410031b7816 */ /* 0x000fc40000000018 */
[----:B------:R-:W-:Y:S02]  /*b600*/  LEA R0, R0, UR40, 0x1 ;  /* 0x0000002800007c11 */ /* 0x000fe4000f8e08ff */
[----:B------:R-:W0:Y:S01]  /*b610*/  LDS.128 R8, [R20+0xc400] ;  /* 0x00c4000014087984 */ /* 0x000e220000000c00 */
[----:B------:R-:W-:Y:S01]  /*b620*/  SHF.R.U64 R13, R14, 0x10, R15 ;  /* 0x000000100e0d7819 */ /* 0x000fe2000000120f */
[----:B------:R-:W-:Y:S01]  /*b630*/  IMAD.U32 R28, R27, 0x10000, RZ ;  /* 0x000100001b1c7824 */ /* 0x000fe200078e00ff */
[----:B------:R-:W-:Y:S01]  /*b640*/  PRMT R54, R54, 0x5410, R25 ;  /* 0x0000541036367816 */ /* 0x000fe20000000019 */
[----:B------:R-:W1:Y:S01]  /*b650*/  LDS.128 R4, [R0] ;  /* 0x0000000000047984 */ /* 0x000e620000000c00 */
[----:B------:R-:W-:Y:S02]  /*b660*/  SHF.R.U32.HI R32, RZ, 0x10, R33 ;  /* 0x00000010ff207819 */ /* 0x000fe40000011621 */
[----:B------:R-:W-:Y:S01]  /*b670*/  SHF.R.U64 R21, R34, 0x10, R35 ;  /* 0x0000001022157819 */ /* 0x000fe20000001223 */
[----:B------:R-:W-:Y:S01]  /*b680*/  IMAD.U32 R26, R54, 0x10000, RZ ;  /* 0x00010000361a7824 */ /* 0x000fe200078e00ff */
[----:B------:R-:W-:-:S02]  /*b690*/  SHF.R.U32.HI R14, RZ, 0x10, R15 ;  /* 0x00000010ff0e7819 */ /* 0x000fc4000001160f */
[----:B------:R-:W-:Y:S02]  /*b6a0*/  PRMT R51, R51, 0x5410, R12 ;  /* 0x0000541033337816 */ /* 0x000fe4000000000c */
[----:B------:R-:W-:Y:S02]  /*b6b0*/  SHF.R.U32.HI R34, RZ, 0x10, R35 ;  /* 0x00000010ff227819 */ /* 0x000fe40000011623 */
[----:B------:R-:W-:Y:S01]  /*b6c0*/  PRMT R55, R55, 0x5410, R32 ;  /* 0x0000541037377816 */ /* 0x000fe20000000020 */
[----:B------:R-:W-:Y:S01]  /*b6d0*/  IMAD.U32 R29, R51, 0x10000, RZ ;  /* 0x00010000331d7824 */ /* 0x000fe200078e00ff */
[----:B------:R-:W-:Y:S02]  /*b6e0*/  PRMT R56, R56, 0x5410, R21 ;  /* 0x0000541038387816 */ /* 0x000fe40000000015 */
[----:B------:R-:W-:Y:S02]  /*b6f0*/  PRMT R53, R53, 0x5410, R14 ;  /* 0x0000541035357816 */ /* 0x000fe4000000000e */
[----:B------:R-:W-:-:S02]  /*b700*/  PRMT R57, R57, 0x5410, R34 ;  /* 0x0000541039397816 */ /* 0x000fc40000000022 */
[----:B------:R-:W-:Y:S02]  /*b710*/  LOP3.LUT R27, R27, 0xffff0000, RZ, 0xc0, !PT ;  /* 0xffff00001b1b7812 */ /* 0x000fe400078ec0ff */
[----:B------:R-:W-:Y:S01]  /*b720*/  PRMT R52, R52, 0x5410, R13 ;  /* 0x0000541034347816 */ /* 0x000fe2000000000d */
[C---:B0-----:R-:W-:Y:S01]  /*b730*/  IMAD.U32 R15, R8.reuse, 0x10000, RZ ;  /* 0x00010000080f7824 */ /* 0x041fe200078e00ff */
[----:B------:R-:W-:Y:S01]  /*b740*/  LOP3.LUT R8, R8, 0xffff0000, RZ, 0xc0, !PT ;  /* 0xffff000008087812 */ /* 0x000fe200078ec0ff */
[C---:B------:R-:W-:Y:S01]  /*b750*/  IMAD.U32 R21, R9.reuse, 0x10000, RZ ;  /* 0x0001000009157824 */ /* 0x040fe200078e00ff */
[----:B------:R-:W-:Y:S01]  /*b760*/  LOP3.LUT R9, R9, 0xffff0000, RZ, 0xc0, !PT ;  /* 0xffff000009097812 */ /* 0x000fe200078ec0ff */
[----:B-1----:R-:W-:Y:S02]  /*b770*/  IMAD.U32 R3, R4, 0x10000, RZ ;  /* 0x0001000004037824 */ /* 0x002fe400078e00ff */
[C---:B------:R-:W-:Y:S01]  /*b780*/  FMUL.FTZ R30, R15.reuse, R28 ;  /* 0x0000001c0f1e7220 */ /* 0x040fe20000410000 */
[----:B------:R-:W-:Y:S01]  /*b790*/  FMUL.FTZ R32, R15, R26 ;  /* 0x0000001a0f207220 */ /* 0x000fe20000410000 */
[----:B------:R-:W-:-:S02]  /*b7a0*/  IMAD.U32 R12, R5, 0x10000, RZ ;  /* 0x00010000050c7824 */ /* 0x000fc400078e00ff */
[----:B------:R-:W-:Y:S01]  /*b7b0*/  FMUL.FTZ R31, R21, R29 ;  /* 0x0000001d151f7220 */ /* 0x000fe20000410000 */
[----:B------:R-:W-:Y:S01]  /*b7c0*/  FFMA.FTZ R30, R3, R26, -R30 ;  /* 0x0000001a031e7223 */ /* 0x000fe2000001081e */
[----:B------:R-:W-:Y:S02]  /*b7d0*/  IMAD.U32 R15, R55, 0x10000, RZ ;  /* 0x00010000370f7824 */ /* 0x000fe400078e00ff */
[----:B------:R-:W-:Y:S01]  /*b7e0*/  FFMA.FTZ R32, R3, R28, R32 ;  /* 0x0000001c03207223 */ /* 0x000fe20000010020 */
[----:B------:R-:W-:Y:S01]  /*b7f0*/  IMAD.U32 R25, R11, 0x10000, RZ ;  /* 0x000100000b197824 */ /* 0x000fe200078e00ff */
[----:B------:R-:W-:Y:S01]  /*b800*/  LOP3.LUT R4, R4, 0xffff0000, RZ, 0xc0, !PT ;  /* 0xffff000004047812 */ /* 0x000fe200078ec0ff */
[----:B------:R-:W-:Y:S02]  /*b810*/  IMAD.U32 R26, R53, 0x10000, RZ ;  /* 0x00010000351a7824 */ /* 0x000fe400078e00ff */
[----:B------:R-:W-:Y:S01]  /*b820*/  FMUL.FTZ R21, R21, R15 ;  /* 0x0000000f15157220 */ /* 0x000fe20000410000 */
[----:B------:R-:W-:-:S02]  /*b830*/  IMAD.U32 R3, R57, 0x10000, RZ ;  /* 0x0001000039037824 */ /* 0x000fc400078e00ff */
[C---:B------:R-:W-:Y:S01]  /*b840*/  FFMA.FTZ R31, R12.reuse, R15, -R31 ;  /* 0x0000000f0c1f7223 */ /* 0x040fe2000001081f */
[----:B------:R-:W-:Y:S02]  /*b850*/  IMAD.U32 R14, R7, 0x10000, RZ ;  /* 0x00010000070e7824 */ /* 0x000fe400078e00ff */
[CC--:B------:R-:W-:Y:S01]  /*b860*/  FMUL.FTZ R15, R25.reuse, R26.reuse ;  /* 0x0000001a190f7220 */ /* 0x0c0fe20000410000 */
        /* <DEDUP_REMOVED lines=10> */
[----:B------:R-:W-:Y:S01]  /*b910*/  IMAD.U32 R8, R52, 0x10000, RZ ;  /* 0x0001000034087824 */ /* 0x000fe200078e00ff */
[----:B------:R-:W-:Y:S01]  /*b920*/  LOP3.LUT R5, R5, 0xffff0000, RZ, 0xc0, !PT ;  /* 0xffff000005057812 */ /* 0x000fe200078ec0ff */
[----:B------:R-:W-:Y:S01]  /*b930*/  FFMA.FTZ R15, R4, R3, -R15 ;  /* 0x00000003040f7223 */ /* 0x000fe2000001080f */
[C---:B------:R-:W-:Y:S01]  /*b940*/  FMUL.FTZ R26, R9.reuse, R14 ;  /* 0x0000000e091a7220 */ /* 0x040fe20000410000 */
[----:B------:R-:W-:Y:S02]  /*b950*/  IMAD.U32 R3, R56, 0x10000, RZ ;  /* 0x0001000038037824 */ /* 0x000fe400078e00ff */
[----:B------:R-:W-:Y:S01]  /*b960*/  FMUL.FTZ R9, R9, R12 ;  /* 0x0000000c09097220 */ /* 0x000fe20000410000 */
[----:B------:R-:W-:Y:S01]  /*b970*/  FFMA.FTZ R21, R4, R27, R21 ;  /* 0x0000001b04157223 */ /* 0x000fe20000010015 */
[----:B------:R-:W-:Y:S02]  /*b980*/  IMAD.U32 R13, R6, 0x10000, RZ ;  /* 0x00010000060d7824 */ /* 0x000fe400078e00ff */
[C---:B------:R-:W-:Y:S01]  /*b990*/  FMUL.FTZ R4, R24.reuse, R8 ;  /* 0x0000000818047220 */ /* 0x040fe20000410000 */
[C---:B------:R-:W-:Y:S01]  /*b9a0*/  FFMA.FTZ R26, R5.reuse, R12, -R26 ;  /* 0x0000000c051a7223 */ /* 0x040fe2000001081a */
[----:B------:R-:W-:Y:S01]  /*b9b0*/  FFMA.FTZ R14, R5, R14, R9 ;  /* 0x0000000e050e7223 */ /* 0x000fe20000010009 */
[-C--:B------:R-:W-:Y:S01]  /*b9c0*/  FMUL.FTZ R28, R24, R3.reuse ;  /* 0x00000003181c7220 */ /* 0x080fe20000410000 */
[----:B------:R-:W-:Y:S01]  /*b9d0*/  LOP3.LUT R10, R10, 0xffff0000, RZ, 0xc0, !PT ;  /* 0xffff00000a0a7812 */ /* 0x000fe200078ec0ff */
[C---:B------:R-:W-:Y:S01]  /*b9e0*/  FFMA.FTZ R24, R13.reuse, R3, -R4 ;  /* 0x000000030d187223 */ /* 0x040fe20000010804 */
        /* <DEDUP_REMOVED lines=26> */
.L_x_1468:
[----:B------:R-:W-:Y:S05]  /*bb90*/  BSYNC B0 ;  /* 0x0000000000007941 */ /* 0x000fea0003800000 */
.L_x_1461:
        /* <DEDUP_REMOVED lines=8> */
.L_x_1459:
[----:B0--3--:R-:W-:-:S05]  /*bc20*/  IMAD.U32 R0, RZ, RZ, UR37 ;  /* 0x00000025ff007e24 */ /* 0x009fca000f8e00ff */
[----:B------:R-:W-:-:S13]  /*bc30*/  ISETP.NE.AND P0, PT, R0, 0x3, PT ;  /* 0x000000030000780c */ /* 0x000fda0003f05270 */
[----:B------:R-:W-:Y:S05]  /*bc40*/  @!P0 BRA `(.L_x_1488) ;  /* 0x0000000000048947 */ /* 0x000fea0003800000 */
[----:B------:R-:W-:Y:S01]  /*bc50*/  BPT.TRAP 0x1 ;  /* 0x000000040000795c */ /* 0x000fe20000300000 */
.L_x_1488:
[----:B------:R-:W-:Y:S01]  /*bc60*/  IMAD R0, R16, 0x8, R2 ;  /* 0x0000000810007824 */ /* 0x000fe200078e0202 */
[----:B-12-4-:R-:W-:-:S04]  /*bc70*/  SHF.L.U32 R3, R18, 0x1f, RZ ;  /* 0x0000001f12037819 */ /* 0x016fc800000006ff */
[----:B------:R0:W1:Y:S01]  /*bc80*/  SYNCS.PHASECHK.TRANS64.TRYWAIT P2, [R0+URZ+0x2d830], R3 ;  /* 0x02d83003000075a7 */ /* 0x000062000804017f */
[----:B------:R-:W-:Y:S05]  /*bc90*/  @!P0 BRA `(.L_x_1489) ;  /* 0x0000000000048947 */ /* 0x000fea0003800000 */
[----:B------:R-:W-:Y:S01]  /*bca0*/  BPT.TRAP 0x1 ;  /* 0x000000040000795c */ /* 0x000fe20000300000 */
.L_x_1489:
[----:B------:R-:W2:Y:S02]  /*bcb0*/  S2R R4, SR_TID.X ;  /* 0x0000000000047919 */ /* 0x000ea40000002100 */
[----:B--2---:R-:W-:-:S04]  /*bcc0*/  LOP3.LUT R4, R4, 0x7f, RZ, 0xc0, !PT ;  /* 0x0000007f04047812 */ /* 0x004fc800078ec0ff */
[----:B------:R-:W-:Y:S01]  /*bcd0*/  ISETP.NE.AND P1, PT, R4, RZ, PT ;  /* 0x000000ff0400720c */ /* 0x000fe20003f25270 */
[----:B-1----:R-:W-:-:S12]  /*bce0*/  @P2 BRA `(.L_x_1490) ;  /* 0x0000000000082947 */ /* 0x002fd80003800000 */
[----:B------:R-:W1:Y:S02]  /*bcf0*/  SYNCS.PHASECHK.TRANS64.TRYWAIT P2, [R0+URZ+0x2d830], R3 ;  /* 0x02d83003000075a7 */ /* 0x000e64000804017f */
[----:B-1----:R-:W-:Y:S05]  /*bd00*/  @!P2 BRA `(.L_x_1491) ;  /* 0x000001940028a947 */ /* 0x002fea0003800000 */
.L_x_1490:
[----:B------:R-:W-:Y:S05]  /*bd10*/  WARPSYNC.ALL ;  /* 0x0000000000007948 */ /* 0x000fea0003800000 */
[----:B01----:R-:W-:Y:S01]  /*bd20*/  VIADD R3, R2, 0x15400 ;  /* 0x0001540002037836 */ /* 0x003fe20000000000 */
[----:B------:R-:W-:Y:S01]  /*bd30*/  LOP3.LUT R6, R44, 0x10000, RZ, 0xfc, !PT ;  /* 0x000100002c067812 */ /* 0x000fe200078efcff */
[----:B------:R-:W-:Y:S01]  /*bd40*/  IMAD.MOV.U32 R7, RZ, RZ, -0x7fffffe0 ;  /* 0x80000020ff077424 */ /* 0x000fe200078e00ff */
[----:B------:R-:W2:Y:S01]  /*bd50*/  LDL R90, [R1+0x40] ;  /* 0x00004000015a7983 */ /* 0x000ea20000100800 */
[----:B------:R-:W-:Y:S01]  /*bd60*/  IMAD.MOV.U32 R5, RZ, RZ, -0x7fffffe0 ;  /* 0x80000020ff057424 */ /* 0x000fe200078e00ff */
[----:B------:R-:W-:Y:S01]  /*bd70*/  SHF.R.U32.HI R3, RZ, 0x4, R3 ;  /* 0x00000004ff037819 */ /* 0x000fe20000011603 */
[----:B------:R-:W-:Y:S01]  /*bd80*/  IMAD.MOV.U32 R153, RZ, RZ, -0x7fffffe0 ;  /* 0x80000020ff997424 */ /* 0x000fe200078e00ff */
[----:B------:R-:W2:Y:S01]  /*bd90*/  LDL R89, [R1+0x18] ;  /* 0x0000180001597983 */ /* 0x000ea20000100800 */
[C---:B------:R-:W-:Y:S01]  /*bda0*/  R2UR UR4, R6.reuse ;  /* 0x00000000060472ca */ /* 0x040fe200000e0000 */
[----:B-----5:R-:W-:Y:S01]  /*bdb0*/  WARPGROUP.ARRIVE ;  /* 0x00000000000079c5 */ /* 0x020fe20000000000 */
[----:B------:R-:W-:Y:S01]  /*bdc0*/  LOP3.LUT R3, R3, 0x3fff, RZ, 0xc0, !PT ;  /* 0x00003fff03037812 */ /* 0x000fe200078ec0ff */
[C---:B------:R-:W-:Y:S01]  /*bdd0*/  VIADD R152, R6.reuse, 0x2 ;  /* 0x0000000206987836 */ /* 0x040fe20000000000 */
[----:B------:R-:W-:Y:S01]  /*bde0*/  R2UR UR5, R7 ;  /* 0x00000000070572ca */ /* 0x000fe200000e0000 */
[----:B------:R-:W-:Y:S01]  /*bdf0*/  IMAD.MOV.U32 R9, RZ, RZ, -0x7fffffe0 ;  /* 0x80000020ff097424 */ /* 0x000fe200078e00ff */
[----:B------:R-:W-:Y:S01]  /*be00*/  LOP3.LUT R156, R3, 0x10000, RZ, 0xfc, !PT ;  /* 0x00010000039c7812 */ /* 0x000fe200078efcff */
[----:B------:R-:W-:Y:S01]  /*be10*/  VIADD R150, R6, 0x300 ;  /* 0x0000030006967836 */ /* 0x000fe20000000000 */
[----:B------:R-:W-:Y:S01]  /*be20*/  R2UR UR7, R5 ;  /* 0x00000000050772ca */ /* 0x000fe200000e0000 */
[----:B------:R-:W-:Y:S01]  /*be30*/  IMAD.MOV.U32 R151, RZ, RZ, -0x7fffffe0 ;  /* 0x80000020ff977424 */ /* 0x000fe200078e00ff */
[----:B------:R-:W-:Y:S01]  /*be40*/  ULDC UR52, c[0x0][0x9dc] ;  /* 0x0002770000347ab9 */ /* 0x000fe20000000800 */
[----:B------:R-:W-:Y:S01]  /*be50*/  IMAD R4, R16, 0x600, R156 ;  /* 0x0000060010047824 */ /* 0x000fe200078e029c */
[----:B------:R-:W-:Y:S01]  /*be60*/  ULOP3.LUT UR52, URZ, UR52, URZ, 0x33, !UPT ;  /* 0x000000343f347292 */ /* 0x000fe2000f8e333f */
[----:B------:R-:W-:-:S02]  /*be70*/  VIADD R148, R6, 0x302 ;  /* 0x0000030206947836 */ /* 0x000fc40000000000 */
[C---:B------:R-:W-:Y:S01]  /*be80*/  VIADD R8, R4.reuse, 0x2 ;  /* 0x0000000204087836 */ /* 0x040fe20000000000 */
[----:B------:R-:W-:Y:S01]  /*be90*/  R2UR UR6, R4 ;  /* 0x00000000040672ca */ /* 0x000fe200000e0000 */
[----:B------:R-:W-:Y:S02]  /*bea0*/  IMAD.MOV.U32 R149, RZ, RZ, -0x7fffffe0 ;  /* 0x80000020ff957424 */ /* 0x000fe400078e00ff */
[----:B------:R-:W-:Y:S02]  /*beb0*/  VIADD R146, R6, 0x600 ;  /* 0x0000060006927836 */ /* 0x000fe40000000000 */
[----:B------:R-:W-:Y:S02]  /*bec0*/  IMAD.MOV.U32 R147, RZ, RZ, -0x7fffffe0 ;  /* 0x80000020ff937424 */ /* 0x000fe400078e00ff */
[----:B------:R-:W-:Y:S02]  /*bed0*/  IMAD.MOV.U32 R5, RZ, RZ, -0x7fffffe0 ;  /* 0x80000020ff057424 */ /* 0x000fe400078e00ff */
[----:B------:R-:W-:-:S04]  /*bee0*/  @!P1 VIADD R0, R0, 0x2d840 ;  /* 0x0002d84000009836 */ /* 0x000fc80000000000 */
[----:B------:R-:W-:Y:S01]  /*bef0*/  HGMMA.64x128x16.F32.BF16 R24, gdesc[UR4], RZ, !UPT, gsb0 ;  /* 0x01e00000041879f0 */ /* 0x000fe2000c0018ff */
[----:B------:R-:W-:Y:S02]  /*bf00*/  R2UR UR4, R152 ;  /* 0x00000000980472ca */ /* 0x000fe400000e0000 */
[----:B------:R-:W-:Y:S02]  /*bf10*/  R2UR UR5, R153 ;  /* 0x00000000990572ca */ /* 0x000fe400000e0000 */
[----:B------:R-:W-:Y:S01]  /*bf20*/  R2UR UR6, R8 ;  /* 0x00000000080672ca */ /* 0x000fe200000e0000 */
[----:B------:R-:W-:Y:S01]  /*bf30*/  VIADD R8, R4, 0x200 ;  /* 0x0000020004087836 */ /* 0x000fe20000000000 */
[----:B------:R-:W-:Y:S01]  /*bf40*/  R2UR UR7, R9 ;  /* 0x00000000090772ca */ /* 0x000fe200000e0000 */
[----:B------:R-:W-:Y:S01]  /*bf50*/  IMAD.MOV.U32 R9, RZ, RZ, -0x7fffffe0 ;  /* 0x80000020ff097424 */ /* 0x000fe200078e00ff */
[----:B------:R-:W-:Y:S01]  /*bf60*/  @!P1 PRMT R0, RZ, 0x654, R0 ;  /* 0x00000654ff009816 */ /* 0x000fe20000000000 */
[----:B------:R-:W-:-:S02]  /*bf70*/  WARPGROUP.DEPBAR.LE gsb0, 0x0 ;  /* 0x00008000000079c5 */ /* 0x000fc40000010000 */
[----:B------:R-:W-:-:S08]  /*bf80*/  WARPGROUP.ARRIVE ;  /* 0x00000000000079c5 */ /* 0x000fd00000000000 */
[----:B------:R-:W-:Y:S01]  /*bf90*/  HGMMA.64x128x16.F32.BF16 R24, gdesc[UR4], R24, gsb0 ;  /* 0x01e00000041879f0 */ /* 0x000fe20008001818 */
[----:B------:R-:W-:Y:S02]  /*bfa0*/  R2UR UR4, R150 ;  /* 0x00000000960472ca */ /* 0x000fe400000e0000 */
[----:B------:R-:W-:Y:S02]  /*bfb0*/  R2UR UR5, R151 ;  /* 0x00000000970572ca */ /* 0x000fe400000e0000 */
[----:B------:R-:W-:Y:S01]  /*bfc0*/  R2UR UR6, R8 ;  /* 0x00000000080672ca */ /* 0x000fe200000e0000 */
[----:B------:R-:W-:Y:S01]  /*bfd0*/  VIADD R8, R4, 0x202 ;  /* 0x0000020204087836 */ /* 0x000fe20000000000 */
[----:B------:R-:W-:Y:S01]  /*bfe0*/  R2UR UR7, R9 ;  /* 0x00000000090772ca */ /* 0x000fe200000e0000 */
[----:B------:R-:W-:Y:S01]  /*bff0*/  IMAD.MOV.U32 R9, RZ, RZ, -0x7fffffe0 ;  /* 0x80000020ff097424 */ /* 0x000fe200078e00ff */
[----:B------:R-:W-:Y:S02]  /*c000*/  WARPGROUP.DEPBAR.LE gsb0, 0x0 ;  /* 0x00008000000079c5 */ /* 0x000fe40000010000 */
[----:B------:R-:W-:-:S09]  /*c010*/  WARPGROUP.ARRIVE ;  /* 0x00000000000079c5 */ /* 0x000fd20000000000 */
[----:B------:R-:W-:Y:S01]  /*c020*/  HGMMA.64x128x16.F32.BF16 R24, gdesc[UR4], R24, gsb0 ;  /* 0x01e00000041879f0 */ /* 0x000fe20008001818 */
[----:B------:R-:W-:Y:S02]  /*c030*/  R2UR UR4, R148 ;  /* 0x00000000940472ca */ /* 0x000fe400000e0000 */
[----:B------:R-:W-:Y:S02]  /*c040*/  R2UR UR5, R149 ;  /* 0x00000000950572ca */ /* 0x000fe400000e0000 */
[----:B------:R-:W-:Y:S01]  /*c050*/  R2UR UR6, R8 ;  /* 0x00000000080672ca */ /* 0x000fe200000e0000 */
[C---:B------:R-:W-:Y:S01]  /*c060*/  VIADD R8, R4.reuse, 0x400 ;  /* 0x0000040004087836 */ /* 0x040fe20000000000 */
[----:B------:R-:W-:Y:S01]  /*c070*/  R2UR UR7, R9 ;  /* 0x00000000090772ca */ /* 0x000fe200000e0000 */
[----:B------:R-:W-:Y:S02]  /*c080*/  IMAD.MOV.U32 R9, RZ, RZ, -0x7fffffe0 ;  /* 0x80000020ff097424 */ /* 0x000fe400078e00ff */
[----:B------:R-:W-:Y:S01]  /*c090*/  VIADD R4, R4, 0x402 ;  /* 0x0000040204047836 */ /* 0x000fe20000000000 */
[----:B------:R-:W-:-:S02]  /*c0a0*/  WARPGROUP.DEPBAR.LE gsb0, 0x0 ;  /* 0x00008000000079c5 */ /* 0x000fc40000010000 */
[----:B------:R-:W-:-:S07]  /*c0b0*/  WARPGROUP.ARRIVE ;  /* 0x00000000000079c5 */ /* 0x000fce0000000000 */
        /* <DEDUP_REMOVED lines=12> */
[----:B------:R-:W-:Y:S02]  /*c180*/  R2UR UR6, R4 ;  /* 0x00000000040672ca */ /* 0x000fe400000e0000 */
[----:B------:R-:W-:Y:S01]  /*c190*/  R2UR UR7, R5 ;  /* 0x00000000050772ca */ /* 0x000fe200000e0000 */
[----:B------:R-:W-:Y:S02]  /*c1a0*/  WARPGROUP.DEPBAR.LE gsb0, 0x0 ;  /* 0x00008000000079c5 */ /* 0x000fe40000010000 */
[----:B------:R-:W-:-:S10]  /*c1b0*/  WARPGROUP.ARRIVE ;  /* 0x00000000000079c5 */ /* 0x000fd40000000000 */
[----:B------:R-:W-:Y:S01]  /*c1c0*/  HGMMA.64x128x16.F32.BF16 R24, gdesc[UR4], R24, gsb0 ;  /* 0x01e00000041879f0 */ /* 0x000fe20008001818 */
[----:B------:R-:W-:Y:S01]  /*c1d0*/  ULDC UR4, c[0x0][0x9d8] ;  /* 0x0002760000047ab9 */ /* 0x000fe20000000800 */
[----:B------:R-:W-:Y:S02]  /*c1e0*/  ULDC.64 UR6, c[0x0][0x9e0] ;  /* 0x0002780000067ab9 */ /* 0x000fe40000000a00 */
[----:B------:R-:W-:-:S06]  /*c1f0*/  UISETP.GE.AND UP0, UPT, UR7, 0x1, UPT ;  /* 0x000000010700788c */ /* 0x000fcc000bf06270 */
[----:B------:R-:W-:Y:S01]  /*c200*/  PLOP3.LUT P3, PT, PT, PT, UP0, 0x40, 0x0 ;  /* 0x000000000000781c */ /* 0x000fe20003f6e808 */
[----:B------:R-:W-:Y:S02]  /*c210*/  WARPGROUP.DEPBAR.LE gsb0, 0x0 ;  /* 0x00008000000079c5 */ /* 0x000fe40000010000 */
[----:B------:R-:W-:Y:S01]  /*c220*/  FMUL.FTZ R21, R34, UR4 ;  /* 0x0000000422157c20 */ /* 0x000fe20008410000 */
[----:B------:R-:W-:Y:S01]  /*c230*/  FMUL.FTZ R34, R45, UR4 ;  /* 0x000000042d227c20 */ /* 0x000fe20008410000 */
[----:B------:R-:W-:Y:S01]  /*c240*/  FMUL.FTZ R45, R56, UR4 ;  /* 0x00000004382d7c20 */ /* 0x000fe20008410000 */
[----:B------:R-:W-:Y:S01]  /*c250*/  FMUL.FTZ R56, R67, UR4 ;  /* 0x0000000443387c20 */ /* 0x000fe20008410000 */
[----:B------:R-:W-:Y:S01]  /*c260*/  FMUL.FTZ R14, R31, UR4 ;  /* 0x000000041f0e7c20 */ /* 0x000fe20008410000 */
[----:B------:R-:W0:Y:S01]  /*c270*/  LDC R67, c[0x0][0x448] ;  /* 0x00011200ff437b82 */ /* 0x000e220000000800 */
        /* <DEDUP_REMOVED lines=14> */
[----:B--2---:R-:W-:-:S02]  /*c360*/  IMAD.IADD R72, R90, 0x1, R89 ;  /* 0x000000015a487824 */ /* 0x004fc400078e0259 */
        /* <DEDUP_REMOVED lines=8> */
[----:B0-----:R-:W-:Y:S01]  /*c3f0*/  ISETP.NE.AND P2, PT, R67, 0x1, PT ;  /* 0x000000014300780c */ /* 0x001fe20003f45270 */
[----:B------:R-:W-:Y:S01]  /*c400*/  FMUL.FTZ R52, R63, UR4 ;  /* 0x000000043f347c20 */ /* 0x000fe20008410000 */
[----:B------:R-:W-:-:S02]  /*c410*/  IMAD.MOV.U32 R77, RZ, RZ, -0x80 ;  /* 0xffffff80ff4d7424 */ /* 0x000fc400078e00ff */
        /* <DEDUP_REMOVED lines=10> */
[----:B------:R-:W0:Y:S01]  /*c4c0*/  @P2 LDC R75, c[0x0][0x44c] ;  /* 0x00011300ff4b2b82 */ /* 0x000e220000000800 */
[----:B------:R-:W-:Y:S01]  /*c4d0*/  FMUL.FTZ R26, R37, UR4 ;  /* 0x00000004251a7c20 */ /* 0x000fe20008410000 */
[----:B------:R-:W-:Y:S01]  /*c4e0*/  FMUL.FTZ R27, R38, UR4 ;  /* 0x00000004261b7c20 */ /* 0x000fe20008410000 */
[----:B------:R-:W-:Y:S01]  /*c4f0*/  FMUL.FTZ R29, R40, UR4 ;  /* 0x00000004281d7c20 */ /* 0x000fe20008410000 */
[----:B------:R-:W-:Y:S01]  /*c500*/  FMUL.FTZ R46, R57, UR4 ;  /* 0x00000004392e7c20 */ /* 0x000fe20008410000 */
[----:B------:R-:W-:Y:S01]  /*c510*/  FMUL.FTZ R36, R47, UR4 ;  /* 0x000000042f247c20 */ /* 0x000fe20008410000 */
[----:B------:R-:W-:Y:S01]  /*c520*/  FMUL.FTZ R37, R48, UR4 ;  /* 0x0000000430257c20 */ /* 0x000fe20008410000 */
[----:B------:R-:W-:Y:S01]  /*c530*/  FMUL.FTZ R38, R49, UR4 ;  /* 0x0000000431267c20 */ /* 0x000fe20008410000 */
[----:B------:R-:W1:Y:S01]  /*c540*/  @P2 LDC R76, c[0x0][0x450] ;  /* 0x00011400ff4c2b82 */ /* 0x000e620000000800 */
        /* <DEDUP_REMOVED lines=15> */
[----:B0-----:R-:W-:-:S04]  /*c640*/  @P2 IMAD.HI.U32 R75, R72, R75, RZ ;  /* 0x0000004b484b2227 */ /* 0x001fc800078e00ff */
[----:B------:R-:W-:Y:S01]  /*c650*/  FMUL.FTZ R71, R83, UR4 ;  /* 0x0000000453477c20 */ /* 0x000fe20008410000 */
[----:B------:R-:W-:Y:S01]  /*c660*/  FMUL.FTZ R86, R86, UR4 ;  /* 0x0000000456567c20 */ /* 0x000fe20008410000 */
[----:B------:R0:W-:Y:S01]  /*c670*/  @!P1 SYNCS.ARRIVE.TRANS64.RED.A1T0 RZ, [R0+URZ], RZ ;  /* 0x000000ff00ff99a7 */ /* 0x0001e2000810043f */
[----:B------:R-:W2:Y:S01]  /*c680*/  MUFU.TANH R3, R3 ;  /* 0x0000000300037308 */ /* 0x000ea20000002400 */
[C---:B------:R-:W-:Y:S02]  /*c690*/  LEA R80, R88.reuse, 0xffffff80, 0x7 ;  /* 0xffffff8058507811 */ /* 0x040fe400078e38ff */
[----:B-1----:R-:W-:Y:S01]  /*c6a0*/  @P2 SHF.R.U32.HI R72, RZ, R76, R75 ;  /* 0x0000004cff482219 */ /* 0x002fe2000001164b */
[----:B------:R-:W-:Y:S02]  /*c6b0*/  IMAD R76, R88, R77, 0x80 ;  /* 0x00000080584c7424 */ /* 0x000fe400078e024d */
[----:B------:R-:W-:Y:S01]  /*c6c0*/  FMUL.FTZ R75, R85, UR4 ;  /* 0x00000004554b7c20 */ /* 0x000fe20008410000 */
[----:B------:R-:W-:Y:S01]  /*c6d0*/  FMUL.FTZ R77, R87, UR4 ;  /* 0x00000004574d7c20 */ /* 0x000fe20008410000 */
[----:B------:R-:W1:Y:S01]  /*c6e0*/  MUFU.TANH R5, R5 ;  /* 0x0000000500057308 */ /* 0x000e620000002400 */
[----:B------:R-:W3:Y:S01]  /*c6f0*/  SHFL.IDX PT, R84, R72, RZ, 0x1c1f ;  /* 0x001c1fff48547589 */ /* 0x000ee200000e0000 */
[----:B------:R-:W-:-:S02]  /*c700*/  VIADD R79, R76, 0x1 ;  /* 0x000000014c4f7836 */ /* 0x000fc40000000000 */
[----:B------:R-:W-:Y:S02]  /*c710*/  IMAD.IADD R83, R137, 0x1, R76 ;  /* 0x0000000189537824 */ /* 0x000fe400078e024c */
[C---:B------:R-:W-:Y:S02]  /*c720*/  IMAD R79, R138.reuse, -0x2, R79 ;  /* 0xfffffffe8a4f7824 */ /* 0x040fe400078e024f */
[----:B------:R-:W4:Y:S01]  /*c730*/  MUFU.TANH R4, R4 ;  /* 0x0000000400047308 */ /* 0x000f220000002400 */
[----:B------:R-:W-:Y:S02]  /*c740*/  IMAD R83, R138, -0x2, R83 ;  /* 0xfffffffe8a537824 */ /* 0x000fe400078e0253 */
[----:B------:R-:W-:-:S05]  /*c750*/  IADD3 R79, -R136, R79, R137 ;  /* 0x0000004f884f7210 */ /* 0x000fca0007ffe189 */
[----:B------:R-:W0:Y:S01]  /*c760*/  MUFU.TANH R10, R10 ;  /* 0x0000000a000a7308 */ /* 0x000e220000002400 */
[C---:B------:R-:W-:Y:S02]  /*c770*/  VIADD R82, R79.reuse, UR6 ;  /* 0x000000064f527c36 */ /* 0x040fe40008000000 */
[----:B------:R-:W-:-:S05]  /*c780*/  VIADD R81, R79, UR52 ;  /* 0x000000344f517c36 */ /* 0x000fca0008000000 */
[----:B------:R-:W0:Y:S01]  /*c790*/  MUFU.TANH R11, R11 ;  /* 0x0000000b000b7308 */ /* 0x000e220000002400 */
[----:B---3--:R-:W-:Y:S01]  /*c7a0*/  VIADDMNMX R79, R84, R82, R83, PT ;  /* 0x00000052544f7246 */ /* 0x008fe20003800153 */
[----:B------:R-:W-:-:S06]  /*c7b0*/  IMAD.IADD R78, R81, 0x1, R84 ;  /* 0x00000001514e7824 */ /* 0x000fcc00078e0254 */
[----:B------:R-:W3:Y:S08]  /*c7c0*/  MUFU.TANH R12, R12 ;  /* 0x0000000c000c7308 */ /* 0x000ef00000002400 */
        /* <DEDUP_REMOVED lines=54> */
[----:B------:R-:W1:Y:S08]  /*cb30*/  MUFU.TANH R74, R74 ;  /* 0x0000004a004a7308 */ /* 0x000e700000002400 */
[----:B------:R-:W1:Y:S08]  /*cb40*/  MUFU.TANH R75, R75 ;  /* 0x0000004b004b7308 */ /* 0x000e700000002400 */
[----:B0-----:R0:W0:Y:S08]  /*cb50*/  MUFU.TANH R0, R86 ;  /* 0x0000005600007308 */ /* 0x0010300000002400 */
[----:B------:R-:W0:Y:S01]  /*cb60*/  MUFU.TANH R77, R77 ;  /* 0x0000004d004d7308 */ /* 0x000e220000002400 */
[----:B-1234-:R-:W-:Y:S05]  /*cb70*/  @P3 BRA `(.L_x_1492) ;  /* 0x0000000000583947 */ /* 0x01efea0003800000 */
[----:B------:R-:W-:Y:S01]  /*cb80*/  IADD3 R85, -R136, R137, R84 ;  /* 0x0000008988557210 */ /* 0x000fe20007ffe154 */
[----:B------:R-:W-:Y:S03]  /*cb90*/  BSSY B0, `(.L_x_1493) ;  /* 0x0000010000007945 */ /* 0x000fe60003800000 */
        /* <DEDUP_REMOVED lines=10> */
.L_x_1494:
[----:B------:R-:W-:-:S06]  /*cc40*/  UISETP.NE.AND UP1, UPT, UR7, 0x1, UPT ;  /* 0x000000010700788c */ /* 0x000fcc000bf25270 */
[----:B------:R-:W-:-:S05]  /*cc50*/  PLOP3.LUT P3, PT, PT, PT, UP1, 0x80, 0x0 ;  /* 0x000000000000781c */ /* 0x000fca0003f6f018 */
[----:B------:R-:W-:-:S08]  /*cc60*/  @UP1 ULDC.64 UR4, c[0x0][0x9e8] ;  /* 0x00027a0000041ab9 */ /* 0x000fd00000000a00 */
[----:B------:R-:W-:-:S05]  /*cc70*/  @P3 IMAD.HI.U32 R84, R85, UR4, RZ ;  /* 0x0000000455543c27 */ /* 0x000fca000f8e00ff */
[----:B------:R-:W-:-:S07]  /*cc80*/  @P3 SHF.R.U32.HI R85, RZ, UR5, R84 ;  /* 0x00000005ff553c19 */ /* 0x000fce0008011654 */
.L_x_1495:
[----:B------:R-:W-:Y:S05]  /*cc90*/  BSYNC B0 ;  /* 0x0000000000007941 */ /* 0x000fea0003800000 */
.L_x_1493:
[----:B------:R-:W-:-:S04]  /*cca0*/  IMAD R85, R85, UR7, -R80 ;  /* 0x0000000755557c24 */ /* 0x000fc8000f8e0a50 */
[----:B------:R-:W-:-:S05]  /*ccb0*/  IMAD R85, R138, -0x2, R85 ;  /* 0xfffffffe8a557824 */ /* 0x000fca00078e0255 */
[----:B------:R-:W-:Y:S02]  /*ccc0*/  VIMNMX R78, R78, R85, !PT ;  /* 0x000000554e4e7248 */ /* 0x000fe40007fe0100 */
[----:B------:R-:W-:-:S07]  /*ccd0*/  VIADDMNMX R79, R85, UR7, R79, PT ;  /* 0x00000007554f7c46 */ /* 0x000fce000b80014f */
.L_x_1492:
[----:B------:R-:W2:Y:S01]  /*cce0*/  LDL.LU R85, [R1] ;  /* 0x0000000001557983 */ /* 0x000ea20000300800 */
[C---:B------:R-:W-:Y:S02]  /*ccf0*/  ISETP.GE.AND P3, PT, R76.reuse, 0x2, PT ;  /* 0x000000024c00780c */ /* 0x040fe40003f66270 */
[----:B------:R-:W-:Y:S01]  /*cd00*/  ISETP.GE.AND P5, PT, R76, 0x9, PT ;  /* 0x000000094c00780c */ /* 0x000fe20003fa6270 */
[----:B------:R-:W1:Y:S01]  /*cd10*/  SHFL.IDX PT, R72, R72, 0x1, 0x1c1f ;  /* 0x003c1f0048487f89 */ /* 0x000e6200000e0000 */
[----:B------:R-:W-:-:S04]  /*cd20*/  ISETP.GT.AND P4, PT, R78, 0x1, !P3 ;  /* 0x000000014e00780c */ /* 0x000fc80005f84270 */
[----:B------:R-:W-:-:S04]  /*cd30*/  ISETP.LT.OR P4, PT, R79, 0x2, P4 ;  /* 0x000000024f00780c */ /* 0x000fc80002781670 */
[----:B------:R-:W-:Y:S02]  /*cd40*/  FSEL R5, R5, -INF , !P4 ;  /* 0xff80000005057808 */ /* 0x000fe40006000000 */
[----:B------:R-:W-:-:S04]  /*cd50*/  ISETP.GT.AND P4, PT, R78, 0x8, !P5 ;  /* 0x000000084e00780c */ /* 0x000fc80006f84270 */
[----:B------:R-:W-:-:S04]  /*cd60*/  ISETP.LT.OR P4, PT, R79, 0x9, P4 ;  /* 0x000000094f00780c */ /* 0x000fc80002781670 */
[----:B------:R-:W-:Y:S02]  /*cd70*/  FSEL R11, R11, -INF , !P4 ;  /* 0xff8000000b0b7808 */ /* 0x000fe40006000000 */
[----:B-1----:R-:W-:Y:S01]  /*cd80*/  VIADDMNMX R82, R72, R82, R83, PT ;  /* 0x0000005248527246 */ /* 0x002fe20003800153 */
[----:B------:R-:W-:Y:S01]  /*cd90*/  IMAD.IADD R81, R81, 0x1, R72 ;  /* 0x0000000151517824 */ /* 0x000fe200078e0248 */
[----:B--2---:R-:W-:-:S04]  /*cda0*/  LOP3.LUT R85, R85, 0xfffffffd, RZ, 0xc0, !PT ;  /* 0xfffffffd55557812 */ /* 0x004fc800078ec0ff */
[----:B------:R-:W-:Y:S02]  /*cdb0*/  @P5 LOP3.LUT R85, R85, 0x2, RZ, 0xfc, !PT ;  /* 0x0000000255555812 */ /* 0x000fe400078efcff */
[----:B------:R-:W-:Y:S02]  /*cdc0*/  ISETP.GE.AND P5, PT, R76, 0xa, PT ;  /* 0x0000000a4c00780c */ /* 0x000fe40003fa6270 */
[----:B------:R-:W-:Y:S02]  /*cdd0*/  LOP3.LUT R85, R85, 0xfffffffb, RZ, 0xc0, !PT ;  /* 0xfffffffb55557812 */ /* 0x000fe400078ec0ff */
[----:B------:R-:W-:-:S04]  /*cde0*/  ISETP.GT.AND P4, PT, R78, 0x9, !P5 ;  /* 0x000000094e00780c */ /* 0x000fc80006f84270 */
[----:B------:R-:W-:-:S04]  /*cdf0*/  ISETP.LT.OR P4, PT, R79, 0xa, P4 ;  /* 0x0000000a4f00780c */ /* 0x000fc80002781670 */
[----:B------:R-:W-:Y:S02]  /*ce00*/  FSEL R84, R12, -INF , !P4 ;  /* 0xff8000000c547808 */ /* 0x000fe40006000000 */
        /* <DEDUP_REMOVED lines=165> */
[----:B0-----:R-:W-:Y:S02]  /*d860*/  FSEL R86, R3, -INF , !P6 ;  /* 0xff80000003567808 */ /* 0x001fe40007000000 */
        /* <DEDUP_REMOVED lines=21> */
.L_x_1498:
[----:B------:R-:W-:-:S06]  /*d9c0*/  UISETP.NE.AND UP1, UPT, UR7, 0x1, UPT ;  /* 0x000000010700788c */ /* 0x000fcc000bf25270 */
[----:B------:R-:W-:-:S05]  /*d9d0*/  PLOP3.LUT P6, PT, PT, PT, UP1, 0x80, 0x0 ;  /* 0x000000000000781c */ /* 0x000fca0003fcf018 */
[----:B------:R-:W-:-:S08]  /*d9e0*/  @UP1 ULDC.64 UR4, c[0x0][0x9e8] ;  /* 0x00027a0000041ab9 */ /* 0x000fd00000000a00 */
[----:B------:R-:W-:Y:S01]  /*d9f0*/  @P6 IMAD.HI.U32 R12, R3, UR4, RZ ;  /* 0x00000004030c6c27 */ /* 0x000fe2000f8e00ff */
[----:B------:R-:W-:-:S13]  /*da00*/  PLOP3.LUT P6, PT, PT, PT, UP1, 0x80, 0x0 ;  /* 0x000000000000781c */ /* 0x000fda0003fcf018 */
[----:B------:R-:W-:-:S07]  /*da10*/  @P6 SHF.R.U32.HI R3, RZ, UR5, R12 ;  /* 0x00000005ff036c19 */ /* 0x000fce000801160c */
.L_x_1499:
[----:B------:R-:W-:Y:S05]  /*da20*/  BSYNC B0 ;  /* 0x0000000000007941 */ /* 0x000fea0003800000 */
.L_x_1497:
[----:B------:R-:W-:-:S04]  /*da30*/  IMAD R3, R3, UR7, -R80 ;  /* 0x0000000703037c24 */ /* 0x000fc8000f8e0a50 */
[----:B------:R-:W-:-:S05]  /*da40*/  IMAD R3, R138, -0x2, R3 ;  /* 0xfffffffe8a037824 */ /* 0x000fca00078e0203 */
[----:B------:R-:W-:Y:S02]  /*da50*/  VIMNMX R81, R81, R3, !PT ;  /* 0x0000000351517248 */ /* 0x000fe40007fe0100 */
[----:B------:R-:W-:-:S07]  /*da60*/  VIADDMNMX R82, R3, UR7, R82, PT ;  /* 0x0000000703527c46 */ /* 0x000fce000b800152 */
.L_x_1496:
[----:B------:R-:W-:Y:S01]  /*da70*/  ISETP.GT.AND P3, PT, R81, 0x1, !P3 ;  /* 0x000000015100780c */ /* 0x000fe20005f64270 */
[----:B------:R-:W-:Y:S01]  /*da80*/  ULDC UR41, c[0x0][0x988] ;  /* 0x0002620000297ab9 */ /* 0x000fe20000000800 */
[C---:B------:R-:W-:Y:S01]  /*da90*/  LOP3.LUT P6, RZ, R85.reuse, 0x2000000, RZ, 0xc0, !PT ;  /* 0x0200000055ff7812 */ /* 0x040fe200078cc0ff */
[----:B------:R-:W2:Y:S01]  /*daa0*/  LDL R87, [R1+0x20] ;  /* 0x0000200001577983 */ /* 0x000ea20000100800 */
[----:B------:R-:W-:Y:S02]  /*dab0*/  ISETP.LT.OR P3, PT, R82, 0x2, P3 ;  /* 0x000000025200780c */ /* 0x000fe40001f61670 */
[----:B------:R-:W-:Y:S02]  /*dac0*/  FMNMX.FTZ R12, R86, R5, !PT ;  /* 0x00000005560c7209 */ /* 0x000fe40007810000 */
[----:B------:R-:W-:Y:S02]  /*dad0*/  FSEL R10, R10, -INF , !P3 ;  /* 0xff8000000a0a7808 */ /* 0x000fe40005800000 */
[----:B------:R-:W-:-:S04]  /*dae0*/  LOP3.LUT P3, RZ, R85, 0x2, RZ, 0xc0, !PT ;  /* 0x0000000255ff7812 */ /* 0x000fc8000786c0ff */
[----:B------:R-:W-:-:S04]  /*daf0*/  ISETP.GT.AND P3, PT, R81, 0x8, !P3 ;  /* 0x000000085100780c */ /* 0x000fc80005f64270 */
[----:B------:R-:W-:-:S04]  /*db00*/  ISETP.LT.OR P3, PT, R82, 0x9, P3 ;  /* 0x000000095200780c */ /* 0x000fc80001f61670 */
        /* <DEDUP_REMOVED lines=22> */
[----:B------:R-:W-:Y:S02]  /*dc70*/  ISETP.GT.AND P3, PT, R81, 0x18, !P6 ;  /* 0x000000185100780c */ /* 0x000fe40007764270 */
[----:B------:R-:W-:-:S02]  /*dc80*/  LOP3.LUT P6, RZ, R85, 0x4000, RZ, 0xc0, !PT ;  /* 0x0000400055ff7812 */ /* 0x000fc400078cc0ff */
        /* <DEDUP_REMOVED lines=49> */
[----:B------:R-:W-:-:S03]  /*dfa0*/  ISETP.LT.OR P3, PT, R82, 0x32, P3 ;  /* 0x000000325200780c */ /* 0x000fc60001f61670 */
[----:B------:R-:W0:Y:S01]  /*dfb0*/  SHFL.BFLY PT, R12, R13, 0x2, 0x1f ;  /* 0x0c401f000d0c7f89 */ /* 0x000e2200000e0000 */
[----:B------:R-:W-:Y:S02]  /*dfc0*/  FSEL R40, R40, -INF , !P3 ;  /* 0xff80000028287808 */ /* 0x000fe40005800000 */
[----:B------:R-:W-:-:S04]  /*dfd0*/  LOP3.LUT P3, RZ, R85, 0x20000, RZ, 0xc0, !PT ;  /* 0x0002000055ff7812 */ /* 0x000fc8000786c0ff */
[----:B------:R-:W-:-:S04]  /*dfe0*/  ISETP.GT.AND P3, PT, R81, 0x38, !P3 ;  /* 0x000000385100780c */ /* 0x000fc80005f64270 */
[----:B------:R-:W-:-:S04]  /*dff0*/  ISETP.LT.OR P3, PT, R82, 0x39, P3 ;  /* 0x000000395200780c */ /* 0x000fc80001f61670 */
[----:B------:R-:W-:Y:S02]  /*e000*/  FSEL R43, R43, -INF , !P3 ;  /* 0xff8000002b2b7808 */ /* 0x000fe40005800000 */
[----:B------:R-:W-:-:S04]  /*e010*/  LOP3.LUT P3, RZ, R85, 0x10000, RZ, 0xc0, !PT ;  /* 0x0001000055ff7812 */ /* 0x000fc8000786c0ff */
[----:B------:R-:W-:Y:S02]  /*e020*/  ISETP.GT.AND P3, PT, R81, 0x39, !P3 ;  /* 0x000000395100780c */ /* 0x000fe40005f64270 */
[----:B0-----:R-:W-:Y:S02]  /*e030*/  FMNMX.FTZ R76, R13, R12, !PT ;  /* 0x0000000c0d4c7209 */ /* 0x001fe40007810000 */
[----:B------:R-:W-:-:S03]  /*e040*/  ISETP.LT.OR P3, PT, R82, 0x3a, P3 ;  /* 0x0000003a5200780c */ /* 0x000fc60001f61670 */
[----:B------:R-:W0:Y:S01]  /*e050*/  SHFL.BFLY PT, R79, R76, 0x1, 0x1f ;  /* 0x0c201f004c4f7f89 */ /* 0x000e2200000e0000 */
[----:B------:R-:W-:Y:S02]  /*e060*/  FSEL R44, R44, -INF , !P3 ;  /* 0xff8000002c2c7808 */ /* 0x000fe40005800000 */
[----:B------:R-:W-:-:S04]  /*e070*/  LOP3.LUT P3, RZ, R85, 0x8000, RZ, 0xc0, !PT ;  /* 0x0000800055ff7812 */ /* 0x000fc8000786c0ff */
[----:B------:R-:W-:-:S04]  /*e080*/  ISETP.GT.AND P3, PT, R81, 0x40, !P3 ;  /* 0x000000405100780c */ /* 0x000fc80005f64270 */
[----:B------:R-:W-:-:S04]  /*e090*/  ISETP.LT.OR P3, PT, R82, 0x41, P3 ;  /* 0x000000415200780c */ /* 0x000fc80001f61670 */
[----:B------:R-:W-:Y:S02]  /*e0a0*/  FSEL R47, R47, -INF , !P3 ;  /* 0xff8000002f2f7808 */ /* 0x000fe40005800000 */
[----:B------:R-:W-:Y:S02]  /*e0b0*/  ISETP.GT.AND P3, PT, R81, 0x41, !P6 ;  /* 0x000000415100780c */ /* 0x000fe40007764270 */
[----:B------:R-:W-:Y:S02]  /*e0c0*/  LOP3.LUT P6, RZ, R85, 0x8, RZ, 0xc0, !PT ;  /* 0x0000000855ff7812 */ /* 0x000fe400078cc0ff */
[----:B------:R-:W-:Y:S02]  /*e0d0*/  ISETP.LT.OR P3, PT, R82, 0x42, P3 ;  /* 0x000000425200780c */ /* 0x000fe40001f61670 */
[----:B0-----:R-:W-:Y:S02]  /*e0e0*/  FMNMX.FTZ R12, R76, R79, !PT ;  /* 0x0000004f4c0c7209 */ /* 0x001fe40007810000 */
[----:B------:R-:W-:-:S02]  /*e0f0*/  FSEL R48, R48, -INF , !P3 ;  /* 0xff80000030307808 */ /* 0x000fc40005800000 */
[----:B------:R-:W-:Y:S01]  /*e100*/  LOP3.LUT P3, RZ, R85, 0x2000, RZ, 0xc0, !PT ;  /* 0x0000200055ff7812 */ /* 0x000fe2000786c0ff */
[----:B------:R-:W-:-:S03]  /*e110*/  FMUL.FTZ R72, R12, UR41 ;  /* 0x000000290c487c20 */ /* 0x000fc60008410000 */
        /* <DEDUP_REMOVED lines=45> */
[----:B------:R-:W-:Y:S02]  /*e3f0*/  ISETP.GT.AND P3, PT, R81, RZ, !P6 ;  /* 0x000000ff5100720c */ /* 0x000fe40007764270 */
[----:B------:R-:W-:Y:S02]  /*e400*/  LOP3.LUT P6, RZ, R85, 0x10000000, RZ, 0xc0, !PT ;  /* 0x1000000055ff7812 */ /* 0x000fe400078cc0ff */
[----:B------:R-:W-:-:S04]  /*e410*/  ISETP.LT.OR P3, PT, R82, 0x1, P3 ;  /* 0x000000015200780c */ /* 0x000fc80001f61670 */
[----:B------:R-:W-:Y:S01]  /*e420*/  FSEL R79, R4, -INF , !P3 ;  /* 0xff800000044f7808 */ /* 0x000fe20005800000 */
[----:B------:R-:W-:-:S03]  /*e430*/  FFMA.FTZ R83, R5, UR41, -R72 ;  /* 0x0000002905537c23 */ /* 0x000fc60008010848 */
[----:B------:R-:W-:-:S04]  /*e440*/  FMNMX.FTZ R78, R79, R10, !PT ;  /* 0x0000000a4f4e7209 */ /* 0x000fc80007810000 */
[----:B------:R-:W-:-:S04]  /*e450*/  FMNMX.FTZ R5, R3, R78, !PT ;  /* 0x0000004e03057209 */ /* 0x000fc80007810000 */
[----:B------:R-:W-:Y:S01]  /*e460*/  FMNMX.FTZ R80, R14, R5, !PT ;  /* 0x000000050e507209 */ /* 0x000fe20007810000 */
[----:B------:R-:W-:-:S03]  /*e470*/  FFMA.FTZ R85, R20, UR41, -R72 ;  /* 0x0000002914557c23 */ /* 0x000fc60008010848 */
        /* <DEDUP_REMOVED lines=21> */
[----:B------:R-:W-:Y:S01]  /*e5d0*/  FMNMX.FTZ R13, R63, R26, !PT ;  /* 0x0000001a3f0d7209 */ /* 0x000fe20007810000 */
[--C-:B------:R-:W-:Y:S01]  /*e5e0*/  FFMA.FTZ R76, R84, UR41, -R72.reuse ;  /* 0x00000029544c7c23 */ /* 0x100fe20008010848 */
[--C-:B------:R-:W-:Y:S02]  /*e5f0*/  FFMA.FTZ R84, R30, UR41, -R72.reuse ;  /* 0x000000291e547c23 */ /* 0x100fe40008010848 */
[----:B------:R-:W-:Y:S01]  /*e600*/  FMNMX.FTZ R26, R64, R13, !PT ;  /* 0x0000000d401a7209 */ /* 0x000fe20007810000 */
[----:B------:R-:W-:Y:S01]  /*e610*/  FFMA.FTZ R30, R38, UR41, -R72 ;  /* 0x00000029261e7c23 */ /* 0x000fe20008010848 */
[----:B------:R-:W-:Y:S02]  /*e620*/  ISETP.GT.AND P4, PT, R81, 0x71, !P4 ;  /* 0x000000715100780c */ /* 0x000fe40006784270 */
[----:B------:R-:W-:Y:S01]  /*e630*/  FMNMX.FTZ R13, R67, R26, !PT ;  /* 0x0000001a430d7209 */ /* 0x000fe20007810000 */
[----:B------:R0:W-:Y:S01]  /*e640*/  MUFU.EX2 R20, R30 ;  /* 0x0000001e00147308 */ /* 0x0001e20000000800 */
[----:B------:R-:W-:-:S02]  /*e650*/  ISETP.GT.AND P5, PT, R81, 0x78, !P5 ;  /* 0x000000785100780c */ /* 0x000fc40006fa4270 */
[----:B------:R-:W-:Y:S02]  /*e660*/  ISETP.LT.OR P4, PT, R82, 0x72, P4 ;  /* 0x000000725200780c */ /* 0x000fe40002781670 */
[----:B------:R-:W-:Y:S02]  /*e670*/  ISETP.GT.AND P3, PT, R81, 0x79, !P6 ;  /* 0x000000795100780c */ /* 0x000fe40007764270 */
[----:B0-----:R-:W-:Y:S02]  /*e680*/  FMNMX.FTZ R30, R68, R13, !PT ;  /* 0x0000000d441e7209 */ /* 0x001fe40007810000 */
[----:B------:R-:W-:Y:S02]  /*e690*/  ISETP.LT.OR P5, PT, R82, 0x79, P5 ;  /* 0x000000795200780c */ /* 0x000fe40002fa1670 */
[----:B------:R-:W-:Y:S02]  /*e6a0*/  FSEL R26, R71, -INF , !P4 ;  /* 0xff800000471a7808 */ /* 0x000fe40006000000 */
[----:B------:R-:W-:-:S02]  /*e6b0*/  FMNMX.FTZ R13, R73, R30, !PT ;  /* 0x0000001e490d7209 */ /* 0x000fc40007810000 */
[----:B------:R-:W-:Y:S02]  /*e6c0*/  ISETP.LT.OR P3, PT, R82, 0x7a, P3 ;  /* 0x0000007a5200780c */ /* 0x000fe40001f61670 */
[----:B------:R-:W-:Y:S02]  /*e6d0*/  FSEL R30, R0, -INF , !P5 ;  /* 0xff800000001e7808 */ /* 0x000fe40006800000 */
[----:B------:R-:W-:Y:S02]  /*e6e0*/  FMNMX.FTZ R13, R26, R13, !PT ;  /* 0x0000000d1a0d7209 */ /* 0x000fe40007810000 */
[----:B------:R-:W-:Y:S02]  /*e6f0*/  FSEL R77, R77, -INF , !P3 ;  /* 0xff8000004d4d7808 */ /* 0x000fe40005800000 */
[----:B------:R-:W-:-:S04]  /*e700*/  FMNMX.FTZ R0, R30, R13, !PT ;  /* 0x0000000d1e007209 */ /* 0x000fc80007810000 */
[----:B------:R-:W-:-:S05]  /*e710*/  FMNMX.FTZ R0, R77, R0, !PT ;  /* 0x000000004d007209 */ /* 0x000fca0007810000 */
[----:B------:R-:W0:Y:S01]  /*e720*/  SHFL.BFLY PT, R13, R0, 0x2, 0x1f ;  /* 0x0c401f00000d7f89 */ /* 0x000e2200000e0000 */
[----:B------:R-:W-:-:S04]  /*e730*/  FFMA.FTZ R15, R15, UR41, -R72 ;  /* 0x000000290f0f7c23 */ /* 0x000fc80008010848 */
[----:B------:R1:W-:Y:S02]  /*e740*/  MUFU.EX2 R78, R15 ;  /* 0x0000000f004e7308 */ /* 0x0003e40000000800 */
[----:B-1----:R-:W-:Y:S01]  /*e750*/  FFMA.FTZ R15, R42, UR41, -R72 ;  /* 0x000000292a0f7c23 */ /* 0x002fe20008010848 */
[----:B0-----:R-:W-:-:S05]  /*e760*/  FMNMX.FTZ R42, R0, R13, !PT ;  /* 0x0000000d002a7209 */ /* 0x001fca0007810000 */
[----:B------:R-:W0:Y:S01]  /*e770*/  SHFL.BFLY PT, R13, R42, 0x1, 0x1f ;  /* 0x0c201f002a0d7f89 */ /* 0x000e2200000e0000 */
[--C-:B------:R-:W-:Y:S01]  /*e780*/  FFMA.FTZ R4, R86, UR41, -R72.reuse ;  /* 0x0000002956047c23 */ /* 0x100fe20008010848 */
[--C-:B------:R-:W-:Y:S01]  /*e790*/  FFMA.FTZ R11, R11, UR41, -R72.reuse ;  /* 0x000000290b0b7c23 */ /* 0x100fe20008010848 */
[----:B------:R-:W-:Y:S08]  /*e7a0*/  MUFU.EX2 R83, R83 ;  /* 0x0000005300537308 */ /* 0x000ff00000000800 */
[----:B------:R-:W1:Y:S01]  /*e7b0*/  MUFU.EX2 R4, R4 ;  /* 0x0000000400047308 */ /* 0x000e620000000800 */
[----:B------:R-:W-:-:S07]  /*e7c0*/  FFMA.FTZ R46, R46, UR41, -R72 ;  /* 0x000000292e2e7c23 */ /* 0x000fce0008010848 */
[----:B------:R-:W3:Y:S01]  /*e7d0*/  MUFU.EX2 R11, R11 ;  /* 0x0000000b000b7308 */ /* 0x000ee20000000800 */
[----:B0-----:R-:W-:Y:S01]  /*e7e0*/  FMNMX.FTZ R13, R42, R13, !PT ;  /* 0x0000000d2a0d7209 */ /* 0x001fe20007810000 */
[----:B------:R-:W-:-:S06]  /*e7f0*/  FFMA.FTZ R42, R74, UR41, -R72 ;  /* 0x000000294a2a7c23 */ /* 0x000fcc0008010848 */
[----:B------:R-:W0:Y:S01]  /*e800*/  MUFU.EX2 R76, R76 ;  /* 0x0000004c004c7308 */ /* 0x000e220000000800 */
[C---:B------:R-:W-:Y:S01]  /*e810*/  FSETP.NEU.FTZ.AND P3, PT, R13.reuse, -INF , PT ;  /* 0xff8000000d00780b */ /* 0x040fe20003f7d000 */
[----:B------:R-:W-:Y:S01]  /*e820*/  FMUL.FTZ R74, R13, UR41 ;  /* 0x000000290d4a7c20 */ /* 0x000fe20008410000 */
[----:B------:R-:W-:-:S04]  /*e830*/  FFMA.FTZ R25, R25, UR41, -R72 ;  /* 0x0000002919197c23 */ /* 0x000fc80008010848 */
[----:B------:R-:W-:Y:S01]  /*e840*/  FSEL R74, R74, RZ, P3 ;  /* 0x000000ff4a4a7208 */ /* 0x000fe20001800000 */
[----:B------:R4:W-:Y:S01]  /*e850*/  MUFU.EX2 R82, R46 ;  /* 0x0000002e00527308 */ /* 0x0009e20000000800 */
[--C-:B------:R-:W-:Y:S01]  /*e860*/  FFMA.FTZ R5, R37, UR41, -R72.reuse ;  /* 0x0000002925057c23 */ /* 0x100fe20008010848 */
[--C-:B------:R-:W-:Y:S01]  /*e870*/  FFMA.FTZ R37, R45, UR41, -R72.reuse ;  /* 0x000000292d257c23 */ /* 0x100fe20008010848 */
[--C-:B------:R-:W-:Y:S01]  /*e880*/  FFMA.FTZ R86, R50, UR41, -R72.reuse ;  /* 0x0000002932567c23 */ /* 0x100fe20008010848 */
[--C-:B------:R-:W-:Y:S01]  /*e890*/  FFMA.FTZ R45, R53, UR41, -R72.reuse ;  /* 0x00000029352d7c23 */ /* 0x100fe20008010848 */
[--C-:B----4-:R-:W-:Y:S01]  /*e8a0*/  FFMA.FTZ R46, R54, UR41, -R72.reuse ;  /* 0x00000029362e7c23 */ /* 0x110fe20008010848 */
[--C-:B------:R-:W-:Y:S01]  /*e8b0*/  FFMA.FTZ R54, R61, UR41, -R72.reuse ;  /* 0x000000293d367c23 */ /* 0x100fe20008010848 */
[----:B------:R-:W-:Y:S01]  /*e8c0*/  FFMA.FTZ R61, R66, UR41, -R72 ;  /* 0x00000029423d7c23 */ /* 0x000fe20008010848 */
[----:B------:R-:W4:Y:S01]  /*e8d0*/  MUFU.EX2 R85, R85 ;  /* 0x0000005500557308 */ /* 0x000f220000000800 */
[----:B------:R-:W-:Y:S01]  /*e8e0*/  FFMA.FTZ R66, R24, UR41, -R74 ;  /* 0x0000002918427c23 */ /* 0x000fe2000801084a */
[----:B-1----:R-:W-:Y:S01]  /*e8f0*/  FADD.FTZ R24, R4, R83 ;  /* 0x0000005304187221 */ /* 0x002fe20000010000 */
[--C-:B------:R-:W-:Y:S01]  /*e900*/  FFMA.FTZ R38, R41, UR41, -R72.reuse ;  /* 0x0000002929267c23 */ /* 0x100fe20008010848 */
        /* <DEDUP_REMOVED lines=10> */
[----:B------:R-:W-:Y:S01]  /*e9b0*/  FFMA.FTZ R49, R75, UR41, -R72 ;  /* 0x000000294b317c23 */ /* 0x000fe20008010848 */
[----:B------:R-:W1:Y:S01]  /*e9c0*/  MUFU.EX2 R25, R25 ;  /* 0x0000001900197308 */ /* 0x000e620000000800 */
[----:B------:R-:W-:Y:S01]  /*e9d0*/  FFMA.FTZ R72, R31, UR41, -R74 ;  /* 0x000000291f487c23 */ /* 0x000fe2000801084a */
[----:B---3--:R-:W-:Y:S01]  /*e9e0*/  FADD.FTZ R31, R11, R24 ;  /* 0x000000180b1f7221 */ /* 0x008fe20000010000 */
[----:B------:R-:W-:-:S03]  /*e9f0*/  FFMA.FTZ R70, R28, UR41, -R74 ;  /* 0x000000291c467c23 */ /* 0x000fc6000801084a */
[----:B0-----:R-:W-:Y:S02]  /*ea00*/  FADD.FTZ R31, R76, R31 ;  /* 0x0000001f4c1f7221 */ /* 0x001fe40000010000 */
[----:B------:R-:W0:Y:S02]  /*ea10*/  MUFU.EX2 R80, R80 ;  /* 0x0000005000507308 */ /* 0x000e240000000800 */
[----:B------:R-:W-:Y:S01]  /*ea20*/  FADD.FTZ R28, R78, R31 ;  /* 0x0000001f4e1c7221 */ /* 0x000fe20000010000 */
[--C-:B------:R-:W-:Y:S01]  /*ea30*/  FFMA.FTZ R65, R10, UR41, -R74.reuse ;  /* 0x000000290a417c23 */ /* 0x100fe2000801084a */
[----:B------:R-:W-:-:S04]  /*ea40*/  FFMA.FTZ R62, R79, UR41, -R74 ;  /* 0x000000294f3e7c23 */ /* 0x000fc8000801084a */
[----:B------:R-:W3:Y:S01]  /*ea50*/  MUFU.EX2 R29, R29 ;  /* 0x0000001d001d7308 */ /* 0x000ee20000000800 */
[--C-:B------:R-:W-:Y:S01]  /*ea60*/  FFMA.FTZ R10, R39, UR41, -R74.reuse ;  /* 0x00000029270a7c23 */ /* 0x100fe2000801084a */
[----:B------:R-:W-:Y:S01]  /*ea70*/  FFMA.FTZ R39, R40, UR41, -R74 ;  /* 0x0000002928277c23 */ /* 0x000fe2000801084a */
[----:B----4-:R-:W-:Y:S01]  /*ea80*/  FADD.FTZ R28, R85, R28 ;  /* 0x0000001c551c7221 */ /* 0x010fe20000010000 */
[--C-:B------:R-:W-:Y:S01]  /*ea90*/  FFMA.FTZ R40, R43, UR41, -R74.reuse ;  /* 0x000000292b287c23 */ /* 0x100fe2000801084a */
[----:B------:R-:W-:-:S03]  /*eaa0*/  FFMA.FTZ R43, R44, UR41, -R74 ;  /* 0x000000292c2b7c23 */ /* 0x000fc6000801084a */
[----:B------:R-:W4:Y:S01]  /*eab0*/  MUFU.EX2 R84, R84 ;  /* 0x0000005400547308 */ /* 0x000f220000000800 */
[--C-:B------:R-:W-:Y:S01]  /*eac0*/  FFMA.FTZ R44, R47, UR41, -R74.reuse ;  /* 0x000000292f2c7c23 */ /* 0x100fe2000801084a */
[----:B------:R-:W-:Y:S01]  /*ead0*/  FFMA.FTZ R47, R48, UR41, -R74 ;  /* 0x00000029302f7c23 */ /* 0x000fe2000801084a */
[----:B-1----:R-:W-:Y:S01]  /*eae0*/  FADD.FTZ R79, R25, R28 ;  /* 0x0000001c194f7221 */ /* 0x002fe20000010000 */
[--C-:B------:R-:W-:Y:S01]  /*eaf0*/  FFMA.FTZ R69, R27, UR41, -R74.reuse ;  /* 0x000000291b457c23 */ /* 0x100fe2000801084a */
[----:B------:R-:W-:-:S03]  /*eb00*/  FFMA.FTZ R48, R51, UR41, -R74 ;  /* 0x0000002933307c23 */ /* 0x000fc6000801084a */
[----:B------:R-:W-:Y:S01]  /*eb10*/  MUFU.EX2 R33, R33 ;  /* 0x0000002100217308 */ /* 0x000fe20000000800 */
[--C-:B------:R-:W-:Y:S01]  /*eb20*/  FFMA.FTZ R51, R52, UR41, -R74.reuse ;  /* 0x0000002934337c23 */ /* 0x100fe2000801084a */
[--C-:B------:R-:W-:Y:S01]  /*eb30*/  FFMA.FTZ R27, R60, UR41, -R74.reuse ;  /* 0x000000293c1b7c23 */ /* 0x100fe2000801084a */
[--C-:B------:R-:W-:Y:S01]  /*eb40*/  FFMA.FTZ R52, R55, UR41, -R74.reuse ;  /* 0x0000002937347c23 */ /* 0x100fe2000801084a */
[--C-:B------:R-:W-:Y:S01]  /*eb50*/  FFMA.FTZ R60, R26, UR41, -R74.reuse ;  /* 0x000000291a3c7c23 */ /* 0x100fe2000801084a */
[----:B------:R-:W-:-:S03]  /*eb60*/  FFMA.FTZ R55, R56, UR41, -R74 ;  /* 0x0000002938377c23 */ /* 0x000fc6000801084a */
[----:B------:R-:W-:Y:S01]  /*eb70*/  MUFU.EX2 R62, R62 ;  /* 0x0000003e003e7308 */ /* 0x000fe20000000800 */
[----:B0-----:R-:W-:Y:S01]  /*eb80*/  FADD.FTZ R26, R80, R79 ;  /* 0x0000004f501a7221 */ /* 0x001fe20000010000 */
[--C-:B------:R-:W-:Y:S01]  /*eb90*/  FFMA.FTZ R56, R59, UR41, -R74.reuse ;  /* 0x000000293b387c23 */ /* 0x100fe2000801084a */
[----:B------:R-:W-:-:S05]  /*eba0*/  FFMA.FTZ R3, R3, UR41, -R74 ;  /* 0x0000002903037c23 */ /* 0x000fca000801084a */
        /* <DEDUP_REMOVED lines=13> */
[----:B---3--:R-:W-:-:S04]  /*ec80*/  FADD.FTZ R77, R29, R26 ;  /* 0x0000001a1d4d7221 */ /* 0x008fc80000010000 */
[----:B----4-:R-:W-:Y:S01]  /*ec90*/  FADD.FTZ R30, R84, R77 ;  /* 0x0000004d541e7221 */ /* 0x010fe20000010000 */
[----:B0-----:R-:W-:-:S03]  /*eca0*/  FADD.FTZ R24, R62, R65 ;  /* 0x000000413e187221 */ /* 0x001fc60000010000 */
[----:B------:R-:W-:Y:S01]  /*ecb0*/  FADD.FTZ R77, R33, R30 ;  /* 0x0000001e214d7221 */ /* 0x000fe20000010000 */
[----:B------:R-:W-:Y:S02]  /*ecc0*/  F2FP.BF16.F32.PACK_AB R30, R80, R25 ;  /* 0x00000019501e723e */ /* 0x000fe400000010ff */
[----:B------:R-:W-:Y:S02]  /*ecd0*/  F2FP.BF16.F32.PACK_AB R25, R65, R62 ;  /* 0x0000003e4119723e */ /* 0x000fe400000010ff */
[----:B------:R-:W3:Y:S01]  /*ece0*/  LDL R62, [R1+0x24] ;  /* 0x00002400013e7983 */ /* 0x000ee20000100800 */
[----:B------:R-:W0:Y:S08]  /*ecf0*/  MUFU.EX2 R3, R3 ;  /* 0x0000000300037308 */ /* 0x000e300000000800 */
[----:B------:R-:W1:Y:S08]  /*ed00*/  MUFU.EX2 R14, R14 ;  /* 0x0000000e000e7308 */ /* 0x000e700000000800 */
[----:B------:R-:W4:Y:S01]  /*ed10*/  MUFU.EX2 R21, R21 ;  /* 0x0000001500157308 */ /* 0x000f220000000800 */
[----:B0-----:R-:W-:-:S07]  /*ed20*/  FADD.FTZ R31, R3, R24 ;  /* 0x00000018031f7221 */ /* 0x001fce0000010000 */
[----:B------:R-:W0:Y:S01]  /*ed30*/  MUFU.EX2 R66, R66 ;  /* 0x0000004200427308 */ /* 0x000e220000000800 */
[----:B-1----:R-:W-:-:S07]  /*ed40*/  FADD.FTZ R24, R14, R31 ;  /* 0x0000001f0e187221 */ /* 0x002fce0000010000 */
[----:B------:R-:W1:Y:S01]  /*ed50*/  MUFU.EX2 R69, R69 ;  /* 0x0000004500457308 */ /* 0x000e620000000800 */
[----:B----4-:R-:W-:-:S07]  /*ed60*/  FADD.FTZ R31, R21, R24 ;  /* 0x00000018151f7221 */ /* 0x010fce0000010000 */
[----:B------:R-:W4:Y:S01]  /*ed70*/  MUFU.EX2 R70, R70 ;  /* 0x0000004600467308 */ /* 0x000f220000000800 */
[----:B------:R-:W-:Y:S01]  /*ed80*/  F2FP.BF16.F32.PACK_AB R24, R83, R4 ;  /* 0x000000045318723e */ /* 0x000fe200000010ff */
[----:B0-----:R-:W-:-:S06]  /*ed90*/  FADD.FTZ R4, R66, R31 ;  /* 0x0000001f42047221 */ /* 0x001fcc0000010000 */
[----:B------:R-:W0:Y:S08]  /*eda0*/  MUFU.EX2 R34, R34 ;  /* 0x0000002200227308 */ /* 0x000e300000000800 */
[----:B------:R-:W5:Y:S01]  /*edb0*/  MUFU.EX2 R72, R72 ;  /* 0x0000004800487308 */ /* 0x000f620000000800 */
[----:B-1----:R-:W-:-:S07]  /*edc0*/  FADD.FTZ R31, R69, R4 ;  /* 0x00000004451f7221 */ /* 0x002fce0000010000 */
[----:B------:R-:W1:Y:S08]  /*edd0*/  MUFU.EX2 R5, R5 ;  /* 0x0000000500057308 */ /* 0x000e700000000800 */
[----:B------:R-:W2:Y:S01]  /*ede0*/  MUFU.EX2 R75, R75 ;  /* 0x0000004b004b7308 */ /* 0x000ea20000000800 */
[----:B----4-:R-:W-:-:S07]  /*edf0*/  FADD.FTZ R31, R70, R31 ;  /* 0x0000001f461f7221 */ /* 0x010fce0000010000 */
[----:B------:R-:W4:Y:S01]  /*ee00*/  MUFU.EX2 R35, R35 ;  /* 0x0000002300237308 */ /* 0x000f220000000800 */
[----:B------:R-:W-:Y:S01]  /*ee10*/  F2FP.BF16.F32.PACK_AB R26, R76, R11 ;  /* 0x0000000b4c1a723e */ /* 0x000fe200000010ff */
[----:B0-----:R-:W-:-:S06]  /*ee20*/  FADD.FTZ R76, R34, R77 ;  /* 0x0000004d224c7221 */ /* 0x001fcc0000010000 */
[----:B------:R-:W0:Y:S01]  /*ee30*/  MUFU.EX2 R38, R38 ;  /* 0x0000002600267308 */ /* 0x000e220000000800 */
[----:B-----5:R-:W-:-:S07]  /*ee40*/  FADD.FTZ R4, R72, R31 ;  /* 0x0000001f48047221 */ /* 0x020fce0000010000 */
[----:B------:R-:W5:Y:S01]  /*ee50*/  MUFU.EX2 R36, R36 ;  /* 0x0000002400247308 */ /* 0x000f620000000800 */
[----:B------:R-:W-:Y:S01]  /*ee60*/  F2FP.BF16.F32.PACK_AB R32, R84, R29 ;  /* 0x0000001d5420723e */ /* 0x000fe200000010ff */
[----:B-1----:R-:W-:-:S06]  /*ee70*/  FADD.FTZ R29, R5, R76 ;  /* 0x0000004c051d7221 */ /* 0x002fcc0000010000 */
[----:B------:R-:W1:Y:S01]  /*ee80*/  MUFU.EX2 R15, R15 ;  /* 0x0000000f000f7308 */ /* 0x000e620000000800 */
[----:B--2---:R-:W-:-:S07]  /*ee90*/  FADD.FTZ R4, R75, R4 ;  /* 0x000000044b047221 */ /* 0x004fce0000010000 */
[----:B------:R-:W2:Y:S01]  /*eea0*/  MUFU.EX2 R10, R10 ;  /* 0x0000000a000a7308 */ /* 0x000ea20000000800 */
[----:B------:R-:W-:-:S07]  /*eeb0*/  FADD.FTZ R31, R20, R29 ;  /* 0x0000001d141f7221 */ /* 0x000fce0000010000 */
[----:B------:R-:W2:Y:S08]  /*eec0*/  MUFU.EX2 R39, R39 ;  /* 0x0000002700277308 */ /* 0x000eb00000000800 */
[----:B------:R4:W-:Y:S08]  /*eed0*/  MUFU.EX2 R11, R27 ;  /* 0x0000001b000b7308 */ /* 0x0009f00000000800 */
[----:B------:R-:W2:Y:S01]  /*eee0*/  MUFU.EX2 R40, R40 ;  /* 0x0000002800287308 */ /* 0x000ea20000000800 */
[----:B----4-:R-:W-:Y:S01]  /*eef0*/  F2FP.BF16.F32.PACK_AB R27, R14, R3 ;  /* 0x000000030e1b723e */ /* 0x010fe200000010ff */
[----:B------:R-:W-:Y:S01]  /*ef00*/  FADD.FTZ R3, R35, R4 ;  /* 0x0000000423037221 */ /* 0x000fe20000010000 */
[----:B0-----:R-:W-:-:S03]  /*ef10*/  FADD.FTZ R4, R38, R31 ;  /* 0x0000001f26047221 */ /* 0x001fc60000010000 */
[----:B-----5:R-:W-:Y:S02]  /*ef20*/  FADD.FTZ R3, R36, R3 ;  /* 0x0000000324037221 */ /* 0x020fe40000010000 */
[----:B------:R-:W0:Y:S01]  /*ef30*/  MUFU.EX2 R43, R43 ;  /* 0x0000002b002b7308 */ /* 0x000e220000000800 */
[----:B-1----:R-:W-:Y:S01]  /*ef40*/  FADD.FTZ R14, R15, R4 ;  /* 0x000000040f0e7221 */ /* 0x002fe20000010000 */
[----:B--2---:R-:W-:-:S06]  /*ef50*/  FADD.FTZ R4, R10, R3 ;  /* 0x000000030a047221 */ /* 0x004fcc0000010000 */
[----:B------:R-:W1:Y:S01]  /*ef60*/  MUFU.EX2 R37, R37 ;  /* 0x0000002500257308 */ /* 0x000e620000000800 */
[----:B------:R-:W-:-:S07]  /*ef70*/  FADD.FTZ R3, R39, R4 ;  /* 0x0000000427037221 */ /* 0x000fce0000010000 */
[----:B------:R-:W2:Y:S01]  /*ef80*/  MUFU.EX2 R44, R44 ;  /* 0x0000002c002c7308 */ /* 0x000ea20000000800 */
[----:B------:R-:W-:-:S07]  /*ef90*/  FADD.FTZ R4, R40, R3 ;  /* 0x0000000328047221 */ /* 0x000fce0000010000 */
[----:B------:R-:W4:Y:S01]  /*efa0*/  MUFU.EX2 R47, R47 ;  /* 0x0000002f002f7308 */ /* 0x000f220000000800 */
[----:B0-----:R-:W-:-:S07]  /*efb0*/  FADD.FTZ R3, R43, R4 ;  /* 0x000000042b037221 */ /* 0x001fce0000010000 */
[----:B------:R-:W0:Y:S08]  /*efc0*/  MUFU.EX2 R71, R71 ;  /* 0x0000004700477308 */ /* 0x000e300000000800 */
[----:B------:R-:W5:Y:S01]  /*efd0*/  MUFU.EX2 R48, R48 ;  /* 0x0000003000307308 */ /* 0x000f620000000800 */
[----:B------:R-:W-:Y:S01]  /*efe0*/  F2FP.BF16.F32.PACK_AB R29, R66, R21 ;  /* 0x00000015421d723e */ /* 0x000fe200000010ff */
[----:B-1----:R-:W-:Y:S01]  /*eff0*/  FADD.FTZ R21, R37, R14 ;  /* 0x0000000e25157221 */ /* 0x002fe20000010000 */
[----:B--2---:R-:W-:-:S05]  /*f000*/  FADD.FTZ R4, R44, R3 ;  /* 0x000000032c047221 */ /* 0x004fca0000010000 */
[----:B------:R-:W1:Y:S08]  /*f010*/  MUFU.EX2 R86, R86 ;  /* 0x0000005600567308 */ /* 0x000e700000000800 */
[----:B------:R-:W2:Y:S01]  /*f020*/  MUFU.EX2 R51, R51 ;  /* 0x0000003300337308 */ /* 0x000ea20000000800 */
[----:B------:R-:W-:Y:S01]  /*f030*/  FADD.FTZ R14, R82, R21 ;  /* 0x00000015520e7221 */ /* 0x000fe20000010000 */
[----:B----4-:R-:W-:-:S06]  /*f040*/  FADD.FTZ R3, R47, R4 ;  /* 0x000000042f037221 */ /* 0x010fcc0000010000 */
[----:B------:R-:W4:Y:S08]  /*f050*/  MUFU.EX2 R45, R45 ;  /* 0x0000002d002d7308 */ /* 0x000f300000000800 */
[----:B------:R-:W4:Y:S01]  /*f060*/  MUFU.EX2 R52, R52 ;  /* 0x0000003400347308 */ /* 0x000f220000000800 */
[----:B0-----:R-:W-:Y:S01]  /*f070*/  FADD.FTZ R21, R71, R14 ;  /* 0x0000000e47157221 */ /* 0x001fe20000010000 */
[----:B-----5:R-:W-:-:S06]  /*f080*/  FADD.FTZ R4, R48, R3 ;  /* 0x0000000330047221 */ /* 0x020fcc0000010000 */
[----:B------:R-:W0:Y:S08]  /*f090*/  MUFU.EX2 R46, R46 ;  /* 0x0000002e002e7308 */ /* 0x000e300000000800 */
[----:B------:R-:W5:Y:S01]  /*f0a0*/  MUFU.EX2 R55, R55 ;  /* 0x0000003700377308 */ /* 0x000f620000000800 */
[----:B-1----:R-:W-:Y:S01]  /*f0b0*/  FADD.FTZ R14, R86, R21 ;  /* 0x00000015560e7221 */ /* 0x002fe20000010000 */
[----:B--2---:R-:W-:-:S06]  /*f0c0*/  FADD.FTZ R3, R51, R4 ;  /* 0x0000000433037221 */ /* 0x004fcc0000010000 */
[----:B------:R-:W1:Y:S01]  /*f0d0*/  MUFU.EX2 R50, R50 ;  /* 0x0000003200327308 */ /* 0x000e620000000800 */
[----:B------:R-:W-:-:S07]  /*f0e0*/  F2FP.BF16.F32.PACK_AB R35, R36, R35 ;  /* 0x000000232423723e */ /* 0x000fce00000010ff */
[----:B------:R-:W2:Y:S01]  /*f0f0*/  MUFU.EX2 R56, R56 ;  /* 0x0000003800387308 */ /* 0x000ea20000000800 */
[----:B------:R4:W-:Y:S07]  /*f100*/  STSM.16.M88.4 [R139+0x21800], R24 ;  /* 0x021800188b007844 */ /* 0x0009ee0000000200 */
[----:B------:R-:W2:Y:S01]  /*f110*/  MUFU.EX2 R53, R53 ;  /* 0x0000003500357308 */ /* 0x000ea20000000800 */
[----:B------:R-:W-:-:S07]  /*f120*/  F2FP.BF16.F32.PACK_AB R36, R20, R5 ;  /* 0x000000051424723e */ /* 0x000fce00000010ff */
[----:B------:R-:W-:Y:S01]  /*f130*/  MUFU.EX2 R54, R54 ;  /* 0x0000003600367308 */ /* 0x000fe20000000800 */
[----:B------:R-:W-:-:S07]  /*f140*/  F2FP.BF16.F32.PACK_AB R28, R85, R78 ;  /* 0x0000004e551c723e */ /* 0x000fce00000010ff */
[----:B------:R-:W3:Y:S01]  /*f150*/  MUFU.EX2 R57, R57 ;  /* 0x0000003900397308 */ /* 0x000ee20000000800 */
[----:B------:R-:W-:-:S07]  /*f160*/  F2FP.BF16.F32.PACK_AB R34, R34, R33 ;  /* 0x000000212222723e */ /* 0x000fce00000010ff */
[----:B------:R-:W-:Y:S01]  /*f170*/  MUFU.EX2 R58, R58 ;  /* 0x0000003a003a7308 */ /* 0x000fe20000000800 */
[----:B------:R-:W-:-:S07]  /*f180*/  F2FP.BF16.F32.PACK_AB R31, R70, R69 ;  /* 0x00000045461f723e */ /* 0x000fce00000010ff */
[----:B------:R-:W3:Y:S01]  /*f190*/  MUFU.EX2 R61, R61 ;  /* 0x0000003d003d7308 */ /* 0x000ee20000000800 */
[----:B----4-:R-:W-:-:S07]  /*f1a0*/  F2FP.BF16.F32.PACK_AB R24, R82, R37 ;  /* 0x000000255218723e */ /* 0x010fce00000010ff */
[----:B------:R-:W-:Y:S01]  /*f1b0*/  MUFU.EX2 R63, R63 ;  /* 0x0000003f003f7308 */ /* 0x000fe20000000800 */
[----:B------:R-:W-:-:S07]  /*f1c0*/  FADD.FTZ R5, R45, R14 ;  /* 0x0000000e2d057221 */ /* 0x000fce0000010000 */
[----:B------:R-:W4:Y:S01]  /*f1d0*/  MUFU.EX2 R64, R64 ;  /* 0x0000004000407308 */ /* 0x000f220000000800 */
[----:B------:R-:W-:-:S07]  /*f1e0*/  FADD.FTZ R4, R52, R3 ;  /* 0x0000000334047221 */ /* 0x000fce0000010000 */
[----:B------:R-:W-:Y:S08]  /*f1f0*/  MUFU.EX2 R67, R67 ;  /* 0x0000004300437308 */ /* 0x000ff00000000800 */
[----:B------:R-:W4:Y:S01]  /*f200*/  MUFU.EX2 R68, R68 ;  /* 0x0000004400447308 */ /* 0x000f220000000800 */
[----:B------:R-:W-:-:S07]  /*f210*/  F2FP.BF16.F32.PACK_AB R33, R75, R72 ;  /* 0x000000484b21723e */ /* 0x000fce00000010ff */
[----:B------:R-:W-:Y:S01]  /*f220*/  MUFU.EX2 R0, R0 ;  /* 0x0000000000007308 */ /* 0x000fe20000000800 */
[----:B------:R-:W-:-:S07]  /*f230*/  F2FP.BF16.F32.PACK_AB R37, R39, R10 ;  /* 0x0000000a2725723e */ /* 0x000fce00000010ff */
[----:B------:R-:W4:Y:S08]  /*f240*/  MUFU.EX2 R41, R41 ;  /* 0x0000002900297308 */ /* 0x000f300000000800 */
[----:B------:R-:W-:Y:S08]  /*f250*/  MUFU.EX2 R42, R42 ;  /* 0x0000002a002a7308 */ /* 0x000ff00000000800 */
[----:B------:R-:W4:Y:S08]  /*f260*/  MUFU.EX2 R49, R49 ;  /* 0x0000003100317308 */ /* 0x000f300000000800 */
[----:B------:R-:W-:Y:S08]  /*f270*/  MUFU.EX2 R73, R73 ;  /* 0x0000004900497308 */ /* 0x000ff00000000800 */
[----:B------:R-:W4:Y:S08]  /*f280*/  MUFU.EX2 R60, R60 ;  /* 0x0000003c003c7308 */ /* 0x000f300000000800 */
[----:B------:R-:W-:Y:S08]  /*f290*/  MUFU.EX2 R59, R59 ;  /* 0x0000003b003b7308 */ /* 0x000ff00000000800 */
[----:B------:R-:W4:Y:S01]  /*f2a0*/  MUFU.EX2 R74, R74 ;  /* 0x0000004a004a7308 */ /* 0x000f220000000800 */
[----:B------:R-:W-:-:S02]  /*f2b0*/  F2FP.BF16.F32.PACK_AB R38, R15, R38 ;  /* 0x000000260f26723e */ /* 0x000fc400000010ff */
[----:B------:R-:W-:Y:S01]  /*f2c0*/  F2FP.BF16.F32.PACK_AB R26, R86, R71 ;  /* 0x00000047561a723e */ /* 0x000fe200000010ff */
[----:B0-----:R-:W-:Y:S01]  /*f2d0*/  FADD.FTZ R5, R46, R5 ;  /* 0x000000052e057221 */ /* 0x001fe20000010000 */
[----:B------:R-:W-:Y:S01]  /*f2e0*/  F2FP.BF16.F32.PACK_AB R39, R43, R40 ;  /* 0x000000282b27723e */ /* 0x000fe200000010ff */
[----:B-----5:R-:W-:Y:S01]  /*f2f0*/  FADD.FTZ R3, R55, R4 ;  /* 0x0000000437037221 */ /* 0x020fe20000010000 */
[----:B------:R-:W-:Y:S02]  /*f300*/  F2FP.BF16.F32.PACK_AB R25, R47, R44 ;  /* 0x0000002c2f19723e */ /* 0x000fe400000010ff */
[----:B------:R-:W-:Y:S01]  /*f310*/  F2FP.BF16.F32.PACK_AB R27, R51, R48 ;  /* 0x00000030331b723e */ /* 0x000fe200000010ff */
[----:B------:R3:W-:Y:S01]  /*f320*/  STSM.16.M88.4 [R87], R28 ;  /* 0x0000001c57007844 */ /* 0x0007e20000000200 */
[----:B------:R-:W0:Y:S01]  /*f330*/  @P2 LDC R14, c[0x0][0x44c] ;  /* 0x00011300ff0e2b82 */ /* 0x000e220000000800 */
[----:B-1----:R-:W-:Y:S02]  /*f340*/  FADD.FTZ R10, R50, R5 ;  /* 0x00000005320a7221 */ /* 0x002fe40000010000 */
[----:B------:R1:W-:Y:S01]  /*f350*/  STSM.16.M88.4 [R141], R32 ;  /* 0x000000208d007844 */ /* 0x0003e20000000200 */
[----:B--2---:R-:W-:-:S03]  /*f360*/  FADD.FTZ R4, R56, R3 ;  /* 0x0000000338047221 */ /* 0x004fc60000010000 */
[----:B------:R-:W-:Y:S01]  /*f370*/  STSM.16.M88.4 [R140], R36 ;  /* 0x000000248c007844 */ /* 0x000fe20000000200 */
[----:B------:R-:W2:Y:S03]  /*f380*/  @P2 LDC R15, c[0x0][0x450] ;  /* 0x00011400ff0f2b82 */ /* 0x000ea60000000800 */
[----:B------:R5:W-:Y:S01]  /*f390*/  STSM.16.M88.4 [R139+0x27800], R24 ;  /* 0x027800188b007844 */ /* 0x000be20000000200 */
[----:B------:R-:W-:Y:S01]  /*f3a0*/  FADD.FTZ R5, R53, R10 ;  /* 0x0000000a35057221 */ /* 0x000fe20000010000 */
[----:B------:R-:W-:Y:S01]  /*f3b0*/  FADD.FTZ R4, R11, R4 ;  /* 0x000000040b047221 */ /* 0x000fe20000010000 */
[----:B---3--:R-:W-:Y:S02]  /*f3c0*/  F2FP.BF16.F32.PACK_AB R28, R57, R54 ;  /* 0x00000036391c723e */ /* 0x008fe400000010ff */
[----:B------:R-:W-:Y:S02]  /*f3d0*/  F2FP.BF16.F32.PACK_AB R30, R61, R58 ;  /* 0x0000003a3d1e723e */ /* 0x000fe400000010ff */
[----:B----4-:R-:W-:-:S02]  /*f3e0*/  F2FP.BF16.F32.PACK_AB R29, R64, R63 ;  /* 0x0000003f401d723e */ /* 0x010fc400000010ff */
[----:B------:R-:W-:Y:S02]  /*f3f0*/  F2FP.BF16.F32.PACK_AB R31, R68, R67 ;  /* 0x00000043441f723e */ /* 0x000fe400000010ff */
[----:B-1----:R-:W-:Y:S02]  /*f400*/  F2FP.BF16.F32.PACK_AB R32, R41, R0 ;  /* 0x000000002920723e */ /* 0x002fe400000010ff */
[----:B------:R-:W-:Y:S02]  /*f410*/  F2FP.BF16.F32.PACK_AB R34, R49, R42 ;  /* 0x0000002a3122723e */ /* 0x000fe400000010ff */
[----:B-----5:R-:W-:Y:S02]  /*f420*/  F2FP.BF16.F32.PACK_AB R24, R46, R45 ;  /* 0x0000002d2e18723e */ /* 0x020fe400000010ff */
[----:B------:R-:W-:Y:S02]  /*f430*/  F2FP.BF16.F32.PACK_AB R26, R53, R50 ;  /* 0x00000032351a723e */ /* 0x000fe400000010ff */
[----:B------:R-:W-:-:S02]  /*f440*/  F2FP.BF16.F32.PACK_AB R25, R55, R52 ;  /* 0x000000343719723e */ /* 0x000fc400000010ff */
[----:B------:R-:W-:Y:S02]  /*f450*/  F2FP.BF16.F32.PACK_AB R27, R11, R56 ;  /* 0x000000380b1b723e */ /* 0x000fe400000010ff */
[----:B------:R-:W-:Y:S02]  /*f460*/  F2FP.BF16.F32.PACK_AB R33, R60, R73 ;  /* 0x000000493c21723e */ /* 0x000fe400000010ff */
[----:B------:R-:W-:Y:S01]  /*f470*/  F2FP.BF16.F32.PACK_AB R35, R74, R59 ;  /* 0x0000003b4a23723e */ /* 0x000fe200000010ff */
[----:B------:R1:W-:Y:S01]  /*f480*/  STSM.16.M88.4 [R62], R24 ;  /* 0x000000183e007844 */ /* 0x0003e20000000200 */
[----:B------:R-:W-:Y:S01]  /*f490*/  FADD.FTZ R10, R54, R5 ;  /* 0x00000005360a7221 */ /* 0x000fe20000010000 */
[----:B------:R-:W-:Y:S02]  /*f4a0*/  FADD.FTZ R3, R63, R4 ;  /* 0x000000043f037221 */ /* 0x000fe40000010000 */
[----:B------:R1:W-:Y:S04]  /*f4b0*/  STSM.16.M88.4 [R141+0x6000], R28 ;  /* 0x0060001c8d007844 */ /* 0x0003e80000000200 */
[----:B------:R1:W-:Y:S01]  /*f4c0*/  STSM.16.M88.4 [R140+0x6000], R32 ;  /* 0x006000208c007844 */ /* 0x0003e20000000200 */
[----:B------:R-:W-:Y:S01]  /*f4d0*/  FADD.FTZ R5, R57, R10 ;  /* 0x0000000a39057221 */ /* 0x000fe20000010000 */
[----:B------:R3:W-:Y:S06]  /*f4e0*/  MEMBAR.ALL.CTA ;  /* 0x0000000000007992 */ /* 0x0007ec0000008000 */
[----:B---3--:R-:W3:Y:S01]  /*f4f0*/  FENCE.VIEW.ASYNC.S ;  /* 0x00000000000073c6 */ /* 0x008ee20000000000 */
[----:B------:R-:W-:Y:S01]  /*f500*/  FADD.FTZ R4, R64, R3 ;  /* 0x0000000340047221 */ /* 0x000fe20000010000 */
[----:B------:R-:W-:-:S03]  /*f510*/  FADD.FTZ R10, R58, R5 ;  /* 0x000000053a0a7221 */ /* 0x000fc60000010000 */
[----:B------:R-:W-:Y:S01]  /*f520*/  FADD.FTZ R3, R67, R4 ;  /* 0x0000000443037221 */ /* 0x000fe20000010000 */
[----:B------:R-:W-:Y:S01]  /*f530*/  FADD.FTZ R5, R61, R10 ;  /* 0x0000000a3d057221 */ /* 0x000fe20000010000 */
[----:B------:R-:W-:Y:S02]  /*f540*/  PLOP3.LUT P3, PT, PT, PT, UP0, 0x40, 0x0 ;  /* 0x000000000000781c */ /* 0x000fe40003f6e808 */
[----:B------:R-:W-:Y:S01]  /*f550*/  FADD.FTZ R68, R68, R3 ;  /* 0x0000000344447221 */ /* 0x000fe20000010000 */
[----:B0-----:R-:W-:-:S04]  /*f560*/  @P2 IMAD.HI.U32 R14, R89, R14, RZ ;  /* 0x0000000e590e2227 */ /* 0x001fc800078e00ff */
[----:B------:R-:W-:Y:S01]  /*f570*/  FADD.FTZ R0, R0, R5 ;  /* 0x0000000500007221 */ /* 0x000fe20000010000 */
[----:B------:R-:W-:Y:S01]  /*f580*/  FADD.FTZ R73, R73, R68 ;  /* 0x0000004449497221 */ /* 0x000fe20000010000 */
[----:B------:R-:W-:Y:S01]  /*f590*/  IMAD.MOV.U32 R5, RZ, RZ, R89 ;  /* 0x000000ffff057224 */ /* 0x000fe200078e0059 */
[----:B--2---:R-:W-:Y:S01]  /*f5a0*/  @P2 SHF.R.U32.HI R5, RZ, R15, R14 ;  /* 0x0000000fff052219 */ /* 0x004fe2000001160e */
[----:B------:R-:W-:Y:S01]  /*f5b0*/  FADD.FTZ R41, R41, R0 ;  /* 0x0000000029297221 */ /* 0x000fe20000010000 */
[----:B------:R-:W-:-:S03]  /*f5c0*/  FADD.FTZ R60, R60, R73 ;  /* 0x000000493c3c7221 */ /* 0x000fc60000010000 */
[----:B------:R-:W-:Y:S01]  /*f5d0*/  FADD.FTZ R4, R42, R41 ;  /* 0x000000292a047221 */ /* 0x000fe20000010000 */
[----:B------:R-:W-:Y:S01]  /*f5e0*/  FADD.FTZ R3, R59, R60 ;  /* 0x0000003c3b037221 */ /* 0x000fe20000010000 */
[----:B------:R-:W-:Y:S02]  /*f5f0*/  IMAD.IADD R114, R114, 0x1, R5 ;  /* 0x0000000172727824 */ /* 0x000fe400078e0205 */
[----:B------:R-:W-:Y:S01]  /*f600*/  FADD.FTZ R4, R49, R4 ;  /* 0x0000000431047221 */ /* 0x000fe20000010000 */
[----:B------:R-:W-:Y:S01]  /*f610*/  FADD.FTZ R3, R74, R3 ;  /* 0x000000034a037221 */ /* 0x000fe20000010000 */
[----:B------:R-:W-:Y:S02]  /*f620*/  VIADD R0, R88, 0xfffffffe ;  /* 0xfffffffe58007836 */ /* 0x000fe40000000000 */
[----:B------:R-:W-:Y:S01]  /*f630*/  VIADD R5, R114, UR6 ;  /* 0x0000000672057c36 */ /* 0x000fe20008000000 */
[----:B---3--:R-:W-:Y:S01]  /*f640*/  NOP ;  /* 0x0000000000007918 */ /* 0x008fe20000000000 */
[----:B-1----:R-:W-:Y:S05]  /*f650*/  @P3 BRA `(.L_x_1500) ;  /* 0x0000000000543947 */ /* 0x002fea0003800000 */
[C---:B------:R-:W-:Y:S01]  /*f660*/  ISETP.GT.AND P3, PT, R114.reuse, RZ, PT ;  /* 0x000000ff7200720c */ /* 0x040fe20003f64270 */
[----:B------:R-:W-:Y:S01]  /*f670*/  BSSY B0, `(.L_x_1501) ;  /* 0x0000010000007945 */ /* 0x000fe20003800000 */
[----:B------:R-:W-:-:S11]  /*f680*/  VIADD R10, R114, 0xffffffff ;  /* 0xffffffff720a7836 */ /* 0x000fd60000000000 */
[----:B------:R-:W-:Y:S05]  /*f690*/  @P3 BRA `(.L_x_1502) ;  /* 0x0000000000203947 */ /* 0x000fea0003800000 */
[----:B------:R-:W-:Y:S01]  /*f6a0*/  UISETP.NE.AND UP1, UPT, UR7, 0x1, UPT ;  /* 0x000000010700788c */ /* 0x000fe2000bf25270 */
[----:B------:R-:W-:-:S05]  /*f6b0*/  IMAD.MOV R10, RZ, RZ, -R114 ;  /* 0x000000ffff0a7224 */ /* 0x000fca00078e0a72 */
[----:B------:R-:W-:-:S05]  /*f6c0*/  PLOP3.LUT P3, PT, PT, PT, UP1, 0x80, 0x0 ;  /* 0x000000000000781c */ /* 0x000fca0003f6f018 */
[----:B------:R-:W-:-:S08]  /*f6d0*/  @UP1 ULDC.64 UR4, c[0x0][0x9e8] ;  /* 0x00027a0000041ab9 */ /* 0x000fd00000000a00 */
[----:B------:R-:W-:-:S05]  /*f6e0*/  @P3 IMAD.HI.U32 R11, R10, UR4, RZ ;  /* 0x000000040a0b3c27 */ /* 0x000fca000f8e00ff */
[----:B------:R-:W-:-:S04]  /*f6f0*/  @P3 SHF.R.U32.HI R10, RZ, UR5, R11 ;  /* 0x00000005ff0a3c19 */ /* 0x000fc8000801160b */
[----:B------:R-:W-:Y:S01]  /*f700*/  LOP3.LUT R10, RZ, R10, RZ, 0x33, !PT ;  /* 0x0000000aff0a7212 */ /* 0x000fe200078e33ff */
[----:B------:R-:W-:Y:S06]  /*f710*/  BRA `(.L_x_1503) ;  /* 0x0000000000147947 */ /* 0x000fec0003800000 */
.L_x_1502:
[----:B------:R-:W-:-:S06]  /*f720*/  UISETP.NE.AND UP1, UPT, UR7, 0x1, UPT ;  /* 0x000000010700788c */ /* 0x000fcc000bf25270 */
[----:B------:R-:W-:-:S05]  /*f730*/  PLOP3.LUT P3, PT, PT, PT, UP1, 0x80, 0x0 ;  /* 0x000000000000781c */ /* 0x000fca0003f6f018 */
[----:B------:R-:W-:-:S08]  /*f740*/  @UP1 ULDC.64 UR4, c[0x0][0x9e8] ;  /* 0x00027a0000041ab9 */ /* 0x000fd00000000a00 */
[----:B------:R-:W-:-:S05]  /*f750*/  @P3 IMAD.HI.U32 R11, R10, UR4, RZ ;  /* 0x000000040a0b3c27 */ /* 0x000fca000f8e00ff */
[----:B------:R-:W-:-:S07]  /*f760*/  @P3 SHF.R.U32.HI R10, RZ, UR5, R11 ;  /* 0x00000005ff0a3c19 */ /* 0x000fce000801160b */
.L_x_1503:
[----:B------:R-:W-:Y:S05]  /*f770*/  BSYNC B0 ;  /* 0x0000000000007941 */ /* 0x000fea0003800000 */
.L_x_1501:
[----:B------:R-:W-:-:S04]  /*f780*/  IMAD.U32 R11, RZ, RZ, UR7 ;  /* 0x00000007ff0b7e24 */ /* 0x000fc8000f8e00ff */
[----:B------:R-:W-:-:S05]  /*f790*/  IMAD R10, R10, R11, UR7 ;  /* 0x000000070a0a7e24 */ /* 0x000fca000f8e020b */
[----:B------:R-:W-:-:S07]  /*f7a0*/  VIMNMX R5, R5, R10, PT ;  /* 0x0000000a05057248 */ /* 0x000fce0003fe0100 */
.L_x_1500:
[----:B------:R-:W2:Y:S01]  /*f7b0*/  LDL R11, [R1+0x44] ;  /* 0x00004400010b7983 */ /* 0x000ea20000100800 */
[----:B------:R-:W-:Y:S01]  /*f7c0*/  SHF.R.S32.HI R10, RZ, 0x1f, R5 ;  /* 0x0000001fff0a7819 */ /* 0x000fe20000011405 */
[----:B------:R-:W-:Y:S01]  /*f7d0*/  ULDC UR42, c[0x0][0x9e4] ;  /* 0x00027900002a7ab9 */ /* 0x000fe20000000800 */
[----:B------:R-:W-:Y:S01]  /*f7e0*/  ULDC UR5, c[0x0][0x9e4] ;  /* 0x0002790000057ab9 */ /* 0x000fe20000000800 */
[----:B------:R-:W-:Y:S01]  /*f7f0*/  ULDC UR48, c[0x0][0x9d8] ;  /* 0x0002760000307ab9 */ /* 0x000fe20000000800 */
[----:B------:R-:W-:Y:S01]  /*f800*/  LEA.HI R10, R10, R5, RZ, 0x7 ;  /* 0x000000050a0a7211 */ /* 0x000fe200078f38ff */
[----:B------:R-:W-:Y:S01]  /*f810*/  ULDC UR51, c[0x0][0x9d8] ;  /* 0x0002760000337ab9 */ /* 0x000fe20000000800 */
[----:B------:R-:W-:Y:S01]  /*f820*/  ULDC UR49, c[0x0][0x9d8] ;  /* 0x0002760000317ab9 */ /* 0x000fe20000000800 */
[----:B------:R-:W-:Y:S01]  /*f830*/  ULDC UR4, c[0x0][0x988] ;  /* 0x0002620000047ab9 */ /* 0x000fe20000000800 */
[----:B------:R-:W-:Y:S01]  /*f840*/  SHF.R.S32.HI R10, RZ, 0x7, R10 ;  /* 0x00000007ff0a7819 */ /* 0x000fe2000001140a */
[----:B------:R-:W-:Y:S01]  /*f850*/  ULDC UR7, c[0x0][0x988] ;  /* 0x0002620000077ab9 */ /* 0x000fe20000000800 */
[----:B------:R-:W-:Y:S01]  /*f860*/  ULDC UR6, c[0x0][0x988] ;  /* 0x0002620000067ab9 */ /* 0x000fe20000000800 */
[----:B------:R-:W-:Y:S01]  /*f870*/  ULDC UR50, c[0x0][0x9e0] ;  /* 0x0002780000327ab9 */ /* 0x000fe20000000800 */
[----:B------:R-:W-:Y:S01]  /*f880*/  ULDC UR43, c[0x0][0x9e0] ;  /* 0x00027800002b7ab9 */ /* 0x000fe20000000800 */
        /* <DEDUP_REMOVED lines=24> */
[----:B--2---:R-:W-:-:S04]  /*fa10*/  VIMNMX R11, R11, R10, !PT ;  /* 0x0000000a0b0b7248 */ /* 0x004fc80007fe0100 */
[----:B------:R-:W-:Y:S01]  /*fa20*/  ISETP.GE.AND P3, PT, R0, R11, PT ;  /* 0x0000000b0000720c */ /* 0x000fe20003f66270 */
[----:B------:R0:W-:-:S12]  /*fa30*/  STL [R1+0x4], R11 ;  /* 0x0000040b01007387 */ /* 0x0001d80000100800 */
[----:B0-----:R-:W-:Y:S05]  /*fa40*/  @!P3 BRA `(.L_x_1504) ;  /* 0x0000003800e4b947 */ /* 0x001fea0003800000 */
[----:B------:R-:W-:-:S07]  /*fa50*/  IMAD.MOV.U32 R135, RZ, RZ, RZ ;  /* 0x000000ffff877224 */ /* 0x000fce00078e00ff */
.L_x_1522:
[----:B------:R-:W-:Y:S01]  /*fa60*/  ISETP.NE.AND P3, PT, R155, RZ, PT ;  /* 0x000000ff9b00720c */ /* 0x000fe20003f65270 */
[----:B------:R-:W-:Y:S01]  /*fa70*/  VIADD R20, R16, 0x1 ;  /* 0x0000000110147836 */ /* 0x000fe20000000000 */
[----:B------:R-:W-:Y:S05]  /*fa80*/  YIELD ;  /* 0x0000000000007946 */ /* 0x000fea0003800000 */
[----:B------:R-:W-:-:S04]  /*fa90*/  ISETP.NE.AND P4, PT, R20, 0x2, PT ;  /* 0x000000021400780c */ /* 0x000fc80003f85270 */
[----:B------:R-:W-:Y:S02]  /*faa0*/  SEL R5, RZ, 0x1, P4 ;  /* 0x00000001ff057807 */ /* 0x000fe40002000000 */
[----:B------:R-:W-:Y:S02]  /*fab0*/  SEL R20, R20, RZ, P4 ;  /* 0x000000ff14147207 */ /* 0x000fe40002000000 */
[----:B------:R-:W-:Y:S01]  /*fac0*/  LOP3.LUT R5, R18, R5, RZ, 0x3c, !PT ;  /* 0x0000000512057212 */ /* 0x000fe200078e3cff */
[----:B------:R-:W-:Y:S06]  /*fad0*/  @P3 BRA `(.L_x_1505) ;  /* 0x0000000000303947 */ /* 0x000fec0003800000 */
[----:B------:R-:W-:Y:S05]  /*fae0*/  @!P0 BRA `(.L_x_1506) ;  /* 0x0000000000048947 */ /* 0x000fea0003800000 */
[----:B------:R-:W-:Y:S01]  /*faf0*/  BPT.TRAP 0x1 ;  /* 0x000000040000795c */ /* 0x000fe20000300000 */
.L_x_1506:
[----:B------:R-:W-:Y:S01]  /*fb00*/  IMAD R11, R20, 0x8, R2 ;  /* 0x00000008140b7824 */ /* 0x000fe200078e0202 */
[----:B------:R-:W-:-:S04]  /*fb10*/  SHF.L.U32 R10, R5, 0x1f, RZ ;  /* 0x0000001f050a7819 */ /* 0x000fc800000006ff */
[----:B------:R0:W1:Y:S01]  /*fb20*/  SYNCS.PHASECHK.TRANS64.TRYWAIT P4, [R11+URZ+0x2d830], R10 ;  /* 0x02d8300a0b0075a7 */ /* 0x000062000808017f */
[----:B------:R-:W-:Y:S05]  /*fb30*/  @!P0 BRA `(.L_x_1507) ;  /* 0x0000000000048947 */ /* 0x000fea0003800000 */
[----:B------:R-:W-:Y:S01]  /*fb40*/  BPT.TRAP 0x1 ;  /* 0x000000040000795c */ /* 0x000fe20000300000 */
.L_x_1507:
[----:B------:R-:W-:Y:S04]  /*fb50*/  BSSY B0, `(.L_x_1505) ;  /* 0x0000004000007945 */ /* 0x000fe80003800000 */
[----:B-1----:R-:W-:Y:S05]  /*fb60*/  @P4 BRA `(.L_x_1508) ;  /* 0x0000000000084947 */ /* 0x002fea0003800000 */
[----:B------:R-:W1:Y:S02]  /*fb70*/  SYNCS.PHASECHK.TRANS64.TRYWAIT P4, [R11+URZ+0x2d830], R10 ;  /* 0x02d8300a0b0075a7 */ /* 0x000e64000808017f */
[----:B-1----:R-:W-:Y:S05]  /*fb80*/  @!P4 BRA `(.L_x_1509) ;  /* 0x00000154009cc947 */ /* 0x002fea0003800000 */
.L_x_1508:
[----:B------:R-:W-:Y:S05]  /*fb90*/  BSYNC B0 ;  /* 0x0000000000007941 */ /* 0x000fea0003800000 */
.L_x_1505:
[----:B01----:R-:W0:Y:S01]  /*fba0*/  S2R R10, SR_TID.X ;  /* 0x00000000000a7919 */ /* 0x003e220000002100 */
[----:B------:R-:W-:Y:S05]  /*fbb0*/  WARPSYNC.ALL ;  /* 0x0000000000007948 */ /* 0x000fea0003800000 */
[----:B------:R-:W-:Y:S01]  /*fbc0*/  IMAD.MOV.U32 R11, RZ, RZ, -0x7fffffe0 ;  /* 0x80000020ff0b7424 */ /* 0x000fe200078e00ff */
[----:B------:R-:W-:Y:S01]  /*fbd0*/  R2UR UR8, R6 ;  /* 0x00000000060872ca */ /* 0x000fe200000e0000 */
[----:B------:R-:W-:Y:S01]  /*fbe0*/  IMAD.MOV.U32 R25, RZ, RZ, -0x7fffffe0 ;  /* 0x80000020ff197424 */ /* 0x000fe200078e00ff */
[----:B------:R-:W-:Y:S01]  /*fbf0*/  R2UR UR9, R7 ;  /* 0x00000000070972ca */ /* 0x000fe200000e0000 */
[----:B------:R-:W-:Y:S01]  /*fc00*/  IMAD.MOV.U32 R27, RZ, RZ, -0x7fffffe0 ;  /* 0x80000020ff1b7424 */ /* 0x000fe200078e00ff */
[----:B------:R-:W-:Y:S01]  /*fc10*/  R2UR UR11, R11 ;  /* 0x000000000b0b72ca */ /* 0x000fe200000e0000 */
[----:B------:R-:W-:Y:S01]  /*fc20*/  IMAD.MOV.U32 R15, RZ, RZ, -0x7fffffe0 ;  /* 0x80000020ff0f7424 */ /* 0x000fe200078e00ff */
[----:B------:R-:W-:-:S02]  /*fc30*/  R2UR UR15, R25 ;  /* 0x00000000190f72ca */ /* 0x000fc400000e0000 */
[----:B------:R-:W-:Y:S02]  /*fc40*/  R2UR UR23, R25 ;  /* 0x00000000191772ca */ /* 0x000fe400000e0000 */
[----:B------:R-:W-:Y:S02]  /*fc50*/  R2UR UR27, R27 ;  /* 0x000000001b1b72ca */ /* 0x000fe400000e0000 */
[----:B------:R-:W-:Y:S02]  /*fc60*/  R2UR UR12, R152 ;  /* 0x00000000980c72ca */ /* 0x000fe400000e0000 */
[----:B------:R-:W-:Y:S02]  /*fc70*/  R2UR UR13, R153 ;  /* 0x00000000990d72ca */ /* 0x000fe400000e0000 */
[----:B------:R-:W-:Y:S02]  /*fc80*/  R2UR UR19, R15 ;  /* 0x000000000f1372ca */ /* 0x000fe400000e0000 */
[----:B------:R-:W-:-:S02]  /*fc90*/  R2UR UR16, R150 ;  /* 0x00000000961072ca */ /* 0x000fc400000e0000 */
[----:B------:R-:W-:Y:S02]  /*fca0*/  R2UR UR17, R151 ;  /* 0x00000000971172ca */ /* 0x000fe400000e0000 */
[----:B------:R-:W-:Y:S02]  /*fcb0*/  R2UR UR20, R148 ;  /* 0x00000000941472ca */ /* 0x000fe400000e0000 */
[----:B------:R-:W-:Y:S02]  /*fcc0*/  R2UR UR21, R149 ;  /* 0x00000000951572ca */ /* 0x000fe400000e0000 */
[----:B0-----:R-:W-:Y:S01]  /*fcd0*/  SHF.R.U32.HI R14, RZ, 0x7, R10 ;  /* 0x00000007ff0e7819 */ /* 0x001fe2000001160a */
[----:B------:R-:W-:Y:S01]  /*fce0*/  IMAD R10, R20, 0x600, R156 ;  /* 0x00000600140a7824 */ /* 0x000fe200078e029c */
[----:B------:R-:W-:Y:S02]  /*fcf0*/  R2UR UR24, R146 ;  /* 0x00000000921872ca */ /* 0x000fe400000e0000 */
[----:B------:R-:W-:Y:S01]  /*fd00*/  R2UR UR25, R147 ;  /* 0x00000000931972ca */ /* 0x000fe200000e0000 */
[----:B------:R-:W-:Y:S01]  /*fd10*/  VIADD R21, R14, 0x8 ;  /* 0x000000080e157836 */ /* 0x000fe20000000000 */
[C---:B------:R-:W-:Y:S01]  /*fd20*/  R2UR UR10, R10.reuse ;  /* 0x000000000a0a72ca */ /* 0x040fe200000e0000 */
[C---:B------:R-:W-:Y:S01]  /*fd30*/  VIADD R24, R10.reuse, 0x2 ;  /* 0x000000020a187836 */ /* 0x040fe20000000000 */
[----:B------:R-:W-:Y:S01]  /*fd40*/  R2UR UR31, R11 ;  /* 0x000000000b1f72ca */ /* 0x000fe200000e0000 */
[C---:B------:R-:W-:Y:S01]  /*fd50*/  VIADD R26, R10.reuse, 0x400 ;  /* 0x000004000a1a7836 */ /* 0x040fe20000000000 */
[----:B------:R0:W-:Y:S01]  /*fd60*/  BAR.SYNC.DEFER_BLOCKING R21, 0x100 ;  /* 0x000400150000751d */ /* 0x0001e20000010000 */
[----:B------:R-:W-:Y:S01]  /*fd70*/  VIADD R14, R10, 0x200 ;  /* 0x000002000a0e7836 */ /* 0x000fe20000000000 */
[----:B------:R-:W-:Y:S01]  /*fd80*/  R2UR UR14, R24 ;  /* 0x00000000180e72ca */ /* 0x000fe200000e0000 */
[----:B------:R-:W-:Y:S01]  /*fd90*/  VIADD R24, R10, 0x202 ;  /* 0x000002020a187836 */ /* 0x000fe20000000000 */
[----:B------:R-:W-:Y:S01]  /*fda0*/  R2UR UR26, R26 ;  /* 0x000000001a1a72ca */ /* 0x000fe200000e0000 */
[----:B------:R-:W-:Y:S01]  /*fdb0*/  VIADD R10, R10, 0x402 ;  /* 0x000004020a0a7836 */ /* 0x000fe20000000000 */
[----:B------:R-:W-:-:S02]  /*fdc0*/  R2UR UR18, R14 ;  /* 0x000000000e1272ca */ /* 0x000fc400000e0000 */
[----:B------:R-:W-:Y:S02]  /*fdd0*/  R2UR UR22, R24 ;  /* 0x00000000181672ca */ /* 0x000fe400000e0000 */
[----:B------:R-:W-:Y:S02]  /*fde0*/  R2UR UR30, R10 ;  /* 0x000000000a1e72ca */ /* 0x000fe400000e0000 */
[----:B------:R-:W-:Y:S02]  /*fdf0*/  R2UR UR28, R8 ;  /* 0x00000000081c72ca */ /* 0x000fe400000e0000 */
[----:B------:R-:W-:Y:S01]  /*fe00*/  R2UR UR29, R9 ;  /* 0x00000000091d72ca */ /* 0x000fe200000e0000 */
        /* <DEDUP_REMOVED lines=21> */
.L_x_1511:
[----:B------:R-:W-:Y:S01]  /*ff60*/  SHF.L.U32 R10, R18, 0x1f, RZ ;  /* 0x0000001f120a7819 */ /* 0x000fe200000006ff */
[----:B------:R-:W-:-:S04]  /*ff70*/  IMAD R11, R16, 0x8, R2 ;  /* 0x00000008100b7824 */ /* 0x000fc800078e0202 */
[----:B------:R0:W1:Y:S01]  /*ff80*/  SYNCS.PHASECHK.TRANS64.TRYWAIT P3, [R11+URZ+0x2d850], R10 ;  /* 0x02d8500a0b0075a7 */ /* 0x000062000806017f */
[----:B------:R-:W-:Y:S05]  /*ff90*/  @!P0 BRA `(.L_x_1512) ;  /* 0x0000000000048947 */ /* 0x000fea0003800000 */
[----:B------:R-:W-:Y:S01]  /*ffa0*/  BPT.TRAP 0x1 ;  /* 0x000000040000795c */ /* 0x000fe20000300000 */
.L_x_1512:
[----:B-1----:R-:W-:Y:S05]  /*ffb0*/  @P3 BRA `(.L_x_1510) ;  /* 0x0000000000083947 */ /* 0x002fea0003800000 */
[----:B------:R-:W1:Y:S02]  /*ffc0*/  SYNCS.PHASECHK.TRANS64.TRYWAIT P3, [R11+URZ+0x2d850], R10 ;  /* 0x02d8500a0b0075a7 */ /* 0x000e64000806017f */
[----:B-1----:R-:W-:Y:S05]  /*ffd0*/  @!P3 BRA `(.L_x_1513) ;  /* 0x00000150009cb947 */ /* 0x002fea0003800000 */
.L_x_1510:
[----:B------:R-:W2:Y:S01]  /*ffe0*/  LDL R18, [R1+0x18] ;  /* 0x0000180001127983 */ /* 0x000ea20000100800 */
[----:B01----:R-:W0:Y:S03]  /*fff0*/  @P2 LDC R11, c[0x0][0x44c] ;  /* 0x00011300ff0b2b82 */ /* 0x003e260000000800 */
[----:B------:R-:W2:Y:S04]  /*10000*/  LDL R14, [R1+0x40] ;  /* 0x00004000010e7983 */ /* 0x000ea80000100800 */
[----:B------:R-:W3:Y:S01]  /*10010*/  LDL R21, [R1+0x1c] ;  /* 0x00001c0001157983 */ /* 0x000ee20000100800 */
[----:B------:R-:W1:Y:S01]  /*10020*/  @P2 LDC R10, c[0x0][0x450] ;  /* 0x00011400ff0a2b82 */ /* 0x000e620000000800 */
[----:B------:R-:W-:Y:S05]  /*10030*/  WARPSYNC.ALL ;  /* 0x0000000000007948 */ /* 0x000fea0003800000 */
[----:B------:R-:W-:Y:S01]  /*10040*/  WARPGROUP.ARRIVE ;  /* 0x00000000000079c5 */ /* 0x000fe20000000000 */
[----:B------:R-:W-:Y:S01]  /*10050*/  UMOV UR9, 0x40000040 ;  /* 0x4000004000097882 */ /* 0x000fe20000000000 */
[----:B------:R-:W-:Y:S01]  /*10060*/  IMAD.MOV.U32 R15, RZ, RZ, -0x7fffffe0 ;  /* 0x80000020ff0f7424 */ /* 0x000fe200078e00ff */
[----:B------:R-:W-:Y:S01]  /*10070*/  UMOV UR13, 0x40000040 ;  /* 0x40000040000d7882 */ /* 0x000fe20000000000 */
[----:B------:R-:W-:Y:S01]  /*10080*/  UMOV UR17, 0x40000040 ;  /* 0x4000004000117882 */ /* 0x000fe20000000000 */
[----:B------:R-:W-:Y:S01]  /*10090*/  UMOV UR21, 0x40000040 ;  /* 0x4000004000157882 */ /* 0x000fe20000000000 */
[----:B------:R-:W-:Y:S01]  /*100a0*/  UMOV UR25, 0x40000040 ;  /* 0x4000004000197882 */ /* 0x000fe20000000000 */
[C---:B------:R-:W-:Y:S01]  /*100b0*/  R2UR UR15, R15.reuse ;  /* 0x000000000f0f72ca */ /* 0x040fe200000e0000 */
[----:B------:R-:W-:Y:S01]  /*100c0*/  UMOV UR29, 0x40000040 ;  /* 0x40000040001d7882 */ /* 0x000fe20000000000 */
[C---:B------:R-:W-:Y:S01]  /*100d0*/  R2UR UR19, R15.reuse ;  /* 0x000000000f1372ca */ /* 0x040fe200000e0000 */
[----:B------:R-:W-:Y:S01]  /*100e0*/  UMOV UR33, 0x40000040 ;  /* 0x4000004000217882 */ /* 0x000fe20000000000 */
[C---:B------:R-:W-:Y:S01]  /*100f0*/  R2UR UR23, R15.reuse ;  /* 0x000000000f1772ca */ /* 0x040fe200000e0000 */
[----:B------:R-:W4:Y:S01]  /*10100*/  S2R R143, SR_TID.X ;  /* 0x00000000008f7919 */ /* 0x000f220000002100 */
[C---:B------:R-:W-:Y:S01]  /*10110*/  R2UR UR27, R15.reuse ;  /* 0x000000000f1b72ca */ /* 0x040fe200000e0000 */
[----:B------:R-:W-:Y:S01]  /*10120*/  FMUL.FTZ R84, R84, UR51 ;  /* 0x0000003354547c20 */ /* 0x000fe20008410000 */
[----:B------:R-:W-:Y:S01]  /*10130*/  R2UR UR31, R15 ;  /* 0x000000000f1f72ca */ /* 0x000fe200000e0000 */
[----:B------:R-:W-:Y:S01]  /*10140*/  FMUL.FTZ R85, R85, UR51 ;  /* 0x0000003355557c20 */ /* 0x000fe20008410000 */
        /* <DEDUP_REMOVED lines=18> */
[----:B------:R-:W0:Y:S08]  /*10270*/  MUFU.TANH R15, R15 ;  /* 0x0000000f000f7308 */ /* 0x000e300000002400 */
[----:B------:R-:W0:Y:S01]  /*10280*/  MUFU.TANH R27, R27 ;  /* 0x0000001b001b7308 */ /* 0x000e220000002400 */
[----:B----4-:R-:W-:-:S02]  /*10290*/  SHF.R.U32.HI R142, RZ, 0x7, R143 ;  /* 0x00000007ff8e7819 */ /* 0x010fc4000001168f */
[----:B------:R-:W-:-:S05]  /*102a0*/  ISETP.GE.U32.AND P3, PT, R143, 0x180, PT ;  /* 0x000001808f00780c */ /* 0x000fca0003f66070 */
        /* <DEDUP_REMOVED lines=17> */
[----:B--2---:R-:W-:-:S04]  /*103c0*/  IMAD.IADD R18, R14, 0x1, R18 ;  /* 0x000000010e127824 */ /* 0x004fc800078e0212 */
[----:B0-----:R-:W-:-:S05]  /*103d0*/  @P2 IMAD.HI.U32 R11, R18, R11, RZ ;  /* 0x0000000b120b2227 */ /* 0x001fca00078e00ff */
[----:B-1----:R-:W-:Y:S01]  /*103e0*/  @P2 SHF.R.U32.HI R18, RZ, R10, R11 ;  /* 0x0000000aff122219 */ /* 0x002fe2000001160b */
[----:B------:R-:W-:Y:S02]  /*103f0*/  IMAD.MOV.U32 R11, RZ, RZ, -0x7fffffe0 ;  /* 0x80000020ff0b7424 */ /* 0x000fe400078e00ff */
[----:B------:R-:W-:Y:S02]  /*10400*/  VIADD R10, R2, 0x400 ;  /* 0x00000400020a7836 */ /* 0x000fe40000000000 */
[----:B------:R-:W0:Y:S01]  /*10410*/  SHFL.IDX PT, R144, R18, RZ, 0x1c1f ;  /* 0x001c1fff12907589 */ /* 0x000e2200000e0000 */
[----:B------:R-:W-:Y:S01]  /*10420*/  R2UR UR11, R11 ;  /* 0x000000000b0b72ca */ /* 0x000fe200000e0000 */
[----:B---3--:R-:W-:Y:S01]  /*10430*/  IMAD R11, R21, 0x2000, R2 ;  /* 0x00002000150b7824 */ /* 0x008fe200078e0202 */
[----:B------:R-:W-:Y:S01]  /*10440*/  SHF.R.U32.HI R10, RZ, 0x4, R10 ;  /* 0x00000004ff0a7819 */ /* 0x000fe2000001160a */
[----:B------:R-:W-:Y:S01]  /*10450*/  FMUL.FTZ R21, R28, UR51 ;  /* 0x000000331c157c20 */ /* 0x000fe20008410000 */
[----:B------:R-:W-:Y:S01]  /*10460*/  FMUL.FTZ R28, R33, UR51 ;  /* 0x00000033211c7c20 */ /* 0x000fe20008410000 */
[----:B------:R-:W-:Y:S01]  /*10470*/  FMUL.FTZ R33, R38, UR51 ;  /* 0x0000003326217c20 */ /* 0x000fe20008410000 */
[----:B------:R-:W-:Y:S01]  /*10480*/  R2UR UR8, R11 ;  /* 0x000000000b0872ca */ /* 0x000fe200000e0000 */
[----:B------:R-:W-:Y:S01]  /*10490*/  IMAD.MOV.U32 R11, RZ, RZ, -0x7fffffe0 ;  /* 0x80000020ff0b7424 */ /* 0x000fe200078e00ff */
[----:B------:R-:W-:Y:S01]  /*104a0*/  LOP3.LUT R10, R10, 0x3fff, RZ, 0xc0, !PT ;  /* 0x00003fff0a0a7812 */ /* 0x000fe200078ec0ff */
[----:B------:R-:W-:Y:S01]  /*104b0*/  FMUL.FTZ R38, R43, UR51 ;  /* 0x000000332b267c20 */ /* 0x000fe20008410000 */
[----:B------:R-:W-:Y:S01]  /*104c0*/  FMUL.FTZ R43, R48, UR51 ;  /* 0x00000033302b7c20 */ /* 0x000fe20008410000 */
[----:B------:R-:W-:Y:S01]  /*104d0*/  FMUL.FTZ R48, R53, UR51 ;  /* 0x0000003335307c20 */ /* 0x000fe20008410000 */
[----:B------:R-:W-:Y:S01]  /*104e0*/  LOP3.LUT R10, R10, 0x2000000, RZ, 0xfc, !PT ;  /* 0x020000000a0a7812 */ /* 0x000fe200078efcff */
[----:B------:R-:W-:Y:S01]  /*104f0*/  FMUL.FTZ R53, R56, UR51 ;  /* 0x0000003338357c20 */ /* 0x000fe20008410000 */
[----:B------:R-:W-:Y:S01]  /*10500*/  FMUL.FTZ R56, R59, UR51 ;  /* 0x000000333b387c20 */ /* 0x000fe20008410000 */
[----:B------:R-:W-:Y:S01]  /*10510*/  FMUL.FTZ R59, R62, UR51 ;  /* 0x000000333e3b7c20 */ /* 0x000fe20008410000 */
[----:B------:R-:W-:Y:S01]  /*10520*/  FMUL.FTZ R62, R65, UR51 ;  /* 0x00000033413e7c20 */ /* 0x000fe20008410000 */
[----:B------:R-:W-:-:S02]  /*10530*/  IMAD R10, R16, 0x600, R10 ;  /* 0x00000600100a7824 */ /* 0x000fc400078e020a */
[----:B------:R-:W-:Y:S01]  /*10540*/  FMUL.FTZ R65, R68, UR51 ;  /* 0x0000003344417c20 */ /* 0x000fe20008410000 */
[----:B------:R-:W-:Y:S01]  /*10550*/  UIADD3 UR8, UR8, 0x21800, URZ ;  /* 0x0002180008087890 */ /* 0x000fe2000fffe03f */
[----:B------:R-:W-:Y:S01]  /*10560*/  FMUL.FTZ R68, R71, UR51 ;  /* 0x0000003347447c20 */ /* 0x000fe20008410000 */
[C---:B------:R-:W-:Y:S01]  /*10570*/  VIADD R14, R10.reuse, 0x40 ;  /* 0x000000400a0e7836 */ /* 0x040fe20000000000 */
[----:B------:R-:W-:Y:S01]  /*10580*/  R2UR UR10, R10 ;  /* 0x000000000a0a72ca */ /* 0x000fe200000e0000 */
[----:B------:R-:W-:Y:S01]  /*10590*/  USHF.R.U32.HI UR8, URZ, 0x4, UR8 ;  /* 0x000000043f087899 */ /* 0x000fe20008011608 */
[----:B------:R-:W-:Y:S01]  /*105a0*/  FMUL.FTZ R71, R74, UR51 ;  /* 0x000000334a477c20 */ /* 0x000fe20008410000 */
[----:B------:R-:W-:Y:S01]  /*105b0*/  FMUL.FTZ R74, R77, UR51 ;  /* 0x000000334d4a7c20 */ /* 0x000fe20008410000 */
[----:B------:R-:W-:Y:S01]  /*105c0*/  R2UR UR14, R14 ;  /* 0x000000000e0e72ca */ /* 0x000fe200000e0000 */
[----:B------:R-:W-:Y:S01]  /*105d0*/  ULOP3.LUT UR8, UR8, 0x3fff, URZ, 0xc0, !UPT ;  /* 0x00003fff08087892 */ /* 0x000fe2000f8ec03f */
[----:B------:R-:W-:-:S02]  /*105e0*/  VIADD R14, R10, 0x80 ;  /* 0x000000800a0e7836 */ /* 0x000fc40000000000 */
[----:B------:R-:W-:Y:S01]  /*105f0*/  FMUL.FTZ R77, R80, UR51 ;  /* 0x00000033504d7c20 */ /* 0x000fe20008410000 */
[----:B------:R-:W-:Y:S01]  /*10600*/  FMUL.FTZ R80, R82, UR51 ;  /* 0x0000003352507c20 */ /* 0x000fe20008410000 */
[----:B------:R-:W-:Y:S01]  /*10610*/  ULOP3.LUT UR8, UR8, 0x10000, URZ, 0xfc, !UPT ;  /* 0x0001000008087892 */ /* 0x000fe2000f8efc3f */
[----:B------:R-:W-:Y:S01]  /*10620*/  IMAD.SHL.U32 R82, R0, 0x80, RZ ;  /* 0x0000008000527824 */ /* 0x000fe200078e00ff */
[----:B------:R-:W-:Y:S01]  /*10630*/  R2UR UR18, R14 ;  /* 0x000000000e1272ca */ /* 0x000fe200000e0000 */
[----:B------:R-:W-:Y:S01]  /*10640*/  VIADD R14, R10, 0xc0 ;  /* 0x000000c00a0e7836 */ /* 0x000fe20000000000 */
[----:B------:R-:W-:Y:S01]  /*10650*/  UIADD3 UR12, UR8, 0x2, URZ ;  /* 0x00000002080c7890 */ /* 0x000fe2000fffe03f */
[----:B------:R-:W1:Y:S01]  /*10660*/  MUFU.TANH R21, R21 ;  /* 0x0000001500157308 */ /* 0x000e620000002400 */
[----:B------:R-:W-:Y:S02]  /*10670*/  UIADD3 UR16, UR8, 0x4, URZ ;  /* 0x0000000408107890 */ /* 0x000fe4000fffe03f */
[----:B------:R-:W-:Y:S01]  /*10680*/  R2UR UR22, R14 ;  /* 0x000000000e1672ca */ /* 0x000fe200000e0000 */
[----:B------:R-:W-:Y:S01]  /*10690*/  HGMMA.64x96x16.F32.BF16 R88, gdesc[UR8].tnspB, R88, gsb0 ;  /* 0x41600000085879f0 */ /* 0x000fe20008001858 */
[----:B------:R-:W-:Y:S01]  /*106a0*/  UIADD3 UR20, UR8, 0x6, URZ ;  /* 0x0000000608147890 */ /* 0x000fe2000fffe03f */
[----:B------:R-:W-:Y:S01]  /*106b0*/  VIADD R14, R10, 0x100 ;  /* 0x000001000a0e7836 */ /* 0x000fe20000000000 */
[----:B------:R-:W-:Y:S01]  /*106c0*/  UIADD3 UR24, UR8, 0x600, URZ ;  /* 0x0000060008187890 */ /* 0x000fe2000fffe03f */
[----:B------:R-:W-:Y:S01]  /*106d0*/  R2UR UR11, R11 ;  /* 0x000000000b0b72ca */ /* 0x000fe200000e0000 */
[----:B------:R-:W-:Y:S01]  /*106e0*/  UIADD3 UR28, UR8, 0x602, URZ ;  /* 0x00000602081c7890 */ /* 0x000fe2000fffe03f */
[----:B------:R-:W-:Y:S01]  /*106f0*/  FMUL.FTZ R11, R25, UR51 ;  /* 0x00000033190b7c20 */ /* 0x000fe20008410000 */
[----:B------:R-:W-:Y:S01]  /*10700*/  R2UR UR26, R14 ;  /* 0x000000000e1a72ca */ /* 0x000fe200000e0000 */
[----:B------:R-:W-:Y:S01]  /*10710*/  VIADD R14, R10, 0x140 ;  /* 0x000001400a0e7836 */ /* 0x000fe20000000000 */
[----:B------:R-:W-:Y:S01]  /*10720*/  UIADD3 UR32, UR8, 0x604, URZ ;  /* 0x0000060408207890 */ /* 0x000fe2000fffe03f */
[----:B------:R-:W-:Y:S01]  /*10730*/  FMUL.FTZ R25, R30, UR51 ;  /* 0x000000331e197c20 */ /* 0x000fe20008410000 */
[----:B------:R-:W-:Y:S01]  /*10740*/  UIADD3 UR8, UR8, 0x606, URZ ;  /* 0x0000060608087890 */ /* 0x000fe2000fffe03f */
[----:B------:R-:W-:Y:S01]  /*10750*/  FMUL.FTZ R30, R35, UR51 ;  /* 0x00000033231e7c20 */ /* 0x000fe20008410000 */
[----:B------:R-:W-:Y:S01]  /*10760*/  R2UR UR30, R14 ;  /* 0x000000000e1e72ca */ /* 0x000fe200000e0000 */
[C---:B------:R-:W-:Y:S01]  /*10770*/  VIADD R14, R10.reuse, 0x180 ;  /* 0x000001800a0e7836 */ /* 0x040fe20000000000 */
[----:B------:R-:W-:Y:S01]  /*10780*/  UMOV UR9, 0x40000040 ;  /* 0x4000004000097882 */ /* 0x000fe20000000000 */
[----:B------:R-:W-:-:S02]  /*10790*/  VIADD R10, R10, 0x1c0 ;  /* 0x000001c00a0a7836 */ /* 0x000fc40000000000 */
[----:B------:R-:W-:Y:S01]  /*107a0*/  FMUL.FTZ R35, R40, UR51 ;  /* 0x0000003328237c20 */ /* 0x000fe20008410000 */
[----:B------:R-:W-:Y:S01]  /*107b0*/  FMUL.FTZ R40, R45, UR51 ;  /* 0x000000332d287c20 */ /* 0x000fe20008410000 */
[----:B------:R-:W-:Y:S01]  /*107c0*/  R2UR UR34, R14 ;  /* 0x000000000e2272ca */ /* 0x000fe200000e0000 */
[----:B------:R-:W-:Y:S01]  /*107d0*/  FMUL.FTZ R45, R50, UR51 ;  /* 0x00000033322d7c20 */ /* 0x000fe20008410000 */
[----:B------:R-:W-:Y:S01]  /*107e0*/  R2UR UR10, R10 ;  /* 0x000000000a0a72ca */ /* 0x000fe200000e0000 */
[----:B------:R-:W-:Y:S02]  /*107f0*/  VIADD R50, R142, 0x9 ;  /* 0x000000098e327836 */ /* 0x000fe40000000000 */
[----:B------:R-:W-:Y:S01]  /*10800*/  FMUL.FTZ R10, R24, UR51 ;  /* 0x00000033180a7c20 */ /* 0x000fe20008410000 */
[----:B------:R-:W-:Y:S01]  /*10810*/  FMUL.FTZ R24, R29, UR51 ;  /* 0x000000331d187c20 */ /* 0x000fe20008410000 */
[----:B------:R-:W-:Y:S01]  /*10820*/  FMUL.FTZ R29, R34, UR51 ;  /* 0x00000033221d7c20 */ /* 0x000fe20008410000 */
[----:B------:R-:W-:Y:S01]  /*10830*/  FMUL.FTZ R34, R39, UR51 ;  /* 0x0000003327227c20 */ /* 0x000fe20008410000 */
[----:B------:R-:W-:Y:S01]  /*10840*/  SEL R50, R50, 0x9, !P3 ;  /* 0x0000000932327807 */ /* 0x000fe20005800000 */
        /* <DEDUP_REMOVED lines=19> */
[----:B------:R-:W-:Y:S01]  /*10980*/  PLOP3.LUT P3, PT, PT, PT, UP0, 0x40, 0x0 ;  /* 0x000000000000781c */ /* 0x000fe20003f6e808 */
[----:B------:R-:W2:Y:S08]  /*10990*/  MUFU.TANH R10, R10 ;  /* 0x0000000a000a7308 */ /* 0x000eb00000002400 */
[----:B------:R-:W3:Y:S08]  /*109a0*/  MUFU.TANH R11, R11 ;  /* 0x0000000b000b7308 */ /* 0x000ef00000002400 */
        /* <DEDUP_REMOVED lines=8> */
[----:B------:R-:W-:Y:S07]  /*10a30*/  HGMMA.64x96x16.F32.BF16 R88, gdesc[UR12].tnspB, R88, gsb0 ;  /* 0x416000000c5879f0 */ /* 0x000fee0008001858 */
        /* <DEDUP_REMOVED lines=43> */
[----:B------:R-:W-:-:S06]  /*10cf0*/  WARPGROUP.ARRIVE ;  /* 0x00000000000079c5 */ /* 0x000fcc0000000000 */
[----:B------:R-:W-:Y:S03]  /*10d00*/  HGMMA.64x96x16.F32.BF16 R88, gdesc[UR24].tnspB, R88, gsb0 ;  /* 0x41600000185879f0 */ /* 0x000fe60008001858 */
[----:B------:R-:W-:Y:S02]  /*10d10*/  WARPGROUP.DEPBAR.LE gsb0, 0x0 ;  /* 0x00008000000079c5 */ /* 0x000fe40000010000 */
        /* <DEDUP_REMOVED lines=9> */
[----:B------:R5:W-:Y:S06]  /*10db0*/  BAR.ARV R50, 0x100 ;  /* 0x000400320000751d */ /* 0x000bec0000002000 */
[----:B-----5:R-:W-:-:S04]  /*10dc0*/  @!P1 IMAD R50, R20, 0x8, R2 ;  /* 0x0000000814329824 */ /* 0x020fc800078e0202 */
[----:B------:R-:W-:-:S05]  /*10dd0*/  @!P1 VIADD R50, R50, 0x2d840 ;  /* 0x0002d84032329836 */ /* 0x000fca0000000000 */
[----:B------:R-:W-:-:S04]  /*10de0*/  @!P1 PRMT R50, RZ, 0x654, R50 ;  /* 0x00000654ff329816 */ /* 0x000fc80000000032 */
[----:B------:R5:W-:Y:S02]  /*10df0*/  @!P1 SYNCS.ARRIVE.TRANS64.RED.A1T0 RZ, [R50+URZ], RZ ;  /* 0x000000ff32ff99a7 */ /* 0x000be4000810043f */
[----:B-----5:R-:W-:-:S05]  /*10e00*/  IADD3 R50, -R82, 0x1, RZ ;  /* 0x0000000152327810 */ /* 0x020fca0007ffe1ff */
[----:B------:R-:W-:-:S05]  /*10e10*/  IMAD R50, R138, -0x2, R50 ;  /* 0xfffffffe8a327824 */ /* 0x000fca00078e0232 */
[----:B------:R-:W-:-:S05]  /*10e20*/  IADD3 R50, -R136, R50, R137 ;  /* 0x0000003288327210 */ /* 0x000fca0007ffe189 */
[C---:B------:R-:W-:Y:S02]  /*10e30*/  VIADD R143, R50.reuse, UR50 ;  /* 0x00000032328f7c36 */ /* 0x040fe40008000000 */
[----:B------:R-:W-:Y:S02]  /*10e40*/  VIADD R142, R50, UR52 ;  /* 0x00000034328e7c36 */ /* 0x000fe40008000000 */
[C---:B0-----:R-:W-:Y:S02]  /*10e50*/  IMAD.IADD R87, R144.reuse, 0x1, R143 ;  /* 0x0000000190577824 */ /* 0x041fe400078e028f */
[----:B------:R-:W-:Y:S01]  /*10e60*/  IMAD.IADD R86, R144, 0x1, R142 ;  /* 0x0000000190567824 */ /* 0x000fe200078e028e */
[----:B-1234-:R-:W-:Y:S06]  /*10e70*/  @P3 BRA `(.L_x_1514) ;  /* 0x0000000000583947 */ /* 0x01efec0003800000 */
[----:B------:R-:W-:Y:S01]  /*10e80*/  IADD3 R144, -R136, R137, R144 ;  /* 0x0000008988907210 */ /* 0x000fe20007ffe190 */
[----:B------:R-:W-:Y:S03]  /*10e90*/  BSSY B0, `(.L_x_1515) ;  /* 0x0000010000007945 */ /* 0x000fe60003800000 */
        /* <DEDUP_REMOVED lines=10> */
.L_x_1516:
[----:B------:R-:W-:-:S05]  /*10f40*/  IMAD.U32 R154, RZ, RZ, UR42 ;  /* 0x0000002aff9a7e24 */ /* 0x000fca000f8e00ff */
[----:B------:R-:W-:-:S13]  /*10f50*/  ISETP.NE.AND P3, PT, R154, 0x1, PT ;  /* 0x000000019a00780c */ /* 0x000fda0003f65270 */
[----:B------:R-:W0:Y:S02]  /*10f60*/  @P3 LDC.64 R50, c[0x0][0x9e8] ;  /* 0x00027a00ff323b82 */ /* 0x000e240000000a00 */
[----:B0-----:R-:W-:-:S05]  /*10f70*/  @P3 IMAD.HI.U32 R50, R144, R50, RZ ;  /* 0x0000003290323227 */ /* 0x001fca00078e00ff */
[----:B------:R-:W-:-:S07]  /*10f80*/  @P3 SHF.R.U32.HI R144, RZ, R51, R50 ;  /* 0x00000033ff903219 */ /* 0x000fce0000011632 */
.L_x_1517:
[----:B------:R-:W-:Y:S05]  /*10f90*/  BSYNC B0 ;  /* 0x0000000000007941 */ /* 0x000fea0003800000 */
.L_x_1515:
[----:B------:R-:W-:-:S04]  /*10fa0*/  IMAD R144, R144, R154, -R82 ;  /* 0x0000009a90907224 */ /* 0x000fc800078e0a52 */
[----:B------:R-:W-:-:S05]  /*10fb0*/  IMAD R144, R138, -0x2, R144 ;  /* 0xfffffffe8a907824 */ /* 0x000fca00078e0290 */
[----:B------:R-:W-:Y:S02]  /*10fc0*/  VIMNMX R86, R86, R144, !PT ;  /* 0x0000009056567248 */ /* 0x000fe40007fe0100 */
[----:B------:R-:W-:-:S07]  /*10fd0*/  VIADDMNMX R87, R144, R154, R87, PT ;  /* 0x0000009a90577246 */ /* 0x000fce0003800157 */
.L_x_1514:
[----:B------:R-:W-:Y:S01]  /*10fe0*/  ISETP.GT.AND P3, PT, R0, -0x1, PT ;  /* 0xffffffff0000780c */ /* 0x000fe20003f64270 */
[----:B------:R-:W0:Y:S03]  /*10ff0*/  SHFL.IDX PT, R18, R18, 0x1, 0x1c1f ;  /* 0x003c1f0012127f89 */ /* 0x000e2600000e0000 */
[C---:B------:R-:W-:Y:S02]  /*11000*/  ISETP.GT.AND P4, PT, R86.reuse, RZ, P3 ;  /* 0x000000ff5600720c */ /* 0x040fe40001f84270 */
[----:B------:R-:W-:Y:S02]  /*11010*/  ISETP.GT.AND P5, PT, R86, 0x1, P3 ;  /* 0x000000015600780c */ /* 0x000fe40001fa4270 */
[C---:B------:R-:W-:Y:S02]  /*11020*/  ISETP.LT.OR P4, PT, R87.reuse, 0x1, P4 ;  /* 0x000000015700780c */ /* 0x040fe40002781670 */
[----:B------:R-:W-:-:S02]  /*11030*/  ISETP.LT.OR P5, PT, R87, 0x2, P5 ;  /* 0x000000025700780c */ /* 0x000fc40002fa1670 */
[----:B------:R-:W-:Y:S02]  /*11040*/  FSEL R50, R10, -INF , !P4 ;  /* 0xff8000000a327808 */ /* 0x000fe40006000000 */
[C---:B------:R-:W-:Y:S02]  /*11050*/  ISETP.GT.AND P4, PT, R86.reuse, 0x8, P3 ;  /* 0x000000085600780c */ /* 0x040fe40001f84270 */
[----:B------:R-:W-:Y:S02]  /*11060*/  FSEL R51, R11, -INF , !P5 ;  /* 0xff8000000b337808 */ /* 0x000fe40006800000 */
[----:B------:R-:W-:Y:S02]  /*11070*/  ISETP.LT.OR P4, PT, R87, 0x9, P4 ;  /* 0x000000095700780c */ /* 0x000fe40002781670 */
[----:B------:R-:W-:Y:S02]  /*11080*/  ISETP.GT.AND P5, PT, R86, 0x9, P3 ;  /* 0x000000095600780c */ /* 0x000fe40001fa4270 */
[----:B------:R-:W-:-:S02]  /*11090*/  FSEL R21, R21, -INF , !P4 ;  /* 0xff80000015157808 */ /* 0x000fc40006000000 */
[----:B------:R-:W-:Y:S01]  /*110a0*/  ISETP.GT.AND P4, PT, R86, 0x10, P3 ;  /* 0x000000105600780c */ /* 0x000fe20001f84270 */
[--C-:B0-----:R-:W-:Y:S01]  /*110b0*/  IMAD.IADD R143, R143, 0x1, R18.reuse ;  /* 0x000000018f8f7824 */ /* 0x101fe200078e0212 */
[C---:B------:R-:W-:Y:S01]  /*110c0*/  ISETP.LT.OR P5, PT, R87.reuse, 0xa, P5 ;  /* 0x0000000a5700780c */ /* 0x040fe20002fa1670 */
[----:B------:R-:W-:Y:S01]  /*110d0*/  IMAD.IADD R142, R142, 0x1, R18 ;  /* 0x000000018e8e7824 */ /* 0x000fe200078e0212 */
[----:B------:R-:W-:Y:S02]  /*110e0*/  ISETP.LT.OR P4, PT, R87, 0x11, P4 ;  /* 0x000000115700780c */ /* 0x000fe40002781670 */
[----:B------:R-:W-:Y:S02]  /*110f0*/  FSEL R24, R24, -INF , !P5 ;  /* 0xff80000018187808 */ /* 0x000fe40006800000 */
[----:B------:R-:W-:Y:S02]  /*11100*/  FSEL R27, R27, -INF , !P4 ;  /* 0xff8000001b1b7808 */ /* 0x000fe40006000000 */
[----:B------:R-:W-:-:S02]  /*11110*/  ISETP.GT.AND P4, PT, R86, 0x18, P3 ;  /* 0x000000185600780c */ /* 0x000fc40001f84270 */
[C---:B------:R-:W-:Y:S02]  /*11120*/  ISETP.GT.AND P5, PT, R86.reuse, 0x11, P3 ;  /* 0x000000115600780c */ /* 0x040fe40001fa4270 */
[C---:B------:R-:W-:Y:S02]  /*11130*/  ISETP.LT.OR P4, PT, R87.reuse, 0x19, P4 ;  /* 0x000000195700780c */ /* 0x040fe40002781670 */
[----:B------:R-:W-:Y:S02]  /*11140*/  ISETP.LT.OR P5, PT, R87, 0x12, P5 ;  /* 0x000000125700780c */ /* 0x000fe40002fa1670 */
[----:B------:R-:W-:Y:S02]  /*11150*/  FSEL R31, R31, -INF , !P4 ;  /* 0xff8000001f1f7808 */ /* 0x000fe40006000000 */
[----:B------:R-:W-:Y:S02]  /*11160*/  ISETP.GT.AND P4, PT, R86, 0x20, P3 ;  /* 0x000000205600780c */ /* 0x000fe40001f84270 */
[----:B------:R-:W-:-:S02]  /*11170*/  FSEL R28, R28, -INF , !P5 ;  /* 0xff8000001c1c7808 */ /* 0x000fc40006800000 */
[----:B------:R-:W-:Y:S02]  /*11180*/  ISETP.LT.OR P4, PT, R87, 0x21, P4 ;  /* 0x000000215700780c */ /* 0x000fe40002781670 */
[C---:B------:R-:W-:Y:S02]  /*11190*/  ISETP.GT.AND P5, PT, R86.reuse, 0x19, P3 ;  /* 0x000000195600780c */ /* 0x040fe40001fa4270 */
[----:B------:R-:W-:Y:S02]  /*111a0*/  FSEL R35, R35, -INF , !P4 ;  /* 0xff80000023237808 */ /* 0x000fe40006000000 */
[----:B------:R-:W-:Y:S02]  /*111b0*/  ISETP.GT.AND P4, PT, R86, 0x28, P3 ;  /* 0x000000285600780c */ /* 0x000fe40001f84270 */
[C---:B------:R-:W-:Y:S02]  /*111c0*/  ISETP.LT.OR P5, PT, R87.reuse, 0x1a, P5 ;  /* 0x0000001a5700780c */ /* 0x040fe40002fa1670 */
[----:B------:R-:W-:-:S02]  /*111d0*/  ISETP.LT.OR P4, PT, R87, 0x29, P4 ;  /* 0x000000295700780c */ /* 0x000fc40002781670 */
[----:B------:R-:W-:Y:S02]  /*111e0*/  FSEL R32, R32, -INF , !P5 ;  /* 0xff80000020207808 */ /* 0x000fe40006800000 */
        /* <DEDUP_REMOVED lines=60> */
[----:B------:R-:W-:Y:S02]  /*115b0*/  ISETP.GT.AND P5, PT, R86, 0x71, P3 ;  /* 0x000000715600780c */ /* 0x000fe40001fa4270 */
[----:B------:R-:W-:Y:S02]  /*115c0*/  FSEL R84, R84, -INF , !P4 ;  /* 0xff80000054547808 */ /* 0x000fe40006000000 */
[----:B------:R-:W-:Y:S02]  /*115d0*/  PLOP3.LUT P4, PT, PT, PT, UP0, 0x40, 0x0 ;  /* 0x000000000000781c */ /* 0x000fe40003f8e808 */
[----:B------:R-:W-:-:S04]  /*115e0*/  ISETP.LT.OR P5, PT, R87, 0x72, P5 ;  /* 0x000000725700780c */ /* 0x000fc80002fa1670 */
[----:B------:R-:W-:Y:S02]  /*115f0*/  FSEL R78, R78, -INF , !P5 ;  /* 0xff8000004e4e7808 */ /* 0x000fe40006800000 */
[----:B------:R-:W-:-:S04]  /*11600*/  ISETP.GT.AND P5, PT, R86, 0x79, P3 ;  /* 0x000000795600780c */ /* 0x000fc80001fa4270 */
[----:B------:R-:W-:-:S04]  /*11610*/  ISETP.LT.OR P5, PT, R87, 0x7a, P5 ;  /* 0x0000007a5700780c */ /* 0x000fc80002fa1670 */
[----:B------:R-:W-:Y:S01]  /*11620*/  FSEL R85, R85, -INF , !P5 ;  /* 0xff80000055557808 */ /* 0x000fe20006800000 */
[----:B------:R-:W-:Y:S08]  /*11630*/  @P4 BRA `(.L_x_1518) ;  /* 0x0000000000584947 */ /* 0x000ff00003800000 */
        /* <DEDUP_REMOVED lines=12> */
.L_x_1520:
[----:B------:R-:W-:-:S05]  /*11700*/  IMAD.U32 R86, RZ, RZ, UR42 ;  /* 0x0000002aff567e24 */ /* 0x000fca000f8e00ff */
[----:B------:R-:W-:-:S13]  /*11710*/  ISETP.NE.AND P4, PT, R86, 0x1, PT ;  /* 0x000000015600780c */ /* 0x000fda0003f85270 */
[----:B------:R-:W0:Y:S02]  /*11720*/  @P4 LDC.64 R10, c[0x0][0x9e8] ;  /* 0x00027a00ff0a4b82 */ /* 0x000e240000000a00 */
[----:B0-----:R-:W-:-:S05]  /*11730*/  @P4 IMAD.HI.U32 R10, R18, R10, RZ ;  /* 0x0000000a120a4227 */ /* 0x001fca00078e00ff */
[----:B------:R-:W-:-:S07]  /*11740*/  @P4 SHF.R.U32.HI R18, RZ, R11, R10 ;  /* 0x0000000bff124219 */ /* 0x000fce000001160a */
.L_x_1521:
[----:B------:R-:W-:Y:S05]  /*11750*/  BSYNC B0 ;  /* 0x0000000000007941 */ /* 0x000fea0003800000 */
.L_x_1519:
[----:B------:R-:W-:-:S04]  /*11760*/  IMAD R18, R18, R86, -R82 ;  /* 0x0000005612127224 */ /* 0x000fc800078e0a52 */
[----:B------:R-:W-:-:S05]  /*11770*/  IMAD R18, R138, -0x2, R18 ;  /* 0xfffffffe8a127824 */ /* 0x000fca00078e0212 */
[----:B------:R-:W-:Y:S02]  /*11780*/  VIMNMX R142, R142, R18, !PT ;  /* 0x000000128e8e7248 */ /* 0x000fe40007fe0100 */
[----:B------:R-:W-:-:S07]  /*11790*/  VIADDMNMX R143, R18, R86, R143, PT ;  /* 0x00000056128f7246 */ /* 0x000fce000380018f */
.L_x_1518:
[----:B------:R-:W-:Y:S01]  /*117a0*/  @!P1 IMAD R10, R16, 0x8, R2 ;  /* 0x00000008100a9824 */ /* 0x000fe200078e0202 */
[----:B------:R-:W2:Y:S01]  /*117b0*/  LDL R86, [R1+0x20] ;  /* 0x0000200001567983 */ /* 0x000ea20000100800 */
[----:B------:R-:W-:Y:S02]  /*117c0*/  UMOV UR41, UR7 ;  /* 0x0000000700297c82 */ /* 0x000fe40008000000 */
[----:B------:R-:W-:-:S05]  /*117d0*/  @!P1 VIADD R10, R10, 0x2d860 ;  /* 0x0002d8600a0a9836 */ /* 0x000fca0000000000 */
[----:B------:R-:W-:-:S04]  /*117e0*/  @!P1 PRMT R10, RZ, 0x654, R10 ;  /* 0x00000654ff0a9816 */ /* 0x000fc8000000000a */
[----:B------:R0:W-:Y:S02]  /*117f0*/  @!P1 SYNCS.ARRIVE.TRANS64.RED.A1T0 RZ, [R10+URZ], RZ ;  /* 0x000000ff0aff99a7 */ /* 0x0001e4000810043f */
[----:B0-----:R-:W-:-:S04]  /*11800*/  FMNMX.FTZ R10, R50, R12, !PT ;  /* 0x0000000c320a7209 */ /* 0x001fc80007810000 */
        /* <DEDUP_REMOVED lines=35> */
[----:B------:R-:W-:-:S04]  /*11a40*/  FSETP.NEU.FTZ.AND P4, PT, R10, -INF , PT ;  /* 0xff8000000a00780b */ /* 0x000fc80003f9d000 */
[----:B------:R-:W-:-:S05]  /*11a50*/  FSEL R11, R10, RZ, P4 ;  /* 0x000000ff0a0b7208 */ /* 0x000fca0002000000 */
[----:B------:R-:W-:Y:S01]  /*11a60*/  FADD.FTZ R12, -R11, R12 ;  /* 0x0000000c0b0c7221 */ /* 0x000fe20000010100 */
[----:B------:R-:W-:-:S03]  /*11a70*/  FMUL.FTZ R11, R10, UR41 ;  /* 0x000000290a0b7c20 */ /* 0x000fc60008410000 */
[----:B------:R-:W-:Y:S02]  /*11a80*/  FMUL.FTZ R12, R12, UR41 ;  /* 0x000000290c0c7c20 */ /* 0x000fe40008410000 */
[----:B------:R-:W-:Y:S02]  /*11a90*/  FSEL R11, R11, RZ, P4 ;  /* 0x000000ff0b0b7208 */ /* 0x000fe40002000000 */
[----:B------:R-:W-:Y:S02]  /*11aa0*/  ISETP.GT.AND P4, PT, R142, 0x1, P3 ;  /* 0x000000018e00780c */ /* 0x000fe40001f84270 */
[----:B------:R-:W-:Y:S01]  /*11ab0*/  MUFU.EX2 R12, R12 ;  /* 0x0000000c000c7308 */ /* 0x000fe20000000800 */
[--C-:B------:R-:W-:Y:S01]  /*11ac0*/  FFMA.FTZ R50, R50, UR41, -R11.reuse ;  /* 0x0000002932327c23 */ /* 0x100fe2000801080b */
[----:B------:R-:W-:Y:S01]  /*11ad0*/  ISETP.LT.OR P5, PT, R143, 0x2, P4 ;  /* 0x000000028f00780c */ /* 0x000fe200027a1670 */
[--C-:B------:R-:W-:Y:S01]  /*11ae0*/  FFMA.FTZ R51, R51, UR41, -R11.reuse ;  /* 0x0000002933337c23 */ /* 0x100fe2000801080b */
[--C-:B------:R-:W-:Y:S01]  /*11af0*/  FFMA.FTZ R21, R21, UR41, -R11.reuse ;  /* 0x0000002915157c23 */ /* 0x100fe2000801080b */
[--C-:B------:R-:W-:Y:S01]  /*11b00*/  FFMA.FTZ R24, R24, UR41, -R11.reuse ;  /* 0x0000002918187c23 */ /* 0x100fe2000801080b */
[----:B------:R-:W-:Y:S01]  /*11b10*/  FSEL R15, R15, -INF , !P5 ;  /* 0xff8000000f0f7808 */ /* 0x000fe20006800000 */
[--C-:B------:R-:W-:Y:S01]  /*11b20*/  FFMA.FTZ R27, R27, UR41, -R11.reuse ;  /* 0x000000291b1b7c23 */ /* 0x100fe2000801080b */
[----:B------:R-:W-:Y:S01]  /*11b30*/  ISETP.GT.AND P5, PT, R142, 0x9, P3 ;  /* 0x000000098e00780c */ /* 0x000fe20001fa4270 */
[--C-:B------:R-:W-:Y:S01]  /*11b40*/  FFMA.FTZ R28, R28, UR41, -R11.reuse ;  /* 0x000000291c1c7c23 */ /* 0x100fe2000801080b */
[--C-:B------:R-:W-:Y:S01]  /*11b50*/  FFMA.FTZ R31, R31, UR41, -R11.reuse ;  /* 0x000000291f1f7c23 */ /* 0x100fe2000801080b */
        /* <DEDUP_REMOVED lines=32> */
[----:B------:R-:W-:Y:S01]  /*11d60*/  FSEL R85, R34, -INF , !P5 ;  /* 0xff80000022557808 */ /* 0x000fe20006800000 */
[----:B------:R-:W0:Y:S01]  /*11d70*/  MUFU.EX2 R32, R50 ;  /* 0x0000003200207308 */ /* 0x000e220000000800 */
[----:B------:R-:W-:-:S02]  /*11d80*/  ISETP.GT.AND P5, PT, R142, 0x21, P3 ;  /* 0x000000218e00780c */ /* 0x000fc40001fa4270 */
[----:B------:R-:W-:Y:S02]  /*11d90*/  ISETP.GT.AND P4, PT, R142, 0x8, P3 ;  /* 0x000000088e00780c */ /* 0x000fe40001f84270 */
[C---:B------:R-:W-:Y:S02]  /*11da0*/  ISETP.LT.OR P5, PT, R143.reuse, 0x22, P5 ;  /* 0x000000228f00780c */ /* 0x040fe40002fa1670 */
[----:B------:R-:W-:Y:S01]  /*11db0*/  ISETP.LT.OR P4, PT, R143, 0x9, P4 ;  /* 0x000000098f00780c */ /* 0x000fe20002781670 */
[----:B------:R-:W1:Y:S01]  /*11dc0*/  MUFU.EX2 R51, R51 ;  /* 0x0000003300337308 */ /* 0x000e620000000800 */
[----:B------:R-:W-:Y:S02]  /*11dd0*/  FSEL R38, R38, -INF , !P5 ;  /* 0xff80000026267808 */ /* 0x000fe40006800000 */
[----:B------:R-:W-:Y:S02]  /*11de0*/  ISETP.GT.AND P5, PT, R142, 0x29, P3 ;  /* 0x000000298e00780c */ /* 0x000fe40001fa4270 */
[----:B------:R-:W-:-:S02]  /*11df0*/  FSEL R25, R25, -INF , !P4 ;  /* 0xff80000019197808 */ /* 0x000fc40006000000 */
[C---:B------:R-:W-:Y:S01]  /*11e00*/  ISETP.LT.OR P5, PT, R143.reuse, 0x2a, P5 ;  /* 0x0000002a8f00780c */ /* 0x040fe20002fa1670 */
[----:B------:R-:W-:Y:S01]  /*11e10*/  MUFU.EX2 R24, R24 ;  /* 0x0000001800187308 */ /* 0x000fe20000000800 */
[----:B------:R-:W-:Y:S01]  /*11e20*/  ISETP.GT.AND P4, PT, R142, 0x10, P3 ;  /* 0x000000108e00780c */ /* 0x000fe20001f84270 */
[----:B0-----:R-:W-:Y:S01]  /*11e30*/  FFMA.FTZ R4, R12, R4, R32 ;  /* 0x000000040c047223 */ /* 0x001fe20000010020 */
[----:B------:R-:W-:Y:S02]  /*11e40*/  FSEL R42, R42, -INF , !P5 ;  /* 0xff8000002a2a7808 */ /* 0x000fe40006800000 */
[----:B------:R-:W-:Y:S02]  /*11e50*/  ISETP.GT.AND P5, PT, R142, 0x31, P3 ;  /* 0x000000318e00780c */ /* 0x000fe40001fa4270 */
[C---:B------:R-:W-:Y:S01]  /*11e60*/  ISETP.LT.OR P4, PT, R143.reuse, 0x11, P4 ;  /* 0x000000118f00780c */ /* 0x040fe20002781670 */
[----:B------:R-:W-:Y:S01]  /*11e70*/  MUFU.EX2 R27, R27 ;  /* 0x0000001b001b7308 */ /* 0x000fe20000000800 */
[----:B------:R-:W-:Y:S01]  /*11e80*/  ISETP.LT.OR P5, PT, R143, 0x32, P5 ;  /* 0x000000328f00780c */ /* 0x000fe20002fa1670 */
[----:B-1----:R-:W-:Y:S01]  /*11e90*/  FADD.FTZ R4, R51, R4 ;  /* 0x0000000433047221 */ /* 0x002fe20000010000 */
[----:B------:R-:W-:-:S02]  /*11ea0*/  FSEL R29, R29, -INF , !P4 ;  /* 0xff8000001d1d7808 */ /* 0x000fc40006000000 */
[----:B------:R-:W-:Y:S02]  /*11eb0*/  FSEL R46, R46, -INF , !P5 ;  /* 0xff8000002e2e7808 */ /* 0x000fe40006800000 */
[C---:B------:R-:W-:Y:S01]  /*11ec0*/  ISETP.GT.AND P5, PT, R142.reuse, 0x39, P3 ;  /* 0x000000398e00780c */ /* 0x040fe20001fa4270 */
[----:B------:R-:W-:Y:S01]  /*11ed0*/  MUFU.EX2 R28, R28 ;  /* 0x0000001c001c7308 */ /* 0x000fe20000000800 */
[----:B------:R-:W-:Y:S02]  /*11ee0*/  ISETP.GT.AND P4, PT, R142, 0x18, P3 ;  /* 0x000000188e00780c */ /* 0x000fe40001f84270 */
[C---:B------:R-:W-:Y:S02]  /*11ef0*/  ISETP.LT.OR P5, PT, R143.reuse, 0x3a, P5 ;  /* 0x0000003a8f00780c */ /* 0x040fe40002fa1670 */
[----:B------:R-:W-:Y:S02]  /*11f00*/  ISETP.LT.OR P4, PT, R143, 0x19, P4 ;  /* 0x000000198f00780c */ /* 0x000fe40002781670 */
[----:B------:R-:W-:Y:S01]  /*11f10*/  FSEL R52, R52, -INF , !P5 ;  /* 0xff80000034347808 */ /* 0x000fe20006800000 */
[----:B------:R-:W-:Y:S01]  /*11f20*/  MUFU.EX2 R31, R31 ;  /* 0x0000001f001f7308 */ /* 0x000fe20000000800 */
[----:B------:R-:W-:-:S02]  /*11f30*/  ISETP.GT.AND P5, PT, R142, 0x41, P3 ;  /* 0x000000418e00780c */ /* 0x000fc40001fa4270 */
[----:B------:R-:W-:Y:S02]  /*11f40*/  FSEL R82, R33, -INF , !P4 ;  /* 0xff80000021527808 */ /* 0x000fe40006000000 */
[C---:B------:R-:W-:Y:S02]  /*11f50*/  ISETP.LT.OR P5, PT, R143.reuse, 0x42, P5 ;  /* 0x000000428f00780c */ /* 0x040fe40002fa1670 */
[----:B------:R-:W-:Y:S01]  /*11f60*/  ISETP.GT.AND P4, PT, R142, 0x20, P3 ;  /* 0x000000208e00780c */ /* 0x000fe20001f84270 */
[----:B------:R-:W-:Y:S01]  /*11f70*/  MUFU.EX2 R16, R16 ;  /* 0x0000001000107308 */ /* 0x000fe20000000800 */
[----:B------:R-:W-:Y:S02]  /*11f80*/  FSEL R56, R56, -INF , !P5 ;  /* 0xff80000038387808 */ /* 0x000fe40006800000 */
[----:B------:R-:W-:Y:S02]  /*11f90*/  ISETP.GT.AND P5, PT, R142, 0x49, P3 ;  /* 0x000000498e00780c */ /* 0x000fe40001fa4270 */
[----:B------:R-:W-:-:S02]  /*11fa0*/  ISETP.LT.OR P4, PT, R143, 0x21, P4 ;  /* 0x000000218f00780c */ /* 0x000fc40002781670 */
[----:B------:R-:W-:Y:S01]  /*11fb0*/  ISETP.LT.OR P5, PT, R143, 0x4a, P5 ;  /* 0x0000004a8f00780c */ /* 0x000fe20002fa1670 */
[----:B------:R-:W-:Y:S01]  /*11fc0*/  MUFU.EX2 R18, R18 ;  /* 0x0000001200127308 */ /* 0x000fe20000000800 */
[----:B------:R-:W-:Y:S02]  /*11fd0*/  FSEL R37, R37, -INF , !P4 ;  /* 0xff80000025257808 */ /* 0x000fe40006000000 */
[----:B------:R-:W-:Y:S02]  /*11fe0*/  FSEL R60, R60, -INF , !P5 ;  /* 0xff8000003c3c7808 */ /* 0x000fe40006800000 */
[C---:B------:R-:W-:Y:S02]  /*11ff0*/  ISETP.GT.AND P5, PT, R142.reuse, 0x51, P3 ;  /* 0x000000518e00780c */ /* 0x040fe40001fa4270 */
[----:B------:R-:W-:Y:S01]  /*12000*/  ISETP.GT.AND P4, PT, R142, 0x28, P3 ;  /* 0x000000288e00780c */ /* 0x000fe20001f84270 */
[----:B------:R-:W-:Y:S01]  /*12010*/  MUFU.EX2 R36, R36 ;  /* 0x0000002400247308 */ /* 0x000fe20000000800 */
[----:B------:R-:W-:-:S02]  /*12020*/  ISETP.LT.OR P5, PT, R143, 0x52, P5 ;  /* 0x000000528f00780c */ /* 0x000fc40002fa1670 */
[----:B------:R-:W-:Y:S02]  /*12030*/  ISETP.LT.OR P4, PT, R143, 0x29, P4 ;  /* 0x000000298f00780c */ /* 0x000fe40002781670 */
[----:B------:R-:W-:Y:S02]  /*12040*/  FSEL R64, R64, -INF , !P5 ;  /* 0xff80000040407808 */ /* 0x000fe40006800000 */
[C---:B------:R-:W-:Y:S01]  /*12050*/  ISETP.GT.AND P5, PT, R142.reuse, 0x59, P3 ;  /* 0x000000598e00780c */ /* 0x040fe20001fa4270 */
[----:B------:R-:W-:Y:S01]  /*12060*/  MUFU.EX2 R39, R39 ;  /* 0x0000002700277308 */ /* 0x000fe20000000800 */
[----:B------:R-:W-:Y:S02]  /*12070*/  FSEL R41, R41, -INF , !P4 ;  /* 0xff80000029297808 */ /* 0x000fe40006000000 */
[----:B------:R-:W-:Y:S02]  /*12080*/  ISETP.LT.OR P5, PT, R143, 0x5a, P5 ;  /* 0x0000005a8f00780c */ /* 0x000fe40002fa1670 */
[----:B------:R-:W-:-:S02]  /*12090*/  ISETP.GT.AND P4, PT, R142, 0x30, P3 ;  /* 0x000000308e00780c */ /* 0x000fc40001f84270 */
[----:B------:R-:W-:Y:S01]  /*120a0*/  FSEL R68, R68, -INF , !P5 ;  /* 0xff80000044447808 */ /* 0x000fe20006800000 */
[----:B------:R-:W-:Y:S01]  /*120b0*/  MUFU.EX2 R40, R40 ;  /* 0x0000002800287308 */ /* 0x000fe20000000800 */
[----:B------:R-:W-:Y:S02]  /*120c0*/  ISETP.GT.AND P5, PT, R142, 0x61, P3 ;  /* 0x000000618e00780c */ /* 0x000fe40001fa4270 */
[C---:B------:R-:W-:Y:S02]  /*120d0*/  ISETP.LT.OR P4, PT, R143.reuse, 0x31, P4 ;  /* 0x000000318f00780c */ /* 0x040fe40002781670 */
[----:B------:R-:W-:Y:S02]  /*120e0*/  ISETP.LT.OR P5, PT, R143, 0x62, P5 ;  /* 0x000000628f00780c */ /* 0x000fe40002fa1670 */
[----:B------:R-:W-:Y:S01]  /*120f0*/  FSEL R45, R45, -INF , !P4 ;  /* 0xff8000002d2d7808 */ /* 0x000fe20006000000 */
[----:B------:R-:W-:Y:S01]  /*12100*/  MUFU.EX2 R43, R43 ;  /* 0x0000002b002b7308 */ /* 0x000fe20000000800 */
[----:B------:R-:W-:-:S02]  /*12110*/  FSEL R72, R72, -INF , !P5 ;  /* 0xff80000048487808 */ /* 0x000fc40006800000 */
[C---:B------:R-:W-:Y:S02]  /*12120*/  ISETP.GT.AND P5, PT, R142.reuse, 0x69, P3 ;  /* 0x000000698e00780c */ /* 0x040fe40001fa4270 */
[----:B------:R-:W-:Y:S02]  /*12130*/  ISETP.GT.AND P4, PT, R142, 0x38, P3 ;  /* 0x000000388e00780c */ /* 0x000fe40001f84270 */
[C---:B------:R-:W-:Y:S01]  /*12140*/  ISETP.LT.OR P5, PT, R143.reuse, 0x6a, P5 ;  /* 0x0000006a8f00780c */ /* 0x040fe20002fa1670 */
[----:B------:R-:W-:Y:S01]  /*12150*/  MUFU.EX2 R44, R44 ;  /* 0x0000002c002c7308 */ /* 0x000fe20000000800 */
[----:B------:R-:W-:Y:S02]  /*12160*/  ISETP.LT.OR P4, PT, R143, 0x39, P4 ;  /* 0x000000398f00780c */ /* 0x000fe40002781670 */
[----:B------:R-:W-:Y:S02]  /*12170*/  FSEL R76, R76, -INF , !P5 ;  /* 0xff8000004c4c7808 */ /* 0x000fe40006800000 */
[----:B------:R-:W-:-:S02]  /*12180*/  ISETP.GT.AND P5, PT, R142, RZ, P3 ;  /* 0x000000ff8e00720c */ /* 0x000fc40001fa4270 */
[----:B------:R-:W-:Y:S01]  /*12190*/  FSEL R49, R49, -INF , !P4 ;  /* 0xff80000031317808 */ /* 0x000fe20006000000 */
[----:B------:R-:W-:Y:S01]  /*121a0*/  MUFU.EX2 R47, R47 ;  /* 0x0000002f002f7308 */ /* 0x000fe20000000800 */
[C---:B------:R-:W-:Y:S02]  /*121b0*/  ISETP.LT.OR P5, PT, R143.reuse, 0x1, P5 ;  /* 0x000000018f00780c */ /* 0x040fe40002fa1670 */
[----:B------:R-:W-:Y:S02]  /*121c0*/  ISETP.GT.AND P4, PT, R142, 0x40, P3 ;  /* 0x000000408e00780c */ /* 0x000fe40001f84270 */
[----:B------:R-:W-:Y:S02]  /*121d0*/  FSEL R33, R14, -INF , !P5 ;  /* 0xff8000000e217808 */ /* 0x000fe40006800000 */
        /* <DEDUP_REMOVED lines=50> */
[C---:B------:R-:W-:Y:S01]  /*12500*/  ISETP.GT.AND P4, PT, R142.reuse, 0x71, P3 ;  /* 0x000000718e00780c */ /* 0x040fe20001f84270 */
[----:B------:R-:W-:Y:S01]  /*12510*/  MUFU.EX2 R70, R70 ;  /* 0x0000004600467308 */ /* 0x000fe20000000800 */
[----:B------:R-:W-:Y:S02]  /*12520*/  FMNMX.FTZ R14, R63, R14, !PT ;  /* 0x0000000e3f0e7209 */ /* 0x000fe40007810000 */
[----:B------:R-:W-:Y:S02]  /*12530*/  ISETP.GT.AND P5, PT, R142, 0x78, P3 ;  /* 0x000000788e00780c */ /* 0x000fe40001fa4270 */
[----:B------:R-:W-:-:S02]  /*12540*/  FMNMX.FTZ R14, R64, R14, !PT ;  /* 0x0000000e400e7209 */ /* 0x000fc40007810000 */
[----:B------:R-:W-:Y:S01]  /*12550*/  ISETP.LT.OR P4, PT, R143, 0x72, P4 ;  /* 0x000000728f00780c */ /* 0x000fe20002781670 */
        /* <DEDUP_REMOVED lines=9> */
[----:B------:R-:W-:Y:S01]  /*125f0*/  ISETP.LT.OR P3, PT, R143, 0x7a, P3 ;  /* 0x0000007a8f00780c */ /* 0x000fe20001f61670 */
[----:B------:R-:W-:Y:S01]  /*12600*/  MUFU.EX2 R77, R77 ;  /* 0x0000004d004d7308 */ /* 0x000fe20000000800 */
[----:B------:R-:W-:Y:S02]  /*12610*/  FMNMX.FTZ R14, R75, R14, !PT ;  /* 0x0000000e4b0e7209 */ /* 0x000fe40007810000 */
[----:B------:R-:W-:Y:S02]  /*12620*/  FSEL R81, R81, -INF , !P5 ;  /* 0xff80000051517808 */ /* 0x000fe40006800000 */
[----:B------:R-:W-:-:S02]  /*12630*/  FMNMX.FTZ R14, R76, R14, !PT ;  /* 0x0000000e4c0e7209 */ /* 0x000fc40007810000 */
[----:B------:R-:W-:Y:S01]  /*12640*/  FSEL R83, R83, -INF , !P3 ;  /* 0xff80000053537808 */ /* 0x000fe20005800000 */
[----:B------:R-:W-:Y:S01]  /*12650*/  MUFU.EX2 R78, R78 ;  /* 0x0000004e004e7308 */ /* 0x000fe20000000800 */
[----:B------:R-:W-:Y:S02]  /*12660*/  FMNMX.FTZ R14, R80, R14, !PT ;  /* 0x0000000e500e7209 */ /* 0x000fe40007810000 */
[----:B------:R-:W-:Y:S02]  /*12670*/  F2FP.BF16.F32.PACK_AB R32, R51, R32 ;  /* 0x000000203320723e */ /* 0x000fe400000010ff */
[----:B------:R-:W-:-:S03]  /*12680*/  FMNMX.FTZ R14, R79, R14, !PT ;  /* 0x0000000e4f0e7209 */ /* 0x000fc60007810000 */
[----:B------:R-:W-:Y:S01]  /*12690*/  MUFU.EX2 R84, R84 ;  /* 0x0000005400547308 */ /* 0x000fe20000000800 */
[----:B------:R-:W-:-:S04]  /*126a0*/  FMNMX.FTZ R14, R81, R14, !PT ;  /* 0x0000000e510e7209 */ /* 0x000fc80007810000 */
[----:B------:R-:W-:-:S03]  /*126b0*/  FMNMX.FTZ R14, R83, R14, !PT ;  /* 0x0000000e530e7209 */ /* 0x000fc60007810000 */
[----:B------:R-:W-:Y:S02]  /*126c0*/  MUFU.EX2 R11, R11 ;  /* 0x0000000b000b7308 */ /* 0x000fe40000000800 */
[----:B------:R-:W0:Y:S02]  /*126d0*/  SHFL.BFLY PT, R34, R14, 0x2, 0x1f ;  /* 0x0c401f000e227f89 */ /* 0x000e2400000e0000 */
[----:B0-----:R-:W-:-:S04]  /*126e0*/  FMNMX.FTZ R14, R14, R34, !PT ;  /* 0x000000220e0e7209 */ /* 0x001fc80007810000 */
[----:B------:R0:W1:Y:S02]  /*126f0*/  MUFU.EX2 R34, R21 ;  /* 0x0000001500227308 */ /* 0x0000640000000800 */
[----:B0-----:R-:W0:Y:S01]  /*12700*/  SHFL.BFLY PT, R21, R14, 0x1, 0x1f ;  /* 0x0c201f000e157f89 */ /* 0x001e2200000e0000 */
[----:B-1----:R-:W-:Y:S01]  /*12710*/  FADD.FTZ R4, R34, R4 ;  /* 0x0000000422047221 */ /* 0x002fe20000010000 */
[----:B------:R-:W-:Y:S02]  /*12720*/  F2FP.BF16.F32.PACK_AB R34, R24, R34 ;  /* 0x000000221822723e */ /* 0x000fe400000010ff */
[----:B0-----:R-:W-:Y:S01]  /*12730*/  FMNMX.FTZ R14, R14, R21, !PT ;  /* 0x000000150e0e7209 */ /* 0x001fe20007810000 */
[----:B------:R-:W-:-:S03]  /*12740*/  FADD.FTZ R21, R24, R4 ;  /* 0x0000000418157221 */ /* 0x000fc60000010000 */
[C---:B------:R-:W-:Y:S01]  /*12750*/  FSETP.NEU.FTZ.AND P3, PT, R14.reuse, -INF , PT ;  /* 0xff8000000e00780b */ /* 0x040fe20003f7d000 */
[----:B------:R-:W-:Y:S01]  /*12760*/  FMUL.FTZ R4, R14, UR41 ;  /* 0x000000290e047c20 */ /* 0x000fe20008410000 */
[----:B------:R-:W-:-:S04]  /*12770*/  FADD.FTZ R21, R27, R21 ;  /* 0x000000151b157221 */ /* 0x000fc80000010000 */
[----:B------:R-:W-:Y:S01]  /*12780*/  FSEL R4, R4, RZ, P3 ;  /* 0x000000ff04047208 */ /* 0x000fe20001800000 */
[C---:B------:R-:W-:Y:S01]  /*12790*/  FADD.FTZ R21, R28.reuse, R21 ;  /* 0x000000151c157221 */ /* 0x040fe20000010000 */
[----:B------:R-:W-:-:S03]  /*127a0*/  F2FP.BF16.F32.PACK_AB R28, R28, R27 ;  /* 0x0000001b1c1c723e */ /* 0x000fc600000010ff */
[--C-:B------:R-:W-:Y:S01]  /*127b0*/  FFMA.FTZ R24, R33, UR41, -R4.reuse ;  /* 0x0000002921187c23 */ /* 0x100fe20008010804 */
[--C-:B------:R-:W-:Y:S01]  /*127c0*/  FFMA.FTZ R15, R15, UR41, -R4.reuse ;  /* 0x000000290f0f7c23 */ /* 0x100fe20008010804 */
[--C-:B------:R-:W-:Y:S01]  /*127d0*/  FFMA.FTZ R25, R25, UR41, -R4.reuse ;  /* 0x0000002919197c23 */ /* 0x100fe20008010804 */
        /* <DEDUP_REMOVED lines=23> */
[----:B------:R-:W-:Y:S01]  /*12950*/  FFMA.FTZ R81, R81, UR41, -R4 ;  /* 0x0000002951517c23 */ /* 0x000fe20008010804 */
[----:B------:R-:W-:-:S03]  /*12960*/  F2FP.BF16.F32.PACK_AB R38, R40, R39 ;  /* 0x000000272826723e */ /* 0x000fc600000010ff */
[----:B------:R-:W1:Y:S01]  /*12970*/  MUFU.EX2 R26, R26 ;  /* 0x0000001a001a7308 */ /* 0x000e620000000800 */
[----:B0-----:R-:W-:-:S07]  /*12980*/  F2FP.BF16.F32.PACK_AB R33, R15, R24 ;  /* 0x000000180f21723e */ /* 0x001fce00000010ff */
[----:B------:R-:W-:Y:S08]  /*12990*/  MUFU.EX2 R29, R29 ;  /* 0x0000001d001d7308 */ /* 0x000ff00000000800 */
[----:B------:R-:W-:Y:S01]  /*129a0*/  MUFU.EX2 R37, R37 ;  /* 0x0000002500257308 */ /* 0x000fe20000000800 */
[----:B-1----:R-:W-:-:S05]  /*129b0*/  F2FP.BF16.F32.PACK_AB R35, R26, R25 ;  /* 0x000000191a23723e */ /* 0x002fca00000010ff */
[----:B------:R0:W-:Y:S02]  /*129c0*/  STSM.16.M88.4 [R139+0x21800], R32 ;  /* 0x021800208b007844 */ /* 0x0001e40000000200 */
[----:B------:R-:W-:Y:S08]  /*129d0*/  MUFU.EX2 R50, R50 ;  /* 0x0000003200327308 */ /* 0x000ff00000000800 */
[----:B------:R-:W-:Y:S01]  /*129e0*/  MUFU.EX2 R51, R51 ;  /* 0x0000003300337308 */ /* 0x000fe20000000800 */
[--C-:B0-----:R-:W-:Y:S01]  /*129f0*/  FFMA.FTZ R32, R30, UR41, -R4.reuse ;  /* 0x000000291e207c23 */ /* 0x101fe20008010804 */
[----:B------:R-:W-:Y:S01]  /*12a00*/  FSEL R30, R14, RZ, P3 ;  /* 0x000000ff0e1e7208 */ /* 0x000fe20001800000 */
[--C-:B------:R-:W-:Y:S01]  /*12a10*/  FFMA.FTZ R33, R82, UR41, -R4.reuse ;  /* 0x0000002952217c23 */ /* 0x100fe20008010804 */
[----:B------:R-:W-:-:S04]  /*12a20*/  FFMA.FTZ R34, R85, UR41, -R4 ;  /* 0x0000002955227c23 */ /* 0x000fc80008010804 */
[----:B------:R-:W-:Y:S01]  /*12a30*/  MUFU.EX2 R42, R42 ;  /* 0x0000002a002a7308 */ /* 0x000fe20000000800 */
[----:B------:R-:W-:Y:S01]  /*12a40*/  FFMA.FTZ R35, R46, UR41, -R4 ;  /* 0x000000292e237c23 */ /* 0x000fe20008010804 */
[----:B------:R-:W-:-:S04]  /*12a50*/  FADD.FTZ R30, -R30, R13 ;  /* 0x0000000d1e1e7221 */ /* 0x000fc80000010100 */
[----:B------:R-:W-:Y:S01]  /*12a60*/  FMUL.FTZ R13, R30, UR41 ;  /* 0x000000291e0d7c20 */ /* 0x000fe20008410000 */
[----:B------:R-:W-:Y:S01]  /*12a70*/  F2FP.BF16.F32.PACK_AB R30, R16, R31 ;  /* 0x0000001f101e723e */ /* 0x000fe200000010ff */
[----:B------:R-:W-:Y:S08]  /*12a80*/  MUFU.EX2 R32, R32 ;  /* 0x0000002000207308 */ /* 0x000ff00000000800 */
[----:B------:R-:W0:Y:S08]  /*12a90*/  MUFU.EX2 R13, R13 ;  /* 0x0000000d000d7308 */ /* 0x000e300000000800 */
[----:B------:R-:W-:Y:S08]  /*12aa0*/  MUFU.EX2 R33, R33 ;  /* 0x0000002100217308 */ /* 0x000ff00000000800 */
[----:B------:R-:W1:Y:S01]  /*12ab0*/  MUFU.EX2 R34, R34 ;  /* 0x0000002200227308 */ /* 0x000e620000000800 */
[----:B0-----:R-:W-:Y:S01]  /*12ac0*/  FFMA.FTZ R24, R13, R3, R24 ;  /* 0x000000030d187223 */ /* 0x001fe20000010018 */
[--C-:B------:R-:W-:Y:S01]  /*12ad0*/  FFMA.FTZ R3, R52, UR41, -R4.reuse ;  /* 0x0000002934037c23 */ /* 0x100fe20008010804 */
[----:B------:R-:W-:-:S02]  /*12ae0*/  FFMA.FTZ R52, R60, UR41, -R4 ;  /* 0x000000293c347c23 */ /* 0x000fc40008010804 */
[----:B------:R-:W-:Y:S01]  /*12af0*/  FADD.FTZ R24, R15, R24 ;  /* 0x000000180f187221 */ /* 0x000fe20000010000 */
[----:B------:R-:W-:Y:S02]  /*12b00*/  FFMA.FTZ R15, R56, UR41, -R4 ;  /* 0x00000029380f7c23 */ /* 0x000fe40008010804 */
[----:B------:R-:W0:Y:S01]  /*12b10*/  MUFU.EX2 R45, R45 ;  /* 0x0000002d002d7308 */ /* 0x000e220000000800 */
[----:B------:R-:W-:-:S07]  /*12b20*/  FADD.FTZ R24, R25, R24 ;  /* 0x0000001819187221 */ /* 0x000fce0000010000 */
[----:B------:R-:W-:Y:S01]  /*12b30*/  MUFU.EX2 R41, R41 ;  /* 0x0000002900297308 */ /* 0x000fe20000000800 */
[----:B------:R-:W-:Y:S01]  /*12b40*/  FADD.FTZ R24, R26, R24 ;  /* 0x000000181a187221 */ /* 0x000fe20000010000 */
[----:B------:R-:W-:Y:S01]  /*12b50*/  FADD.FTZ R26, R31, R21 ;  /* 0x000000151f1a7221 */ /* 0x000fe20000010000 */
[----:B-1----:R-:W-:Y:S01]  /*12b60*/  F2FP.BF16.F32.PACK_AB R31, R34, R33 ;  /* 0x00000021221f723e */ /* 0x002fe200000010ff */
[----:B------:R-:W-:Y:S01]  /*12b70*/  FFMA.FTZ R4, R83, UR41, -R4 ;  /* 0x0000002953047c23 */ /* 0x000fe20008010804 */
[----:B------:R-:W-:Y:S01]  /*12b80*/  FADD.FTZ R24, R29, R24 ;  /* 0x000000181d187221 */ /* 0x000fe20000010000 */
[----:B------:R-:W-:Y:S01]  /*12b90*/  FADD.FTZ R26, R16, R26 ;  /* 0x0000001a101a7221 */ /* 0x000fe20000010000 */
[C---:B------:R-:W-:Y:S01]  /*12ba0*/  F2FP.BF16.F32.PACK_AB R29, R32.reuse, R29 ;  /* 0x0000001d201d723e */ /* 0x040fe200000010ff */
[----:B------:R-:W1:Y:S01]  /*12bb0*/  MUFU.EX2 R35, R35 ;  /* 0x0000002300237308 */ /* 0x000e620000000800 */
[----:B------:R-:W-:Y:S01]  /*12bc0*/  FADD.FTZ R24, R32, R24 ;  /* 0x0000001820187221 */ /* 0x000fe20000010000 */
[----:B------:R-:W-:-:S02]  /*12bd0*/  FADD.FTZ R26, R18, R26 ;  /* 0x0000001a121a7221 */ /* 0x000fc40000010000 */
[----:B--2---:R2:W-:Y:S01]  /*12be0*/  STSM.16.M88.4 [R86], R28 ;  /* 0x0000001c56007844 */ /* 0x0045e20000000200 */
[----:B------:R-:W-:Y:S01]  /*12bf0*/  FADD.FTZ R24, R33, R24 ;  /* 0x0000001821187221 */ /* 0x000fe20000010000 */
[C---:B------:R-:W-:Y:S01]  /*12c00*/  FADD.FTZ R26, R36.reuse, R26 ;  /* 0x0000001a241a7221 */ /* 0x040fe20000010000 */
[----:B------:R-:W-:Y:S01]  /*12c10*/  F2FP.BF16.F32.PACK_AB R36, R36, R18 ;  /* 0x000000122424723e */ /* 0x000fe200000010ff */
[----:B------:R-:W3:Y:S01]  /*12c20*/  MUFU.EX2 R3, R3 ;  /* 0x0000000300037308 */ /* 0x000ee20000000800 */
[----:B------:R-:W-:Y:S01]  /*12c30*/  FADD.FTZ R24, R34, R24 ;  /* 0x0000001822187221 */ /* 0x000fe20000010000 */
[----:B------:R-:W-:Y:S01]  /*12c40*/  FADD.FTZ R26, R39, R26 ;  /* 0x0000001a271a7221 */ /* 0x000fe20000010000 */
[----:B------:R-:W4:Y:S05]  /*12c50*/  LDL R34, [R1+0x24] ;  /* 0x0000240001227983 */ /* 0x000f2a0000100800 */
[----:B------:R-:W-:Y:S01]  /*12c60*/  MUFU.EX2 R49, R49 ;  /* 0x0000003100317308 */ /* 0x000fe20000000800 */
[----:B------:R-:W-:Y:S01]  /*12c70*/  FADD.FTZ R24, R37, R24 ;  /* 0x0000001825187221 */ /* 0x000fe20000010000 */
[----:B------:R-:W-:-:S06]  /*12c80*/  FADD.FTZ R26, R40, R26 ;  /* 0x0000001a281a7221 */ /* 0x000fcc0000010000 */
        /* <DEDUP_REMOVED lines=8> */
[----:B------:R-:W-:Y:S01]  /*12d10*/  FADD.FTZ R18, R47, R18 ;  /* 0x000000122f127221 */ /* 0x000fe20000010000 */
[C---:B------:R-:W-:Y:S02]  /*12d20*/  F2FP.BF16.F32.PACK_AB R46, R48.reuse, R47 ;  /* 0x0000002f302e723e */ /* 0x040fe400000010ff */
[----:B0-----:R-:W-:Y:S01]  /*12d30*/  FADD.FTZ R24, R45, R24 ;  /* 0x000000182d187221 */ /* 0x001fe20000010000 */
[----:B------:R-:W-:Y:S01]  /*12d40*/  FADD.FTZ R26, R48, R18 ;  /* 0x00000012301a7221 */ /* 0x000fe20000010000 */
[----:B------:R-:W-:Y:S01]  /*12d50*/  F2FP.BF16.F32.PACK_AB R37, R50, R37 ;  /* 0x000000253225723e */ /* 0x000fe200000010ff */
[----:B------:R-:W0:Y:S01]  /*12d60*/  MUFU.EX2 R25, R55 ;  /* 0x0000003700197308 */ /* 0x000e220000000800 */
[----:B-1----:R-:W-:Y:S01]  /*12d70*/  FADD.FTZ R24, R35, R24 ;  /* 0x0000001823187221 */ /* 0x002fe20000010000 */
[----:B------:R-:W-:Y:S01]  /*12d80*/  FADD.FTZ R26, R53, R26 ;  /* 0x0000001a351a7221 */ /* 0x000fe20000010000 */
[----:B------:R-:W-:-:S02]  /*12d90*/  F2FP.BF16.F32.PACK_AB R39, R42, R51 ;  /* 0x000000332a27723e */ /* 0x000fc400000010ff */
[----:B------:R-:W-:Y:S01]  /*12da0*/  FADD.FTZ R24, R41, R24 ;  /* 0x0000001829187221 */ /* 0x000fe20000010000 */
[----:B------:R-:W-:Y:S02]  /*12db0*/  FADD.FTZ R26, R54, R26 ;  /* 0x0000001a361a7221 */ /* 0x000fe40000010000 */
[----:B------:R-:W1:Y:S01]  /*12dc0*/  MUFU.EX2 R15, R15 ;  /* 0x0000000f000f7308 */ /* 0x000e620000000800 */
[----:B---3--:R-:W-:Y:S01]  /*12dd0*/  FADD.FTZ R24, R3, R24 ;  /* 0x0000001803187221 */ /* 0x008fe20000010000 */
[----:B------:R-:W-:-:S06]  /*12de0*/  FADD.FTZ R26, R57, R26 ;  /* 0x0000001a391a7221 */ /* 0x000fcc0000010000 */
[----:B------:R-:W3:Y:S01]  /*12df0*/  MUFU.EX2 R52, R52 ;  /* 0x0000003400347308 */ /* 0x000ee20000000800 */
[----:B0-----:R-:W-:Y:S01]  /*12e00*/  FADD.FTZ R24, R25, R24 ;  /* 0x0000001819187221 */ /* 0x001fe20000010000 */
[----:B------:R-:W-:-:S06]  /*12e10*/  FADD.FTZ R26, R58, R26 ;  /* 0x0000001a3a1a7221 */ /* 0x000fcc0000010000 */
[----:B------:R-:W0:Y:S01]  /*12e20*/  MUFU.EX2 R21, R63 ;  /* 0x0000003f00157308 */ /* 0x000e220000000800 */
[----:B-1----:R-:W-:Y:S01]  /*12e30*/  FADD.FTZ R24, R15, R24 ;  /* 0x000000180f187221 */ /* 0x002fe20000010000 */
[----:B------:R-:W-:-:S06]  /*12e40*/  FADD.FTZ R33, R61, R26 ;  /* 0x0000001a3d217221 */ /* 0x000fcc0000010000 */
[----:B------:R-:W1:Y:S01]  /*12e50*/  MUFU.EX2 R16, R64 ;  /* 0x0000004000107308 */ /* 0x000e620000000800 */
[----:B------:R-:W-:Y:S01]  /*12e60*/  FADD.FTZ R27, R49, R24 ;  /* 0x00000018311b7221 */ /* 0x000fe20000010000 */
[----:B------:R-:W-:-:S03]  /*12e70*/  FADD.FTZ R32, R62, R33 ;  /* 0x000000213e207221 */ /* 0x000fc60000010000 */
[----:B---3--:R-:W-:Y:S01]  /*12e80*/  FADD.FTZ R26, R52, R27 ;  /* 0x0000001b341a7221 */ /* 0x008fe20000010000 */
[----:B--2---:R-:W-:Y:S02]  /*12e90*/  FADD.FTZ R29, R65, R32 ;  /* 0x00000020411d7221 */ /* 0x004fe40000010000 */
[----:B------:R-:W2:Y:S01]  /*12ea0*/  MUFU.EX2 R18, R72 ;  /* 0x0000004800127308 */ /* 0x000ea20000000800 */
[----:B0-----:R-:W-:Y:S01]  /*12eb0*/  FADD.FTZ R27, R21, R26 ;  /* 0x0000001a151b7221 */ /* 0x001fe20000010000 */
[----:B------:R-:W-:Y:S01]  /*12ec0*/  FADD.FTZ R30, R66, R29 ;  /* 0x0000001d421e7221 */ /* 0x000fe20000010000 */
[----:B------:R-:W-:-:S03]  /*12ed0*/  F2FP.BF16.F32.PACK_AB R47, R3, R41 ;  /* 0x00000029032f723e */ /* 0x000fc600000010ff */
[----:B------:R-:W-:Y:S02]  /*12ee0*/  FADD.FTZ R29, R69, R30 ;  /* 0x0000001e451d7221 */ /* 0x000fe40000010000 */
[----:B------:R-:W0:Y:S01]  /*12ef0*/  MUFU.EX2 R75, R75 ;  /* 0x0000004b004b7308 */ /* 0x000e220000000800 */
[----:B-1----:R-:W-:Y:S01]  /*12f00*/  FADD.FTZ R28, R16, R27 ;  /* 0x0000001b101c7221 */ /* 0x002fe20000010000 */
[----:B------:R-:W-:-:S03]  /*12f10*/  FADD.FTZ R30, R70, R29 ;  /* 0x0000001d461e7221 */ /* 0x000fc60000010000 */
[----:B------:R-:W-:Y:S01]  /*12f20*/  FADD.FTZ R3, R67, R28 ;  /* 0x0000001c43037221 */ /* 0x000fe20000010000 */
[----:B------:R-:W-:Y:S01]  /*12f30*/  F2FP.BF16.F32.PACK_AB R25, R15, R25 ;  /* 0x000000190f19723e */ /* 0x000fe200000010ff */
[----:B------:R-:W-:Y:S02]  /*12f40*/  FADD.FTZ R15, R73, R30 ;  /* 0x0000001e490f7221 */ /* 0x000fe40000010000 */
[----:B------:R-:W-:Y:S02]  /*12f50*/  FADD.FTZ R28, R68, R3 ;  /* 0x00000003441c7221 */ /* 0x000fe40000010000 */
[C---:B------:R-:W-:Y:S02]  /*12f60*/  FADD.FTZ R30, R74.reuse, R15 ;  /* 0x0000000f4a1e7221 */ /* 0x040fe40000010000 */
[----:B------:R-:W-:Y:S01]  /*12f70*/  FADD.FTZ R3, R71, R28 ;  /* 0x0000001c47037221 */ /* 0x000fe20000010000 */
[----:B------:R-:W-:Y:S02]  /*12f80*/  F2FP.BF16.F32.PACK_AB R74, R74, R73 ;  /* 0x000000494a4a723e */ /* 0x000fe400000010ff */
[C---:B--2---:R-:W-:Y:S01]  /*12f90*/  F2FP.BF16.F32.PACK_AB R73, R18.reuse, R71 ;  /* 0x000000471249723e */ /* 0x044fe200000010ff */
[----:B------:R-:W-:-:S02]  /*12fa0*/  FADD.FTZ R28, R18, R3 ;  /* 0x00000003121c7221 */ /* 0x000fc40000010000 */
[----:B------:R-:W2:Y:S01]  /*12fb0*/  LDL R18, [R1+0x4] ;  /* 0x0000040001127983 */ /* 0x000ea20000100800 */
[----:B------:R-:W1:Y:S08]  /*12fc0*/  MUFU.EX2 R76, R76 ;  /* 0x0000004c004c7308 */ /* 0x000e700000000800 */
[----:B------:R-:W-:Y:S08]  /*12fd0*/  MUFU.EX2 R80, R80 ;  /* 0x0000005000507308 */ /* 0x000ff00000000800 */
[----:B------:R-:W3:Y:S08]  /*12fe0*/  MUFU.EX2 R79, R79 ;  /* 0x0000004f004f7308 */ /* 0x000ef00000000800 */
[----:B------:R-:W-:Y:S08]  /*12ff0*/  MUFU.EX2 R81, R81 ;  /* 0x0000005100517308 */ /* 0x000ff00000000800 */
[----:B------:R-:W5:Y:S01]  /*13000*/  MUFU.EX2 R29, R4 ;  /* 0x00000004001d7308 */ /* 0x000f620000000800 */
[----:B------:R-:W-:-:S02]  /*13010*/  F2FP.BF16.F32.PACK_AB R44, R44, R43 ;  /* 0x0000002b2c2c723e */ /* 0x000fc400000010ff */
[----:B------:R-:W-:Y:S02]  /*13020*/  F2FP.BF16.F32.PACK_AB R45, R35, R45 ;  /* 0x0000002d232d723e */ /* 0x000fe400000010ff */
[----:B------:R-:W-:Y:S02]  /*13030*/  F2FP.BF16.F32.PACK_AB R24, R54, R53 ;  /* 0x000000353618723e */ /* 0x000fe400000010ff */
[----:B------:R-:W-:Y:S02]  /*13040*/  F2FP.BF16.F32.PACK_AB R26, R58, R57 ;  /* 0x000000393a1a723e */ /* 0x000fe400000010ff */
[----:B------:R-:W-:Y:S01]  /*13050*/  F2FP.BF16.F32.PACK_AB R27, R52, R49 ;  /* 0x00000031341b723e */ /* 0x000fe200000010ff */
[----:B------:R-:W-:Y:S01]  /*13060*/  STSM.16.M88.4 [R141], R36 ;  /* 0x000000248d007844 */ /* 0x000fe20000000200 */
[----:B------:R-:W-:Y:S01]  /*13070*/  F2FP.BF16.F32.PACK_AB R66, R66, R65 ;  /* 0x000000414242723e */ /* 0x000fe200000010ff */
[----:B0-----:R-:W-:Y:S01]  /*13080*/  FADD.FTZ R3, R75, R28 ;  /* 0x0000001c4b037221 */ /* 0x001fe20000010000 */
[----:B------:R-:W-:Y:S01]  /*13090*/  F2FP.BF16.F32.PACK_AB R64, R62, R61 ;  /* 0x0000003d3e40723e */ /* 0x000fe200000010ff */
[----:B------:R-:W-:Y:S01]  /*130a0*/  STSM.16.M88.4 [R140], R44 ;  /* 0x0000002c8c007844 */ /* 0x000fe20000000200 */
[----:B------:R-:W-:-:S02]  /*130b0*/  F2FP.BF16.F32.PACK_AB R65, R16, R21 ;  /* 0x000000151041723e */ /* 0x000fc400000010ff */
[----:B------:R-:W-:Y:S01]  /*130c0*/  F2FP.BF16.F32.PACK_AB R67, R68, R67 ;  /* 0x000000434443723e */ /* 0x000fe200000010ff */
[----:B------:R0:W-:Y:S01]  /*130d0*/  STSM.16.M88.4 [R139+0x27800], R24 ;  /* 0x027800188b007844 */ /* 0x0001e20000000200 */
[----:B------:R-:W-:Y:S02]  /*130e0*/  F2FP.BF16.F32.PACK_AB R72, R70, R69 ;  /* 0x000000454648723e */ /* 0x000fe400000010ff */
[----:B-1----:R-:W-:Y:S02]  /*130f0*/  F2FP.BF16.F32.PACK_AB R75, R76, R75 ;  /* 0x0000004b4c4b723e */ /* 0x002fe400000010ff */
[----:B0-----:R-:W-:Y:S02]  /*13100*/  F2FP.BF16.F32.PACK_AB R24, R78, R77 ;  /* 0x0000004d4e18723e */ /* 0x001fe400000010ff */
[----:B---3--:R-:W-:Y:S02]  /*13110*/  F2FP.BF16.F32.PACK_AB R25, R79, R80 ;  /* 0x000000504f19723e */ /* 0x008fe400000010ff */
[----:B------:R-:W-:-:S02]  /*13120*/  F2FP.BF16.F32.PACK_AB R26, R11, R84 ;  /* 0x000000540b1a723e */ /* 0x000fc400000010ff */
[----:B-----5:R-:W-:Y:S01]  /*13130*/  F2FP.BF16.F32.PACK_AB R27, R29, R81 ;  /* 0x000000511d1b723e */ /* 0x020fe200000010ff */
[----:B------:R-:W-:Y:S01]  /*13140*/  FADD.FTZ R3, R76, R3 ;  /* 0x000000034c037221 */ /* 0x000fe20000010000 */
[----:B------:R-:W-:-:S03]  /*13150*/  FADD.FTZ R15, R77, R30 ;  /* 0x0000001e4d0f7221 */ /* 0x000fc60000010000 */
[----:B------:R-:W-:Y:S01]  /*13160*/  FADD.FTZ R16, R80, R3 ;  /* 0x0000000350107221 */ /* 0x000fe20000010000 */
[----:B------:R-:W-:-:S03]  /*13170*/  FADD.FTZ R15, R78, R15 ;  /* 0x0000000f4e0f7221 */ /* 0x000fc60000010000 */
[----:B------:R-:W-:Y:S01]  /*13180*/  FADD.FTZ R16, R79, R16 ;  /* 0x000000104f107221 */ /* 0x000fe20000010000 */
[----:B------:R-:W-:-:S03]  /*13190*/  FADD.FTZ R4, R84, R15 ;  /* 0x0000000f54047221 */ /* 0x000fc60000010000 */
[----:B------:R-:W-:Y:S01]  /*131a0*/  FADD.FTZ R16, R81, R16 ;  /* 0x0000001051107221 */ /* 0x000fe20000010000 */
[-C--:B------:R-:W-:Y:S01]  /*131b0*/  FMUL.FTZ R88, R88, R12.reuse ;  /* 0x0000000c58587220 */ /* 0x080fe20000410000 */
[-C--:B------:R-:W-:Y:S01]  /*131c0*/  FMUL.FTZ R89, R89, R12.reuse ;  /* 0x0000000c59597220 */ /* 0x080fe20000410000 */
[-C--:B------:R-:W-:Y:S01]  /*131d0*/  FMUL.FTZ R92, R92, R12.reuse ;  /* 0x0000000c5c5c7220 */ /* 0x080fe20000410000 */
[----:B------:R-:W-:Y:S01]  /*131e0*/  FADD.FTZ R3, R29, R16 ;  /* 0x000000101d037221 */ /* 0x000fe20000010000 */
        /* <DEDUP_REMOVED lines=45> */
[----:B------:R-:W-:Y:S01]  /*134c0*/  FADD.FTZ R4, R11, R4 ;  /* 0x000000040b047221 */ /* 0x000fe20000010000 */
[----:B------:R-:W-:-:S02]  /*134d0*/  IMAD.MOV.U32 R16, RZ, RZ, R20 ;  /* 0x000000ffff107224 */ /* 0x000fc400078e0014 */
[----:B------:R-:W-:Y:S02]  /*134e0*/  IMAD.MOV.U32 R12, RZ, RZ, R10 ;  /* 0x000000ffff0c7224 */ /* 0x000fe400078e000a */
[----:B------:R-:W-:Y:S01]  /*134f0*/  IMAD.MOV.U32 R13, RZ, RZ, R14 ;  /* 0x000000ffff0d7224 */ /* 0x000fe200078e000e */
[----:B----4-:R0:W-:Y:S04]  /*13500*/  STSM.16.M88.4 [R34], R64 ;  /* 0x0000004022007844 */ /* 0x0101e80000000200 */
[----:B------:R0:W-:Y:S04]  /*13510*/  STSM.16.M88.4 [R141+0x6000], R72 ;  /* 0x006000488d007844 */ /* 0x0001e80000000200 */
[----:B------:R0:W-:Y:S01]  /*13520*/  STSM.16.M88.4 [R140+0x6000], R24 ;  /* 0x006000188c007844 */ /* 0x0001e20000000200 */
[----:B------:R1:W-:Y:S06]  /*13530*/  MEMBAR.ALL.CTA ;  /* 0x0000000000007992 */ /* 0x0003ec0000008000 */
[----:B-1----:R-:W1:Y:S01]  /*13540*/  FENCE.VIEW.ASYNC.S ;  /* 0x00000000000073c6 */ /* 0x002e620000000000 */
[C---:B--2---:R-:W-:Y:S01]  /*13550*/  ISETP.GT.AND P3, PT, R0.reuse, R18, PT ;  /* 0x000000120000720c */ /* 0x044fe20003f64270 */
[----:B------:R-:W-:-:S02]  /*13560*/  VIADD R0, R0, 0xffffffff ;  /* 0xffffffff00007836 */ /* 0x000fc40000000000 */
[----:B------:R-:W-:Y:S01]  /*13570*/  IMAD.MOV.U32 R18, RZ, RZ, R5 ;  /* 0x000000ffff127224 */ /* 0x000fe200078e0005 */
[----:B-1----:R-:W-:-:S09]  /*13580*/  NOP ;  /* 0x0000000000007918 */ /* 0x002fd20000000000 */
[----:B0-----:R-:W-:Y:S05]  /*13590*/  @P3 BRA `(.L_x_1522) ;  /* 0xffffffc400303947 */ /* 0x001fea000383ffff */
[----:B------:R-:W-:Y:S02]  /*135a0*/  IMAD.MOV.U32 R13, RZ, RZ, R14 ;  /* 0x000000ffff0d7224 */ /* 0x000fe400078e000e */
[----:B------:R-:W-:Y:S02]  /*135b0*/  IMAD.MOV.U32 R12, RZ, RZ, R10 ;  /* 0x000000ffff0c7224 */ /* 0x000fe400078e000a */
[----:B------:R-:W-:Y:S02]  /*135c0*/  IMAD.MOV.U32 R16, RZ, RZ, R20 ;  /* 0x000000ffff107224 */ /* 0x000fe400078e0014 */
[----:B------:R-:W-:-:S07]  /*135d0*/  IMAD.MOV.U32 R18, RZ, RZ, R5 ;  /* 0x000000ffff127224 */ /* 0x000fce00078e0005 */
.L_x_1504:
[----:B------:R-:W2:Y:S01]  /*135e0*/  LDL R14, [R1+0x18] ;  /* 0x00001800010e7983 */ /* 0x000ea20000100800 */
[----:B------:R-:W0:Y:S01]  /*135f0*/  LDC R5, c[0x0][0x448] ;  /* 0x00011200ff057b82 */ /* 0x000e220000000800 */
[----:B------:R-:W-:-:S07]  /*13600*/  ULDC UR8, c[0x0][0x9dc] ;  /* 0x0002770000087ab9 */ /* 0x000fce0000000800 */
[----:B------:R-:W1:Y:S01]  /*13610*/  LDC R20, c[0x0][0x9e4] ;  /* 0x00027900ff147b82 */ /* 0x000e620000000800 */
[----:B0-----:R-:W-:Y:S02]  /*13620*/  ISETP.NE.AND P5, PT, R5, 0x1, PT ;  /* 0x000000010500780c */ /* 0x001fe40003fa5270 */
[----:B-1----:R-:W-:-:S11]  /*13630*/  ISETP.GE.AND P4, PT, R20, 0x1, PT ;  /* 0x000000011400780c */ /* 0x002fd60003f86270 */
[----:B------:R-:W0:Y:S08]  /*13640*/  @P5 LDC R10, c[0x0][0x44c] ;  /* 0x00011300ff0a5b82 */ /* 0x000e300000000800 */
[----:B------:R-:W1:Y:S01]  /*13650*/  @P5 LDC R11, c[0x0][0x450] ;  /* 0x00011400ff0b5b82 */ /* 0x000e620000000800 */
[----:B--2---:R-:W-:Y:S01]  /*13660*/  VIADD R5, R14, 0xbf ;  /* 0x000000bf0e057836 */ /* 0x004fe20000000000 */
[----:B------:R-:W-:-:S03]  /*13670*/  IADD3 R14, R137, 0x1, -R136 ;  /* 0x00000001890e7810 */ /* 0x000fc60007ffe888 */
        /* <DEDUP_REMOVED lines=15> */
.L_x_1525:
[----:B------:R-:W-:-:S13]  /*13770*/  ISETP.NE.AND P2, PT, R20, 0x1, PT ;  /* 0x000000011400780c */ /* 0x000fda0003f45270 */
[----:B------:R-:W0:Y:S02]  /*13780*/  @P2 LDC.64 R10, c[0x0][0x9e8] ;  /* 0x00027a00ff0a2b82 */ /* 0x000e240000000a00 */
[----:B0-----:R-:W-:-:S05]  /*13790*/  @P2 IMAD.HI.U32 R10, R5, R10, RZ ;  /* 0x0000000a050a2227 */ /* 0x001fca00078e00ff */
[----:B------:R-:W-:-:S07]  /*137a0*/  @P2 SHF.R.U32.HI R5, RZ, R11, R10 ;  /* 0x0000000bff052219 */ /* 0x000fce000001160a */
.L_x_1526:
[----:B------:R-:W-:Y:S05]  /*137b0*/  BSYNC B0 ;  /* 0x0000000000007941 */ /* 0x000fea0003800000 */
.L_x_1524:
[----:B------:R-:W-:-:S05]  /*137c0*/  IMAD R5, R5, R20, RZ ;  /* 0x0000001405057224 */ /* 0x000fca00078e02ff */
[----:B------:R-:W-:-:S07]  /*137d0*/  VIMNMX R14, R14, R5, !PT ;  /* 0x000000050e0e7248 */ /* 0x000fce0007fe0100 */
.L_x_1523:
[----:B------:R-:W2:Y:S01]  /*137e0*/  LDL R10, [R1+0x44] ;  /* 0x00004400010a7983 */ /* 0x000ea20000100800 */
[----:B------:R-:W-:-:S05]  /*137f0*/  VIADD R14, R14, 0x7f ;  /* 0x0000007f0e0e7836 */ /* 0x000fca0000000000 */
[----:B------:R-:W-:-:S04]  /*13800*/  SHF.R.S32.HI R5, RZ, 0x1f, R14 ;  /* 0x0000001fff057819 */ /* 0x000fc8000001140e */
[----:B------:R-:W-:-:S04]  /*13810*/  LEA.HI R5, R5, R14, RZ, 0x7 ;  /* 0x0000000e05057211 */ /* 0x000fc800078f38ff */
[----:B------:R-:W-:-:S04]  /*13820*/  SHF.R.S32.HI R5, RZ, 0x7, R5 ;  /* 0x00000007ff057819 */ /* 0x000fc80000011405 */
[----:B--2---:R-:W-:-:S04]  /*13830*/  VIMNMX R154, R10, R5, !PT ;  /* 0x000000050a9a7248 */ /* 0x004fc80007fe0100 */
[----:B------:R-:W-:-:S13]  /*13840*/  ISETP.GE.AND P2, PT, R0, R154, PT ;  /* 0x0000009a0000720c */ /* 0x000fda0003f46270 */
[----:B------:R-:W-:Y:S05]  /*13850*/  @!P2 BRA `(.L_x_1527) ;  /* 0x0000002800eca947 */ /* 0x000fea0003800000 */
[----:B------:R-:W-:Y:S02]  /*13860*/  IMAD.MOV.U32 R5, RZ, RZ, R13 ;  /* 0x000000ffff057224 */ /* 0x000fe400078e000d */
[----:B------:R-:W-:Y:S02]  /*13870*/  IMAD.MOV.U32 R11, RZ, RZ, R12 ;  /* 0x000000ffff0b7224 */ /* 0x000fe400078e000c */
[----:B------:R-:W-:Y:S02]  /*13880*/  IMAD.MOV.U32 R14, RZ, RZ, R18 ;  /* 0x000000ffff0e7224 */ /* 0x000fe400078e0012 */
[----:B------:R-:W-:-:S07]  /*13890*/  IMAD.MOV.U32 R10, RZ, RZ, R16 ;  /* 0x000000ffff0a7224 */ /* 0x000fce00078e0010 */
.L_x_1537:
[----:B------:R-:W-:Y:S01]  /*138a0*/  VIADD R16, R10, 0x1 ;  /* 0x000000010a107836 */ /* 0x000fe20000000000 */
[----:B------:R-:W-:Y:S05]  /*138b0*/  YIELD ;  /* 0x0000000000007946 */ /* 0x000fea0003800000 */
[----:B------:R-:W-:-:S04]  /*138c0*/  ISETP.NE.AND P2, PT, R16, 0x2, PT ;  /* 0x000000021000780c */ /* 0x000fc80003f45270 */
[----:B------:R-:W-:Y:S02]  /*138d0*/  SEL R13, RZ, 0x1, P2 ;  /* 0x00000001ff0d7807 */ /* 0x000fe40001000000 */
[----:B------:R-:W-:Y:S02]  /*138e0*/  SEL R16, R16, RZ, P2 ;  /* 0x000000ff10107207 */ /* 0x000fe40001000000 */
[----:B------:R-:W-:Y:S02]  /*138f0*/  ISETP.NE.AND P2, PT, R155, RZ, PT ;  /* 0x000000ff9b00720c */ /* 0x000fe40003f45270 */
[----:B------:R-:W-:-:S11]  /*13900*/  LOP3.LUT R18, R14, R13, RZ, 0x3c, !PT ;  /* 0x0000000d0e127212 */ /* 0x000fd600078e3cff */
[----:B------:R-:W-:Y:S05]  /*13910*/  @P2 BRA `(.L_x_1528) ;  /* 0x0000000000302947 */ /* 0x000fea0003800000 */
[----:B------:R-:W-:Y:S05]  /*13920*/  @!P0 BRA `(.L_x_1529) ;  /* 0x0000000000048947 */ /* 0x000fea0003800000 */
[----:B------:R-:W-:Y:S01]  /*13930*/  BPT.TRAP 0x1 ;  /* 0x000000040000795c */ /* 0x000fe20000300000 */
.L_x_1529:
[----:B------:R-:W-:Y:S01]  /*13940*/  IMAD R12, R16, 0x8, R2 ;  /* 0x00000008100c7824 */ /* 0x000fe200078e0202 */
[----:B------:R-:W-:-:S04]  /*13950*/  SHF.L.U32 R13, R18, 0x1f, RZ ;  /* 0x0000001f120d7819 */ /* 0x000fc800000006ff */
[----:B------:R0:W1:Y:S01]  /*13960*/  SYNCS.PHASECHK.TRANS64.TRYWAIT P3, [R12+URZ+0x2d830], R13 ;  /* 0x02d8300d0c0075a7 */ /* 0x000062000806017f */
[----:B------:R-:W-:Y:S05]  /*13970*/  @!P0 BRA `(.L_x_1530) ;  /* 0x0000000000048947 */ /* 0x000fea0003800000 */
[----:B------:R-:W-:Y:S01]  /*13980*/  BPT.TRAP 0x1 ;  /* 0x000000040000795c */ /* 0x000fe20000300000 */
.L_x_1530:
[----:B------:R-:W-:Y:S04]  /*13990*/  BSSY B0, `(.L_x_1528) ;  /* 0x0000004000007945 */ /* 0x000fe80003800000 */
[----:B-1----:R-:W-:Y:S05]  /*139a0*/  @P3 BRA `(.L_x_1531) ;  /* 0x0000000000083947 */ /* 0x002fea0003800000 */
[----:B------:R-:W1:Y:S02]  /*139b0*/  SYNCS.PHASECHK.TRANS64.TRYWAIT P3, [R12+URZ+0x2d830], R13 ;  /* 0x02d8300d0c0075a7 */ /* 0x000e64000806017f */
[----:B-1----:R-:W-:Y:S05]  /*139c0*/  @!P3 BRA `(.L_x_1532) ;  /* 0x000001180034b947 */ /* 0x002fea0003800000 */
.L_x_1531:
[----:B------:R-:W-:Y:S05]  /*139d0*/  BSYNC B0 ;  /* 0x0000000000007941 */ /* 0x000fea0003800000 */
.L_x_1528:
        /* <DEDUP_REMOVED lines=60> */
.L_x_1534:
[----:B------:R-:W-:Y:S01]  /*13da0*/  SHF.L.U32 R12, R14, 0x1f, RZ ;  /* 0x0000001f0e0c7819 */ /* 0x000fe200000006ff */
[----:B------:R-:W-:-:S04]  /*13db0*/  IMAD R13, R10, 0x8, R2 ;  /* 0x000000080a0d7824 */ /* 0x000fc800078e0202 */
[----:B------:R0:W1:Y:S01]  /*13dc0*/  SYNCS.PHASECHK.TRANS64.TRYWAIT P2, [R13+URZ+0x2d850], R12 ;  /* 0x02d8500c0d0075a7 */ /* 0x000062000804017f */
[----:B------:R-:W-:Y:S05]  /*13dd0*/  @!P0 BRA `(.L_x_1535) ;  /* 0x0000000000048947 */ /* 0x000fea0003800000 */
[----:B------:R-:W-:Y:S01]  /*13de0*/  BPT.TRAP 0x1 ;  /* 0x000000040000795c */ /* 0x000fe20000300000 */
.L_x_1535:
[----:B-1----:R-:W-:Y:S05]  /*13df0*/  @P2 BRA `(.L_x_1533) ;  /* 0x0000000000082947 */ /* 0x002fea0003800000 */
[----:B------:R-:W1:Y:S02]  /*13e00*/  SYNCS.PHASECHK.TRANS64.TRYWAIT P2, [R13+URZ+0x2d850], R12 ;  /* 0x02d8500c0d0075a7 */ /* 0x000e64000804017f */
[----:B-1----:R-:W-:Y:S05]  /*13e10*/  @!P2 BRA `(.L_x_1536) ;  /* 0x000001140034a947 */ /* 0x002fea0003800000 */
.L_x_1533:
[----:B01----:R-:W-:Y:S01]  /*13e20*/  VIADD R12, R2, 0x400 ;  /* 0x00000400020c7836 */ /* 0x003fe20000000000 */
[----:B------:R-:W-:Y:S05]  /*13e30*/  WARPSYNC.ALL ;  /* 0x0000000000007948 */ /* 0x000fea0003800000 */
[----:B------:R-:W-:-:S04]  /*13e40*/  SHF.R.U32.HI R12, RZ, 0x4, R12 ;  /* 0x00000004ff0c7819 */ /* 0x000fc8000001160c */
[----:B------:R-:W-:-:S04]  /*13e50*/  LOP3.LUT R12, R12, 0x3fff, RZ, 0xc0, !PT ;  /* 0x00003fff0c0c7812 */ /* 0x000fc800078ec0ff */
[----:B------:R-:W-:-:S05]  /*13e60*/  LOP3.LUT R12, R12, 0x2000000, RZ, 0xfc, !PT ;  /* 0x020000000c0c7812 */ /* 0x000fca00078efcff */
[----:B------:R-:W-:Y:S02]  /*13e70*/  IMAD R12, R10, 0x600, R12 ;  /* 0x000006000a0c7824 */ /* 0x000fe400078e020c */
[----:B------:R-:W-:Y:S01]  /*13e80*/  FMUL.FTZ R20, R29, UR49 ;  /* 0x000000311d147c20 */ /* 0x000fe20008410000 */
[----:B------:R-:W-:Y:S02]  /*13e90*/  IMAD.MOV.U32 R13, RZ, RZ, -0x7fffffe0 ;  /* 0x80000020ff0d7424 */ /* 0x000fe400078e00ff */
[----:B------:R-:W-:Y:S01]  /*13ea0*/  FMUL.FTZ R21, R32, UR49 ;  /* 0x0000003120157c20 */ /* 0x000fe20008410000 */
[C---:B------:R-:W-:Y:S01]  /*13eb0*/  VIADD R14, R12.reuse, 0x40 ;  /* 0x000000400c0e7836 */ /* 0x040fe20000000000 */
[----:B------:R-:W-:Y:S01]  /*13ec0*/  R2UR UR10, R12 ;  /* 0x000000000c0a72ca */ /* 0x000fe200000e0000 */
[----:B------:R-:W-:Y:S01]  /*13ed0*/  IMAD.MOV.U32 R15, RZ, RZ, -0x7fffffe0 ;  /* 0x80000020ff0f7424 */ /* 0x000fe200078e00ff */
[C---:B------:R-:W-:Y:S01]  /*13ee0*/  R2UR UR11, R13.reuse ;  /* 0x000000000d0b72ca */ /* 0x040fe200000e0000 */
[----:B------:R-:W-:Y:S01]  /*13ef0*/  MUFU.TANH R20, R20 ;  /* 0x0000001400147308 */ /* 0x000fe20000002400 */
[----:B------:R-:W-:Y:S01]  /*13f00*/  R2UR UR14, R14 ;  /* 0x000000000e0e72ca */ /* 0x000fe200000e0000 */
[----:B------:R-:W-:Y:S01]  /*13f10*/  VIADD R14, R12, 0x80 ;  /* 0x000000800c0e7836 */ /* 0x000fe20000000000 */
[----:B------:R-:W-:Y:S01]  /*13f20*/  R2UR UR47, R13 ;  /* 0x000000000d2f72ca */ /* 0x000fe200000e0000 */
[----:B------:R-:W-:Y:S01]  /*13f30*/  FMUL.FTZ R13, R24, UR49 ;  /* 0x00000031180d7c20 */ /* 0x000fe20008410000 */
[----:B------:R-:W-:Y:S01]  /*13f40*/  R2UR UR15, R15 ;  /* 0x000000000f0f72ca */ /* 0x000fe200000e0000 */
[----:B------:R-:W-:Y:S01]  /*13f50*/  FMUL.FTZ R24, R33, UR49 ;  /* 0x0000003121187c20 */ /* 0x000fe20008410000 */
[----:B------:R-:W-:Y:S01]  /*13f60*/  R2UR UR18, R14 ;  /* 0x000000000e1272ca */ /* 0x000fe200000e0000 */
[----:B------:R-:W-:Y:S01]  /*13f70*/  VIADD R14, R12, 0xc0 ;  /* 0x000000c00c0e7836 */ /* 0x000fe20000000000 */
[C---:B------:R-:W-:Y:S01]  /*13f80*/  R2UR UR19, R15.reuse ;  /* 0x000000000f1372ca */ /* 0x040fe200000e0000 */
[----:B------:R-:W0:Y:S01]  /*13f90*/  MUFU.TANH R13, R13 ;  /* 0x0000000d000d7308 */ /* 0x000e220000002400 */
[C---:B------:R-:W-:Y:S01]  /*13fa0*/  R2UR UR23, R15.reuse ;  /* 0x000000000f1772ca */ /* 0x040fe200000e0000 */
[----:B------:R-:W-:Y:S01]  /*13fb0*/  FMUL.FTZ R29, R40, UR49 ;  /* 0x00000031281d7c20 */ /* 0x000fe20008410000 */
[----:B------:R-:W-:Y:S01]  /*13fc0*/  R2UR UR22, R14 ;  /* 0x000000000e1672ca */ /* 0x000fe200000e0000 */
[----:B------:R-:W-:Y:S01]  /*13fd0*/  VIADD R14, R12, 0x100 ;  /* 0x000001000c0e7836 */ /* 0x000fe20000000000 */
[----:B------:R-:W-:Y:S01]  /*13fe0*/  R2UR UR27, R15 ;  /* 0x000000000f1b72ca */ /* 0x000fe200000e0000 */
[----:B------:R-:W-:Y:S01]  /*13ff0*/  FMUL.FTZ R32, R41, UR49 ;  /* 0x0000003129207c20 */ /* 0x000fe20008410000 */
[C---:B------:R-:W-:Y:S01]  /*14000*/  R2UR UR31, R15.reuse ;  /* 0x000000000f1f72ca */ /* 0x040fe200000e0000 */
[----:B------:R-:W-:Y:S01]  /*14010*/  MUFU.TANH R21, R21 ;  /* 0x0000001500157308 */ /* 0x000fe20000002400 */
[----:B------:R-:W-:Y:S01]  /*14020*/  R2UR UR26, R14 ;  /* 0x000000000e1a72ca */ /* 0x000fe200000e0000 */
[----:B------:R-:W-:Y:S01]  /*14030*/  VIADD R14, R12, 0x140 ;  /* 0x000001400c0e7836 */ /* 0x000fe20000000000 */
[----:B------:R-:W-:Y:S01]  /*14040*/  R2UR UR35, R15 ;  /* 0x000000000f2372ca */ /* 0x000fe200000e0000 */
[----:B------:R-:W-:Y:S01]  /*14050*/  FMUL.FTZ R15, R28, UR49 ;  /* 0x000000311c0f7c20 */ /* 0x000fe20008410000 */
[----:B------:R-:W-:Y:S01]  /*14060*/  FMUL.FTZ R28, R37, UR49 ;  /* 0x00000031251c7c20 */ /* 0x000fe20008410000 */
[----:B------:R-:W-:Y:S01]  /*14070*/  FMUL.FTZ R33, R44, UR49 ;  /* 0x000000312c217c20 */ /* 0x000fe20008410000 */
[----:B------:R-:W-:Y:S01]  /*14080*/  R2UR UR30, R14 ;  /* 0x000000000e1e72ca */ /* 0x000fe200000e0000 */
[C---:B------:R-:W-:Y:S01]  /*14090*/  VIADD R14, R12.reuse, 0x180 ;  /* 0x000001800c0e7836 */ /* 0x040fe20000000000 */
[----:B------:R-:W-:Y:S01]  /*140a0*/  MUFU.TANH R24, R24 ;  /* 0x0000001800187308 */ /* 0x000fe20000002400 */
[----:B------:R-:W-:-:S02]  /*140b0*/  VIADD R12, R12, 0x1c0 ;  /* 0x000001c00c0c7836 */ /* 0x000fc40000000000 */
[----:B------:R-:W-:Y:S01]  /*140c0*/  FMUL.FTZ R37, R48, UR49 ;  /* 0x0000003130257c20 */ /* 0x000fe20008410000 */
[----:B------:R-:W-:Y:S01]  /*140d0*/  FMUL.FTZ R40, R49, UR49 ;  /* 0x0000003131287c20 */ /* 0x000fe20008410000 */
[----:B------:R-:W-:Y:S01]  /*140e0*/  R2UR UR34, R14 ;  /* 0x000000000e2272ca */ /* 0x000fe200000e0000 */
[----:B------:R-:W-:Y:S01]  /*140f0*/  FMUL.FTZ R14, R25, UR49 ;  /* 0x00000031190e7c20 */ /* 0x000fe20008410000 */
[----:B------:R-:W-:Y:S01]  /*14100*/  R2UR UR46, R12 ;  /* 0x000000000c2e72ca */ /* 0x000fe200000e0000 */
[----:B------:R-:W-:Y:S01]  /*14110*/  FMUL.FTZ R25, R36, UR49 ;  /* 0x0000003124197c20 */ /* 0x000fe20008410000 */
[----:B------:R-:W-:Y:S01]  /*14120*/  MUFU.TANH R15, R15 ;  /* 0x0000000f000f7308 */ /* 0x000fe20000002400 */
        /* <DEDUP_REMOVED lines=8> */
[----:B------:R-:W-:Y:S01]  /*141b0*/  FMUL.FTZ R52, R61, UR49 ;  /* 0x000000313d347c20 */ /* 0x000fe20008410000 */
[----:B------:R-:W-:Y:S01]  /*141c0*/  FMUL.FTZ R53, R64, UR49 ;  /* 0x0000003140357c20 */ /* 0x000fe20008410000 */
[----:B------:R-:W-:Y:S01]  /*141d0*/  FMUL.FTZ R56, R65, UR49 ;  /* 0x0000003141387c20 */ /* 0x000fe20008410000 */
[----:B------:R-:W-:Y:S01]  /*141e0*/  FMUL.FTZ R57, R68, UR49 ;  /* 0x0000003144397c20 */ /* 0x000fe20008410000 */
[----:B------:R-:W-:Y:S01]  /*141f0*/  FMUL.FTZ R60, R69, UR49 ;  /* 0x00000031453c7c20 */ /* 0x000fe20008410000 */
[----:B------:R-:W-:Y:S01]  /*14200*/  FMUL.FTZ R61, R72, UR49 ;  /* 0x00000031483d7c20 */ /* 0x000fe20008410000 */
[----:B------:R-:W-:Y:S01]  /*14210*/  FMUL.FTZ R64, R73, UR49 ;  /* 0x0000003149407c20 */ /* 0x000fe20008410000 */
[----:B------:R-:W1:Y:S01]  /*14220*/  MUFU.TANH R25, R25 ;  /* 0x0000001900197308 */ /* 0x000e620000002400 */
[----:B------:R-:W-:Y:S01]  /*14230*/  FMUL.FTZ R65, R76, UR49 ;  /* 0x000000314c417c20 */ /* 0x000fe20008410000 */
        /* <DEDUP_REMOVED lines=10> */
[----:B------:R-:W-:Y:S01]  /*142e0*/  UMOV UR41, UR6 ;  /* 0x0000000600297c82 */ /* 0x000fe20008000000 */
[----:B------:R-:W-:Y:S01]  /*142f0*/  FMNMX.FTZ R12, R15, R12, !PT ;  /* 0x0000000c0f0c7209 */ /* 0x000fe20007810000 */
[----:B------:R-:W-:Y:S01]  /*14300*/  FMUL.FTZ R143, R31, UR49 ;  /* 0x000000311f8f7c20 */ /* 0x000fe20008410000 */
[----:B------:R-:W-:Y:S01]  /*14310*/  FMUL.FTZ R84, R27, UR49 ;  /* 0x000000311b547c20 */ /* 0x000fe20008410000 */
[----:B------:R-:W0:Y:S01]  /*14320*/  MUFU.TANH R29, R29 ;  /* 0x0000001d001d7308 */ /* 0x000e220000002400 */
[----:B------:R-:W-:Y:S01]  /*14330*/  FMNMX.FTZ R12, R20, R12, !PT ;  /* 0x0000000c140c7209 */ /* 0x000fe20007810000 */
[----:B------:R-:W-:Y:S01]  /*14340*/  FMUL.FTZ R85, R30, UR49 ;  /* 0x000000311e557c20 */ /* 0x000fe20008410000 */
[----:B------:R-:W-:Y:S01]  /*14350*/  FMUL.FTZ R81, R35, UR49 ;  /* 0x0000003123517c20 */ /* 0x000fe20008410000 */
[----:B------:R-:W-:Y:S01]  /*14360*/  FMUL.FTZ R142, R38, UR49 ;  /* 0x00000031268e7c20 */ /* 0x000fe20008410000 */
[----:B------:R-:W-:Y:S01]  /*14370*/  FMNMX.FTZ R12, R21, R12, !PT ;  /* 0x0000000c150c7209 */ /* 0x000fe20007810000 */
[----:B------:R-:W-:Y:S01]  /*14380*/  FMUL.FTZ R39, R39, UR49 ;  /* 0x0000003127277c20 */ /* 0x000fe20008410000 */
[----:B------:R-:W-:Y:S01]  /*14390*/  FMUL.FTZ R38, R42, UR49 ;  /* 0x000000312a267c20 */ /* 0x000fe20008410000 */
[----:B------:R-:W3:Y:S01]  /*143a0*/  MUFU.TANH R32, R32 ;  /* 0x0000002000207308 */ /* 0x000ee20000002400 */
[----:B------:R-:W-:Y:S01]  /*143b0*/  FMNMX.FTZ R12, R24, R12, !PT ;  /* 0x0000000c180c7209 */ /* 0x000fe20007810000 */
[----:B------:R-:W-:Y:S01]  /*143c0*/  FMUL.FTZ R35, R43, UR49 ;  /* 0x000000312b237c20 */ /* 0x000fe20008410000 */
[----:B------:R-:W-:Y:S01]  /*143d0*/  FMUL.FTZ R42, R46, UR49 ;  /* 0x000000312e2a7c20 */ /* 0x000fe20008410000 */
[----:B------:R-:W-:Y:S01]  /*143e0*/  FMUL.FTZ R27, R47, UR49 ;  /* 0x000000312f1b7c20 */ /* 0x000fe20008410000 */
[----:B-1----:R-:W-:Y:S01]  /*143f0*/  FMNMX.FTZ R12, R25, R12, !PT ;  /* 0x0000000c190c7209 */ /* 0x002fe20007810000 */
[----:B------:R-:W-:Y:S01]  /*14400*/  FMUL.FTZ R46, R51, UR49 ;  /* 0x00000031332e7c20 */ /* 0x000fe20008410000 */
[----:B------:R-:W-:Y:S01]  /*14410*/  FMUL.FTZ R47, R54, UR49 ;  /* 0x00000031362f7c20 */ /* 0x000fe20008410000 */
[----:B------:R-:W1:Y:S01]  /*14420*/  MUFU.TANH R33, R33 ;  /* 0x0000002100217308 */ /* 0x000e620000002400 */
[----:B--2---:R-:W-:Y:S01]  /*14430*/  FMNMX.FTZ R12, R28, R12, !PT ;  /* 0x0000000c1c0c7209 */ /* 0x004fe20007810000 */
[----:B------:R-:W-:Y:S01]  /*14440*/  FMUL.FTZ R51, R58, UR49 ;  /* 0x000000313a337c20 */ /* 0x000fe20008410000 */
[----:B------:R-:W-:Y:S01]  /*14450*/  FMUL.FTZ R54, R59, UR49 ;  /* 0x000000313b367c20 */ /* 0x000fe20008410000 */
[----:B------:R-:W-:Y:S01]  /*14460*/  FMUL.FTZ R58, R63, UR49 ;  /* 0x000000313f3a7c20 */ /* 0x000fe20008410000 */
[----:B0-----:R-:W-:Y:S01]  /*14470*/  FMNMX.FTZ R12, R29, R12, !PT ;  /* 0x0000000c1d0c7209 */ /* 0x001fe20007810000 */
        /* <DEDUP_REMOVED lines=50> */
[----:B------:R-:W-:Y:S01]  /*147a0*/  MUFU.TANH R144, R144 ;  /* 0x0000009000907308 */ /* 0x000fe20000002400 */
[----:B--2---:R-:W-:-:S07]  /*147b0*/  FMNMX.FTZ R12, R73, R12, !PT ;  /* 0x0000000c490c7209 */ /* 0x004fce0007810000 */
[----:B------:R-:W-:Y:S01]  /*147c0*/  MUFU.TANH R84, R84 ;  /* 0x0000005400547308 */ /* 0x000fe20000002400 */
[----:B-1----:R-:W-:-:S05]  /*147d0*/  FMNMX.FTZ R12, R76, R12, !PT ;  /* 0x0000000c4c0c7209 */ /* 0x002fca0007810000 */
[----:B------:R-:W0:Y:S02]  /*147e0*/  SHFL.BFLY PT, R26, R12, 0x2, 0x1f ;  /* 0x0c401f000c1a7f89 */ /* 0x000e2400000e0000 */
[----:B------:R-:W-:Y:S08]  /*147f0*/  MUFU.TANH R85, R85 ;  /* 0x0000005500557308 */ /* 0x000ff00000002400 */
[----:B------:R-:W-:Y:S08]  /*14800*/  MUFU.TANH R143, R143 ;  /* 0x0000008f008f7308 */ /* 0x000ff00000002400 */
[----:B------:R-:W-:Y:S01]  /*14810*/  MUFU.TANH R80, R80 ;  /* 0x0000005000507308 */ /* 0x000fe20000002400 */
[----:B0-----:R-:W-:-:S07]  /*14820*/  FMNMX.FTZ R12, R12, R26, !PT ;  /* 0x0000001a0c0c7209 */ /* 0x001fce0007810000 */
[----:B------:R-:W-:Y:S01]  /*14830*/  MUFU.TANH R81, R81 ;  /* 0x0000005100517308 */ /* 0x000fe20000002400 */
[----:B------:R-:W0:Y:S07]  /*14840*/  SHFL.BFLY PT, R26, R12, 0x1, 0x1f ;  /* 0x0c201f000c1a7f89 */ /* 0x000e2e00000e0000 */
[----:B------:R-:W-:Y:S08]  /*14850*/  MUFU.TANH R142, R142 ;  /* 0x0000008e008e7308 */ /* 0x000ff00000002400 */
[----:B------:R-:W-:Y:S08]  /*14860*/  MUFU.TANH R39, R39 ;  /* 0x0000002700277308 */ /* 0x000ff00000002400 */
[----:B------:R-:W-:Y:S01]  /*14870*/  MUFU.TANH R38, R38 ;  /* 0x0000002600267308 */ /* 0x000fe20000002400 */
[----:B0-----:R-:W-:-:S05]  /*14880*/  FMNMX.FTZ R12, R12, R26, !PT ;  /* 0x0000001a0c0c7209 */ /* 0x001fca0007810000 */
[C---:B------:R-:W-:Y:S01]  /*14890*/  FADD.FTZ R34, -R12.reuse, R11 ;  /* 0x0000000b0c227221 */ /* 0x040fe20000010100 */
[----:B------:R-:W-:Y:S01]  /*148a0*/  FMUL.FTZ R26, R12, UR41 ;  /* 0x000000290c1a7c20 */ /* 0x000fe20008410000 */
[----:B------:R0:W-:Y:S02]  /*148b0*/  MUFU.TANH R11, R50 ;  /* 0x00000032000b7308 */ /* 0x0001e40000002400 */
[----:B------:R-:W-:Y:S01]  /*148c0*/  FMUL.FTZ R34, R34, UR41 ;  /* 0x0000002922227c20 */ /* 0x000fe20008410000 */
[--C-:B------:R-:W-:Y:S01]  /*148d0*/  FFMA.FTZ R13, R13, UR41, -R26.reuse ;  /* 0x000000290d0d7c23 */ /* 0x100fe2000801081a */
[--C-:B------:R-:W-:Y:S01]  /*148e0*/  FFMA.FTZ R31, R14, UR41, -R26.reuse ;  /* 0x000000290e1f7c23 */ /* 0x100fe2000801081a */
[--C-:B------:R-:W-:Y:S01]  /*148f0*/  FFMA.FTZ R14, R24, UR41, -R26.reuse ;  /* 0x00000029180e7c23 */ /* 0x100fe2000801081a */
[--C-:B------:R-:W-:Y:S01]  /*14900*/  FFMA.FTZ R30, R15, UR41, -R26.reuse ;  /* 0x000000290f1e7c23 */ /* 0x100fe2000801081a */
[--C-:B------:R-:W-:Y:S01]  /*14910*/  FFMA.FTZ R20, R20, UR41, -R26.reuse ;  /* 0x0000002914147c23 */ /* 0x100fe2000801081a */
[----:B------:R-:W-:Y:S01]  /*14920*/  MUFU.EX2 R34, R34 ;  /* 0x0000002200227308 */ /* 0x000fe20000000800 */
[----:B0-----:R-:W-:Y:S01]  /*14930*/  FMUL.FTZ R50, R55, UR49 ;  /* 0x0000003137327c20 */ /* 0x001fe20008410000 */
[----:B------:R-:W-:Y:S01]  /*14940*/  FMUL.FTZ R55, R62, UR49 ;  /* 0x000000313e377c20 */ /* 0x000fe20008410000 */
[----:B------:R-:W-:Y:S01]  /*14950*/  FMUL.FTZ R62, R67, UR49 ;  /* 0x00000031433e7c20 */ /* 0x000fe20008410000 */
[----:B------:R-:W-:Y:S01]  /*14960*/  FMUL.FTZ R67, R74, UR49 ;  /* 0x000000314a437c20 */ /* 0x000fe20008410000 */
[----:B------:R-:W-:Y:S01]  /*14970*/  FMUL.FTZ R74, R79, UR49 ;  /* 0x000000314f4a7c20 */ /* 0x000fe20008410000 */
[----:B------:R-:W-:Y:S01]  /*14980*/  FMUL.FTZ R79, R87, UR49 ;  /* 0x00000031574f7c20 */ /* 0x000fe20008410000 */
[--C-:B------:R-:W-:Y:S01]  /*14990*/  FFMA.FTZ R21, R21, UR41, -R26.reuse ;  /* 0x0000002915157c23 */ /* 0x100fe2000801081a */
[----:B------:R-:W2:Y:S01]  /*149a0*/  LDL R87, [R1+0x3c] ;  /* 0x00003c0001577983 */ /* 0x000ea20000100800 */
        /* <DEDUP_REMOVED lines=8> */
[----:B------:R-:W1:Y:S01]  /*14a30*/  MUFU.EX2 R24, R31 ;  /* 0x0000001f00187308 */ /* 0x000e620000000800 */
[--C-:B------:R-:W-:Y:S01]  /*14a40*/  FFMA.FTZ R40, R40, UR41, -R26.reuse ;  /* 0x0000002928287c23 */ /* 0x100fe2000801081a */
[--C-:B------:R-:W-:Y:S01]  /*14a50*/  FFMA.FTZ R41, R41, UR41, -R26.reuse ;  /* 0x0000002929297c23 */ /* 0x100fe2000801081a */
[--C-:B------:R-:W-:Y:S01]  /*14a60*/  FFMA.FTZ R44, R44, UR41, -R26.reuse ;  /* 0x000000292c2c7c23 */ /* 0x100fe2000801081a */
[--C-:B------:R-:W-:Y:S01]  /*14a70*/  FFMA.FTZ R45, R45, UR41, -R26.reuse ;  /* 0x000000292d2d7c23 */ /* 0x100fe2000801081a */
[--C-:B------:R-:W-:Y:S01]  /*14a80*/  FFMA.FTZ R48, R48, UR41, -R26.reuse ;  /* 0x0000002930307c23 */ /* 0x100fe2000801081a */
[--C-:B------:R-:W-:Y:S01]  /*14a90*/  FFMA.FTZ R49, R49, UR41, -R26.reuse ;  /* 0x0000002931317c23 */ /* 0x100fe2000801081a */
[--C-:B------:R-:W-:Y:S01]  /*14aa0*/  FFMA.FTZ R52, R52, UR41, -R26.reuse ;  /* 0x0000002934347c23 */ /* 0x100fe2000801081a */
[----:B------:R-:W3:Y:S01]  /*14ab0*/  MUFU.TANH R35, R35 ;  /* 0x0000002300237308 */ /* 0x000ee20000002400 */
[----:B0-----:R-:W-:Y:S01]  /*14ac0*/  FFMA.FTZ R4, R34, R4, R13 ;  /* 0x0000000422047223 */ /* 0x001fe2000001000d */
[--C-:B------:R-:W-:Y:S01]  /*14ad0*/  FFMA.FTZ R53, R53, UR41, -R26.reuse ;  /* 0x0000002935357c23 */ /* 0x100fe2000801081a */
[--C-:B------:R-:W-:Y:S01]  /*14ae0*/  FFMA.FTZ R56, R56, UR41, -R26.reuse ;  /* 0x0000002938387c23 */ /* 0x100fe2000801081a */
[--C-:B------:R-:W-:Y:S01]  /*14af0*/  FFMA.FTZ R57, R57, UR41, -R26.reuse ;  /* 0x0000002939397c23 */ /* 0x100fe2000801081a */
[--C-:B------:R-:W-:Y:S01]  /*14b00*/  FFMA.FTZ R60, R60, UR41, -R26.reuse ;  /* 0x000000293c3c7c23 */ /* 0x100fe2000801081a */
[--C-:B------:R-:W-:Y:S01]  /*14b10*/  FFMA.FTZ R61, R61, UR41, -R26.reuse ;  /* 0x000000293d3d7c23 */ /* 0x100fe2000801081a */
[----:B------:R-:W-:Y:S01]  /*14b20*/  FFMA.FTZ R64, R64, UR41, -R26 ;  /* 0x0000002940407c23 */ /* 0x000fe2000801081a */
[----:B------:R-:W0:Y:S01]  /*14b30*/  MUFU.TANH R42, R42 ;  /* 0x0000002a002a7308 */ /* 0x000e220000002400 */
[C---:B-1----:R-:W-:Y:S01]  /*14b40*/  FADD.FTZ R4, R24.reuse, R4 ;  /* 0x0000000418047221 */ /* 0x042fe20000010000 */
[----:B------:R-:W-:Y:S01]  /*14b50*/  F2FP.BF16.F32.PACK_AB R24, R24, R13 ;  /* 0x0000000d1818723e */ /* 0x000fe200000010ff */
[--C-:B------:R-:W-:Y:S01]  /*14b60*/  FFMA.FTZ R65, R65, UR41, -R26.reuse ;  /* 0x0000002941417c23 */ /* 0x100fe2000801081a */
[----:B------:R-:W-:Y:S01]  /*14b70*/  FMNMX.FTZ R13, R144, R5, !PT ;  /* 0x00000005900d7209 */ /* 0x000fe20007810000 */
[--C-:B------:R-:W-:Y:S01]  /*14b80*/  FFMA.FTZ R68, R68, UR41, -R26.reuse ;  /* 0x0000002944447c23 */ /* 0x100fe2000801081a */
[--C-:B------:R-:W-:Y:S01]  /*14b90*/  FFMA.FTZ R69, R69, UR41, -R26.reuse ;  /* 0x0000002945457c23 */ /* 0x100fe2000801081a */
[--C-:B------:R-:W-:Y:S01]  /*14ba0*/  FFMA.FTZ R72, R72, UR41, -R26.reuse ;  /* 0x0000002948487c23 */ /* 0x100fe2000801081a */
[----:B------:R-:W-:Y:S01]  /*14bb0*/  FMNMX.FTZ R13, R84, R13, !PT ;  /* 0x0000000d540d7209 */ /* 0x000fe20007810000 */
[----:B------:R-:W1:Y:S01]  /*14bc0*/  MUFU.TANH R27, R27 ;  /* 0x0000001b001b7308 */ /* 0x000e620000002400 */
[--C-:B------:R-:W-:Y:S01]  /*14bd0*/  FFMA.FTZ R73, R73, UR41, -R26.reuse ;  /* 0x0000002949497c23 */ /* 0x100fe2000801081a */
[----:B------:R-:W-:Y:S01]  /*14be0*/  FFMA.FTZ R76, R76, UR41, -R26 ;  /* 0x000000294c4c7c23 */ /* 0x000fe2000801081a */
[----:B------:R-:W-:-:S04]  /*14bf0*/  FMNMX.FTZ R13, R85, R13, !PT ;  /* 0x0000000d550d7209 */ /* 0x000fc80007810000 */
[----:B------:R-:W-:Y:S01]  /*14c00*/  FMNMX.FTZ R13, R143, R13, !PT ;  /* 0x0000000d8f0d7209 */ /* 0x000fe20007810000 */
[----:B------:R-:W4:Y:S03]  /*14c10*/  MUFU.TANH R46, R46 ;  /* 0x0000002e002e7308 */ /* 0x000f260000002400 */
[----:B------:R-:W-:-:S04]  /*14c20*/  FMNMX.FTZ R13, R80, R13, !PT ;  /* 0x0000000d500d7209 */ /* 0x000fc80007810000 */
[----:B------:R-:W-:Y:S01]  /*14c30*/  FMNMX.FTZ R13, R81, R13, !PT ;  /* 0x0000000d510d7209 */ /* 0x000fe20007810000 */
[----:B------:R-:W5:Y:S03]  /*14c40*/  MUFU.TANH R47, R47 ;  /* 0x0000002f002f7308 */ /* 0x000f660000002400 */
[----:B------:R-:W-:-:S04]  /*14c50*/  FMNMX.FTZ R13, R142, R13, !PT ;  /* 0x0000000d8e0d7209 */ /* 0x000fc80007810000 */
[----:B------:R-:W-:Y:S01]  /*14c60*/  FMNMX.FTZ R13, R39, R13, !PT ;  /* 0x0000000d270d7209 */ /* 0x000fe20007810000 */
[----:B------:R-:W5:Y:S03]  /*14c70*/  MUFU.TANH R50, R50 ;  /* 0x0000003200327308 */ /* 0x000f660000002400 */
[----:B------:R-:W-:-:S04]  /*14c80*/  FMNMX.FTZ R13, R38, R13, !PT ;  /* 0x0000000d260d7209 */ /* 0x000fc80007810000 */
[----:B---3--:R-:W-:Y:S01]  /*14c90*/  FMNMX.FTZ R13, R35, R13, !PT ;  /* 0x0000000d230d7209 */ /* 0x008fe20007810000 */
[----:B------:R-:W3:Y:S03]  /*14ca0*/  MUFU.TANH R51, R51 ;  /* 0x0000003300337308 */ /* 0x000ee60000002400 */
[----:B0-----:R-:W-:-:S04]  /*14cb0*/  FMNMX.FTZ R13, R42, R13, !PT ;  /* 0x0000000d2a0d7209 */ /* 0x001fc80007810000 */
[----:B-1----:R-:W-:Y:S01]  /*14cc0*/  FMNMX.FTZ R13, R27, R13, !PT ;  /* 0x0000000d1b0d7209 */ /* 0x002fe20007810000 */
[----:B------:R-:W0:Y:S03]  /*14cd0*/  MUFU.TANH R54, R54 ;  /* 0x0000003600367308 */ /* 0x000e260000002400 */
[----:B------:R-:W-:-:S04]  /*14ce0*/  FMNMX.FTZ R13, R11, R13, !PT ;  /* 0x0000000d0b0d7209 */ /* 0x000fc80007810000 */
[----:B----4-:R-:W-:Y:S01]  /*14cf0*/  FMNMX.FTZ R13, R46, R13, !PT ;  /* 0x0000000d2e0d7209 */ /* 0x010fe20007810000 */
[----:B------:R-:W1:Y:S03]  /*14d00*/  MUFU.TANH R55, R55 ;  /* 0x0000003700377308 */ /* 0x000e660000002400 */
[----:B-----5:R-:W-:-:S04]  /*14d10*/  FMNMX.FTZ R13, R47, R13, !PT ;  /* 0x0000000d2f0d7209 */ /* 0x020fc80007810000 */
[----:B------:R-:W-:Y:S01]  /*14d20*/  FMNMX.FTZ R13, R50, R13, !PT ;  /* 0x0000000d320d7209 */ /* 0x000fe20007810000 */
[----:B------:R-:W4:Y:S03]  /*14d30*/  MUFU.TANH R58, R58 ;  /* 0x0000003a003a7308 */ /* 0x000f260000002400 */
[----:B---3--:R-:W-:-:S04]  /*14d40*/  FMNMX.FTZ R13, R51, R13, !PT ;  /* 0x0000000d330d7209 */ /* 0x008fc80007810000 */
[----:B0-----:R-:W-:Y:S01]  /*14d50*/  FMNMX.FTZ R13, R54, R13, !PT ;  /* 0x0000000d360d7209 */ /* 0x001fe20007810000 */
[----:B------:R-:W0:Y:S03]  /*14d60*/  MUFU.TANH R59, R59 ;  /* 0x0000003b003b7308 */ /* 0x000e260000002400 */
[----:B-1----:R-:W-:-:S05]  /*14d70*/  FMNMX.FTZ R13, R55, R13, !PT ;  /* 0x0000000d370d7209 */ /* 0x002fca0007810000 */
[----:B------:R-:W1:Y:S01]  /*14d80*/  MUFU.TANH R62, R62 ;  /* 0x0000003e003e7308 */ /* 0x000e620000002400 */
[----:B----4-:R-:W-:-:S07]  /*14d90*/  FMNMX.FTZ R13, R58, R13, !PT ;  /* 0x0000000d3a0d7209 */ /* 0x010fce0007810000 */
[----:B------:R-:W3:Y:S01]  /*14da0*/  MUFU.TANH R63, R63 ;  /* 0x0000003f003f7308 */ /* 0x000ee20000002400 */
[----:B0-----:R-:W-:-:S07]  /*14db0*/  FMNMX.FTZ R13, R59, R13, !PT ;  /* 0x0000000d3b0d7209 */ /* 0x001fce0007810000 */
[----:B------:R-:W0:Y:S01]  /*14dc0*/  MUFU.TANH R66, R66 ;  /* 0x0000004200427308 */ /* 0x000e220000002400 */
[----:B-1----:R-:W-:-:S07]  /*14dd0*/  FMNMX.FTZ R13, R62, R13, !PT ;  /* 0x0000000d3e0d7209 */ /* 0x002fce0007810000 */
[----:B------:R-:W1:Y:S01]  /*14de0*/  MUFU.TANH R67, R67 ;  /* 0x0000004300437308 */ /* 0x000e620000002400 */
[----:B---3--:R-:W-:-:S07]  /*14df0*/  FMNMX.FTZ R13, R63, R13, !PT ;  /* 0x0000000d3f0d7209 */ /* 0x008fce0007810000 */
        /* <DEDUP_REMOVED lines=12> */
[----:B------:R-:W3:Y:S08]  /*14ec0*/  MUFU.EX2 R26, R30 ;  /* 0x0000001e001a7308 */ /* 0x000ef00000000800 */
[----:B------:R-:W4:Y:S01]  /*14ed0*/  MUFU.TANH R79, R79 ;  /* 0x0000004f004f7308 */ /* 0x000f220000002400 */
[----:B0-----:R-:W-:-:S07]  /*14ee0*/  FMNMX.FTZ R13, R77, R13, !PT ;  /* 0x0000000d4d0d7209 */ /* 0x001fce0007810000 */
[----:B------:R-:W0:Y:S01]  /*14ef0*/  MUFU.EX2 R20, R20 ;  /* 0x0000001400147308 */ /* 0x000e220000000800 */
[----:B-1----:R-:W-:Y:S01]  /*14f00*/  FMNMX.FTZ R13, R78, R13, !PT ;  /* 0x0000000d4e0d7209 */ /* 0x002fe20007810000 */
[----:B---3--:R-:W-:-:S03]  /*14f10*/  FADD.FTZ R4, R26, R4 ;  /* 0x000000041a047221 */ /* 0x008fc60000010000 */
[----:B----4-:R-:W-:Y:S01]  /*14f20*/  FMNMX.FTZ R13, R79, R13, !PT ;  /* 0x0000000d4f0d7209 */ /* 0x010fe20007810000 */
[C---:B0-----:R-:W-:Y:S01]  /*14f30*/  FADD.FTZ R4, R20.reuse, R4 ;  /* 0x0000000414047221 */ /* 0x041fe20000010000 */
[----:B------:R-:W-:-:S03]  /*14f40*/  F2FP.BF16.F32.PACK_AB R26, R20, R26 ;  /* 0x0000001a141a723e */ /* 0x000fc600000010ff */
[----:B------:R-:W0:Y:S02]  /*14f50*/  SHFL.BFLY PT, R20, R13, 0x2, 0x1f ;  /* 0x0c401f000d147f89 */ /* 0x000e2400000e0000 */
[----:B0-----:R-:W-:-:S05]  /*14f60*/  FMNMX.FTZ R13, R13, R20, !PT ;  /* 0x000000140d0d7209 */ /* 0x001fca0007810000 */
[----:B------:R-:W0:Y:S01]  /*14f70*/  SHFL.BFLY PT, R20, R13, 0x1, 0x1f ;  /* 0x0c201f000d147f89 */ /* 0x000e2200000e0000 */
[----:B------:R-:W-:-:S05]  /*14f80*/  IMAD.MOV.U32 R31, RZ, RZ, 0x40000040 ;  /* 0x40000040ff1f7424 */ /* 0x000fca00078e00ff */
[----:B------:R-:W-:Y:S02]  /*14f90*/  R2UR UR9, R31 ;  /* 0x000000001f0972ca */ /* 0x000fe400000e0000 */
[----:B0-----:R-:W-:-:S05]  /*14fa0*/  FMNMX.FTZ R13, R13, R20, !PT ;  /* 0x000000140d0d7209 */ /* 0x001fca0007810000 */
[----:B------:R-:W-:-:S04]  /*14fb0*/  FMUL.FTZ R30, R13, UR41 ;  /* 0x000000290d1e7c20 */ /* 0x000fc80008410000 */
        /* <DEDUP_REMOVED lines=32> */
[----:B--2---:R-:W-:-:S04]  /*151c0*/  LOP3.LUT R30, R87, 0x10000, RZ, 0xfc, !PT ;  /* 0x00010000571e7812 */ /* 0x004fc800078efcff */
[----:B------:R-:W-:Y:S01]  /*151d0*/  R2UR UR8, R30 ;  /* 0x000000001e0872ca */ /* 0x000fe200000e0000 */
[----:B------:R-:W-:-:S12]  /*151e0*/  WARPGROUP.ARRIVE ;  /* 0x00000000000079c5 */ /* 0x000fd80000000000 */
[----:B------:R-:W-:Y:S01]  /*151f0*/  HGMMA.64x96x16.F32.BF16 R88, gdesc[UR8].tnspB, R88, gsb0 ;  /* 0x41600000085879f0 */ /* 0x000fe20008001858 */
[----:B------:R-:W-:Y:S02]  /*15200*/  VIADD R38, R30, 0x2 ;  /* 0x000000021e267836 */ /* 0x000fe40000000000 */
[----:B------:R-:W-:-:S03]  /*15210*/  IMAD.MOV.U32 R39, RZ, RZ, 0x40000040 ;  /* 0x40000040ff277424 */ /* 0x000fc600078e00ff */
[----:B------:R-:W-:Y:S02]  /*15220*/  R2UR UR12, R38 ;  /* 0x00000000260c72ca */ /* 0x000fe400000e0000 */
[----:B------:R-:W-:Y:S01]  /*15230*/  R2UR UR13, R39 ;  /* 0x00000000270d72ca */ /* 0x000fe200000e0000 */
[----:B------:R-:W-:Y:S02]  /*15240*/  VIADD R38, R30, 0x4 ;  /* 0x000000041e267836 */ /* 0x000fe40000000000 */
[----:B------:R-:W-:Y:S01]  /*15250*/  IMAD.MOV.U32 R39, RZ, RZ, 0x40000040 ;  /* 0x40000040ff277424 */ /* 0x000fe200078e00ff */
[----:B------:R-:W-:Y:S02]  /*15260*/  WARPGROUP.DEPBAR.LE gsb0, 0x0 ;  /* 0x00008000000079c5 */ /* 0x000fe40000010000 */
[----:B------:R-:W-:-:S07]  /*15270*/  WARPGROUP.ARRIVE ;  /* 0x00000000000079c5 */ /* 0x000fce0000000000 */
[----:B------:R-:W-:Y:S01]  /*15280*/  HGMMA.64x96x16.F32.BF16 R88, gdesc[UR12].tnspB, R88, gsb0 ;  /* 0x416000000c5879f0 */ /* 0x000fe20008001858 */
[----:B------:R-:W-:Y:S02]  /*15290*/  R2UR UR16, R38 ;  /* 0x00000000261072ca */ /* 0x000fe400000e0000 */
[----:B------:R-:W-:Y:S01]  /*152a0*/  R2UR UR17, R39 ;  /* 0x00000000271172ca */ /* 0x000fe200000e0000 */
[----:B------:R-:W-:Y:S02]  /*152b0*/  VIADD R38, R30, 0x6 ;  /* 0x000000061e267836 */ /* 0x000fe40000000000 */
[----:B------:R-:W-:-:S03]  /*152c0*/  IMAD.MOV.U32 R39, RZ, RZ, 0x40000040 ;  /* 0x40000040ff277424 */ /* 0x000fc600078e00ff */
[----:B------:R-:W-:Y:S01]  /*152d0*/  R2UR UR20, R38 ;  /* 0x00000000261472ca */ /* 0x000fe200000e0000 */
[----:B------:R-:W-:Y:S02]  /*152e0*/  WARPGROUP.DEPBAR.LE gsb0, 0x0 ;  /* 0x00008000000079c5 */ /* 0x000fe40000010000 */
[----:B------:R-:W-:-:S06]  /*152f0*/  WARPGROUP.ARRIVE ;  /* 0x00000000000079c5 */ /* 0x000fcc0000000000 */
[----:B------:R-:W-:Y:S01]  /*15300*/  HGMMA.64x96x16.F32.BF16 R88, gdesc[UR16].tnspB, R88, gsb0 ;  /* 0x41600000105879f0 */ /* 0x000fe20008001858 */
[----:B------:R-:W-:Y:S01]  /*15310*/  R2UR UR21, R39 ;  /* 0x00000000271572ca */ /* 0x000fe200000e0000 */
[----:B------:R-:W-:Y:S02]  /*15320*/  VIADD R38, R30, 0x600 ;  /* 0x000006001e267836 */ /* 0x000fe40000000000 */
[----:B------:R-:W-:-:S03]  /*15330*/  IMAD.MOV.U32 R39, RZ, RZ, 0x40000040 ;  /* 0x40000040ff277424 */ /* 0x000fc600078e00ff */
[----:B------:R-:W-:Y:S02]  /*15340*/  R2UR UR24, R38 ;  /* 0x00000000261872ca */ /* 0x000fe400000e0000 */
[----:B------:R-:W-:Y:S01]  /*15350*/  R2UR UR25, R39 ;  /* 0x00000000271972ca */ /* 0x000fe200000e0000 */
[----:B------:R-:W-:Y:S02]  /*15360*/  WARPGROUP.DEPBAR.LE gsb0, 0x0 ;  /* 0x00008000000079c5 */ /* 0x000fe40000010000 */
[----:B------:R-:W-:-:S06]  /*15370*/  WARPGROUP.ARRIVE ;  /* 0x00000000000079c5 */ /* 0x000fcc0000000000 */
[----:B------:R-:W-:Y:S01]  /*15380*/  HGMMA.64x96x16.F32.BF16 R88, gdesc[UR20].tnspB, R88, gsb0 ;  /* 0x41600000145879f0 */ /* 0x000fe20008001858 */
        /* <DEDUP_REMOVED lines=18> */
[----:B------:R-:W2:Y:S01]  /*154b0*/  LDL R30, [R1+0x20] ;  /* 0x00002000011e7983 */ /* 0x000ea20000100800 */
[----:B------:R-:W-:Y:S02]  /*154c0*/  WARPGROUP.DEPBAR.LE gsb0, 0x0 ;  /* 0x00008000000079c5 */ /* 0x000fe40000010000 */
[----:B------:R-:W-:-:S06]  /*154d0*/  WARPGROUP.ARRIVE ;  /* 0x00000000000079c5 */ /* 0x000fcc0000000000 */
[----:B------:R-:W-:Y:S03]  /*154e0*/  HGMMA.64x96x16.F32.BF16 R88, gdesc[UR32].tnspB, R88, gsb0 ;  /* 0x41600000205879f0 */ /* 0x000fe60008001858 */
[----:B------:R-:W0:Y:S01]  /*154f0*/  S2R R87, SR_TID.X ;  /* 0x0000000000577919 */ /* 0x000e220000002100 */
[----:B------:R-:W-:-:S04]  /*15500*/  FADD.FTZ R5, -R13, R5 ;  /* 0x000000050d057221 */ /* 0x000fc80000010100 */
[----:B------:R-:W-:Y:S01]  /*15510*/  FMUL.FTZ R5, R5, UR41 ;  /* 0x0000002905057c20 */ /* 0x000fe20008410000 */
[----:B------:R-:W-:Y:S02]  /*15520*/  WARPGROUP.DEPBAR.LE gsb0, 0x0 ;  /* 0x00008000000079c5 */ /* 0x000fe40000010000 */
[----:B------:R-:W-:-:S06]  /*15530*/  WARPGROUP.ARRIVE ;  /* 0x00000000000079c5 */ /* 0x000fcc0000000000 */
[----:B------:R-:W-:Y:S01]  /*15540*/  HGMMA.64x96x16.F32.BF16 R88, gdesc[UR44].tnspB, R88, gsb0 ;  /* 0x416000002c5879f0 */ /* 0x000fe20008001858 */
[----:B0-----:R-:W-:Y:S02]  /*15550*/  SHF.R.U32.HI R27, RZ, 0x7, R87 ;  /* 0x00000007ff1b7819 */ /* 0x001fe40000011657 */
[----:B------:R-:W-:-:S03]  /*15560*/  ISETP.GE.U32.AND P2, PT, R87, 0x180, PT ;  /* 0x000001805700780c */ /* 0x000fc60003f46070 */
[----:B------:R-:W-:Y:S01]  /*15570*/  VIADD R27, R27, 0x9 ;  /* 0x000000091b1b7836 */ /* 0x000fe20000000000 */
[----:B------:R-:W-:Y:S04]  /*15580*/  MUFU.EX2 R5, R5 ;  /* 0x0000000500057308 */ /* 0x000fe80000000800 */
[----:B------:R-:W-:-:S04]  /*15590*/  SEL R27, R27, 0x9, !P2 ;  /* 0x000000091b1b7807 */ /* 0x000fc80005000000 */
[----:B------:R-:W0:Y:S08]  /*155a0*/  MUFU.EX2 R25, R25 ;  /* 0x0000001900197308 */ /* 0x000e300000000800 */
[----:B------:R-:W1:Y:S08]  /*155b0*/  MUFU.EX2 R84, R84 ;  /* 0x0000005400547308 */ /* 0x000e700000000800 */
[----:B------:R-:W-:Y:S08]  /*155c0*/  MUFU.EX2 R85, R85 ;  /* 0x0000005500557308 */ /* 0x000ff00000000800 */
[----:B------:R-:W-:Y:S01]  /*155d0*/  MUFU.EX2 R86, R86 ;  /* 0x0000005600567308 */ /* 0x000fe20000000800 */
[----:B------:R-:W-:-:S07]  /*155e0*/  @!P1 IMAD R10, R10, 0x8, R2 ;  /* 0x000000080a0a9824 */ /* 0x000fce00078e0202 */
[----:B------:R-:W3:Y:S01]  /*155f0*/  MUFU.EX2 R21, R21 ;  /* 0x0000001500157308 */ /* 0x000ee20000000800 */
[----:B------:R-:W-:-:S07]  /*15600*/  @!P1 VIADD R10, R10, 0x2d860 ;  /* 0x0002d8600a0a9836 */ /* 0x000fce0000000000 */
[----:B------:R-:W4:Y:S01]  /*15610*/  MUFU.EX2 R14, R14 ;  /* 0x0000000e000e7308 */ /* 0x000f220000000800 */
[----:B0-----:R-:W-:Y:S01]  /*15620*/  FFMA.FTZ R3, R5, R3, R25 ;  /* 0x0000000305037223 */ /* 0x001fe20000010019 */
[----:B------:R-:W-:Y:S02]  /*15630*/  @!P1 PRMT R10, RZ, 0x654, R10 ;  /* 0x00000654ff0a9816 */ /* 0x000fe4000000000a */
[----:B-1----:R-:W-:Y:S01]  /*15640*/  F2FP.BF16.F32.PACK_AB R25, R84, R25 ;  /* 0x000000195419723e */ /* 0x002fe200000010ff */
[----:B---3--:R-:W-:Y:S01]  /*15650*/  FADD.FTZ R4, R21, R4 ;  /* 0x0000000415047221 */ /* 0x008fe20000010000 */
[----:B------:R-:W-:Y:S02]  /*15660*/  WARPGROUP.DEPBAR.LE gsb0, 0x0 ;  /* 0x00008000000079c5 */ /* 0x000fe40000010000 */
[----:B------:R0:W-:Y:S06]  /*15670*/  BAR.ARV R27, 0x100 ;  /* 0x0004001b0000751d */ /* 0x0001ec0000002000 */
[----:B0-----:R-:W-:-:S04]  /*15680*/  @!P1 IMAD R27, R16, 0x8, R2 ;  /* 0x00000008101b9824 */ /* 0x001fc800078e0202 */
[----:B------:R-:W-:-:S05]  /*15690*/  @!P1 VIADD R27, R27, 0x2d840 ;  /* 0x0002d8401b1b9836 */ /* 0x000fca0000000000 */
[----:B------:R-:W-:-:S04]  /*156a0*/  @!P1 PRMT R27, RZ, 0x654, R27 ;  /* 0x00000654ff1b9816 */ /* 0x000fc8000000001b */
[----:B------:R0:W-:Y:S02]  /*156b0*/  @!P1 SYNCS.ARRIVE.TRANS64.RED.A1T0 RZ, [R27+URZ], RZ ;  /* 0x000000ff1bff99a7 */ /* 0x0001e4000810043f */
[----:B0-----:R-:W-:Y:S01]  /*156c0*/  F2FP.BF16.F32.PACK_AB R27, R86, R85 ;  /* 0x00000055561b723e */ /* 0x001fe200000010ff */
[----:B------:R0:W-:Y:S04]  /*156d0*/  @!P1 SYNCS.ARRIVE.TRANS64.RED.A1T0 RZ, [R10+URZ], RZ ;  /* 0x000000ff0aff99a7 */ /* 0x0001e8000810043f */
[----:B------:R4:W-:Y:S02]  /*156e0*/  STSM.16.M88.4 [R139+0x21800], R24 ;  /* 0x021800188b007844 */ /* 0x0009e40000000200 */
[C---:B----4-:R-:W-:Y:S02]  /*156f0*/  F2FP.BF16.F32.PACK_AB R24, R14.reuse, R21 ;  /* 0x000000150e18723e */ /* 0x050fe400000010ff */
[----:B------:R-:W3:Y:S01]  /*15700*/  LDL R21, [R1+0x24] ;  /* 0x0000240001157983 */ /* 0x000ee20000100800 */
[----:B------:R-:W1:Y:S08]  /*15710*/  MUFU.EX2 R15, R15 ;  /* 0x0000000f000f7308 */ /* 0x000e700000000800 */
[----:B------:R-:W-:Y:S08]  /*15720*/  MUFU.EX2 R26, R28 ;  /* 0x0000001c001a7308 */ /* 0x000ff00000000800 */
[----:B------:R-:W-:Y:S08]  /*15730*/  MUFU.EX2 R80, R80 ;  /* 0x0000005000507308 */ /* 0x000ff00000000800 */
[----:B------:R-:W4:Y:S08]  /*15740*/  MUFU.EX2 R81, R81 ;  /* 0x0000005100517308 */ /* 0x000f300000000800 */
[----:B------:R-:W-:Y:S08]  /*15750*/  MUFU.EX2 R82, R82 ;  /* 0x0000005200527308 */ /* 0x000ff00000000800 */
[----:B------:R-:W5:Y:S01]  /*15760*/  MUFU.EX2 R83, R83 ;  /* 0x0000005300537308 */ /* 0x000f620000000800 */
[----:B------:R-:W-:-:S04]  /*15770*/  FADD.FTZ R4, R14, R4 ;  /* 0x000000040e047221 */ /* 0x000fc80000010000 */
[----:B-1----:R-:W-:Y:S01]  /*15780*/  FADD.FTZ R4, R15, R4 ;  /* 0x000000040f047221 */ /* 0x002fe20000010000 */
[----:B------:R-:W-:Y:S01]  /*15790*/  FADD.FTZ R3, R84, R3 ;  /* 0x0000000354037221 */ /* 0x000fe20000010000 */
[----:B----4-:R-:W-:Y:S02]  /*157a0*/  F2FP.BF16.F32.PACK_AB R25, R81, R80 ;  /* 0x000000505119723e */ /* 0x010fe400000010ff */
[C---:B------:R-:W-:Y:S01]  /*157b0*/  FADD.FTZ R4, R26.reuse, R4 ;  /* 0x000000041a047221 */ /* 0x040fe20000010000 */
[----:B------:R-:W-:Y:S01]  /*157c0*/  F2FP.BF16.F32.PACK_AB R26, R26, R15 ;  /* 0x0000000f1a1a723e */ /* 0x000fe200000010ff */
[----:B------:R-:W-:Y:S01]  /*157d0*/  FADD.FTZ R3, R85, R3 ;  /* 0x0000000355037221 */ /* 0x000fe20000010000 */
[----:B-----5:R-:W-:-:S03]  /*157e0*/  F2FP.BF16.F32.PACK_AB R27, R83, R82 ;  /* 0x00000052531b723e */ /* 0x020fc600000010ff */
[----:B------:R-:W-:Y:S02]  /*157f0*/  FADD.FTZ R3, R86, R3 ;  /* 0x0000000356037221 */ /* 0x000fe40000010000 */
[----:B--2---:R1:W-:Y:S01]  /*15800*/  STSM.16.M88.4 [R30], R24 ;  /* 0x000000181e007844 */ /* 0x0043e20000000200 */
[----:B------:R-:W-:Y:S01]  /*15810*/  MUFU.EX2 R32, R32 ;  /* 0x0000002000207308 */ /* 0x000fe20000000800 */
[----:B------:R-:W-:-:S07]  /*15820*/  FADD.FTZ R3, R80, R3 ;  /* 0x0000000350037221 */ /* 0x000fce0000010000 */
[----:B------:R-:W-:Y:S08]  /*15830*/  MUFU.EX2 R20, R20 ;  /* 0x0000001400147308 */ /* 0x000ff00000000800 */
[----:B-1----:R-:W1:Y:S01]  /*15840*/  MUFU.EX2 R24, R29 ;  /* 0x0000001d00187308 */ /* 0x002e620000000800 */
[----:B------:R-:W-:-:S07]  /*15850*/  FADD.FTZ R3, R81, R3 ;  /* 0x0000000351037221 */ /* 0x000fce0000010000 */
[----:B------:R-:W2:Y:S01]  /*15860*/  MUFU.EX2 R26, R33 ;  /* 0x00000021001a7308 */ /* 0x000ea20000000800 */
[----:B------:R-:W-:-:S07]  /*15870*/  FADD.FTZ R3, R82, R3 ;  /* 0x0000000352037221 */ /* 0x000fce0000010000 */
[----:B------:R-:W4:Y:S01]  /*15880*/  MUFU.EX2 R25, R35 ;  /* 0x0000002300197308 */ /* 0x000f220000000800 */
[----:B-1----:R-:W-:Y:S01]  /*15890*/  FADD.FTZ R4, R24, R4 ;  /* 0x0000000418047221 */ /* 0x002fe20000010000 */
[----:B------:R-:W-:-:S06]  /*158a0*/  FADD.FTZ R3, R83, R3 ;  /* 0x0000000353037221 */ /* 0x000fcc0000010000 */
[----:B0-----:R-:W0:Y:S08]  /*158b0*/  MUFU.EX2 R10, R36 ;  /* 0x00000024000a7308 */ /* 0x001e300000000800 */
[----:B------:R-:W1:Y:S01]  /*158c0*/  MUFU.EX2 R27, R42 ;  /* 0x0000002a001b7308 */ /* 0x000e620000000800 */
[----:B------:R-:W-:Y:S01]  /*158d0*/  FADD.FTZ R4, R32, R4 ;  /* 0x0000000420047221 */ /* 0x000fe20000010000 */
[----:B------:R-:W-:-:S06]  /*158e0*/  FADD.FTZ R3, R20, R3 ;  /* 0x0000000314037221 */ /* 0x000fcc0000010000 */
[----:B------:R-:W5:Y:S08]  /*158f0*/  MUFU.EX2 R28, R37 ;  /* 0x00000025001c7308 */ /* 0x000f700000000800 */
[----:B------:R-:W5:Y:S01]  /*15900*/  MUFU.EX2 R43, R43 ;  /* 0x0000002b002b7308 */ /* 0x000f620000000800 */
[----:B--2---:R-:W-:Y:S01]  /*15910*/  FADD.FTZ R4, R26, R4 ;  /* 0x000000041a047221 */ /* 0x004fe20000010000 */
[----:B----4-:R-:W-:-:S06]  /*15920*/  FADD.FTZ R3, R25, R3 ;  /* 0x0000000319037221 */ /* 0x010fcc0000010000 */
[----:B------:R-:W2:Y:S08]  /*15930*/  MUFU.EX2 R14, R40 ;  /* 0x00000028000e7308 */ /* 0x000eb00000000800 */
[----:B------:R-:W4:Y:S01]  /*15940*/  MUFU.EX2 R11, R11 ;  /* 0x0000000b000b7308 */ /* 0x000f220000000800 */
[----:B0-----:R-:W-:Y:S01]  /*15950*/  FADD.FTZ R4, R10, R4 ;  /* 0x000000040a047221 */ /* 0x001fe20000010000 */
[----:B-1----:R-:W-:-:S06]  /*15960*/  FADD.FTZ R3, R27, R3 ;  /* 0x000000031b037221 */ /* 0x002fcc0000010000 */
[----:B------:R-:W0:Y:S08]  /*15970*/  MUFU.EX2 R30, R41 ;  /* 0x00000029001e7308 */ /* 0x000e300000000800 */
[----:B------:R-:W1:Y:S01]  /*15980*/  MUFU.EX2 R29, R46 ;  /* 0x0000002e001d7308 */ /* 0x000e620000000800 */
[----:B-----5:R-:W-:Y:S01]  /*15990*/  FADD.FTZ R4, R28, R4 ;  /* 0x000000041c047221 */ /* 0x020fe20000010000 */
        /* <DEDUP_REMOVED lines=14> */
[----:B------:R-:W3:Y:S01]  /*15a80*/  MUFU.EX2 R54, R54 ;  /* 0x0000003600367308 */ /* 0x000ee20000000800 */
        /* <DEDUP_REMOVED lines=9> */
[----:B---3--:R-:W-:-:S06]  /*15b20*/  FADD.FTZ R4, R54, R4 ;  /* 0x0000000436047221 */ /* 0x008fcc0000010000 */
[----:B------:R-:W3:Y:S08]  /*15b30*/  MUFU.EX2 R56, R56 ;  /* 0x0000003800387308 */ /* 0x000ef00000000800 */
[----:B------:R-:W5:Y:S01]  /*15b40*/  MUFU.EX2 R59, R59 ;  /* 0x0000003b003b7308 */ /* 0x000f620000000800 */
[----:B--2---:R-:W-:Y:S01]  /*15b50*/  FADD.FTZ R3, R52, R3 ;  /* 0x0000000334037221 */ /* 0x004fe20000010000 */
[----:B----4-:R-:W-:-:S06]  /*15b60*/  FADD.FTZ R4, R39, R4 ;  /* 0x0000000427047221 */ /* 0x010fcc0000010000 */
[----:B------:R-:W2:Y:S08]  /*15b70*/  MUFU.EX2 R57, R57 ;  /* 0x0000003900397308 */ /* 0x000eb00000000800 */
[----:B------:R-:W4:Y:S01]  /*15b80*/  MUFU.EX2 R62, R62 ;  /* 0x0000003e003e7308 */ /* 0x000f220000000800 */
[----:B0-----:R-:W-:Y:S01]  /*15b90*/  FADD.FTZ R3, R53, R3 ;  /* 0x0000000335037221 */ /* 0x001fe20000010000 */
[----:B-1----:R-:W-:-:S06]  /*15ba0*/  FADD.FTZ R4, R58, R4 ;  /* 0x000000043a047221 */ /* 0x002fcc0000010000 */
[----:B------:R-:W0:Y:S01]  /*15bb0*/  MUFU.EX2 R63, R63 ;  /* 0x0000003f003f7308 */ /* 0x000e220000000800 */
[----:B------:R-:W-:Y:S01]  /*15bc0*/  F2FP.BF16.F32.PACK_AB R26, R10, R26 ;  /* 0x0000001a0a1a723e */ /* 0x000fe200000010ff */
[----:B---3--:R-:W-:Y:S01]  /*15bd0*/  FADD.FTZ R10, R56, R3 ;  /* 0x00000003380a7221 */ /* 0x008fe20000010000 */
[----:B-----5:R-:W-:-:S05]  /*15be0*/  FADD.FTZ R3, R59, R4 ;  /* 0x000000043b037221 */ /* 0x020fca0000010000 */
[----:B------:R-:W1:Y:S01]  /*15bf0*/  MUFU.EX2 R60, R60 ;  /* 0x0000003c003c7308 */ /* 0x000e620000000800 */
[----:B------:R-:W-:-:S07]  /*15c00*/  F2FP.BF16.F32.PACK_AB R29, R29, R11 ;  /* 0x0000000b1d1d723e */ /* 0x000fce00000010ff */
[----:B------:R-:W3:Y:S01]  /*15c10*/  MUFU.EX2 R66, R66 ;  /* 0x0000004200427308 */ /* 0x000ee20000000800 */
[----:B--2---:R-:W-:Y:S01]  /*15c20*/  FADD.FTZ R11, R57, R10 ;  /* 0x0000000a390b7221 */ /* 0x004fe20000010000 */
[----:B----4-:R-:W-:-:S06]  /*15c30*/  FADD.FTZ R10, R62, R3 ;  /* 0x000000033e0a7221 */ /* 0x010fcc0000010000 */
[----:B------:R-:W2:Y:S08]  /*15c40*/  MUFU.EX2 R61, R61 ;  /* 0x0000003d003d7308 */ /* 0x000eb00000000800 */
[----:B------:R-:W4:Y:S01]  /*15c50*/  MUFU.EX2 R67, R67 ;  /* 0x0000004300437308 */ /* 0x000f220000000800 */
[----:B0-----:R-:W-:-:S07]  /*15c60*/  FADD.FTZ R3, R63, R10 ;  /* 0x0000000a3f037221 */ /* 0x001fce0000010000 */
[----:B------:R-:W0:Y:S08]  /*15c70*/  MUFU.EX2 R64, R64 ;  /* 0x0000004000407308 */ /* 0x000e300000000800 */
[----:B------:R-:W5:Y:S01]  /*15c80*/  MUFU.EX2 R70, R70 ;  /* 0x0000004600467308 */ /* 0x000f620000000800 */
[----:B------:R-:W-:Y:S01]  /*15c90*/  F2FP.BF16.F32.PACK_AB R28, R14, R28 ;  /* 0x0000001c0e1c723e */ /* 0x000fe200000010ff */
[----:B-1----:R-:W-:Y:S01]  /*15ca0*/  FADD.FTZ R14, R60, R11 ;  /* 0x0000000b3c0e7221 */ /* 0x002fe20000010000 */
[----:B---3--:R-:W-:-:S05]  /*15cb0*/  FADD.FTZ R10, R66, R3 ;  /* 0x00000003420a7221 */ /* 0x008fca0000010000 */
[----:B------:R-:W1:Y:S08]  /*15cc0*/  MUFU.EX2 R65, R65 ;  /* 0x0000004100417308 */ /* 0x000e700000000800 */
[----:B------:R-:W3:Y:S01]  /*15cd0*/  MUFU.EX2 R71, R71 ;  /* 0x0000004700477308 */ /* 0x000ee20000000800 */
[----:B--2---:R-:W-:Y:S01]  /*15ce0*/  FADD.FTZ R11, R61, R14 ;  /* 0x0000000e3d0b7221 */ /* 0x004fe20000010000 */
[----:B----4-:R-:W-:-:S06]  /*15cf0*/  FADD.FTZ R3, R67, R10 ;  /* 0x0000000a43037221 */ /* 0x010fcc0000010000 */
[----:B------:R-:W2:Y:S08]  /*15d00*/  MUFU.EX2 R68, R68 ;  /* 0x0000004400447308 */ /* 0x000eb00000000800 */
[----:B------:R-:W4:Y:S01]  /*15d10*/  MUFU.EX2 R74, R74 ;  /* 0x0000004a004a7308 */ /* 0x000f220000000800 */
[----:B0-----:R-:W-:Y:S01]  /*15d20*/  FADD.FTZ R14, R64, R11 ;  /* 0x0000000b400e7221 */ /* 0x001fe20000010000 */
[----:B-----5:R-:W-:-:S06]  /*15d30*/  FADD.FTZ R10, R70, R3 ;  /* 0x00000003460a7221 */ /* 0x020fcc0000010000 */
[----:B------:R-:W0:Y:S08]  /*15d40*/  MUFU.EX2 R40, R69 ;  /* 0x0000004500287308 */ /* 0x000e300000000800 */
[----:B------:R-:W5:Y:S08]  /*15d50*/  MUFU.EX2 R41, R75 ;  /* 0x0000004b00297308 */ /* 0x000f700000000800 */
[----:B------:R-:W5:Y:S08]  /*15d60*/  MUFU.EX2 R72, R72 ;  /* 0x0000004800487308 */ /* 0x000f700000000800 */
[----:B------:R-:W-:Y:S08]  /*15d70*/  MUFU.EX2 R73, R73 ;  /* 0x0000004900497308 */ /* 0x000ff00000000800 */
[----:B------:R-:W-:Y:S08]  /*15d80*/  MUFU.EX2 R76, R76 ;  /* 0x0000004c004c7308 */ /* 0x000ff00000000800 */
[----:B------:R-:W5:Y:S08]  /*15d90*/  MUFU.EX2 R4, R77 ;  /* 0x0000004d00047308 */ /* 0x000f700000000800 */
[----:B------:R-:W-:Y:S08]  /*15da0*/  MUFU.EX2 R78, R78 ;  /* 0x0000004e004e7308 */ /* 0x000ff00000000800 */
[----:B------:R-:W5:Y:S01]  /*15db0*/  MUFU.EX2 R79, R79 ;  /* 0x0000004f004f7308 */ /* 0x000f620000000800 */
[----:B-1----:R-:W-:Y:S01]  /*15dc0*/  FADD.FTZ R11, R65, R14 ;  /* 0x0000000e410b7221 */ /* 0x002fe20000010000 */
[----:B---3--:R-:W-:Y:S01]  /*15dd0*/  FADD.FTZ R3, R71, R10 ;  /* 0x0000000a47037221 */ /* 0x008fe20000010000 */
[----:B------:R-:W-:-:S02]  /*15de0*/  F2FP.BF16.F32.PACK_AB R24, R32, R24 ;  /* 0x000000182018723e */ /* 0x000fc400000010ff */
[----:B------:R-:W-:Y:S02]  /*15df0*/  F2FP.BF16.F32.PACK_AB R25, R25, R20 ;  /* 0x000000141919723e */ /* 0x000fe400000010ff */
[----:B------:R-:W-:Y:S02]  /*15e00*/  F2FP.BF16.F32.PACK_AB R27, R43, R27 ;  /* 0x0000001b2b1b723e */ /* 0x000fe400000010ff */
[----:B------:R-:W-:Y:S02]  /*15e10*/  F2FP.BF16.F32.PACK_AB R30, R44, R30 ;  /* 0x0000001e2c1e723e */ /* 0x000fe400000010ff */
[----:B------:R-:W-:Y:S01]  /*15e20*/  F2FP.BF16.F32.PACK_AB R31, R50, R31 ;  /* 0x0000001f321f723e */ /* 0x000fe200000010ff */
[----:B--2---:R-:W-:Y:S01]  /*15e30*/  FADD.FTZ R11, R68, R11 ;  /* 0x0000000b440b7221 */ /* 0x004fe20000010000 */
[----:B----4-:R-:W-:Y:S01]  /*15e40*/  FADD.FTZ R10, R74, R3 ;  /* 0x000000034a0a7221 */ /* 0x010fe20000010000 */
[----:B------:R1:W-:Y:S01]  /*15e50*/  STSM.16.M88.4 [R141], R24 ;  /* 0x000000188d007844 */ /* 0x0003e20000000200 */
[----:B------:R-:W-:-:S02]  /*15e60*/  F2FP.BF16.F32.PACK_AB R36, R48, R36 ;  /* 0x000000243024723e */ /* 0x000fc400000010ff */
[----:B------:R-:W-:Y:S01]  /*15e70*/  F2FP.BF16.F32.PACK_AB R37, R54, R37 ;  /* 0x000000253625723e */ /* 0x000fe200000010ff */
[----:B------:R2:W-:Y:S01]  /*15e80*/  STSM.16.M88.4 [R140], R28 ;  /* 0x0000001c8c007844 */ /* 0x0005e20000000200 */
[----:B------:R-:W-:Y:S02]  /*15e90*/  F2FP.BF16.F32.PACK_AB R38, R52, R38 ;  /* 0x000000263426723e */ /* 0x000fe400000010ff */
[----:B------:R-:W-:Y:S01]  /*15ea0*/  F2FP.BF16.F32.PACK_AB R39, R58, R39 ;  /* 0x000000273a27723e */ /* 0x000fe200000010ff */
[----:B0-----:R-:W-:Y:S01]  /*15eb0*/  FADD.FTZ R11, R40, R11 ;  /* 0x0000000b280b7221 */ /* 0x001fe20000010000 */
[----:B-----5:R-:W-:Y:S01]  /*15ec0*/  FADD.FTZ R3, R41, R10 ;  /* 0x0000000a29037221 */ /* 0x020fe20000010000 */
[----:B------:R-:W-:Y:S02]  /*15ed0*/  F2FP.BF16.F32.PACK_AB R40, R72, R40 ;  /* 0x000000284828723e */ /* 0x000fe400000010ff */
[----:B------:R-:W-:Y:S02]  /*15ee0*/  F2FP.BF16.F32.PACK_AB R41, R4, R41 ;  /* 0x000000290429723e */ /* 0x000fe400000010ff */
[----:B------:R-:W-:-:S02]  /*15ef0*/  F2FP.BF16.F32.PACK_AB R42, R76, R73 ;  /* 0x000000494c2a723e */ /* 0x000fc400000010ff */
[----:B-1----:R-:W-:Y:S02]  /*15f00*/  F2FP.BF16.F32.PACK_AB R24, R56, R53 ;  /* 0x000000353818723e */ /* 0x002fe400000010ff */
[----:B------:R-:W-:Y:S02]  /*15f10*/  F2FP.BF16.F32.PACK_AB R25, R62, R59 ;  /* 0x0000003b3e19723e */ /* 0x000fe400000010ff */
[----:B------:R-:W-:Y:S02]  /*15f20*/  F2FP.BF16.F32.PACK_AB R26, R60, R57 ;  /* 0x000000393c1a723e */ /* 0x000fe400000010ff */
[----:B------:R-:W-:Y:S02]  /*15f30*/  F2FP.BF16.F32.PACK_AB R27, R66, R63 ;  /* 0x0000003f421b723e */ /* 0x000fe400000010ff */
[----:B--2---:R-:W-:Y:S02]  /*15f40*/  F2FP.BF16.F32.PACK_AB R28, R64, R61 ;  /* 0x0000003d401c723e */ /* 0x004fe400000010ff */
[----:B------:R-:W-:-:S02]  /*15f50*/  F2FP.BF16.F32.PACK_AB R29, R70, R67 ;  /* 0x00000043461d723e */ /* 0x000fc400000010ff */
[----:B------:R-:W-:Y:S02]  /*15f60*/  F2FP.BF16.F32.PACK_AB R30, R68, R65 ;  /* 0x00000041441e723e */ /* 0x000fe400000010ff */
[----:B------:R-:W-:Y:S02]  /*15f70*/  F2FP.BF16.F32.PACK_AB R31, R74, R71 ;  /* 0x000000474a1f723e */ /* 0x000fe400000010ff */
[----:B------:R-:W-:Y:S01]  /*15f80*/  F2FP.BF16.F32.PACK_AB R43, R79, R78 ;  /* 0x0000004e4f2b723e */ /* 0x000fe200000010ff */
[----:B------:R0:W-:Y:S04]  /*15f90*/  STSM.16.M88.4 [R139+0x27800], R36 ;  /* 0x027800248b007844 */ /* 0x0001e80000000200 */
[----:B------:R0:W-:Y:S04]  /*15fa0*/  STSM.16.M88.4 [R21], R24 ;  /* 0x0000001815007844 */ /* 0x0001e80000000200 */
[----:B------:R0:W-:Y:S04]  /*15fb0*/  STSM.16.M88.4 [R141+0x6000], R28 ;  /* 0x0060001c8d007844 */ /* 0x0001e80000000200 */
[----:B------:R0:W-:Y:S01]  /*15fc0*/  STSM.16.M88.4 [R140+0x6000], R40 ;  /* 0x006000288c007844 */ /* 0x0001e20000000200 */
[----:B------:R-:W-:Y:S01]  /*15fd0*/  @!PT LDS RZ, [RZ] ;  /* 0x00000000fffff984 */ /* 0x000fe20000000800 */
[----:B------:R-:W-:Y:S01]  /*15fe0*/  @!PT LDS RZ, [RZ] ;  /* 0x00000000fffff984 */ /* 0x000fe20000000800 */
[----:B------:R-:W-:Y:S01]  /*15ff0*/  @!PT LDS RZ, [RZ] ;  /* 0x00000000fffff984 */ /* 0x000fe20000000800 */
[----:B------:R-:W-:Y:S01]  /*16000*/  @!PT LDS RZ, [RZ] ;  /* 0x00000000fffff984 */ /* 0x000fe20000000800 */
[----:B------:R1:W-:Y:S06]  /*16010*/  MEMBAR.ALL.CTA ;  /* 0x0000000000007992 */ /* 0x0003ec0000008000 */
[----:B-1----:R-:W1:Y:S01]  /*16020*/  FENCE.VIEW.ASYNC.S ;  /* 0x00000000000073c6 */ /* 0x002e620000000000 */
[----:B------:R-:W-:Y:S01]  /*16030*/  ISETP.GT.AND P2, PT, R0, R154, PT ;  /* 0x0000009a0000720c */ /* 0x000fe20003f44270 */
[----:B------:R-:W-:Y:S01]  /*16040*/  FADD.FTZ R14, R72, R11 ;  /* 0x0000000b480e7221 */ /* 0x000fe20000010000 */
[----:B------:R-:W-:-:S03]  /*16050*/  FADD.FTZ R3, R4, R3 ;  /* 0x0000000304037221 */ /* 0x000fc60000010000 */
[----:B------:R-:W-:Y:S01]  /*16060*/  FADD.FTZ R11, R73, R14 ;  /* 0x0000000e490b7221 */ /* 0x000fe20000010000 */
[----:B------:R-:W-:Y:S01]  /*16070*/  FADD.FTZ R3, R78, R3 ;  /* 0x000000034e037221 */ /* 0x000fe20000010000 */
        /* <DEDUP_REMOVED lines=50> */
[----:B------:R-:W-:-:S02]  /*163a0*/  VIADD R0, R0, 0xffffffff ;  /* 0xffffffff00007836 */ /* 0x000fc40000000000 */
[----:B------:R-:W-:Y:S02]  /*163b0*/  IMAD.MOV.U32 R14, RZ, RZ, R18 ;  /* 0x000000ffff0e7224 */ /* 0x000fe400078e0012 */
[----:B------:R-:W-:Y:S02]  /*163c0*/  IMAD.MOV.U32 R10, RZ, RZ, R16 ;  /* 0x000000ffff0a7224 */ /* 0x000fe400078e0010 */
[----:B------:R-:W-:Y:S02]  /*163d0*/  IMAD.MOV.U32 R5, RZ, RZ, R13 ;  /* 0x000000ffff057224 */ /* 0x000fe400078e000d */
[----:B------:R-:W-:Y:S01]  /*163e0*/  IMAD.MOV.U32 R11, RZ, RZ, R12 ;  /* 0x000000ffff0b7224 */ /* 0x000fe200078e000c */
[----:B-1----:R-:W-:Y:S01]  /*163f0*/  NOP ;  /* 0x0000000000007918 */ /* 0x002fe20000000000 */
[----:B0-----:R-:W-:Y:S05]  /*16400*/  @P2 BRA `(.L_x_1537) ;  /* 0xffffffd400242947 */ /* 0x001fea000383ffff */
.L_x_1527:
[----:B------:R-:W2:Y:S02]  /*16410*/  LDL R5, [R1+0x44] ;  /* 0x0000440001057983 */ /* 0x000ea40000100800 */
[----:B--2---:R-:W-:-:S13]  /*16420*/  ISETP.GE.AND P2, PT, R0, R5, PT ;  /* 0x000000050000720c */ /* 0x004fda0003f46270 */
[----:B------:R-:W-:Y:S05]  /*16430*/  @!P2 BRA `(.L_x_1538) ;  /* 0x0000003c0000a947 */ /* 0x000fea0003800000 */
[----:B------:R-:W-:Y:S02]  /*16440*/  IMAD.MOV.U32 R5, RZ, RZ, R13 ;  /* 0x000000ffff057224 */ /* 0x000fe400078e000d */
[----:B------:R-:W-:Y:S02]  /*16450*/  IMAD.MOV.U32 R10, RZ, RZ, R12 ;  /* 0x000000ffff0a7224 */ /* 0x000fe400078e000c */
[----:B------:R-:W-:Y:S02]  /*16460*/  IMAD.MOV.U32 R14, RZ, RZ, R18 ;  /* 0x000000ffff0e7224 */ /* 0x000fe400078e0012 */
[----:B------:R-:W-:-:S07]  /*16470*/  IMAD.MOV.U32 R11, RZ, RZ, R16 ;  /* 0x000000ffff0b7224 */ /* 0x000fce00078e0010 */
.L_x_1556:
        /* <DEDUP_REMOVED lines=10> */
.L_x_1540:
[----:B------:R-:W-:Y:S01]  /*16520*/  IMAD R12, R16, 0x8, R2 ;  /* 0x00000008100c7824 */ /* 0x000fe200078e0202 */
[----:B------:R-:W-:-:S04]  /*16530*/  SHF.L.U32 R13, R18, 0x1f, RZ ;  /* 0x0000001f120d7819 */ /* 0x000fc800000006ff */
[----:B------:R0:W1:Y:S01]  /*16540*/  SYNCS.PHASECHK.TRANS64.TRYWAIT P3, [R12+URZ+0x2d830], R13 ;  /* 0x02d8300d0c0075a7 */ /* 0x000062000806017f */
[----:B------:R-:W-:Y:S05]  /*16550*/  @!P0 BRA `(.L_x_1541) ;  /* 0x0000000000048947 */ /* 0x000fea0003800000 */
[----:B------:R-:W-:Y:S01]  /*16560*/  BPT.TRAP 0x1 ;  /* 0x000000040000795c */ /* 0x000fe20000300000 */
.L_x_1541:
[----:B------:R-:W-:Y:S04]  /*16570*/  BSSY B0, `(.L_x_1539) ;  /* 0x0000004000007945 */ /* 0x000fe80003800000 */
[----:B-1----:R-:W-:Y:S05]  /*16580*/  @P3 BRA `(.L_x_1542) ;  /* 0x0000000000083947 */ /* 0x002fea0003800000 */
[----:B------:R-:W1:Y:S02]  /*16590*/  SYNCS.PHASECHK.TRANS64.TRYWAIT P3, [R12+URZ+0x2d830], R13 ;  /* 0x02d8300d0c0075a7 */ /* 0x000e64000806017f */
[----:B-1----:R-:W-:Y:S05]  /*165a0*/  @!P3 BRA `(.L_x_1543) ;  /* 0x000000ec0064b947 */ /* 0x002fea0003800000 */
.L_x_1542:
[----:B------:R-:W-:Y:S05]  /*165b0*/  BSYNC B0 ;  /* 0x0000000000007941 */ /* 0x000fea0003800000 */
.L_x_1539:
        /* <DEDUP_REMOVED lines=60> */
.L_x_1545:
[----:B------:R-:W-:Y:S01]  /*16980*/  SHF.L.U32 R12, R14, 0x1f, RZ ;  /* 0x0000001f0e0c7819 */ /* 0x000fe200000006ff */
[----:B------:R-:W-:-:S04]  /*16990*/  IMAD R13, R11, 0x8, R2 ;  /* 0x000000080b0d7824 */ /* 0x000fc800078e0202 */
[----:B------:R0:W1:Y:S01]  /*169a0*/  SYNCS.PHASECHK.TRANS64.TRYWAIT P2, [R13+URZ+0x2d850], R12 ;  /* 0x02d8500c0d0075a7 */ /* 0x000062000804017f */
[----:B------:R-:W-:Y:S05]  /*169b0*/  @!P0 BRA `(.L_x_1546) ;  /* 0x0000000000048947 */ /* 0x000fea0003800000 */
[----:B------:R-:W-:Y:S01]  /*169c0*/  BPT.TRAP 0x1 ;  /* 0x000000040000795c */ /* 0x000fe20000300000 */
.L_x_1546:
[----:B-1----:R-:W-:Y:S05]  /*169d0*/  @P2 BRA `(.L_x_1544) ;  /* 0x0000000000082947 */ /* 0x002fea0003800000 */
[----:B------:R-:W1:Y:S02]  /*169e0*/  SYNCS.PHASECHK.TRANS64.TRYWAIT P2, [R13+URZ+0x2d850], R12 ;  /* 0x02d8500c0d0075a7 */ /* 0x000e64000804017f */
[----:B-1----:R-:W-:Y:S05]  /*169f0*/  @!P2 BRA `(.L_x_1547) ;  /* 0x000000e80064a947 */ /* 0x002fea0003800000 */
.L_x_1544:
[----:B------:R-:W2:Y:S01]  /*16a00*/  LDL R142, [R1+0x18] ;  /* 0x00001800018e7983 */ /* 0x000ea20000100800 */
[----:B------:R-:W3:Y:S03]  /*16a10*/  @P5 LDC R14, c[0x0][0x44c] ;  /* 0x00011300ff0e5b82 */ /* 0x000ee60000000800 */
[----:B------:R-:W2:Y:S05]  /*16a20*/  LDL R20, [R1+0x40] ;  /* 0x0000400001147983 */ /* 0x000eaa0000100800 */
[----:B01----:R-:W0:Y:S01]  /*16a30*/  @P5 LDC R13, c[0x0][0x450] ;  /* 0x00011400ff0d5b82 */ /* 0x003e220000000800 */
[----:B------:R-:W-:Y:S05]  /*16a40*/  WARPSYNC.ALL ;  /* 0x0000000000007948 */ /* 0x000fea0003800000 */
[----:B--2---:R-:W-:-:S02]  /*16a50*/  IMAD.IADD R12, R20, 0x1, R142 ;  /* 0x00000001140c7824 */ /* 0x004fc400078e028e */
[----:B------:R-:W2:Y:S01]  /*16a60*/  LDL R142, [R1+0x3c] ;  /* 0x00003c00018e7983 */ /* 0x000ea20000100800 */
[----:B------:R-:W-:Y:S01]  /*16a70*/  IMAD.MOV.U32 R15, RZ, RZ, -0x7fffffe0 ;  /* 0x80000020ff0f7424 */ /* 0x000fe200078e00ff */
[----:B------:R-:W-:Y:S01]  /*16a80*/  WARPGROUP.ARRIVE ;  /* 0x00000000000079c5 */ /* 0x000fe20000000000 */
[----:B---3--:R-:W-:-:S05]  /*16a90*/  @P5 IMAD.HI.U32 R14, R12, R14, RZ ;  /* 0x0000000e0c0e5227 */ /* 0x008fca00078e00ff */
[----:B------:R-:W1:Y:S01]  /*16aa0*/  S2R R144, SR_TID.X ;  /* 0x0000000000907919 */ /* 0x000e620000002100 */
[C---:B------:R-:W-:Y:S01]  /*16ab0*/  R2UR UR11, R15.reuse ;  /* 0x000000000f0b72ca */ /* 0x040fe200000e0000 */
[----:B------:R-:W-:Y:S01]  /*16ac0*/  IMAD.MOV.U32 R21, RZ, RZ, -0x7fffffe0 ;  /* 0x80000020ff157424 */ /* 0x000fe200078e00ff */
[----:B0-----:R-:W-:Y:S01]  /*16ad0*/  @P5 SHF.R.U32.HI R12, RZ, R13, R14 ;  /* 0x0000000dff0c5219 */ /* 0x001fe2000001160e */
[----:B------:R-:W-:Y:S01]  /*16ae0*/  VIADD R13, R2, 0x400 ;  /* 0x00000400020d7836 */ /* 0x000fe20000000000 */
[----:B------:R-:W-:Y:S01]  /*16af0*/  R2UR UR47, R15 ;  /* 0x000000000f2f72ca */ /* 0x000fe200000e0000 */
[----:B------:R-:W-:Y:S01]  /*16b00*/  IMAD.MOV.U32 R15, RZ, RZ, 0x40000040 ;  /* 0x40000040ff0f7424 */ /* 0x000fe200078e00ff */
[----:B------:R-:W-:Y:S02]  /*16b10*/  R2UR UR15, R21 ;  /* 0x00000000150f72ca */ /* 0x000fe400000e0000 */
[----:B------:R-:W-:Y:S02]  /*16b20*/  SHF.R.U32.HI R13, RZ, 0x4, R13 ;  /* 0x00000004ff0d7819 */ /* 0x000fe4000001160d */
[----:B------:R-:W-:Y:S01]  /*16b30*/  R2UR UR9, R15 ;  /* 0x000000000f0972ca */ /* 0x000fe200000e0000 */
[----:B------:R-:W-:Y:S01]  /*16b40*/  IMAD.MOV.U32 R15, RZ, RZ, 0x40000040 ;  /* 0x40000040ff0f7424 */ /* 0x000fe200078e00ff */
[----:B------:R-:W-:-:S02]  /*16b50*/  LOP3.LUT R13, R13, 0x3fff, RZ, 0xc0, !PT ;  /* 0x00003fff0d0d7812 */ /* 0x000fc400078ec0ff */
[----:B------:R-:W-:Y:S02]  /*16b60*/  R2UR UR19, R21 ;  /* 0x00000000151372ca */ /* 0x000fe400000e0000 */
[----:B------:R-:W-:Y:S02]  /*16b70*/  LOP3.LUT R13, R13, 0x2000000, RZ, 0xfc, !PT ;  /* 0x020000000d0d7812 */ /* 0x000fe400078efcff */
[C---:B------:R-:W-:Y:S02]  /*16b80*/  R2UR UR23, R21.reuse ;  /* 0x00000000151772ca */ /* 0x040fe400000e0000 */
[----:B------:R-:W-:Y:S01]  /*16b90*/  R2UR UR27, R21 ;  /* 0x00000000151b72ca */ /* 0x000fe200000e0000 */
[----:B------:R-:W-:Y:S01]  /*16ba0*/  IMAD R14, R11, 0x600, R13 ;  /* 0x000006000b0e7824 */ /* 0x000fe200078e020d */
[C---:B------:R-:W-:Y:S01]  /*16bb0*/  R2UR UR31, R21.reuse ;  /* 0x00000000151f72ca */ /* 0x040fe200000e0000 */
[----:B------:R-:W-:Y:S01]  /*16bc0*/  FMUL.FTZ R13, R24, UR48 ;  /* 0x00000030180d7c20 */ /* 0x000fe20008410000 */
[----:B------:R-:W-:Y:S01]  /*16bd0*/  R2UR UR35, R21 ;  /* 0x00000000152372ca */ /* 0x000fe200000e0000 */
[C---:B------:R-:W-:Y:S01]  /*16be0*/  VIADD R20, R14.reuse, 0x40 ;  /* 0x000000400e147836 */ /* 0x040fe20000000000 */
[----:B------:R-:W-:Y:S01]  /*16bf0*/  R2UR UR10, R14 ;  /* 0x000000000e0a72ca */ /* 0x000fe200000e0000 */
[----:B------:R-:W-:Y:S01]  /*16c00*/  IMAD.MOV.U32 R21, RZ, RZ, 0x40000040 ;  /* 0x40000040ff157424 */ /* 0x000fe200078e00ff */
[----:B------:R-:W-:Y:S01]  /*16c10*/  R2UR UR45, R15 ;  /* 0x000000000f2d72ca */ /* 0x000fe200000e0000 */
[----:B------:R-:W-:Y:S01]  /*16c20*/  FMUL.FTZ R15, R25, UR48 ;  /* 0x00000030190f7c20 */ /* 0x000fe20008410000 */
[----:B------:R-:W-:Y:S01]  /*16c30*/  R2UR UR14, R20 ;  /* 0x00000000140e72ca */ /* 0x000fe200000e0000 */
[----:B------:R-:W-:Y:S01]  /*16c40*/  VIADD R20, R14, 0x80 ;  /* 0x000000800e147836 */ /* 0x000fe20000000000 */
[----:B------:R-:W-:Y:S01]  /*16c50*/  R2UR UR13, R21 ;  /* 0x00000000150d72ca */ /* 0x000fe200000e0000 */
[----:B------:R-:W-:Y:S01]  /*16c60*/  IMAD.MOV.U32 R21, RZ, RZ, 0x40000040 ;  /* 0x40000040ff157424 */ /* 0x000fe200078e00ff */
[----:B-1----:R-:W-:Y:S01]  /*16c70*/  SHF.R.U32.HI R143, RZ, 0x7, R144 ;  /* 0x00000007ff8f7819 */ /* 0x002fe20000011690 */
[----:B------:R-:W-:Y:S01]  /*16c80*/  FMUL.FTZ R25, R29, UR48 ;  /* 0x000000301d197c20 */ /* 0x000fe20008410000 */
[----:B------:R-:W-:Y:S01]  /*16c90*/  R2UR UR18, R20 ;  /* 0x00000000141272ca */ /* 0x000fe200000e0000 */
[----:B------:R-:W-:Y:S01]  /*16ca0*/  VIADD R20, R14, 0xc0 ;  /* 0x000000c00e147836 */ /* 0x000fe20000000000 */
[----:B------:R-:W-:Y:S01]  /*16cb0*/  R2UR UR17, R21 ;  /* 0x00000000151172ca */ /* 0x000fe200000e0000 */
[----:B------:R-:W-:Y:S01]  /*16cc0*/  IMAD.MOV.U32 R21, RZ, RZ, 0x40000040 ;  /* 0x40000040ff157424 */ /* 0x000fe200078e00ff */
[----:B------:R-:W-:Y:S01]  /*16cd0*/  ISETP.GE.U32.AND P2, PT, R144, 0x180, PT ;  /* 0x000001809000780c */ /* 0x000fe20003f46070 */
[----:B------:R-:W-:Y:S01]  /*16ce0*/  FMUL.FTZ R29, R33, UR48 ;  /* 0x00000030211d7c20 */ /* 0x000fe20008410000 */
[----:B------:R-:W-:Y:S01]  /*16cf0*/  R2UR UR22, R20 ;  /* 0x00000000141672ca */ /* 0x000fe200000e0000 */
[----:B------:R-:W-:Y:S01]  /*16d00*/  VIADD R20, R14, 0x100 ;  /* 0x000001000e147836 */ /* 0x000fe20000000000 */
[----:B------:R-:W-:Y:S01]  /*16d10*/  R2UR UR21, R21 ;  /* 0x00000000151572ca */ /* 0x000fe200000e0000 */
[----:B------:R-:W-:-:S02]  /*16d20*/  IMAD.MOV.U32 R21, RZ, RZ, 0x40000040 ;  /* 0x40000040ff157424 */ /* 0x000fc400078e00ff */
[----:B------:R-:W-:Y:S01]  /*16d30*/  FMUL.FTZ R33, R38, UR48 ;  /* 0x0000003026217c20 */ /* 0x000fe20008410000 */
[----:B------:R-:W-:Y:S01]  /*16d40*/  FMUL.FTZ R38, R43, UR48 ;  /* 0x000000302b267c20 */ /* 0x000fe20008410000 */
[----:B------:R-:W-:Y:S01]  /*16d50*/  R2UR UR26, R20 ;  /* 0x00000000141a72ca */ /* 0x000fe200000e0000 */
[----:B------:R-:W-:Y:S01]  /*16d60*/  VIADD R20, R14, 0x140 ;  /* 0x000001400e147836 */ /* 0x000fe20000000000 */
[----:B------:R-:W-:Y:S01]  /*16d70*/  R2UR UR25, R21 ;  /* 0x00000000151972ca */ /* 0x000fe200000e0000 */
[----:B------:R-:W-:Y:S02]  /*16d80*/  IMAD.MOV.U32 R21, RZ, RZ, 0x40000040 ;  /* 0x40000040ff157424 */ /* 0x000fe400078e00ff */
[----:B------:R-:W-:Y:S01]  /*16d90*/  FMUL.FTZ R43, R48, UR48 ;  /* 0x00000030302b7c20 */ /* 0x000fe20008410000 */
[----:B------:R-:W-:Y:S01]  /*16da0*/  FMUL.FTZ R48, R54, UR48 ;  /* 0x0000003036307c20 */ /* 0x000fe20008410000 */
[----:B------:R-:W-:Y:S01]  /*16db0*/  R2UR UR30, R20 ;  /* 0x00000000141e72ca */ /* 0x000fe200000e0000 */
[C---:B------:R-:W-:Y:S01]  /*16dc0*/  VIADD R20, R14.reuse, 0x180 ;  /* 0x000001800e147836 */ /* 0x040fe20000000000 */
[----:B------:R-:W-:Y:S01]  /*16dd0*/  R2UR UR29, R21 ;  /* 0x00000000151d72ca */ /* 0x000fe200000e0000 */
[----:B------:R-:W-:-:S02]  /*16de0*/  VIADD R14, R14, 0x1c0 ;  /* 0x000001c00e0e7836 */ /* 0x000fc40000000000 */
[----:B------:R-:W-:Y:S01]  /*16df0*/  FMUL.FTZ R54, R58, UR48 ;  /* 0x000000303a367c20 */ /* 0x000fe20008410000 */
[----:B------:R-:W-:Y:S01]  /*16e00*/  IMAD.MOV.U32 R21, RZ, RZ, 0x40000040 ;  /* 0x40000040ff157424 */ /* 0x000fe200078e00ff */
[----:B------:R-:W-:Y:S01]  /*16e10*/  R2UR UR34, R20 ;  /* 0x00000000142272ca */ /* 0x000fe200000e0000 */
[----:B------:R-:W-:Y:S01]  /*16e20*/  FMUL.FTZ R58, R62, UR48 ;  /* 0x000000303e3a7c20 */ /* 0x000fe20008410000 */
[----:B------:R-:W-:Y:S01]  /*16e30*/  R2UR UR46, R14 ;  /* 0x000000000e2e72ca */ /* 0x000fe200000e0000 */
[----:B------:R-:W0:Y:S01]  /*16e40*/  SHFL.IDX PT, R144, R12, RZ, 0x1c1f ;  /* 0x001c1fff0c907589 */ /* 0x000e2200000e0000 */
[----:B------:R-:W-:Y:S01]  /*16e50*/  R2UR UR33, R21 ;  /* 0x00000000152172ca */ /* 0x000fe200000e0000 */
        /* <DEDUP_REMOVED lines=18> */
[----:B------:R-:W1:Y:S08]  /*16f80*/  MUFU.TANH R13, R13 ;  /* 0x0000000d000d7308 */ /* 0x000e700000002400 */
[----:B------:R-:W3:Y:S08]  /*16f90*/  MUFU.TANH R15, R15 ;  /* 0x0000000f000f7308 */ /* 0x000ef00000002400 */
        /* <DEDUP_REMOVED lines=24> */
[----:B--2---:R-:W-:Y:S01]  /*17120*/  LOP3.LUT R14, R142, 0x10000, RZ, 0xfc, !PT ;  /* 0x000100008e0e7812 */ /* 0x004fe200078efcff */
[----:B------:R-:W-:Y:S01]  /*17130*/  FMUL.FTZ R142, R81, UR48 ;  /* 0x00000030518e7c20 */ /* 0x000fe20008410000 */
[----:B------:R-:W-:-:S02]  /*17140*/  IMAD.SHL.U32 R81, R0, 0x80, RZ ;  /* 0x0000008000517824 */ /* 0x000fc400078e00ff */
[C---:B------:R-:W-:Y:S01]  /*17150*/  R2UR UR8, R14.reuse ;  /* 0x000000000e0872ca */ /* 0x040fe200000e0000 */
[----:B------:R-:W-:Y:S02]  /*17160*/  VIADD R20, R14, 0x2 ;  /* 0x000000020e147836 */ /* 0x000fe40000000000 */
[----:B------:R-:W2:Y:S03]  /*17170*/  MUFU.TANH R142, R142 ;  /* 0x0000008e008e7308 */ /* 0x000ea60000002400 */
[----:B------:R-:W-:Y:S01]  /*17180*/  R2UR UR12, R20 ;  /* 0x00000000140c72ca */ /* 0x000fe200000e0000 */
[----:B------:R-:W-:-:S05]  /*17190*/  VIADD R20, R14, 0x4 ;  /* 0x000000040e147836 */ /* 0x000fca0000000000 */
[----:B------:R-:W-:Y:S01]  /*171a0*/  R2UR UR16, R20 ;  /* 0x00000000141072ca */ /* 0x000fe200000e0000 */
[----:B------:R-:W-:Y:S01]  /*171b0*/  HGMMA.64x96x16.F32.BF16 R88, gdesc[UR8].tnspB, R88, gsb0 ;  /* 0x41600000085879f0 */ /* 0x000fe20008001858 */
[----:B------:R-:W-:-:S05]  /*171c0*/  VIADD R20, R14, 0x6 ;  /* 0x000000060e147836 */ /* 0x000fca0000000000 */
[----:B------:R-:W-:Y:S01]  /*171d0*/  R2UR UR20, R20 ;  /* 0x00000000141472ca */ /* 0x000fe200000e0000 */
[----:B------:R-:W-:-:S05]  /*171e0*/  VIADD R20, R14, 0x600 ;  /* 0x000006000e147836 */ /* 0x000fca0000000000 */
[----:B------:R-:W-:Y:S01]  /*171f0*/  R2UR UR24, R20 ;  /* 0x00000000141872ca */ /* 0x000fe200000e0000 */
[----:B------:R-:W-:-:S05]  /*17200*/  VIADD R20, R14, 0x602 ;  /* 0x000006020e147836 */ /* 0x000fca0000000000 */
[----:B------:R-:W-:Y:S01]  /*17210*/  R2UR UR28, R20 ;  /* 0x00000000141c72ca */ /* 0x000fe200000e0000 */
[C---:B------:R-:W-:Y:S02]  /*17220*/  VIADD R20, R14.reuse, 0x604 ;  /* 0x000006040e147836 */ /* 0x040fe40000000000 */
[----:B------:R-:W-:-:S03]  /*17230*/  VIADD R14, R14, 0x606 ;  /* 0x000006060e0e7836 */ /* 0x000fc60000000000 */
        /* <DEDUP_REMOVED lines=110> */
[----:B-1234-:R-:W-:Y:S06]  /*17920*/  @!P4 BRA `(.L_x_1548) ;  /* 0x000000000058c947 */ /* 0x01efec0003800000 */
        /* <DEDUP_REMOVED lines=12> */
.L_x_1550:
[----:B------:R-:W-:-:S05]  /*179f0*/  IMAD.U32 R154, RZ, RZ, UR5 ;  /* 0x00000005ff9a7e24 */ /* 0x000fca000f8e00ff */
[----:B------:R-:W-:-:S13]  /*17a00*/  ISETP.NE.AND P2, PT, R154, 0x1, PT ;  /* 0x000000019a00780c */ /* 0x000fda0003f45270 */
[----:B------:R-:W0:Y:S02]  /*17a10*/  @P2 LDC.64 R50, c[0x0][0x9e8] ;  /* 0x00027a00ff322b82 */ /* 0x000e240000000a00 */
[----:B0-----:R-:W-:-:S05]  /*17a20*/  @P2 IMAD.HI.U32 R50, R144, R50, RZ ;  /* 0x0000003290322227 */ /* 0x001fca00078e00ff */
[----:B------:R-:W-:-:S07]  /*17a30*/  @P2 SHF.R.U32.HI R144, RZ, R51, R50 ;  /* 0x00000033ff902219 */ /* 0x000fce0000011632 */
.L_x_1551:
[----:B------:R-:W-:Y:S05]  /*17a40*/  BSYNC B0 ;  /* 0x0000000000007941 */ /* 0x000fea0003800000 */
.L_x_1549:
[----:B------:R-:W-:-:S04]  /*17a50*/  IMAD R144, R144, R154, -R81 ;  /* 0x0000009a90907224 */ /* 0x000fc800078e0a51 */
[----:B------:R-:W-:-:S05]  /*17a60*/  IMAD R144, R138, -0x2, R144 ;  /* 0xfffffffe8a907824 */ /* 0x000fca00078e0290 */
[----:B------:R-:W-:Y:S02]  /*17a70*/  VIMNMX R85, R85, R144, !PT ;  /* 0x0000009055557248 */ /* 0x000fe40007fe0100 */
[----:B------:R-:W-:-:S07]  /*17a80*/  VIADDMNMX R86, R144, R154, R86, PT ;  /* 0x0000009a90567246 */ /* 0x000fce0003800156 */
.L_x_1548:
[----:B------:R-:W-:Y:S01]  /*17a90*/  ISETP.GT.AND P3, PT, R0, -0x1, PT ;  /* 0xffffffff0000780c */ /* 0x000fe20003f64270 */
[----:B------:R-:W0:Y:S03]  /*17aa0*/  SHFL.IDX PT, R12, R12, 0x1, 0x1c1f ;  /* 0x003c1f000c0c7f89 */ /* 0x000e2600000e0000 */
[----:B------:R-:W-:-:S04]  /*17ab0*/  ISETP.GT.AND P2, PT, R85, RZ, P3 ;  /* 0x000000ff5500720c */ /* 0x000fc80001f44270 */
[----:B------:R-:W-:-:S04]  /*17ac0*/  ISETP.LT.OR P2, PT, R86, 0x1, P2 ;  /* 0x000000015600780c */ /* 0x000fc80001741670 */
[----:B------:R-:W-:Y:S02]  /*17ad0*/  FSEL R50, R13, -INF , !P2 ;  /* 0xff8000000d327808 */ /* 0x000fe40005000000 */
[----:B------:R-:W-:-:S04]  /*17ae0*/  ISETP.GT.AND P2, PT, R85, 0x1, P3 ;  /* 0x000000015500780c */ /* 0x000fc80001f44270 */
[----:B------:R-:W-:-:S04]  /*17af0*/  ISETP.LT.OR P2, PT, R86, 0x2, P2 ;  /* 0x000000025600780c */ /* 0x000fc80001741670 */
[----:B------:R-:W-:Y:S02]  /*17b00*/  FSEL R15, R15, -INF , !P2 ;  /* 0xff8000000f0f7808 */ /* 0x000fe40005000000 */
[----:B------:R-:W-:Y:S01]  /*17b10*/  ISETP.GT.AND P2, PT, R85, 0x8, P3 ;  /* 0x000000085500780c */ /* 0x000fe20001f44270 */
[--C-:B0-----:R-:W-:Y:S02]  /*17b20*/  IMAD.IADD R143, R143, 0x1, R12.reuse ;  /* 0x000000018f8f7824 */ /* 0x101fe400078e020c */
[----:B------:R-:W-:Y:S01]  /*17b30*/  IMAD.IADD R87, R87, 0x1, R12 ;  /* 0x0000000157577824 */ /* 0x000fe200078e020c */
[----:B------:R-:W-:-:S04]  /*17b40*/  ISETP.LT.OR P2, PT, R86, 0x9, P2 ;  /* 0x000000095600780c */ /* 0x000fc80001741670 */
[----:B------:R-:W-:Y:S02]  /*17b50*/  FSEL R21, R21, -INF , !P2 ;  /* 0xff80000015157808 */ /* 0x000fe40005000000 */
[----:B------:R-:W-:-:S04]  /*17b60*/  ISETP.GT.AND P2, PT, R85, 0x9, P3 ;  /* 0x000000095500780c */ /* 0x000fc80001f44270 */
        /* <DEDUP_REMOVED lines=85> */
[----:B------:R-:W-:Y:S01]  /*180c0*/  FSEL R84, R84, -INF , !P2 ;  /* 0xff80000054547808 */ /* 0x000fe20005000000 */
[----:B------:R-:W-:Y:S08]  /*180d0*/  @!P4 BRA `(.L_x_1552) ;  /* 0x000000000058c947 */ /* 0x000ff00003800000 */
        /* <DEDUP_REMOVED lines=12> */
.L_x_1554:
[----:B------:R-:W-:-:S05]  /*181a0*/  IMAD.U32 R85, RZ, RZ, UR5 ;  /* 0x00000005ff557e24 */ /* 0x000fca000f8e00ff */
[----:B------:R-:W-:-:S13]  /*181b0*/  ISETP.NE.AND P2, PT, R85, 0x1, PT ;  /* 0x000000015500780c */ /* 0x000fda0003f45270 */
[----:B------:R-:W0:Y:S02]  /*181c0*/  @P2 LDC.64 R12, c[0x0][0x9e8] ;  /* 0x00027a00ff0c2b82 */ /* 0x000e240000000a00 */
[----:B0-----:R-:W-:-:S05]  /*181d0*/  @P2 IMAD.HI.U32 R12, R51, R12, RZ ;  /* 0x0000000c330c2227 */ /* 0x001fca00078e00ff */
[----:B------:R-:W-:-:S07]  /*181e0*/  @P2 SHF.R.U32.HI R51, RZ, R13, R12 ;  /* 0x0000000dff332219 */ /* 0x000fce000001160c */
.L_x_1555:
[----:B------:R-:W-:Y:S05]  /*181f0*/  BSYNC B0 ;  /* 0x0000000000007941 */ /* 0x000fea0003800000 */
.L_x_1553:
[----:B------:R-:W-:-:S04]  /*18200*/  IMAD R51, R51, R85, -R81 ;  /* 0x0000005533337224 */ /* 0x000fc800078e0a51 */
[----:B------:R-:W-:-:S05]  /*18210*/  IMAD R51, R138, -0x2, R51 ;  /* 0xfffffffe8a337824 */ /* 0x000fca00078e0233 */
[----:B------:R-:W-:Y:S02]  /*18220*/  VIMNMX R87, R87, R51, !PT ;  /* 0x0000003357577248 */ /* 0x000fe40007fe0100 */
[----:B------:R-:W-:-:S07]  /*18230*/  VIADDMNMX R143, R51, R85, R143, PT ;  /* 0x00000055338f7246 */ /* 0x000fce000380018f */
.L_x_1552:
        /* <DEDUP_REMOVED lines=94> */
[----:B------:R-:W-:Y:S01]  /*18820*/  FFMA.FTZ R10, R84, UR41, -R10 ;  /* 0x00000029540a7c23 */ /* 0x000fe2000801080a */
[----:B------:R-:W-:Y:S01]  /*18830*/  FSEL R30, R30, -INF , !P2 ;  /* 0xff8000001e1e7808 */ /* 0x000fe20005000000 */
[----:B------:R-:W0:Y:S01]  /*18840*/  MUFU.EX2 R32, R50 ;  /* 0x0000003200207308 */ /* 0x000e220000000800 */
[----:B------:R-:W-:-:S04]  /*18850*/  ISETP.GT.AND P2, PT, R87, 0x18, P3 ;  /* 0x000000185700780c */ /* 0x000fc80001f44270 */
[----:B------:R-:W-:-:S03]  /*18860*/  ISETP.LT.OR P2, PT, R143, 0x19, P2 ;  /* 0x000000198f00780c */ /* 0x000fc60001741670 */
[----:B------:R-:W1:Y:S01]  /*18870*/  MUFU.EX2 R15, R15 ;  /* 0x0000000f000f7308 */ /* 0x000e620000000800 */
[----:B------:R-:W-:Y:S02]  /*18880*/  FSEL R84, R33, -INF , !P2 ;  /* 0xff80000021547808 */ /* 0x000fe40005000000 */
[----:B------:R-:W-:-:S04]  /*18890*/  ISETP.GT.AND P2, PT, R87, 0x19, P3 ;  /* 0x000000195700780c */ /* 0x000fc80001f44270 */
[----:B------:R-:W-:Y:S01]  /*188a0*/  ISETP.LT.OR P2, PT, R143, 0x1a, P2 ;  /* 0x0000001a8f00780c */ /* 0x000fe20001741670 */
[----:B------:R-:W3:Y:S01]  /*188b0*/  MUFU.EX2 R21, R21 ;  /* 0x0000001500157308 */ /* 0x000ee20000000800 */
[----:B0-----:R-:W-:Y:S02]  /*188c0*/  FFMA.FTZ R4, R11, R4, R32 ;  /* 0x000000040b047223 */ /* 0x001fe40000010020 */
[----:B------:R-:W-:Y:S02]  /*188d0*/  FSEL R85, R34, -INF , !P2 ;  /* 0xff80000022557808 */ /* 0x000fe40005000000 */
[----:B------:R-:W-:-:S03]  /*188e0*/  ISETP.GT.AND P2, PT, R87, 0x20, P3 ;  /* 0x000000205700780c */ /* 0x000fc60001f44270 */
[----:B------:R-:W0:Y:S01]  /*188f0*/  MUFU.EX2 R25, R25 ;  /* 0x0000001900197308 */ /* 0x000e220000000800 */
[----:B------:R-:W-:Y:S01]  /*18900*/  ISETP.LT.OR P2, PT, R143, 0x21, P2 ;  /* 0x000000218f00780c */ /* 0x000fe20001741670 */
[C---:B-1----:R-:W-:Y:S01]  /*18910*/  FADD.FTZ R4, R15.reuse, R4 ;  /* 0x000000040f047221 */ /* 0x042fe20000010000 */
[----:B------:R-:W-:Y:S02]  /*18920*/  F2FP.BF16.F32.PACK_AB R32, R15, R32 ;  /* 0x000000200f20723e */ /* 0x000fe400000010ff */
[----:B------:R-:W-:Y:S02]  /*18930*/  FSEL R36, R36, -INF , !P2 ;  /* 0xff80000024247808 */ /* 0x000fe40005000000 */
[----:B------:R-:W-:Y:S01]  /*18940*/  ISETP.GT.AND P2, PT, R87, 0x21, P3 ;  /* 0x000000215700780c */ /* 0x000fe20001f44270 */
[----:B------:R-:W1:Y:S01]  /*18950*/  MUFU.EX2 R27, R27 ;  /* 0x0000001b001b7308 */ /* 0x000e620000000800 */
[----:B---3--:R-:W-:Y:S02]  /*18960*/  FADD.FTZ R4, R21, R4 ;  /* 0x0000000415047221 */ /* 0x008fe40000010000 */
[----:B------:R-:W-:-:S04]  /*18970*/  ISETP.LT.OR P2, PT, R143, 0x22, P2 ;  /* 0x000000228f00780c */ /* 0x000fc80001741670 */
[----:B------:R-:W-:Y:S01]  /*18980*/  FSEL R38, R38, -INF , !P2 ;  /* 0xff80000026267808 */ /* 0x000fe20005000000 */
[----:B------:R-:W3:Y:S01]  /*18990*/  MUFU.EX2 R29, R29 ;  /* 0x0000001d001d7308 */ /* 0x000ee20000000800 */
[----:B------:R-:W-:Y:S01]  /*189a0*/  ISETP.GT.AND P2, PT, R87, 0x28, P3 ;  /* 0x000000285700780c */ /* 0x000fe20001f44270 */
[C---:B0-----:R-:W-:Y:S01]  /*189b0*/  FADD.FTZ R4, R25.reuse, R4 ;  /* 0x0000000419047221 */ /* 0x041fe20000010000 */
[----:B------:R-:W-:Y:S02]  /*189c0*/  F2FP.BF16.F32.PACK_AB R34, R25, R21 ;  /* 0x000000151922723e */ /* 0x000fe400000010ff */
[----:B------:R-:W-:-:S03]  /*189d0*/  ISETP.LT.OR P2, PT, R143, 0x29, P2 ;  /* 0x000000298f00780c */ /* 0x000fc60001741670 */
[----:B------:R-:W-:Y:S01]  /*189e0*/  MUFU.EX2 R31, R31 ;  /* 0x0000001f001f7308 */ /* 0x000fe20000000800 */
[----:B------:R-:W-:Y:S01]  /*189f0*/  FSEL R40, R40, -INF , !P2 ;  /* 0xff80000028287808 */ /* 0x000fe20005000000 */
[----:B-1----:R-:W-:Y:S01]  /*18a00*/  FADD.FTZ R4, R27, R4 ;  /* 0x000000041b047221 */ /* 0x002fe20000010000 */
[----:B------:R-:W-:-:S04]  /*18a10*/  ISETP.GT.AND P2, PT, R87, 0x29, P3 ;  /* 0x000000295700780c */ /* 0x000fc80001f44270 */
[----:B------:R-:W-:Y:S01]  /*18a20*/  ISETP.LT.OR P2, PT, R143, 0x2a, P2 ;  /* 0x0000002a8f00780c */ /* 0x000fe20001741670 */
[----:B------:R-:W-:Y:S01]  /*18a30*/  MUFU.EX2 R51, R51 ;  /* 0x0000003300337308 */ /* 0x000fe20000000800 */
[----:B---3--:R-:W-:Y:S02]  /*18a40*/  FADD.FTZ R4, R29, R4 ;  /* 0x000000041d047221 */ /* 0x008fe40000010000 */
[----:B------:R-:W-:Y:S02]  /*18a50*/  FSEL R42, R42, -INF , !P2 ;  /* 0xff8000002a2a7808 */ /* 0x000fe40005000000 */
[----:B------:R-:W-:-:S03]  /*18a60*/  ISETP.GT.AND P2, PT, R87, 0x30, P3 ;  /* 0x000000305700780c */ /* 0x000fc60001f44270 */
[----:B------:R-:W-:Y:S01]  /*18a70*/  MUFU.EX2 R81, R81 ;  /* 0x0000005100517308 */ /* 0x000fe20000000800 */
[----:B------:R-:W-:-:S04]  /*18a80*/  ISETP.LT.OR P2, PT, R143, 0x31, P2 ;  /* 0x000000318f00780c */ /* 0x000fc80001741670 */
[----:B------:R-:W-:Y:S02]  /*18a90*/  FSEL R44, R44, -INF , !P2 ;  /* 0xff8000002c2c7808 */ /* 0x000fe40005000000 */
[----:B------:R-:W-:Y:S01]  /*18aa0*/  ISETP.GT.AND P2, PT, R87, 0x31, P3 ;  /* 0x000000315700780c */ /* 0x000fe20001f44270 */
[----:B------:R-:W-:Y:S03]  /*18ab0*/  MUFU.EX2 R37, R37 ;  /* 0x0000002500257308 */ /* 0x000fe60000000800 */
[----:B------:R-:W-:-:S04]  /*18ac0*/  ISETP.LT.OR P2, PT, R143, 0x32, P2 ;  /* 0x000000328f00780c */ /* 0x000fc80001741670 */
[----:B------:R-:W-:Y:S01]  /*18ad0*/  FSEL R46, R46, -INF , !P2 ;  /* 0xff8000002e2e7808 */ /* 0x000fe20005000000 */
[----:B------:R-:W-:Y:S01]  /*18ae0*/  MUFU.EX2 R39, R39 ;  /* 0x0000002700277308 */ /* 0x000fe20000000800 */
[----:B------:R-:W-:-:S04]  /*18af0*/  ISETP.GT.AND P2, PT, R87, 0x38, P3 ;  /* 0x000000385700780c */ /* 0x000fc80001f44270 */
[----:B------:R-:W-:-:S03]  /*18b00*/  ISETP.LT.OR P2, PT, R143, 0x39, P2 ;  /* 0x000000398f00780c */ /* 0x000fc60001741670 */
[----:B------:R-:W-:Y:S01]  /*18b10*/  MUFU.EX2 R41, R41 ;  /* 0x0000002900297308 */ /* 0x000fe20000000800 */
[----:B------:R-:W-:Y:S02]  /*18b20*/  FSEL R48, R48, -INF , !P2 ;  /* 0xff80000030307808 */ /* 0x000fe40005000000 */
[----:B------:R-:W-:-:S04]  /*18b30*/  ISETP.GT.AND P2, PT, R87, 0x39, P3 ;  /* 0x000000395700780c */ /* 0x000fc80001f44270 */
[----:B------:R-:W-:Y:S01]  /*18b40*/  ISETP.LT.OR P2, PT, R143, 0x3a, P2 ;  /* 0x0000003a8f00780c */ /* 0x000fe20001741670 */
[----:B------:R-:W-:Y:S03]  /*18b50*/  MUFU.EX2 R43, R43 ;  /* 0x0000002b002b7308 */ /* 0x000fe60000000800 */
        /* <DEDUP_REMOVED lines=61> */
[----:B------:R-:W-:-:S04]  /*18f30*/  ISETP.GT.AND P2, PT, R87, RZ, P3 ;  /* 0x000000ff5700720c */ /* 0x000fc80001f44270 */
[----:B------:R-:W-:-:S03]  /*18f40*/  ISETP.LT.OR P2, PT, R143, 0x1, P2 ;  /* 0x000000018f00780c */ /* 0x000fc60001741670 */
[----:B------:R-:W-:Y:S01]  /*18f50*/  MUFU.EX2 R10, R10 ;  /* 0x0000000a000a7308 */ /* 0x000fe20000000800 */
[----:B------:R-:W-:Y:S02]  /*18f60*/  FSEL R14, R14, -INF , !P2 ;  /* 0xff8000000e0e7808 */ /* 0x000fe40005000000 */
        /* <DEDUP_REMOVED lines=10> */
[----:B------:R-:W-:-:S02]  /*19010*/  FSEL R82, R82, -INF , !P3 ;  /* 0xff80000052527808 */ /* 0x000fc40005800000 */
        /* <DEDUP_REMOVED lines=36> */
[--C-:B------:R-:W-:Y:S01]  /*19260*/  FFMA.FTZ R14, R14, UR41, -R15.reuse ;  /* 0x000000290e0e7c23 */ /* 0x100fe2000801080f */
[--C-:B------:R-:W-:Y:S01]  /*19270*/  FFMA.FTZ R20, R20, UR41, -R15.reuse ;  /* 0x0000002914147c23 */ /* 0x100fe2000801080f */
[----:B------:R-:W-:Y:S01]  /*19280*/  FSEL R26, R13, RZ, P2 ;  /* 0x000000ff0d1a7208 */ /* 0x000fe20001000000 */
[--C-:B------:R-:W-:Y:S01]  /*19290*/  FFMA.FTZ R25, R28, UR41, -R15.reuse ;  /* 0x000000291c197c23 */ /* 0x100fe2000801080f */
[----:B------:R-:W-:Y:S01]  /*192a0*/  MUFU.EX2 R21, R21 ;  /* 0x0000001500157308 */ /* 0x000fe20000000800 */
[--C-:B------:R-:W-:Y:S01]  /*192b0*/  FFMA.FTZ R36, R36, UR41, -R15.reuse ;  /* 0x0000002924247c23 */ /* 0x100fe2000801080f */
[----:B------:R-:W-:Y:S01]  /*192c0*/  FFMA.FTZ R50, R38, UR41, -R15 ;  /* 0x0000002926327c23 */ /* 0x000fe2000801080f */
[----:B------:R-:W-:Y:S01]  /*192d0*/  FADD.FTZ R26, -R26, R5 ;  /* 0x000000051a1a7221 */ /* 0x000fe20000010100 */
[--C-:B------:R-:W-:Y:S01]  /*192e0*/  FFMA.FTZ R42, R42, UR41, -R15.reuse ;  /* 0x000000292a2a7c23 */ /* 0x100fe2000801080f */
[--C-:B------:R-:W-:Y:S01]  /*192f0*/  FFMA.FTZ R38, R46, UR41, -R15.reuse ;  /* 0x000000292e267c23 */ /* 0x100fe2000801080f */
[--C-:B------:R-:W-:Y:S01]  /*19300*/  FFMA.FTZ R54, R54, UR41, -R15.reuse ;  /* 0x0000002936367c23 */ /* 0x100fe2000801080f */
[----:B------:R-:W-:Y:S01]  /*19310*/  FMUL.FTZ R5, R26, UR41 ;  /* 0x000000291a057c20 */ /* 0x000fe20008410000 */
        /* <DEDUP_REMOVED lines=10> */
[----:B------:R-:W-:-:S06]  /*193c0*/  FFMA.FTZ R80, R80, UR41, -R15 ;  /* 0x0000002950507c23 */ /* 0x000fcc000801080f */
[----:B------:R-:W1:Y:S08]  /*193d0*/  MUFU.EX2 R24, R24 ;  /* 0x0000001800187308 */ /* 0x000e700000000800 */
[----:B------:R-:W3:Y:S01]  /*193e0*/  MUFU.EX2 R5, R5 ;  /* 0x0000000500057308 */ /* 0x000ee20000000800 */
[----:B0-----:R-:W-:-:S07]  /*193f0*/  F2FP.BF16.F32.PACK_AB R33, R20, R14 ;  /* 0x0000000e1421723e */ /* 0x001fce00000010ff */
[----:B------:R-:W0:Y:S01]  /*19400*/  MUFU.EX2 R25, R25 ;  /* 0x0000001900197308 */ /* 0x000e220000000800 */
[----:B-1----:R-:W-:-:S05]  /*19410*/  F2FP.BF16.F32.PACK_AB R35, R24, R21 ;  /* 0x000000151823723e */ /* 0x002fca00000010ff */
[----:B------:R1:W-:Y:S02]  /*19420*/  STSM.16.M88.4 [R139+0x21800], R32 ;  /* 0x021800208b007844 */ /* 0x0003e40000000200 */
[----:B------:R-:W-:Y:S01]  /*19430*/  MUFU.EX2 R36, R36 ;  /* 0x0000002400247308 */ /* 0x000fe20000000800 */
[----:B---3--:R-:W-:Y:S01]  /*19440*/  FFMA.FTZ R14, R5, R3, R14 ;  /* 0x00000003050e7223 */ /* 0x008fe2000001000e */
[--C-:B------:R-:W-:Y:S01]  /*19450*/  FFMA.FTZ R3, R52, UR41, -R15.reuse ;  /* 0x0000002934037c23 */ /* 0x100fe2000801080f */
[--C-:B------:R-:W-:Y:S02]  /*19460*/  FFMA.FTZ R52, R60, UR41, -R15.reuse ;  /* 0x000000293c347c23 */ /* 0x100fe4000801080f */
[----:B------:R-:W-:Y:S01]  /*19470*/  FADD.FTZ R14, R20, R14 ;  /* 0x0000000e140e7221 */ /* 0x000fe20000010000 */
[--C-:B------:R-:W-:Y:S02]  /*19480*/  FFMA.FTZ R20, R56, UR41, -R15.reuse ;  /* 0x0000002938147c23 */ /* 0x100fe4000801080f */
[----:B------:R-:W-:Y:S01]  /*19490*/  MUFU.EX2 R50, R50 ;  /* 0x0000003200327308 */ /* 0x000fe20000000800 */
[----:B------:R-:W-:Y:S01]  /*194a0*/  FADD.FTZ R26, R21, R14 ;  /* 0x0000000e151a7221 */ /* 0x000fe20000010000 */
[----:B------:R-:W-:-:S03]  /*194b0*/  FFMA.FTZ R21, R58, UR41, -R15 ;  /* 0x000000293a157c23 */ /* 0x000fc6000801080f */
[----:B------:R-:W-:Y:S01]  /*194c0*/  FADD.FTZ R26, R24, R26 ;  /* 0x0000001a181a7221 */ /* 0x000fe20000010000 */
[--C-:B-1----:R-:W-:Y:S01]  /*194d0*/  FFMA.FTZ R32, R30, UR41, -R15.reuse ;  /* 0x000000291e207c23 */ /* 0x102fe2000801080f */
[--C-:B------:R-:W-:Y:S01]  /*194e0*/  FFMA.FTZ R33, R84, UR41, -R15.reuse ;  /* 0x0000002954217c23 */ /* 0x100fe2000801080f */
[--C-:B------:R-:W-:Y:S01]  /*194f0*/  FFMA.FTZ R35, R85, UR41, -R15.reuse ;  /* 0x0000002955237c23 */ /* 0x100fe2000801080f */
[----:B0-----:R-:W-:Y:S01]  /*19500*/  FADD.FTZ R28, R25, R26 ;  /* 0x0000001a191c7221 */ /* 0x001fe20000010000 */
[--C-:B------:R-:W-:Y:S01]  /*19510*/  FFMA.FTZ R84, R40, UR41, -R15.reuse ;  /* 0x0000002928547c23 */ /* 0x100fe2000801080f */
[----:B------:R-:W-:Y:S01]  /*19520*/  F2FP.BF16.F32.PACK_AB R24, R29, R27 ;  /* 0x0000001b1d18723e */ /* 0x000fe200000010ff */
[----:B------:R-:W0:Y:S01]  /*19530*/  MUFU.EX2 R32, R32 ;  /* 0x0000002000207308 */ /* 0x000e220000000800 */
[----:B------:R-:W-:Y:S01]  /*19540*/  FADD.FTZ R27, R31, R4 ;  /* 0x000000041f1b7221 */ /* 0x000fe20000010000 */
[--C-:B------:R-:W-:Y:S01]  /*19550*/  FFMA.FTZ R34, R44, UR41, -R15.reuse ;  /* 0x000000292c227c23 */ /* 0x100fe2000801080f */
[----:B------:R-:W-:Y:S01]  /*19560*/  FFMA.FTZ R40, R48, UR41, -R15 ;  /* 0x0000002930287c23 */ /* 0x000fe2000801080f */
[C---:B------:R-:W-:Y:S01]  /*19570*/  F2FP.BF16.F32.PACK_AB R26, R51.reuse, R31 ;  /* 0x0000001f331a723e */ /* 0x040fe200000010ff */
[----:B------:R-:W-:Y:S01]  /*19580*/  FADD.FTZ R27, R51, R27 ;  /* 0x0000001b331b7221 */ /* 0x000fe20000010000 */
[--C-:B------:R-:W-:Y:S01]  /*19590*/  FFMA.FTZ R44, R64, UR41, -R15.reuse ;  /* 0x00000029402c7c23 */ /* 0x100fe2000801080f */
[----:B------:R-:W-:Y:S01]  /*195a0*/  FFMA.FTZ R48, R68, UR41, -R15 ;  /* 0x0000002944307c23 */ /* 0x000fe2000801080f */
[----:B------:R-:W1:Y:S01]  /*195b0*/  MUFU.EX2 R33, R33 ;  /* 0x0000002100217308 */ /* 0x000e620000000800 */
[----:B------:R-:W-:Y:S01]  /*195c0*/  FADD.FTZ R27, R81, R27 ;  /* 0x0000001b511b7221 */ /* 0x000fe20000010000 */
[----:B------:R-:W-:-:S03]  /*195d0*/  FFMA.FTZ R15, R82, UR41, -R15 ;  /* 0x00000029520f7c23 */ /* 0x000fc6000801080f */
[----:B------:R-:W-:-:S03]  /*195e0*/  FADD.FTZ R27, R37, R27 ;  /* 0x0000001b251b7221 */ /* 0x000fc60000010000 */
[----:B------:R-:W3:Y:S01]  /*195f0*/  MUFU.EX2 R35, R35 ;  /* 0x0000002300237308 */ /* 0x000ee20000000800 */
[C---:B0-----:R-:W-:Y:S01]  /*19600*/  FADD.FTZ R28, R32.reuse, R28 ;  /* 0x0000001c201c7221 */ /* 0x041fe20000010000 */
[----:B------:R-:W-:Y:S01]  /*19610*/  FADD.FTZ R30, R39, R27 ;  /* 0x0000001b271e7221 */ /* 0x000fe20000010000 */
[----:B------:R-:W-:-:S05]  /*19620*/  F2FP.BF16.F32.PACK_AB R25, R32, R25 ;  /* 0x000000192019723e */ /* 0x000fca00000010ff */
[----:B------:R-:W0:Y:S01]  /*19630*/  MUFU.EX2 R84, R84 ;  /* 0x0000005400547308 */ /* 0x000e220000000800 */
[----:B-1----:R-:W-:Y:S01]  /*19640*/  FADD.FTZ R29, R33, R28 ;  /* 0x0000001c211d7221 */ /* 0x002fe20000010000 */
[----:B------:R-:W-:-:S06]  /*19650*/  F2FP.BF16.F32.PACK_AB R28, R37, R81 ;  /* 0x00000051251c723e */ /* 0x000fcc00000010ff */
[----:B------:R-:W1:Y:S01]  /*19660*/  MUFU.EX2 R42, R42 ;  /* 0x0000002a002a7308 */ /* 0x000e620000000800 */
[----:B---3--:R-:W-:-:S04]  /*19670*/  FADD.FTZ R29, R35, R29 ;  /* 0x0000001d231d7221 */ /* 0x008fc80000010000 */
[----:B------:R-:W-:-:S03]  /*19680*/  FADD.FTZ R29, R36, R29 ;  /* 0x0000001d241d7221 */ /* 0x000fc60000010000 */
[----:B------:R-:W3:Y:S01]  /*19690*/  MUFU.EX2 R34, R34 ;  /* 0x0000002200227308 */ /* 0x000ee20000000800 */
[----:B------:R-:W-:Y:S01]  /*196a0*/  FADD.FTZ R27, R50, R29 ;  /* 0x0000001d321b7221 */ /* 0x000fe20000010000 */
[----:B------:R-:W-:-:S03]  /*196b0*/  FADD.FTZ R29, R41, R30 ;  /* 0x0000001e291d7221 */ /* 0x000fc60000010000 */
[----:B0-----:R-:W-:Y:S01]  /*196c0*/  FADD.FTZ R27, R84, R27 ;  /* 0x0000001b541b7221 */ /* 0x001fe20000010000 */
[----:B------:R-:W-:Y:S02]  /*196d0*/  FADD.FTZ R30, R43, R29 ;  /* 0x0000001d2b1e7221 */ /* 0x000fe40000010000 */
[----:B------:R-:W0:Y:S01]  /*196e0*/  MUFU.EX2 R38, R38 ;  /* 0x0000002600267308 */ /* 0x000e220000000800 */
[----:B-1----:R-:W-:Y:S01]  /*196f0*/  FADD.FTZ R29, R42, R27 ;  /* 0x0000001b2a1d7221 */ /* 0x002fe20000010000 */
[----:B------:R-:W-:Y:S01]  /*19700*/  FADD.FTZ R27, R45, R30 ;  /* 0x0000001e2d1b7221 */ /* 0x000fe20000010000 */
[----:B------:R-:W-:Y:S02]  /*19710*/  F2FP.BF16.F32.PACK_AB R30, R41, R39 ;  /* 0x00000027291e723e */ /* 0x000fe400000010ff */
[----:B------:R-:W4:Y:S01]  /*19720*/  LDL R39, [R1+0x24] ;  /* 0x0000240001277983 */ /* 0x000f220000100800 */
[----:B------:R-:W-:Y:S02]  /*19730*/  FADD.FTZ R27, R47, R27 ;  /* 0x0000001b2f1b7221 */ /* 0x000fe40000010000 */
[----:B------:R-:W1:Y:S01]  /*19740*/  MUFU.EX2 R40, R40 ;  /* 0x0000002800287308 */ /* 0x000e620000000800 */
[----:B---3--:R-:W-:Y:S01]  /*19750*/  FADD.FTZ R29, R34, R29 ;  /* 0x0000001d221d7221 */ /* 0x008fe20000010000 */
[----:B------:R-:W-:-:S04]  /*19760*/  FADD.FTZ R27, R49, R27 ;  /* 0x0000001b311b7221 */ /* 0x000fc80000010000 */
[----:B------:R-:W-:Y:S01]  /*19770*/  FADD.FTZ R31, R53, R27 ;  /* 0x0000001b351f7221 */ /* 0x000fe20000010000 */
[----:B------:R-:W-:Y:S01]  /*19780*/  F2FP.BF16.F32.PACK_AB R27, R35, R33 ;  /* 0x00000021231b723e */ /* 0x000fe200000010ff */
[----:B------:R-:W3:Y:S01]  /*19790*/  MUFU.EX2 R3, R3 ;  /* 0x0000000300037308 */ /* 0x000ee20000000800 */
[----:B0-----:R-:W-:Y:S01]  /*197a0*/  FADD.FTZ R29, R38, R29 ;  /* 0x0000001d261d7221 */ /* 0x001fe20000010000 */
[----:B------:R-:W-:Y:S02]  /*197b0*/  FADD.FTZ R31, R55, R31 ;  /* 0x0000001f371f7221 */ /* 0x000fe40000010000 */
[----:B--2---:R0:W-:Y:S02]  /*197c0*/  STSM.16.M88.4 [R86], R24 ;  /* 0x0000001856007844 */ /* 0x0041e40000000200 */
[----:B------:R-:W-:Y:S01]  /*197d0*/  FADD.FTZ R33, R57, R31 ;  /* 0x0000001f39217221 */ /* 0x000fe20000010000 */
[----:B------:R-:W-:Y:S01]  /*197e0*/  F2FP.BF16.F32.PACK_AB R31, R42, R84 ;  /* 0x000000542a1f723e */ /* 0x000fe200000010ff */
[----:B------:R-:W2:Y:S01]  /*197f0*/  MUFU.EX2 R14, R54 ;  /* 0x00000036000e7308 */ /* 0x000ea20000000800 */
[----:B-1----:R-:W-:-:S07]  /*19800*/  FADD.FTZ R29, R40, R29 ;  /* 0x0000001d281d7221 */ /* 0x002fce0000010000 */
[----:B------:R-:W1:Y:S01]  /*19810*/  MUFU.EX2 R20, R20 ;  /* 0x0000001400147308 */ /* 0x000e620000000800 */
[----:B---3--:R-:W-:Y:S01]  /*19820*/  FADD.FTZ R32, R3, R29 ;  /* 0x0000001d03207221 */ /* 0x008fe20000010000 */
[----:B------:R-:W-:-:S06]  /*19830*/  F2FP.BF16.F32.PACK_AB R29, R50, R36 ;  /* 0x00000024321d723e */ /* 0x000fcc00000010ff */
[----:B------:R-:W3:Y:S01]  /*19840*/  MUFU.EX2 R21, R21 ;  /* 0x0000001500157308 */ /* 0x000ee20000000800 */
[----:B--2---:R-:W-:-:S07]  /*19850*/  FADD.FTZ R32, R14, R32 ;  /* 0x000000200e207221 */ /* 0x004fce0000010000 */
[----:B------:R-:W2:Y:S01]  /*19860*/  MUFU.EX2 R52, R52 ;  /* 0x0000003400347308 */ /* 0x000ea20000000800 */
[----:B-1----:R-:W-:-:S07]  /*19870*/  FADD.FTZ R32, R20, R32 ;  /* 0x0000002014207221 */ /* 0x002fce0000010000 */
[----:B------:R-:W1:Y:S01]  /*19880*/  MUFU.EX2 R4, R62 ;  /* 0x0000003e00047308 */ /* 0x000e620000000800 */
[----:B------:R-:W-:Y:S01]  /*19890*/  FADD.FTZ R36, R59, R33 ;  /* 0x000000213b247221 */ /* 0x000fe20000010000 */
[----:B---3--:R-:W-:-:S06]  /*198a0*/  FADD.FTZ R33, R21, R32 ;  /* 0x0000002015217221 */ /* 0x008fcc0000010000 */
[----:B------:R-:W3:Y:S01]  /*198b0*/  MUFU.EX2 R44, R44 ;  /* 0x0000002c002c7308 */ /* 0x000ee20000000800 */
[----:B--2---:R-:W-:-:S07]  /*198c0*/  FADD.FTZ R35, R52, R33 ;  /* 0x0000002134237221 */ /* 0x004fce0000010000 */
[----:B------:R-:W2:Y:S01]  /*198d0*/  MUFU.EX2 R46, R46 ;  /* 0x0000002e002e7308 */ /* 0x000ea20000000800 */
[----:B-1----:R-:W-:-:S07]  /*198e0*/  FADD.FTZ R35, R4, R35 ;  /* 0x0000002304237221 */ /* 0x002fce0000010000 */
[----:B------:R-:W1:Y:S01]  /*198f0*/  MUFU.EX2 R48, R48 ;  /* 0x0000003000307308 */ /* 0x000e620000000800 */
[----:B---3--:R-:W-:-:S07]  /*19900*/  FADD.FTZ R35, R44, R35 ;  /* 0x000000232c237221 */ /* 0x008fce0000010000 */
[----:B------:R-:W3:Y:S01]  /*19910*/  MUFU.EX2 R37, R70 ;  /* 0x0000004600257308 */ /* 0x000ee20000000800 */
[----:B--2---:R-:W-:-:S07]  /*19920*/  FADD.FTZ R35, R46, R35 ;  /* 0x000000232e237221 */ /* 0x004fce0000010000 */
[----:B------:R-:W2:Y:S01]  /*19930*/  MUFU.EX2 R72, R72 ;  /* 0x0000004800487308 */ /* 0x000ea20000000800 */
[----:B------:R5:W-:Y:S07]  /*19940*/  STSM.16.M88.4 [R141], R28 ;  /* 0x0000001c8d007844 */ /* 0x000bee0000000200 */
[----:B------:R-:W2:Y:S01]  /*19950*/  MUFU.EX2 R74, R74 ;  /* 0x0000004a004a7308 */ /* 0x000ea20000000800 */
[----:B0-----:R-:W-:-:S07]  /*19960*/  F2FP.BF16.F32.PACK_AB R27, R3, R40 ;  /* 0x00000028031b723e */ /* 0x001fce00000010ff */
[----:B------:R-:W0:Y:S01]  /*19970*/  MUFU.EX2 R76, R76 ;  /* 0x0000004c004c7308 */ /* 0x000e220000000800 */
[----:B-----5:R-:W-:Y:S01]  /*19980*/  F2FP.BF16.F32.PACK_AB R29, R20, R14 ;  /* 0x0000000e141d723e */ /* 0x020fe200000010ff */
[----:B-1----:R-:W-:-:S04]  /*19990*/  FADD.FTZ R14, R48, R35 ;  /* 0x00000023300e7221 */ /* 0x002fc80000010000 */
[----:B---3--:R-:W-:Y:S02]  /*199a0*/  FADD.FTZ R3, R37, R14 ;  /* 0x0000000e25037221 */ /* 0x008fe40000010000 */
[----:B------:R-:W1:Y:S02]  /*199b0*/  MUFU.EX2 R33, R78 ;  /* 0x0000004e00217308 */ /* 0x000e640000000800 */
[----:B--2---:R-:W-:-:S04]  /*199c0*/  FADD.FTZ R3, R72, R3 ;  /* 0x0000000348037221 */ /* 0x004fc80000010000 */
[----:B------:R-:W-:-:S04]  /*199d0*/  FADD.FTZ R3, R74, R3 ;  /* 0x000000034a037221 */ /* 0x000fc80000010000 */
[----:B0-----:R-:W-:-:S04]  /*199e0*/  FADD.FTZ R14, R76, R3 ;  /* 0x000000034c0e7221 */ /* 0x001fc80000010000 */
[----:B-1----:R-:W-:Y:S02]  /*199f0*/  FADD.FTZ R3, R33, R14 ;  /* 0x0000000e21037221 */ /* 0x002fe40000010000 */
[----:B------:R-:W2:Y:S01]  /*19a00*/  LDL R14, [R1+0x44] ;  /* 0x00004400010e7983 */ /* 0x000ea20000100800 */
[----:B------:R-:W-:Y:S01]  /*19a10*/  F2FP.BF16.F32.PACK_AB R25, R38, R34 ;  /* 0x000000222619723e */ /* 0x000fe200000010ff */
[----:B------:R-:W-:Y:S01]  /*19a20*/  MUFU.EX2 R80, R80 ;  /* 0x0000005000507308 */ /* 0x000fe20000000800 */
[----:B------:R-:W-:-:S07]  /*19a30*/  FADD.FTZ R36, R61, R36 ;  /* 0x000000243d247221 */ /* 0x000fce0000010000 */
[----:B------:R-:W0:Y:S08]  /*19a40*/  MUFU.EX2 R34, R79 ;  /* 0x0000004f00227308 */ /* 0x000e300000000800 */
[----:B------:R-:W1:Y:S01]  /*19a50*/  MUFU.EX2 R15, R15 ;  /* 0x0000000f000f7308 */ /* 0x000e620000000800 */
[----:B------:R-:W-:Y:S01]  /*19a60*/  F2FP.BF16.F32.PACK_AB R24, R45, R43 ;  /* 0x0000002b2d18723e */ /* 0x000fe200000010ff */
[----:B------:R-:W-:Y:S01]  /*19a70*/  FADD.FTZ R36, R63, R36 ;  /* 0x000000243f247221 */ /* 0x000fe20000010000 */
[----:B------:R-:W-:-:S02]  /*19a80*/  F2FP.BF16.F32.PACK_AB R26, R49, R47 ;  /* 0x0000002f311a723e */ /* 0x000fc400000010ff */
[----:B------:R-:W-:Y:S02]  /*19a90*/  F2FP.BF16.F32.PACK_AB R28, R55, R53 ;  /* 0x00000035371c723e */ /* 0x000fe400000010ff */
[----:B------:R-:W-:Y:S02]  /*19aa0*/  F2FP.BF16.F32.PACK_AB R30, R59, R57 ;  /* 0x000000393b1e723e */ /* 0x000fe400000010ff */
[----:B------:R-:W-:Y:S01]  /*19ab0*/  F2FP.BF16.F32.PACK_AB R31, R52, R21 ;  /* 0x00000015341f723e */ /* 0x000fe200000010ff */
[----:B------:R-:W-:Y:S01]  /*19ac0*/  FADD.FTZ R36, R65, R36 ;  /* 0x0000002441247221 */ /* 0x000fe20000010000 */
[----:B------:R3:W-:Y:S01]  /*19ad0*/  STSM.16.M88.4 [R140], R24 ;  /* 0x000000188c007844 */ /* 0x0007e20000000200 */
[C---:B0-----:R-:W-:Y:S01]  /*19ae0*/  FADD.FTZ R3, R34.reuse, R3 ;  /* 0x0000000322037221 */ /* 0x041fe20000010000 */
[----:B------:R-:W-:Y:S02]  /*19af0*/  F2FP.BF16.F32.PACK_AB R33, R34, R33 ;  /* 0x000000212221723e */ /* 0x000fe400000010ff */
[----:B------:R0:W-:Y:S01]  /*19b00*/  STSM.16.M88.4 [R139+0x27800], R28 ;  /* 0x0278001c8b007844 */ /* 0x0001e20000000200 */
[----:B------:R-:W-:Y:S01]  /*19b10*/  FADD.FTZ R36, R67, R36 ;  /* 0x0000002443247221 */ /* 0x000fe20000010000 */
[----:B------:R-:W-:-:S02]  /*19b20*/  F2FP.BF16.F32.PACK_AB R32, R142, R77 ;  /* 0x0000004d8e20723e */ /* 0x000fc400000010ff */
[----:B------:R-:W-:Y:S02]  /*19b30*/  F2FP.BF16.F32.PACK_AB R34, R10, R83 ;  /* 0x000000530a22723e */ /* 0x000fe400000010ff */
[----:B-1----:R-:W-:Y:S02]  /*19b40*/  F2FP.BF16.F32.PACK_AB R35, R15, R80 ;  /* 0x000000500f23723e */ /* 0x002fe400000010ff */
[----:B---3--:R-:W-:Y:S02]  /*19b50*/  F2FP.BF16.F32.PACK_AB R24, R63, R61 ;  /* 0x0000003d3f18723e */ /* 0x008fe400000010ff */
[----:B------:R-:W-:Y:S02]  /*19b60*/  F2FP.BF16.F32.PACK_AB R26, R67, R65 ;  /* 0x00000041431a723e */ /* 0x000fe400000010ff */
[----:B------:R-:W-:Y:S02]  /*19b70*/  F2FP.BF16.F32.PACK_AB R25, R44, R4 ;  /* 0x000000042c19723e */ /* 0x000fe400000010ff */
[----:B------:R-:W-:-:S02]  /*19b80*/  F2FP.BF16.F32.PACK_AB R27, R48, R46 ;  /* 0x0000002e301b723e */ /* 0x000fc400000010ff */
[----:B0-----:R-:W-:Y:S02]  /*19b90*/  F2FP.BF16.F32.PACK_AB R28, R71, R69 ;  /* 0x00000045471c723e */ /* 0x001fe400000010ff */
[----:B------:R-:W-:Y:S02]  /*19ba0*/  F2FP.BF16.F32.PACK_AB R30, R75, R73 ;  /* 0x000000494b1e723e */ /* 0x000fe400000010ff */
[----:B------:R-:W-:Y:S02]  /*19bb0*/  F2FP.BF16.F32.PACK_AB R29, R72, R37 ;  /* 0x00000025481d723e */ /* 0x000fe400000010ff */
[----:B------:R-:W-:Y:S01]  /*19bc0*/  F2FP.BF16.F32.PACK_AB R31, R76, R74 ;  /* 0x0000004a4c1f723e */ /* 0x000fe200000010ff */
[----:B------:R-:W-:-:S04]  /*19bd0*/  FADD.FTZ R36, R69, R36 ;  /* 0x0000002445247221 */ /* 0x000fc80000010000 */
[----:B------:R-:W-:-:S04]  /*19be0*/  FADD.FTZ R36, R71, R36 ;  /* 0x0000002447247221 */ /* 0x000fc80000010000 */
[----:B------:R-:W-:-:S04]  /*19bf0*/  FADD.FTZ R36, R73, R36 ;  /* 0x0000002449247221 */ /* 0x000fc80000010000 */
[----:B------:R-:W-:-:S04]  /*19c00*/  FADD.FTZ R36, R75, R36 ;  /* 0x000000244b247221 */ /* 0x000fc80000010000 */
[----:B------:R-:W-:-:S04]  /*19c10*/  FADD.FTZ R21, R77, R36 ;  /* 0x000000244d157221 */ /* 0x000fc80000010000 */
        /* <DEDUP_REMOVED lines=53> */
[----:B------:R-:W-:Y:S01]  /*19f70*/  IMAD.MOV.U32 R11, RZ, RZ, R16 ;  /* 0x000000ffff0b7224 */ /* 0x000fe200078e0010 */
[----:B----4-:R0:W-:Y:S04]  /*19f80*/  STSM.16.M88.4 [R39], R24 ;  /* 0x0000001827007844 */ /* 0x0101e80000000200 */
[----:B------:R0:W-:Y:S04]  /*19f90*/  STSM.16.M88.4 [R141+0x6000], R28 ;  /* 0x0060001c8d007844 */ /* 0x0001e80000000200 */
[----:B------:R0:W-:Y:S01]  /*19fa0*/  STSM.16.M88.4 [R140+0x6000], R32 ;  /* 0x006000208c007844 */ /* 0x0001e20000000200 */
[----:B------:R1:W-:Y:S06]  /*19fb0*/  MEMBAR.ALL.CTA ;  /* 0x0000000000007992 */ /* 0x0003ec0000008000 */
[----:B-1----:R-:W1:Y:S01]  /*19fc0*/  FENCE.VIEW.ASYNC.S ;  /* 0x00000000000073c6 */ /* 0x002e620000000000 */
[----:B------:R-:W-:-:S02]  /*19fd0*/  IMAD.MOV.U32 R10, RZ, RZ, R12 ;  /* 0x000000ffff0a7224 */ /* 0x000fc400078e000c */
[----:B------:R-:W-:Y:S01]  /*19fe0*/  IMAD.MOV.U32 R5, RZ, RZ, R13 ;  /* 0x000000ffff057224 */ /* 0x000fe200078e000d */
[C---:B--2---:R-:W-:Y:S01]  /*19ff0*/  ISETP.GT.AND P2, PT, R0.reuse, R14, PT ;  /* 0x0000000e0000720c */ /* 0x044fe20003f44270 */
[----:B------:R-:W-:Y:S02]  /*1a000*/  VIADD R0, R0, 0xffffffff ;  /* 0xffffffff00007836 */ /* 0x000fe40000000000 */
[----:B------:R-:W-:Y:S01]  /*1a010*/  IMAD.MOV.U32 R14, RZ, RZ, R18 ;  /* 0x000000ffff0e7224 */ /* 0x000fe200078e0012 */
[----:B-1----:R-:W-:-:S09]  /*1a020*/  NOP ;  /* 0x0000000000007918 */ /* 0x002fd20000000000 */
[----:B0-----:R-:W-:Y:S05]  /*1a030*/  @P2 BRA `(.L_x_1556) ;  /* 0xffffffc400102947 */ /* 0x001fea000383ffff */
.L_x_1538:
[----:B------:R-:W-:Y:S05]  /*1a040*/  WARPSYNC.ALL ;  /* 0x0000000000007948 */ /* 0x000fea0003800000 */
[----:B------:R-:W-:Y:S06]  /*1a050*/  BAR.ARV 0x8, 0x200 ;  /* 0x0208000000007b1d */ /* 0x000fec0000002000 */
[----:B------:R-:W-:Y:S05]  /*1a060*/  @!P0 BRA `(.L_x_1557) ;  /* 0x0000000000048947 */ /* 0x000fea0003800000 */
[----:B------:R-:W-:Y:S01]  /*1a070*/  BPT.TRAP 0x1 ;  /* 0x000000040000795c */ /* 0x000fe20000300000 */
.L_x_1557:
[----:B------:R-:W-:Y:S01]  /*1a080*/  IMAD R11, R16, 0x8, R2 ;  /* 0x00000008100b7824 */ /* 0x000fe200078e0202 */
[----:B------:R-:W-:-:S04]  /*1a090*/  SHF.L.U32 R0, R18, 0x1f, RZ ;  /* 0x0000001f12007819 */ /* 0x000fc800000006ff */
[----:B------:R0:W1:Y:S01]  /*1a0a0*/  SYNCS.PHASECHK.TRANS64.TRYWAIT P2, [R11+URZ+0x2d850], R0 ;  /* 0x02d850000b0075a7 */ /* 0x000062000804017f */
[----:B------:R-:W-:Y:S05]  /*1a0b0*/  @!P0 BRA `(.L_x_1558) ;  /* 0x0000000000048947 */ /* 0x000fea0003800000 */
[----:B------:R-:W-:Y:S01]  /*1a0c0*/  BPT.TRAP 0x1 ;  /* 0x000000040000795c */ /* 0x000fe20000300000 */
.L_x_1558:
[----:B------:R-:W2:Y:S01]  /*1a0d0*/  LDL.LU R5, [R1+0x3c] ;  /* 0x00003c0001057983 */ /* 0x000ea20000300800 */
[----:B------:R-:W-:Y:S02]  /*1a0e0*/  VIADD R2, R2, 0x400 ;  /* 0x0000040002027836 */ /* 0x000fe40000000000 */
[----:B------:R-:W-:-:S03]  /*1a0f0*/  IMAD.MOV.U32 R7, RZ, RZ, 0x40000040 ;  /* 0x40000040ff077424 */ /* 0x000fc600078e00ff */
[----:B------:R-:W-:-:S04]  /*1a100*/  SHF.R.U32.HI R2, RZ, 0x4, R2 ;  /* 0x00000004ff027819 */ /* 0x000fc80000011602 */
[----:B------:R-:W-:-:S04]  /*1a110*/  LOP3.LUT R2, R2, 0x3fff, RZ, 0xc0, !PT ;  /* 0x00003fff02027812 */ /* 0x000fc800078ec0ff */
[----:B------:R-:W-:Y:S02]  /*1a120*/  LOP3.LUT R9, R2, 0x2000000, RZ, 0xfc, !PT ;  /* 0x0200000002097812 */ /* 0x000fe400078efcff */
[----:B--2---:R-:W-:Y:S01]  /*1a130*/  LOP3.LUT R6, R5, 0x10000, RZ, 0xfc, !PT ;  /* 0x0001000005067812 */ /* 0x004fe200078efcff */
[----:B-1----:R-:W-:Y:S06]  /*1a140*/  @P2 BRA `(.L_x_1559) ;  /* 0x0000000000082947 */ /* 0x002fec0003800000 */
[----:B------:R-:W1:Y:S02]  /*1a150*/  SYNCS.PHASECHK.TRANS64.TRYWAIT P0, [R11+URZ+0x2d850], R0 ;  /* 0x02d850000b0075a7 */ /* 0x000e64000800017f */
[----:B-1----:R-:W-:Y:S05]  /*1a160*/  @!P0 BRA `(.L_x_1560) ;  /* 0x000000b0009c8947 */ /* 0x002fea0003800000 */
.L_x_1559:
[----:B------:R-:W-:Y:S01]  /*1a170*/  IMAD R8, R16, 0x600, R9 ;  /* 0x0000060010087824 */ /* 0x000fe200078e0209 */
[----:B------:R-:W2:Y:S01]  /*1a180*/  LDL.LU R24, [R1+0x54] ;  /* 0x0000540001187983 */ /* 0x000ea20000300800 */
[----:B------:R-:W-:Y:S01]  /*1a190*/  IMAD.MOV.U32 R9, RZ, RZ, -0x7fffffe0 ;  /* 0x80000020ff097424 */ /* 0x000fe200078e00ff */
[----:B------:R-:W-:Y:S05]  /*1a1a0*/  WARPSYNC.ALL ;  /* 0x0000000000007948 */ /* 0x000fea0003800000 */
[C---:B------:R-:W-:Y:S01]  /*1a1b0*/  R2UR UR4, R6.reuse ;  /* 0x00000000060472ca */ /* 0x040fe200000e0000 */
[----:B------:R-:W-:Y:S01]  /*1a1c0*/  WARPGROUP.ARRIVE ;  /* 0x00000000000079c5 */ /* 0x000fe20000000000 */
[----:B------:R-:W-:Y:S01]  /*1a1d0*/  R2UR UR5, R7 ;  /* 0x00000000070572ca */ /* 0x000fe200000e0000 */
[----:B------:R-:W-:Y:S01]  /*1a1e0*/  VIADD R20, R6, 0x2 ;  /* 0x0000000206147836 */ /* 0x000fe20000000000 */
[C---:B------:R-:W-:Y:S01]  /*1a1f0*/  R2UR UR6, R8.reuse ;  /* 0x00000000080672ca */ /* 0x040fe200000e0000 */
[----:B------:R-:W-:Y:S01]  /*1a200*/  VIADD R14, R8, 0x40 ;  /* 0x00000040080e7836 */ /* 0x000fe20000000000 */
[----:B------:R-:W-:Y:S01]  /*1a210*/  R2UR UR7, R9 ;  /* 0x00000000090772ca */ /* 0x000fe200000e0000 */
[----:B------:R-:W-:Y:S01]  /*1a220*/  IMAD.MOV.U32 R21, RZ, RZ, 0x40000040 ;  /* 0x40000040ff157424 */ /* 0x000fe200078e00ff */
[----:B------:R-:W3:Y:S01]  /*1a230*/  SHFL.BFLY PT, R5, R4, 0x2, 0x1f ;  /* 0x0c401f0004057f89 */ /* 0x000ee200000e0000 */
[----:B------:R-:W-:-:S02]  /*1a240*/  IMAD.MOV.U32 R15, RZ, RZ, -0x7fffffe0 ;  /* 0x80000020ff0f7424 */ /* 0x000fc400078e00ff */
[----:B------:R-:W-:Y:S01]  /*1a250*/  IMAD.MOV.U32 R7, RZ, RZ, 0x40000040 ;  /* 0x40000040ff077424 */ /* 0x000fe200078e00ff */
[----:B01----:R-:W0:Y:S01]  /*1a260*/  SHFL.BFLY PT, R0, R3, 0x2, 0x1f ;  /* 0x0c401f0003007f89 */ /* 0x003e2200000e0000 */
[----:B------:R-:W-:Y:S02]  /*1a270*/  IMAD.MOV.U32 R9, RZ, RZ, -0x7fffffe0 ;  /* 0x80000020ff097424 */ /* 0x000fe400078e00ff */
[----:B------:R-:W-:-:S04]  /*1a280*/  VIADD R16, R16, 0x1 ;  /* 0x0000000110107836 */ /* 0x000fc80000000000 */
[----:B------:R-:W-:Y:S01]  /*1a290*/  HGMMA.64x96x16.F32.BF16 R88, gdesc[UR4].tnspB, R88, gsb0 ;  /* 0x41600000045879f0 */ /* 0x000fe20008001858 */
[----:B------:R-:W-:Y:S01]  /*1a2a0*/  R2UR UR4, R20 ;  /* 0x00000000140472ca */ /* 0x000fe200000e0000 */
[----:B------:R-:W-:Y:S01]  /*1a2b0*/  VIADD R20, R6, 0x4 ;  /* 0x0000000406147836 */ /* 0x000fe20000000000 */
[----:B------:R-:W-:Y:S01]  /*1a2c0*/  R2UR UR5, R21 ;  /* 0x00000000150572ca */ /* 0x000fe200000e0000 */
[----:B------:R-:W-:Y:S01]  /*1a2d0*/  IMAD.MOV.U32 R21, RZ, RZ, 0x40000040 ;  /* 0x40000040ff157424 */ /* 0x000fe200078e00ff */
[----:B------:R-:W-:Y:S01]  /*1a2e0*/  R2UR UR6, R14 ;  /* 0x000000000e0672ca */ /* 0x000fe200000e0000 */
[----:B------:R-:W-:Y:S01]  /*1a2f0*/  VIADD R14, R8, 0x80 ;  /* 0x00000080080e7836 */ /* 0x000fe20000000000 */
[----:B------:R-:W-:Y:S01]  /*1a300*/  R2UR UR7, R15 ;  /* 0x000000000f0772ca */ /* 0x000fe200000e0000 */
[----:B------:R-:W-:Y:S01]  /*1a310*/  IMAD.MOV.U32 R15, RZ, RZ, -0x7fffffe0 ;  /* 0x80000020ff0f7424 */ /* 0x000fe200078e00ff */
[----:B------:R-:W-:Y:S01]  /*1a320*/  ISETP.NE.AND P2, PT, R16, 0x2, PT ;  /* 0x000000021000780c */ /* 0x000fe20003f45270 */
[----:B---3--:R-:W-:Y:S01]  /*1a330*/  FADD.FTZ R5, R5, R4 ;  /* 0x0000000405057221 */ /* 0x008fe20000010000 */
[----:B------:R-:W-:-:S02]  /*1a340*/  IMAD.MOV.U32 R4, RZ, RZ, RZ ;  /* 0x000000ffff047224 */ /* 0x000fc400078e00ff */
[----:B------:R-:W-:Y:S01]  /*1a350*/  SEL R16, R16, RZ, P2 ;  /* 0x000000ff10107207 */ /* 0x000fe20001000000 */
[----:B0-----:R-:W-:Y:S01]  /*1a360*/  FADD.FTZ R2, R0, R3 ;  /* 0x0000000300027221 */ /* 0x001fe20000010000 */
[----:B------:R-:W-:Y:S01]  /*1a370*/  SEL R3, RZ, 0x1, P2 ;  /* 0x00000001ff037807 */ /* 0x000fe20001000000 */
[----:B------:R-:W0:Y:S03]  /*1a380*/  SHFL.BFLY PT, R0, R5, 0x1, 0x1f ;  /* 0x0c201f0005007f89 */ /* 0x000e2600000e0000 */
[----:B------:R-:W-:Y:S01]  /*1a390*/  LOP3.LUT R18, R18, R3, RZ, 0x3c, !PT ;  /* 0x0000000312127212 */ /* 0x000fe200078e3cff */
[----:B------:R-:W-:Y:S01]  /*1a3a0*/  IMAD.MOV.U32 R3, RZ, RZ, -0x800000 ;  /* 0xff800000ff037424 */ /* 0x000fe200078e00ff */
[----:B------:R-:W-:Y:S02]  /*1a3b0*/  WARPGROUP.DEPBAR.LE gsb0, 0x0 ;  /* 0x00008000000079c5 */ /* 0x000fe40000010000 */
[----:B------:R-:W-:-:S06]  /*1a3c0*/  WARPGROUP.ARRIVE ;  /* 0x00000000000079c5 */ /* 0x000fcc0000000000 */
        /* <DEDUP_REMOVED lines=19> */
[----:B------:R-:W-:Y:S02]  /*1a500*/  IMAD.MOV.U32 R15, RZ, RZ, -0x7fffffe0 ;  /* 0x80000020ff0f7424 */ /* 0x000fe400078e00ff */
[----:B--2---:R-:W-:-:S05]  /*1a510*/  VIADD R24, R24, 0x1 ;  /* 0x0000000118187836 */ /* 0x004fca0000000000 */
[----:B------:R-:W-:Y:S01]  /*1a520*/  STL [R1+0x54], R24 ;  /* 0x0000541801007387 */ /* 0x000fe20000100800 */
        /* <DEDUP_REMOVED lines=35> */
[----:B------:R-:W-:Y:S02]  /*1a760*/  R2UR UR5, R7 ;  /* 0x00000000070572ca */ /* 0x000fe400000e0000 */
[----:B------:R-:W-:Y:S01]  /*1a770*/  R2UR UR6, R8 ;  /* 0x00000000080672ca */ /* 0x000fe200000e0000 */
[----:B------:R-:W1:Y:S01]  /*1a780*/  SHFL.BFLY PT, R7, R2, 0x1, 0x1f ;  /* 0x0c201f0002077f89 */ /* 0x000e6200000e0000 */
[----:B------:R-:W-:Y:S01]  /*1a790*/  R2UR UR7, R9 ;  /* 0x00000000090772ca */ /* 0x000fe200000e0000 */
[----:B0-----:R-:W-:Y:S01]  /*1a7a0*/  FADD.FTZ R8, R5, R0 ;  /* 0x0000000005087221 */ /* 0x001fe20000010000 */
[----:B------:R-:W-:Y:S02]  /*1a7b0*/  @!P1 VIADD R9, R11, 0x2d860 ;  /* 0x0002d8600b099836 */ /* 0x000fe40000000000 */
[----:B------:R-:W-:-:S02]  /*1a7c0*/  IMAD.U32 R5, RZ, RZ, UR41 ;  /* 0x00000029ff057e24 */ /* 0x000fc4000f8e00ff */
[----:B------:R-:W-:Y:S01]  /*1a7d0*/  FSETP.NE.FTZ.AND P0, PT, R8, RZ, PT ;  /* 0x000000ff0800720b */ /* 0x000fe20003f15000 */
[----:B------:R-:W-:Y:S01]  /*1a7e0*/  IMAD.U32 R11, RZ, RZ, UR41 ;  /* 0x00000029ff0b7e24 */ /* 0x000fe2000f8e00ff */
[----:B------:R-:W-:Y:S01]  /*1a7f0*/  @!P1 PRMT R9, RZ, 0x654, R9 ;  /* 0x00000654ff099816 */ /* 0x000fe20000000009 */
[----:B------:R-:W-:-:S10]  /*1a800*/  IMAD.MOV.U32 R0, RZ, RZ, -0x800000 ;  /* 0xff800000ff007424 */ /* 0x000fd400078e00ff */
[----:B------:R-:W0:Y:S01]  /*1a810*/  @P0 MUFU.LG2 R6, R8 ;  /* 0x0000000800060308 */ /* 0x000e220000000c00 */
[----:B------:R-:W-:Y:S01]  /*1a820*/  @P0 FMUL.FTZ R5, R5, 0.69314718246459960938 ;  /* 0x3f31721805050820 */ /* 0x000fe20000410000 */
[----:B-1----:R-:W-:Y:S01]  /*1a830*/  FADD.FTZ R10, R2, R7 ;  /* 0x00000007020a7221 */ /* 0x002fe20000010000 */
[----:B------:R-:W-:-:S05]  /*1a840*/  IMAD.MOV.U32 R2, RZ, RZ, RZ ;  /* 0x000000ffff027224 */ /* 0x000fca00078e00ff */
[----:B------:R-:W-:Y:S01]  /*1a850*/  @P0 MUFU.RCP R4, R8 ;  /* 0x0000000800040308 */ /* 0x000fe20000001000 */
[----:B------:R-:W-:Y:S01]  /*1a860*/  FSETP.NE.FTZ.AND P3, PT, R10, RZ, PT ;  /* 0x000000ff0a00720b */ /* 0x000fe20003f75000 */
[----:B0-----:R-:W-:-:S04]  /*1a870*/  @P0 FMUL.FTZ R6, R6, 0.69314718246459960938 ;  /* 0x3f31721806060820 */ /* 0x001fc80000410000 */
[----:B------:R-:W-:-:S08]  /*1a880*/  @P0 FFMA.FTZ R0, R5, R12, R6 ;  /* 0x0000000c05000223 */ /* 0x000fd00000010006 */
[----:B------:R-:W0:Y:S01]  /*1a890*/  @P3 MUFU.LG2 R7, R10 ;  /* 0x0000000a00073308 */ /* 0x000e220000000c00 */
[----:B------:R-:W-:Y:S01]  /*1a8a0*/  @P3 FMUL.FTZ R11, R11, 0.69314718246459960938 ;  /* 0x3f3172180b0b3820 */ /* 0x000fe20000410000 */
[----:B------:R-:W-:-:S06]  /*1a8b0*/  PLOP3.LUT P0, PT, PT, PT, PT, 0x8, 0x0 ;  /* 0x000000000000781c */ /* 0x000fcc0003f0e170 */
[----:B------:R-:W1:Y:S01]  /*1a8c0*/  @P3 MUFU.RCP R2, R10 ;  /* 0x0000000a00023308 */ /* 0x000e620000001000 */
[----:B0-----:R-:W-:-:S04]  /*1a8d0*/  @P3 FMUL.FTZ R8, R7, 0.69314718246459960938 ;  /* 0x3f31721807083820 */ /* 0x001fc80000410000 */
[----:B------:R-:W-:Y:S01]  /*1a8e0*/  @P3 FFMA.FTZ R3, R11, R13, R8 ;  /* 0x0000000d0b033223 */ /* 0x000fe20000010008 */
[----:B------:R-:W-:Y:S02]  /*1a8f0*/  WARPGROUP.DEPBAR.LE gsb0, 0x0 ;  /* 0x00008000000079c5 */ /* 0x000fe40000010000 */
[----:B------:R-:W-:-:S06]  /*1a900*/  WARPGROUP.ARRIVE ;  /* 0x00000000000079c5 */ /* 0x000fcc0000000000 */
[----:B------:R-:W-:Y:S03]  /*1a910*/  HGMMA.64x96x16.F32.BF16 R88, gdesc[UR4].tnspB, R88, gsb0 ;  /* 0x41600000045879f0 */ /* 0x000fe60008001858 */
        /* <DEDUP_REMOVED lines=49> */
[----:B0-----:R-:W-:-:S07]  /*1ac30*/  FMUL.FTZ R135, R135, R2 ;  /* 0x0000000287877220 */ /* 0x001fce0000410000 */
.L_x_1451:
[----:B------:R-:W0:Y:S01]  /*1ac40*/  S2R R2, SR_TID.X ;  /* 0x0000000000027919 */ /* 0x000e220000002100 */
[----:B------:R-:W-:Y:S05]  /*1ac50*/  WARPSYNC.ALL ;  /* 0x0000000000007948 */ /* 0x000fea0003800000 */
[----:B------:R-:W1:Y:S08]  /*1ac60*/  S2UR UR5, SR_CgaCtaId ;  /* 0x00000000000579c3 */ /* 0x000e700000008800 */
[----:B------:R-:W-:Y:S06]  /*1ac70*/  BAR.SYNC.DEFER_BLOCKING 0x5, 0x200 ;  /* 0x0148000000007b1d */ /* 0x000fec0000010000 */
[----:B------:R-:W-:Y:S01]  /*1ac80*/  UMOV UR4, 0x400 ;  /* 0x0000040000047882 */ /* 0x000fe20000000000 */
[----:B------:R-:W-:Y:S01]  /*1ac90*/  BSSY B0, `(.L_x_1561) ;  /* 0x00001cc000007945 */ /* 0x000fe20003800000 */
[----:B-1----:R-:W-:Y:S01]  /*1aca0*/  ULEA UR4, UR5, UR4, 0x18 ;  /* 0x0000000405047291 */ /* 0x002fe2000f8ec03f */
[----:B0-----:R-:W-:-:S05]  /*1acb0*/  VIADD R52, R2, 0xffffff80 ;  /* 0xffffff8002347836 */ /* 0x001fca0000000000 */
[----:B------:R-:W-:Y:S01]  /*1acc0*/  IMAD.U32 R2, RZ, RZ, UR4 ;  /* 0x00000004ff027e24 */ /* 0x000fe2000f8e00ff */
[----:B------:R-:W-:-:S04]  /*1acd0*/  SHF.R.S32.HI R4, RZ, 0x1f, R52 ;  /* 0x0000001fff047819 */ /* 0x000fc80000011434 */
[----:B------:R-:W-:Y:S01]  /*1ace0*/  LEA.HI R30, R4, R52, RZ, 0x2 ;  /* 0x00000034041e7211 */ /* 0x000fe200078f10ff */
[----:B------:R0:W1:Y:S03]  /*1acf0*/  LDS.128 R72, [R2+0x2d8d0] ;  /* 0x02d8d00002487984 */ /* 0x0000660000000c00 */
[----:B------:R-:W-:-:S05]  /*1ad00*/  LOP3.LUT R39, R30, 0xfffffffc, RZ, 0xc0, !PT ;  /* 0xfffffffc1e277812 */ /* 0x000fca00078ec0ff */
[----:B------:R-:W-:-:S04]  /*1ad10*/  IMAD.IADD R39, R52, 0x1, -R39 ;  /* 0x0000000134277824 */ /* 0x000fc800078e0a27 */
[----:B------:R-:W-:-:S04]  /*1ad20*/  IMAD.SHL.U32 R36, R39, 0x8, RZ ;  /* 0x0000000827247824 */ /* 0x000fc800078e00ff */
[C---:B------:R-:W-:Y:S02]  /*1ad30*/  VIADD R37, R36.reuse, 0x20 ;  /* 0x0000002024257836 */ /* 0x040fe40000000000 */
[----:B------:R-:W-:Y:S01]  /*1ad40*/  VIADD R38, R36, 0x40 ;  /* 0x0000004024267836 */ /* 0x000fe20000000000 */
[----:B------:R-:W-:Y:S06]  /*1ad50*/  BAR.ARV 0x4, 0x200 ;  /* 0x0108000000007b1d */ /* 0x000fec0000002000 */
[----:B0-----:R-:W-:Y:S05]  /*1ad60*/  @P0 BRA `(.L_x_1562) ;  /* 0x0000001000800947 */ /* 0x001fea0003800000 */
[----:B------:R-:W2:Y:S01]  /*1ad70*/  LDL R46, [R1+0x50] ;  /* 0x00005000012e7983 */ /* 0x000ea20000100800 */
[----:B------:R-:W0:Y:S01]  /*1ad80*/  S2R R5, SR_SWINHI ;  /* 0x0000000000057919 */ /* 0x000e220000002f00 */
[-C--:B------:R-:W-:Y:S02]  /*1ad90*/  LEA.HI R8, R4, R52.reuse, RZ, 0x4 ;  /* 0x0000003404087211 */ /* 0x080fe400078f20ff */
[----:B------:R-:W3:Y:S02]  /*1ada0*/  LDL R54, [R1+0x4c] ;  /* 0x00004c0001367983 */ /* 0x000ee40000100800 */
[----:B------:R-:W-:Y:S01]  /*1adb0*/  SHF.R.S32.HI R9, RZ, 0x4, R8 ;  /* 0x00000004ff097819 */ /* 0x000fe20000011408 */
[----:B------:R-:W-:Y:S05]  /*1adc0*/  WARPSYNC.ALL ;  /* 0x0000000000007948 */ /* 0x000fea0003800000 */
[----:B------:R-:W-:Y:S01]  /*1add0*/  LEA.HI R10, R8, R9, RZ, 0x1 ;  /* 0x00000009080a7211 */ /* 0x000fe200078f08ff */
[----:B------:R-:W-:Y:S01]  /*1ade0*/  ULDC.64 UR4, c[0x0][0xc00] ;  /* 0x0003000000047ab9 */ /* 0x000fe20000000a00 */
[----:B------:R-:W-:-:S02]  /*1adf0*/  LEA.HI R4, R4, R52, RZ, 0x5 ;  /* 0x0000003404047211 */ /* 0x000fc400078f28ff */
[----:B------:R-:W-:Y:S02]  /*1ae00*/  LOP3.LUT R8, R8, 0xfffffff0, RZ, 0xc0, !PT ;  /* 0xfffffff008087812 */ /* 0x000fe400078ec0ff */
[----:B------:R-:W-:Y:S02]  /*1ae10*/  LOP3.LUT R10, R10, 0x1ffffffe, RZ, 0xc0, !PT ;  /* 0x1ffffffe0a0a7812 */ /* 0x000fe400078ec0ff */
[----:B------:R-:W-:Y:S01]  /*1ae20*/  SHF.R.S32.HI R11, RZ, 0x5, R4 ;  /* 0x00000005ff0b7819 */ /* 0x000fe20000011404 */
[----:B------:R-:W-:Y:S01]  /*1ae30*/  IMAD.IADD R8, R52, 0x1, -R8 ;  /* 0x0000000134087824 */ /* 0x000fe200078e0a08 */
[----:B------:R-:W-:Y:S01]  /*1ae40*/  F2FP.BF16.F32.PACK_AB R6, R93, R6 ;  /* 0x000000065d06723e */ /* 0x000fe200000010ff */
[----:B------:R-:W-:Y:S01]  /*1ae50*/  IMAD.IADD R10, R9, 0x1, -R10 ;  /* 0x00000001090a7824 */ /* 0x000fe200078e0a0a */
[----:B------:R-:W-:Y:S01]  /*1ae60*/  F2FP.BF16.F32.PACK_AB R26, R109, R26 ;  /* 0x0000001a6d1a723e */ /* 0x000fe200000010ff */
[----:B------:R-:W-:Y:S02]  /*1ae70*/  IMAD R11, R11, 0x10, R8 ;  /* 0x000000100b0b7824 */ /* 0x000fe400078e0208 */
[----:B------:R-:W-:Y:S01]  /*1ae80*/  IMAD.SHL.U32 R10, R10, 0x8, RZ ;  /* 0x000000080a0a7824 */ /* 0x000fe200078e00ff */
[----:B------:R-:W-:-:S02]  /*1ae90*/  MOV R20, R2 ;  /* 0x0000000200147202 */ /* 0x000fc40000000f00 */
[----:B0-----:R-:W-:Y:S01]  /*1aea0*/  MOV R21, R5 ;  /* 0x0000000500157202 */ /* 0x001fe20000000f00 */
[----:B------:R-:W-:-:S04]  /*1aeb0*/  IMAD.U32 R5, R11, 0x20, R10 ;  /* 0x000000200b057824 */ /* 0x000fc800078e000a */
[----:B------:R-:W-:-:S03]  /*1aec0*/  IMAD.WIDE R4, R5, 0x2, R20 ;  /* 0x0000000205047825 */ /* 0x000fc600078e0214 */
[C---:B------:R-:W-:Y:S01]  /*1aed0*/  LOP3.LUT R9, R4.reuse, 0x180, RZ, 0xc0, !PT ;  /* 0x0000018004097812 */ /* 0x040fe200078ec0ff */
[----:B------:R-:W-:Y:S01]  /*1aee0*/  BAR.SYNC.DEFER_BLOCKING 0x1, 0x180 ;  /* 0x0046000000007b1d */ /* 0x000fe20000010000 */
[C---:B------:R-:W-:Y:S02]  /*1aef0*/  IADD3 R29, P4, R4.reuse, 0x20, RZ ;  /* 0x00000020041d7810 */ /* 0x040fe40007f9e0ff */
[C---:B------:R-:W-:Y:S02]  /*1af00*/  IADD3 R40, P0, R4.reuse, 0x6020, RZ ;  /* 0x0000602004287810 */ /* 0x040fe40007f1e0ff */
[----:B------:R-:W-:Y:S01]  /*1af10*/  SHF.R.U64 R9, R9, 0x3, RZ ;  /* 0x0000000309097819 */ /* 0x000fe200000012ff */
[----:B------:R-:W-:Y:S01]  /*1af20*/  IMAD.X R11, RZ, RZ, R5, P4 ;  /* 0x000000ffff0b7224 */ /* 0x000fe200020e0605 */
[----:B------:R-:W-:Y:S02]  /*1af30*/  LOP3.LUT R8, R29, 0x180, RZ, 0xc0, !PT ;  /* 0x000001801d087812 */ /* 0x000fe400078ec0ff */
[----:B------:R-:W-:-:S02]  /*1af40*/  IADD3 R33, P3, R4, 0x3000, RZ ;  /* 0x0000300004217810 */ /* 0x000fc40007f7e0ff */
[C---:B------:R-:W-:Y:S02]  /*1af50*/  IADD3 R35, P2, R4.reuse, 0x3020, RZ ;  /* 0x0000302004237810 */ /* 0x040fe40007f5e0ff */
[----:B------:R-:W-:Y:S01]  /*1af60*/  IADD3 R41, P1, R4, 0x6000, RZ ;  /* 0x0000600004297810 */ /* 0x000fe20007f3e0ff */
[--C-:B------:R-:W-:Y:S01]  /*1af70*/  IMAD.X R13, RZ, RZ, R5.reuse, P3 ;  /* 0x000000ffff0d7224 */ /* 0x100fe200018e0605 */
[----:B------:R-:W-:Y:S01]  /*1af80*/  LOP3.LUT R4, R9, R4, RZ, 0x3c, !PT ;  /* 0x0000000409047212 */ /* 0x000fe200078e3cff */
[--C-:B------:R-:W-:Y:S01]  /*1af90*/  IMAD.X R9, RZ, RZ, R5.reuse, P0 ;  /* 0x000000ffff097224 */ /* 0x100fe200000e0605 */
[----:B------:R-:W-:Y:S01]  /*1afa0*/  SHF.R.U64 R8, R8, 0x3, RZ ;  /* 0x0000000308087819 */ /* 0x000fe200000012ff */
[--C-:B------:R-:W-:Y:S01]  /*1afb0*/  IMAD.X R15, RZ, RZ, R5.reuse, P2 ;  /* 0x000000ffff0f7224 */ /* 0x100fe200010e0605 */
[----:B------:R-:W-:Y:S01]  /*1afc0*/  ISETP.NE.U32.AND P0, PT, RZ, UR4, PT ;  /* 0x00000004ff007c0c */ /* 0x000fe2000bf05070 */
[----:B------:R-:W-:Y:S01]  /*1afd0*/  IMAD.X R25, RZ, RZ, R5, P1 ;  /* 0x000000ffff197224 */ /* 0x000fe200008e0605 */
[----:B------:R-:W-:-:S02]  /*1afe0*/  LOP3.LUT R10, R8, R29, RZ, 0x3c, !PT ;  /* 0x0000001d080a7212 */ /* 0x000fc400078e3cff */
[----:B------:R-:W-:Y:S02]  /*1aff0*/  LOP3.LUT R8, R33, 0x180, RZ, 0xc0, !PT ;  /* 0x0000018021087812 */ /* 0x000fe400078ec0ff */
[----:B------:R-:W-:Y:S02]  /*1b000*/  LOP3.LUT R14, R35, 0x180, RZ, 0xc0, !PT ;  /* 0x00000180230e7812 */ /* 0x000fe400078ec0ff */
[----:B------:R-:W-:Y:S02]  /*1b010*/  LOP3.LUT R24, R41, 0x180, RZ, 0xc0, !PT ;  /* 0x0000018029187812 */ /* 0x000fe400078ec0ff */
[----:B------:R-:W-:Y:S01]  /*1b020*/  ISETP.NE.AND.EX P0, PT, RZ, UR5, PT, P0 ;  /* 0x00000005ff007c0c */ /* 0x000fe2000bf05300 */
[----:B------:R-:W-:Y:S01]  /*1b030*/  ULDC.64 UR4, c[0x0][0xc08] ;  /* 0x0003020000047ab9 */ /* 0x000fe20000000a00 */
[----:B------:R-:W-:Y:S02]  /*1b040*/  LOP3.LUT R29, R40, 0x180, RZ, 0xc0, !PT ;  /* 0x00000180281d7812 */ /* 0x000fe400078ec0ff */
[----:B------:R-:W-:-:S02]  /*1b050*/  ISETP.NE.U32.AND P2, PT, RZ, UR4, PT ;  /* 0x00000004ff007c0c */ /* 0x000fc4000bf45070 */
[----:B------:R-:W-:Y:S02]  /*1b060*/  SHF.R.U64 R8, R8, 0x3, RZ ;  /* 0x0000000308087819 */ /* 0x000fe400000012ff */
[----:B------:R-:W-:Y:S02]  /*1b070*/  SHF.R.U64 R14, R14, 0x3, RZ ;  /* 0x000000030e0e7819 */ /* 0x000fe400000012ff */
[----:B------:R-:W-:Y:S02]  /*1b080*/  SHF.R.U64 R24, R24, 0x3, RZ ;  /* 0x0000000318187819 */ /* 0x000fe400000012ff */
[----:B------:R-:W-:Y:S02]  /*1b090*/  SHF.R.U64 R29, R29, 0x3, RZ ;  /* 0x000000031d1d7819 */ /* 0x000fe400000012ff */
[----:B------:R-:W-:Y:S02]  /*1b0a0*/  ISETP.NE.AND.EX P2, PT, RZ, UR5, PT, P2 ;  /* 0x00000005ff007c0c */ /* 0x000fe4000bf45320 */
[----:B------:R-:W-:-:S02]  /*1b0b0*/  LOP3.LUT R12, R8, R33, RZ, 0x3c, !PT ;  /* 0x00000021080c7212 */ /* 0x000fc400078e3cff */
[----:B------:R-:W-:Y:S02]  /*1b0c0*/  LOP3.LUT R14, R14, R35, RZ, 0x3c, !PT ;  /* 0x000000230e0e7212 */ /* 0x000fe400078e3cff */
[----:B------:R-:W-:Y:S02]  /*1b0d0*/  LOP3.LUT R24, R24, R41, RZ, 0x3c, !PT ;  /* 0x0000002918187212 */ /* 0x000fe400078e3cff */
[----:B------:R-:W-:Y:S02]  /*1b0e0*/  MOV R33, R4 ;  /* 0x0000000400217202 */ /* 0x000fe40000000f00 */
[----:B------:R-:W-:Y:S02]  /*1b0f0*/  F2FP.BF16.F32.PACK_AB R4, R28, R7 ;  /* 0x000000071c04723e */ /* 0x000fe400000010ff */
[----:B------:R-:W-:Y:S02]  /*1b100*/  LOP3.LUT R8, R29, R40, RZ, 0x3c, !PT ;  /* 0x000000281d087212 */ /* 0x000fe400078e3cff */
[----:B------:R-:W-:Y:S01]  /*1b110*/  F2FP.BF16.F32.PACK_AB R5, R91, R90 ;  /* 0x0000005a5b05723e */ /* 0x000fe200000010ff */
[----:B------:R-:W2:Y:S01]  /*1b120*/  LDC.64 R28, c[0x0][0xc00] ;  /* 0x00030000ff1c7b82 */ /* 0x000ea20000000a00 */
[----:B------:R-:W-:-:S02]  /*1b130*/  F2FP.BF16.F32.PACK_AB R7, R95, R94 ;  /* 0x0000005e5f07723e */ /* 0x000fc400000010ff */
[----:B------:R-:W-:Y:S02]  /*1b140*/  MOV R40, R12 ;  /* 0x0000000c00287202 */ /* 0x000fe40000000f00 */
[----:B------:R-:W-:Y:S01]  /*1b150*/  MOV R41, R14 ;  /* 0x0000000e00297202 */ /* 0x000fe20000000f00 */
[----:B------:R0:W-:Y:S01]  /*1b160*/  STSM.16.M88.4 [R33], R4 ;  /* 0x0000000421007844 */ /* 0x0001e20000000200 */
[----:B------:R-:W-:Y:S02]  /*1b170*/  MOV R35, R24 ;  /* 0x0000001800237202 */ /* 0x000fe40000000f00 */
[----:B------:R-:W-:Y:S02]  /*1b180*/  MOV R42, R10 ;  /* 0x0000000a002a7202 */ /* 0x000fe40000000f00 */
        /* <DEDUP_REMOVED lines=8> */
[----:B0-----:R-:W-:-:S02]  /*1b210*/  MOV R33, R8 ;  /* 0x0000000800217202 */ /* 0x001fc40000000f00 */
[----:B------:R-:W-:Y:S01]  /*1b220*/  F2FP.BF16.F32.PACK_AB R4, R113, R112 ;  /* 0x000000707104723e */ /* 0x000fe200000010ff */
[----:B------:R0:W-:Y:S01]  /*1b230*/  STSM.16.M88.4 [R40], R24 ;  /* 0x0000001828007844 */ /* 0x0001e20000000200 */
[----:B------:R-:W-:Y:S02]  /*1b240*/  F2FP.BF16.F32.PACK_AB R5, R32, R31 ;  /* 0x0000001f2005723e */ /* 0x000fe400000010ff */
[----:B------:R-:W-:Y:S02]  /*1b250*/  F2FP.BF16.F32.PACK_AB R6, R117, R116 ;  /* 0x000000747506723e */ /* 0x000fe400000010ff */
[----:B------:R-:W-:Y:S02]  /*1b260*/  F2FP.BF16.F32.PACK_AB R7, R119, R118 ;  /* 0x000000767707723e */ /* 0x000fe400000010ff */
[----:B------:R-:W-:Y:S02]  /*1b270*/  F2FP.BF16.F32.PACK_AB R8, R121, R120 ;  /* 0x000000787908723e */ /* 0x000fe400000010ff */
[----:B------:R-:W-:Y:S01]  /*1b280*/  F2FP.BF16.F32.PACK_AB R9, R123, R122 ;  /* 0x0000007a7b09723e */ /* 0x000fe200000010ff */
[----:B------:R1:W-:Y:S01]  /*1b290*/  STSM.16.M88.4 [R41], R4 ;  /* 0x0000000429007844 */ /* 0x0003e20000000200 */
[----:B------:R-:W-:Y:S01]  /*1b2a0*/  F2FP.BF16.F32.PACK_AB R10, R125, R124 ;  /* 0x0000007c7d0a723e */ /* 0x000fe200000010ff */
[----:B------:R-:W-:Y:S01]  /*1b2b0*/  ULDC UR4, c[0x0][0xa88] ;  /* 0x0002a20000047ab9 */ /* 0x000fe20000000800 */
[----:B------:R-:W-:Y:S01]  /*1b2c0*/  F2FP.BF16.F32.PACK_AB R11, R127, R126 ;  /* 0x0000007e7f0b723e */ /* 0x000fe200000010ff */
[----:B----4-:R-:W4:Y:S01]  /*1b2d0*/  LDC R42, c[0x0][0xbe8] ;  /* 0x0002fa00ff2a7b82 */ /* 0x010f220000000800 */
[----:B------:R-:W-:Y:S01]  /*1b2e0*/  F2FP.BF16.F32.PACK_AB R12, R129, R128 ;  /* 0x00000080810c723e */ /* 0x000fe200000010ff */
[----:B0-----:R-:W-:Y:S01]  /*1b2f0*/  IMAD.MOV.U32 R40, RZ, RZ, RZ ;  /* 0x000000ffff287224 */ /* 0x001fe200078e00ff */
[----:B------:R-:W-:Y:S01]  /*1b300*/  F2FP.BF16.F32.PACK_AB R13, R131, R130 ;  /* 0x00000082830d723e */ /* 0x000fe200000010ff */
[----:B------:R0:W-:Y:S01]  /*1b310*/  STSM.16.M88.4 [R35], R8 ;  /* 0x0000000823007844 */ /* 0x0001e20000000200 */
[----:B------:R-:W-:-:S02]  /*1b320*/  F2FP.BF16.F32.PACK_AB R14, R133, R132 ;  /* 0x00000084850e723e */ /* 0x000fc400000010ff */
[----:B------:R-:W-:Y:S01]  /*1b330*/  F2FP.BF16.F32.PACK_AB R15, R135, R134 ;  /* 0x00000086870f723e */ /* 0x000fe200000010ff */
[----:B------:R-:W1:Y:S04]  /*1b340*/  @P2 LDC.64 R24, c[0x0][0xc08] ;  /* 0x00030200ff182b82 */ /* 0x000e680000000a00 */
[----:B------:R0:W-:Y:S01]  /*1b350*/  STSM.16.M88.4 [R33], R12 ;  /* 0x0000000c21007844 */ /* 0x0001e20000000200 */
[----:B------:R-:W-:Y:S02]  /*1b360*/  IMAD.U32 R45, RZ, RZ, UR4 ;  /* 0x00000004ff2d7e24 */ /* 0x000fe4000f8e00ff */
[C---:B--2---:R-:W-:Y:S01]  /*1b370*/  IMAD.WIDE R28, R46.reuse, 0x4, R28 ;  /* 0x000000042e1c7825 */ /* 0x044fe200078e021c */
[----:B------:R-:W-:Y:S03]  /*1b380*/  BAR.SYNC.DEFER_BLOCKING 0x1, 0x180 ;  /* 0x0046000000007b1d */ /* 0x000fe60000010000 */
[----:B-1----:R-:W-:-:S03]  /*1b390*/  @P2 IMAD.WIDE R4, R46, 0x4, R24 ;  /* 0x000000042e042825 */ /* 0x002fc600078e0218 */
[----:B------:R1:W5:Y:S01]  /*1b3a0*/  @P0 LDG.E R40, desc[UR38][R28.64] ;  /* 0x000000261c280981 */ /* 0x000362000c1e1900 */
[----:B----4-:R-:W-:Y:S02]  /*1b3b0*/  ISETP.NE.AND P1, PT, R42, 0x1, PT ;  /* 0x000000012a00780c */ /* 0x010fe40003f25270 */
[----:B---3--:R-:W-:Y:S01]  /*1b3c0*/  SHF.R.S32.HI R44, RZ, 0x1f, R54 ;  /* 0x0000001fff2c7819 */ /* 0x008fe20000011436 */
[----:B------:R1:W5:Y:S10]  /*1b3d0*/  @P2 LDG.E R45, desc[UR38][R4.64] ;  /* 0x00000026042d2981 */ /* 0x000374000c1e1900 */
[----:B------:R-:W2:Y:S08]  /*1b3e0*/  @P1 LDC R6, c[0x0][0xbec] ;  /* 0x0002fb00ff061b82 */ /* 0x000eb00000000800 */
[----:B0-----:R-:W0:Y:S01]  /*1b3f0*/  @P1 LDC R9, c[0x0][0xbf0] ;  /* 0x0002fc00ff091b82 */ /* 0x001e220000000800 */
[----:B-1----:R-:W-:Y:S05]  /*1b400*/  @P2 BRA `(.L_x_1563) ;  /* 0x0000000000102947 */ /* 0x002fea0003800000 */
[----:B------:R-:W-:Y:S05]  /*1b410*/  @!P0 BRA `(.L_x_1563) ;  /* 0x00000000000c8947 */ /* 0x000fea0003800000 */
[----:B------:R-:W3:Y:S04]  /*1b420*/  LDG.E R4, desc[UR38][R28.64] ;  /* 0x000000261c047981 */ /* 0x000ee8000c1e1900 */
[----:B-----5:R-:W3:Y:S02]  /*1b430*/  LDG.E R45, desc[UR38][R28.64+0x4] ;  /* 0x000004261c2d7981 */ /* 0x020ee4000c1e1900 */
[----:B---3--:R-:W-:-:S07]  /*1b440*/  IMAD.IADD R45, R45, 0x1, -R4 ;  /* 0x000000012d2d7824 */ /* 0x008fce00078e0a04 */
.L_x_1563:
[----:B------:R-:W3:Y:S01]  /*1b450*/  LDL R5, [R1+0x40] ;  /* 0x0000400001057983 */ /* 0x000ee20000100800 */
[----:B------:R-:W-:Y:S01]  /*1b460*/  ULDC.64 UR4, c[0x0][0xb90] ;  /* 0x0002e40000047ab9 */ /* 0x000fe20000000a00 */
[----:B------:R-:W1:Y:S01]  /*1b470*/  S2R R10, SR_TID.X ;  /* 0x00000000000a7919 */ /* 0x000e620000002100 */
[----:B-----5:R-:W-:Y:S02]  /*1b480*/  SHF.R.S32.HI R41, RZ, 0x1f, R40 ;  /* 0x0000001fff297819 */ /* 0x020fe40000011428 */
[----:B------:R-:W-:Y:S01]  /*1b490*/  SHF.R.S32.HI R43, RZ, 0x2, R30 ;  /* 0x00000002ff2b7819 */ /* 0x000fe2000001141e */
[----:B------:R-:W3:Y:S01]  /*1b4a0*/  LDL.LU R52, [R1+0x18] ;  /* 0x0000180001347983 */ /* 0x000ee20000300800 */
[----:B------:R-:W-:Y:S01]  /*1b4b0*/  IMAD R4, R44, UR4, RZ ;  /* 0x000000042c047c24 */ /* 0x000fe2000f8e02ff */
[----:B------:R-:W-:Y:S01]  /*1b4c0*/  SHF.R.S32.HI R47, RZ, 0x1f, R46 ;  /* 0x0000001fff2f7819 */ /* 0x000fe2000001142e */
[----:B------:R-:W-:Y:S01]  /*1b4d0*/  IMAD R45, R45, R42, RZ ;  /* 0x0000002a2d2d7224 */ /* 0x000fe200078e02ff */
[----:B------:R-:W4:Y:S01]  /*1b4e0*/  LDL R14, [R1+0x58] ;  /* 0x00005800010e7983 */ /* 0x000f220000100800 */
[----:B------:R-:W-:Y:S01]  /*1b4f0*/  IMAD R11, R54, UR5, R4 ;  /* 0x00000005360b7c24 */ /* 0x000fe2000f8e0204 */
[----:B------:R-:W-:Y:S01]  /*1b500*/  SEL R47, R47, RZ, !P0 ;  /* 0x000000ff2f2f7207 */ /* 0x000fe20004000000 */
[----:B------:R-:W4:Y:S01]  /*1b510*/  @P1 LDC R53, c[0x0][0xbec] ;  /* 0x0002fb00ff351b82 */ /* 0x000f220000000800 */
[----:B------:R-:W-:Y:S01]  /*1b520*/  SEL R46, R46, RZ, !P0 ;  /* 0x000000ff2e2e7207 */ /* 0x000fe20004000000 */
[----:B-1----:R-:W-:-:S05]  /*1b530*/  VIADD R10, R10, 0xffffff80 ;  /* 0xffffff800a0a7836 */ /* 0x002fca0000000000 */
[----:B------:R-:W-:-:S04]  /*1b540*/  SHF.R.S32.HI R26, RZ, 0x1f, R10 ;  /* 0x0000001fff1a7819 */ /* 0x000fc8000001140a */
[----:B------:R-:W-:-:S04]  /*1b550*/  LEA.HI R26, R26, R10, RZ, 0x7 ;  /* 0x0000000a1a1a7211 */ /* 0x000fc800078f38ff */
[----:B------:R-:W-:-:S05]  /*1b560*/  LOP3.LUT R26, R26, 0xffffff80, RZ, 0xc0, !PT ;  /* 0xffffff801a1a7812 */ /* 0x000fca00078ec0ff */
[----:B------:R-:W-:Y:S02]  /*1b570*/  IMAD.IADD R26, R10, 0x1, -R26 ;  /* 0x000000010a1a7824 */ /* 0x000fe400078e0a1a */
[----:B------:R-:W-:Y:S01]  /*1b580*/  IMAD R39, R39, 0x60, R43 ;  /* 0x0000006027277824 */ /* 0x000fe200078e022b */
[----:B------:R-:W-:Y:S01]  /*1b590*/  BSSY B1, `(.L_x_1564) ;  /* 0x000008a000017945 */ /* 0x000fe20003800000 */
[----:B---3--:R-:W-:Y:S02]  /*1b5a0*/  IMAD.IADD R15, R5, 0x1, R52 ;  /* 0x00000001050f7824 */ /* 0x008fe400078e0234 */
[----:B------:R-:W-:Y:S01]  /*1b5b0*/  IMAD.WIDE.U32 R4, R54, UR4, R40 ;  /* 0x0000000436047c25 */ /* 0x000fe2000f8e0028 */
[----:B------:R-:W-:-:S03]  /*1b5c0*/  ULDC.64 UR4, c[0x0][0xb98] ;  /* 0x0002e60000047ab9 */ /* 0x000fc60000000a00 */
[----:B--2---:R-:W-:-:S04]  /*1b5d0*/  @P1 IMAD.HI.U32 R6, R15, R6, RZ ;  /* 0x000000060f061227 */ /* 0x004fc800078e00ff */
[----:B------:R-:W-:Y:S01]  /*1b5e0*/  IMAD.MOV.U32 R7, RZ, RZ, R15 ;  /* 0x000000ffff077224 */ /* 0x000fe200078e000f */
[----:B0-----:R-:W-:Y:S01]  /*1b5f0*/  @P1 SHF.R.U32.HI R7, RZ, R9, R6 ;  /* 0x00000009ff071219 */ /* 0x001fe20000011606 */
[----:B------:R-:W-:Y:S02]  /*1b600*/  IMAD R9, R43, 0x20, R36 ;  /* 0x000000202b097824 */ /* 0x000fe400078e0224 */
[----:B------:R-:W-:Y:S02]  /*1b610*/  IMAD.IADD R5, R5, 0x1, R11 ;  /* 0x0000000105057824 */ /* 0x000fe400078e020b */
[----:B------:R-:W-:Y:S02]  /*1b620*/  IMAD.MOV R13, RZ, RZ, -R7 ;  /* 0x000000ffff0d7224 */ /* 0x000fe400078e0a07 */
[----:B------:R-:W-:-:S04]  /*1b630*/  IMAD.WIDE R20, R9, 0x2, R20 ;  /* 0x0000000209147825 */ /* 0x000fc800078e0214 */
        /* <DEDUP_REMOVED lines=18> */
[----:B----4-:R-:W-:Y:S01]  /*1b760*/  IMAD.IADD R4, R14, 0x1, R52 ;  /* 0x000000010e047824 */ /* 0x010fe200078e0234 */
[----:B------:R-:W-:Y:S01]  /*1b770*/  IADD3 R13, P3, R20, 0x3000, RZ ;  /* 0x00003000140d7810 */ /* 0x000fe20007f7e0ff */
[----:B------:R-:W0:Y:S01]  /*1b780*/  SHFL.IDX PT, R49, R10, RZ, 0x1c1f ;  /* 0x001c1fff0a317589 */ /* 0x000e2200000e0000 */
[----:B------:R-:W-:Y:S01]  /*1b790*/  LOP3.LUT P0, RZ, R26, 0x3, RZ, 0xc0, !PT ;  /* 0x000000031aff7812 */ /* 0x000fe2000780c0ff */
[----:B------:R-:W-:Y:S02]  /*1b7a0*/  ULDC.64 UR4, c[0x0][0xaa0] ;  /* 0x0002a80000047ab9 */ /* 0x000fe40000000a00 */
[----:B------:R-:W-:Y:S04]  /*1b7b0*/  SHFL.IDX PT, R50, R6, 0x1, 0x1c1f ;  /* 0x003c1f0006327f89 */ /* 0x000fe800000e0000 */
[----:B------:R-:W1:Y:S01]  /*1b7c0*/  SHFL.IDX PT, R51, R10, 0x1, 0x1c1f ;  /* 0x003c1f000a337f89 */ /* 0x000e6200000e0000 */
[----:B------:R-:W-:Y:S01]  /*1b7d0*/  IMAD.X R9, RZ, RZ, R21, P2 ;  /* 0x000000ffff097224 */ /* 0x000fe200010e0615 */
[C---:B------:R-:W-:Y:S01]  /*1b7e0*/  ISETP.GE.OR P2, PT, R4.reuse, R45, P0 ;  /* 0x0000002d0400720c */ /* 0x040fe20000746670 */
[----:B------:R-:W-:Y:S01]  /*1b7f0*/  VIADD R4, R4, 0x8 ;  /* 0x0000000804047836 */ /* 0x000fe20000000000 */
[----:B------:R-:W-:-:S04]  /*1b800*/  LOP3.LUT R12, R13, 0x180, RZ, 0xc0, !PT ;  /* 0x000001800d0c7812 */ /* 0x000fc800078ec0ff */
[----:B------:R-:W-:Y:S02]  /*1b810*/  ISETP.GE.OR P0, PT, R4, R45, P0 ;  /* 0x0000002d0400720c */ /* 0x000fe40000706670 */
[----:B------:R-:W-:Y:S02]  /*1b820*/  LOP3.LUT R8, R7, 0x180, RZ, 0xc0, !PT ;  /* 0x0000018007087812 */ /* 0x000fe400078ec0ff */
[----:B------:R-:W-:Y:S02]  /*1b830*/  SHF.R.U64 R12, R12, 0x3, RZ ;  /* 0x000000030c0c7819 */ /* 0x000fe400000012ff */
[----:B------:R-:W-:Y:S02]  /*1b840*/  SHF.R.U64 R8, R8, 0x3, RZ ;  /* 0x0000000308087819 */ /* 0x000fe400000012ff */
[----:B------:R-:W-:Y:S01]  /*1b850*/  LOP3.LUT R12, R12, R13, RZ, 0x3c, !PT ;  /* 0x0000000d0c0c7212 */ /* 0x000fe200078e3cff */
[----:B------:R-:W-:Y:S01]  /*1b860*/  IMAD.X R13, RZ, RZ, R21, P3 ;  /* 0x000000ffff0d7224 */ /* 0x000fe200018e0615 */
[----:B0-----:R-:W-:Y:S01]  /*1b870*/  @!P2 ST.E desc[UR38][R48.64], R0 ;  /* 0x000000003000a985 */ /* 0x001fe2000c101926 */
[----:B------:R-:W-:-:S02]  /*1b880*/  LOP3.LUT R8, R8, R7, RZ, 0x3c, !PT ;  /* 0x0000000708087212 */ /* 0x000fc400078e3cff */
[C---:B------:R-:W-:Y:S02]  /*1b890*/  IADD3 R5, P3, R20.reuse, 0x7800, RZ ;  /* 0x0000780014057810 */ /* 0x040fe40007f7e0ff */
[C---:B------:R-:W-:Y:S01]  /*1b8a0*/  IADD3 R25, P5, R20.reuse, 0x4800, RZ ;  /* 0x0000480014197810 */ /* 0x040fe20007fbe0ff */
[----:B-1----:R0:W-:Y:S01]  /*1b8b0*/  @!P0 ST.E desc[UR38][R50.64], R3 ;  /* 0x0000000332008985 */ /* 0x0021e2000c101926 */
[C---:B------:R-:W-:Y:S02]  /*1b8c0*/  IADD3 R29, P4, R20.reuse, 0x6000, RZ ;  /* 0x00006000141d7810 */ /* 0x040fe40007f9e0ff */
[----:B------:R-:W-:Y:S01]  /*1b8d0*/  LOP3.LUT R7, R20, 0x180, RZ, 0xc0, !PT ;  /* 0x0000018014077812 */ /* 0x000fe200078ec0ff */
[----:B------:R-:W-:Y:S01]  /*1b8e0*/  IMAD R41, R41, UR4, RZ ;  /* 0x0000000429297c24 */ /* 0x000fe2000f8e02ff */
[----:B------:R-:W-:Y:S01]  /*1b8f0*/  LOP3.LUT R4, R5, 0x180, RZ, 0xc0, !PT ;  /* 0x0000018005047812 */ /* 0x000fe200078ec0ff */
[----:B------:R-:W-:Y:S01]  /*1b900*/  IMAD.X R33, RZ, RZ, R21, P3 ;  /* 0x000000ffff217224 */ /* 0x000fe200018e0615 */
[----:B------:R-:W-:Y:S01]  /*1b910*/  LOP3.LUT R24, R25, 0x180, RZ, 0xc0, !PT ;  /* 0x0000018019187812 */ /* 0x000fe200078ec0ff */
[----:B------:R-:W5:Y:S01]  /*1b920*/  LD.E.128 R8, desc[UR38][R8.64] ;  /* 0x0000002608087980 */ /* 0x000f62000c101d00 */
[----:B0-----:R-:W0:Y:S01]  /*1b930*/  @P1 LDC R51, c[0x0][0xbf0] ;  /* 0x0002fc00ff331b82 */ /* 0x001e220000000800 */
[----:B------:R-:W-:-:S02]  /*1b940*/  LOP3.LUT R28, R29, 0x180, RZ, 0xc0, !PT ;  /* 0x000001801d1c7812 */ /* 0x000fc400078ec0ff */
[----:B------:R-:W5:Y:S01]  /*1b950*/  LD.E.128 R12, desc[UR38][R12.64] ;  /* 0x000000260c0c7980 */ /* 0x000f62000c101d00 */
[----:B------:R-:W-:Y:S02]  /*1b960*/  SHF.R.U64 R7, R7, 0x3, RZ ;  /* 0x0000000307077819 */ /* 0x000fe400000012ff */
[----:B------:R-:W-:Y:S01]  /*1b970*/  SHF.R.U64 R4, R4, 0x3, RZ ;  /* 0x0000000304047819 */ /* 0x000fe200000012ff */
[----:B------:R-:W-:Y:S01]  /*1b980*/  IMAD R49, R40, UR5, R41 ;  /* 0x0000000528317c24 */ /* 0x000fe2000f8e0229 */
[----:B------:R-:W-:Y:S02]  /*1b990*/  SHF.R.U64 R24, R24, 0x3, RZ ;  /* 0x0000000318187819 */ /* 0x000fe400000012ff */
[----:B------:R-:W-:Y:S02]  /*1b9a0*/  SHF.R.U64 R28, R28, 0x3, RZ ;  /* 0x000000031c1c7819 */ /* 0x000fe400000012ff */
        /* <DEDUP_REMOVED lines=8> */
[----:B------:R1:W5:Y:S01]  /*1ba30*/  LD.E.128 R4, desc[UR38][R20.64] ;  /* 0x0000002614047980 */ /* 0x000362000c101d00 */
[----:B------:R-:W-:-:S03]  /*1ba40*/  IMAD R44, R44, UR4, RZ ;  /* 0x000000042c2c7c24 */ /* 0x000fc6000f8e02ff */
[----:B------:R-:W5:Y:S01]  /*1ba50*/  LD.E.128 R24, desc[UR38][R24.64] ;  /* 0x0000002618187980 */ /* 0x000f62000c101d00 */
[----:B------:R-:W-:-:S03]  /*1ba60*/  IMAD R3, R54, UR5, R44 ;  /* 0x0000000536037c24 */ /* 0x000fc6000f8e022c */
[----:B------:R-:W5:Y:S01]  /*1ba70*/  LD.E.128 R28, desc[UR38][R28.64] ;  /* 0x000000261c1c7980 */ /* 0x000f62000c101d00 */
[----:B-1----:R-:W-:Y:S02]  /*1ba80*/  IMAD.IADD R21, R41, 0x1, R49 ;  /* 0x0000000129157824 */ /* 0x002fe400078e0231 */
[----:B------:R-:W-:Y:S01]  /*1ba90*/  IMAD.MOV.U32 R20, RZ, RZ, R40 ;  /* 0x000000ffff147224 */ /* 0x000fe200078e0028 */
[----:B------:R-:W5:Y:S01]  /*1baa0*/  LD.E.128 R32, desc[UR38][R32.64] ;  /* 0x0000002620207980 */ /* 0x000f62000c101d00 */
[----:B------:R-:W-:Y:S02]  /*1bab0*/  IMAD.IADD R40, R52, 0x1, R39 ;  /* 0x0000000134287824 */ /* 0x000fe400078e0227 */
[----:B------:R-:W-:Y:S01]  /*1bac0*/  IMAD.WIDE.U32 R20, R54, UR4, R20 ;  /* 0x0000000436147c25 */ /* 0x000fe2000f8e0014 */
[----:B------:R-:W-:Y:S01]  /*1bad0*/  ULDC.64 UR4, c[0x0][0xaf0] ;  /* 0x0002bc0000047ab9 */ /* 0x000fe20000000a00 */
[----:B------:R-:W-:Y:S01]  /*1bae0*/  @!PT LDS RZ, [RZ] ;  /* 0x00000000fffff984 */ /* 0x000fe20000000800 */
[----:B------:R-:W-:Y:S01]  /*1baf0*/  @!PT LDS RZ, [RZ] ;  /* 0x00000000fffff984 */ /* 0x000fe20000000800 */
[----:B------:R-:W-:Y:S01]  /*1bb00*/  @!PT LDS RZ, [RZ] ;  /* 0x00000000fffff984 */ /* 0x000fe20000000800 */
[----:B------:R-:W-:Y:S01]  /*1bb10*/  @!PT LDS RZ, [RZ] ;  /* 0x00000000fffff984 */ /* 0x000fe20000000800 */
[----:B------:R1:W-:Y:S06]  /*1bb20*/  MEMBAR.ALL.CTA ;  /* 0x0000000000007992 */ /* 0x0003ec0000008000 */
[----:B-1----:R-:W1:Y:S01]  /*1bb30*/  FENCE.VIEW.ASYNC.S ;  /* 0x00000000000073c6 */ /* 0x002e620000000000 */
[----:B------:R-:W-:-:S04]  /*1bb40*/  @P1 IMAD.HI.U32 R0, R40, R53, RZ ;  /* 0x0000003528001227 */ /* 0x000fc800078e00ff */
[----:B------:R-:W-:Y:S02]  /*1bb50*/  IMAD.IADD R21, R21, 0x1, R3 ;  /* 0x0000000115157824 */ /* 0x000fe400078e0203 */
[----:B------:R-:W-:Y:S01]  /*1bb60*/  IMAD.MOV.U32 R3, RZ, RZ, R40 ;  /* 0x000000ffff037224 */ /* 0x000fe200078e0028 */
[----:B0-----:R-:W-:Y:S01]  /*1bb70*/  @P1 SHF.R.U32.HI R3, RZ, R51, R0 ;  /* 0x00000033ff031219 */ /* 0x001fe20000011600 */
[----:B------:R-:W-:-:S03]  /*1bb80*/  IMAD R47, R47, UR4, RZ ;  /* 0x000000042f2f7c24 */ /* 0x000fc6000f8e02ff */
        /* <DEDUP_REMOVED lines=14> */
[----:B------:R-:W-:Y:S02]  /*1bc70*/  IMAD.IADD R44, R43, 0x1, R52 ;  /* 0x000000012b2c7824 */ /* 0x000fe400078e0234 */
        /* <DEDUP_REMOVED lines=12> */
[----:B------:R-:W-:Y:S02]  /*1bd40*/  SHF.R.S32.HI R48, RZ, 0x1f, R37 ;  /* 0x0000001fff307819 */ /* 0x000fe40000011425 */
[----:B------:R-:W-:Y:S01]  /*1bd50*/  SHF.R.S32.HI R49, RZ, 0x1f, R38 ;  /* 0x0000001fff317819 */ /* 0x000fe20000011426 */
[----:B------:R-:W-:Y:S06]  /*1bd60*/  @P0 BRA `(.L_x_1565) ;  /* 0x0000000000300947 */ /* 0x000fec0003800000 */
        /* <DEDUP_REMOVED lines=12> */
.L_x_1565:
[----:B------:R-:W-:Y:S05]  /*1be30*/  BSYNC B1 ;  /* 0x0000000000017941 */ /* 0x000fea0003800000 */
.L_x_1564:
[----:B0-----:R-:W-:Y:S01]  /*1be40*/  VIADD R0, R44, 0x60 ;  /* 0x000000602c007836 */ /* 0x001fe20000000000 */
[----:B---3-5:R0:W3:Y:S04]  /*1be50*/  SHFL.IDX PT, R7, R3, 0x1, 0x1c1f ;  /* 0x003c1f0003077f89 */ /* 0x0280e800000e0000 */
[----:B------:R-:W-:Y:S01]  /*1be60*/  ISETP.GE.AND P0, PT, R0, R45, PT ;  /* 0x0000002d0000720c */ /* 0x000fe20003f06270 */
[----:B------:R0:W4:-:S12]  /*1be70*/  SHFL.IDX PT, R6, R39, 0x1, 0x1c1f ;  /* 0x003c1f0027067f89 */ /* 0x00011800000e0000 */
[----:B0-----:R-:W-:Y:S05]  /*1be80*/  @P0 BRA `(.L_x_1566) ;  /* 0x0000000800b00947 */ /* 0x001fea0003800000 */
[----:B------:R-:W-:Y:S02]  /*1be90*/  ULDC UR4, c[0x0][0xac8] ;  /* 0x0002b20000047ab9 */ /* 0x000fe40000000800 */
[----:B------:R-:W-:Y:S02]  /*1bea0*/  ISETP.GE.AND P2, PT, R37, UR4, PT ;  /* 0x0000000425007c0c */ /* 0x000fe4000bf46270 */
[----:B------:R-:W-:-:S11]  /*1beb0*/  ISETP.GE.AND P1, PT, R36, UR4, PT ;  /* 0x0000000424007c0c */ /* 0x000fd6000bf26270 */
[C---:B----4-:R-:W-:Y:S02]  /*1bec0*/  @!P2 LEA R12, P0, R37.reuse, R6, 0x1 ;  /* 0x00000006250ca211 */ /* 0x050fe400078008ff */
[----:B---3--:R-:W-:Y:S02]  /*1bed0*/  @!P1 IMAD.WIDE R4, R36, 0x2, R6 ;  /* 0x0000000224049825 */ /* 0x008fe400078e0206 */
        /* <DEDUP_REMOVED lines=9> */
.L_x_1562:
[----:B------:R-:W2:Y:S01]  /*1bf70*/  LDL R10, [R1+0x50] ;  /* 0x00005000010a7983 */ /* 0x000ea20000100800 */
[----:B------:R-:W-:Y:S01]  /*1bf80*/  ULDC.64 UR4, c[0x0][0xc00] ;  /* 0x0003000000047ab9 */ /* 0x000fe20000000a00 */
[----:B------:R-:W2:Y:S01]  /*1bf90*/  LDC.64 R4, c[0x0][0xc00] ;  /* 0x00030000ff047b82 */ /* 0x000ea20000000a00 */
[----:B------:R-:W-:Y:S01]  /*1bfa0*/  ISETP.NE.U32.AND P0, PT, RZ, UR4, PT ;  /* 0x00000004ff007c0c */ /* 0x000fe2000bf05070 */
[----:B------:R-:W-:-:S03]  /*1bfb0*/  IMAD.MOV.U32 R0, RZ, RZ, RZ ;  /* 0x000000ffff007224 */ /* 0x000fc600078e00ff */
[----:B------:R-:W-:Y:S01]  /*1bfc0*/  ISETP.NE.AND.EX P0, PT, RZ, UR5, PT, P0 ;  /* 0x00000005ff007c0c */ /* 0x000fe2000bf05300 */
[----:B------:R-:W-:Y:S02]  /*1bfd0*/  ULDC.64 UR4, c[0x0][0xc08] ;  /* 0x0003020000047ab9 */ /* 0x000fe40000000a00 */
[----:B------:R-:W-:Y:S01]  /*1bfe0*/  ISETP.NE.U32.AND P1, PT, RZ, UR4, PT ;  /* 0x00000004ff007c0c */ /* 0x000fe2000bf25070 */
[----:B------:R-:W0:Y:S03]  /*1bff0*/  LDC R25, c[0x0][0xbe8] ;  /* 0x0002fa00ff197b82 */ /* 0x000e260000000800 */
[----:B------:R-:W-:-:S13]  /*1c000*/  ISETP.NE.AND.EX P1, PT, RZ, UR5, PT, P1 ;  /* 0x00000005ff007c0c */ /* 0x000fda000bf25310 */
[----:B------:R-:W3:Y:S01]  /*1c010*/  @P1 LDC.64 R6, c[0x0][0xc08] ;  /* 0x00030200ff061b82 */ /* 0x000ee20000000a00 */
[----:B------:R-:W-:Y:S02]  /*1c020*/  ULDC UR4, c[0x0][0xa88] ;  /* 0x0002a20000047ab9 */ /* 0x000fe40000000800 */
[----:B------:R-:W-:Y:S02]  /*1c030*/  IMAD.U32 R8, RZ, RZ, UR4 ;  /* 0x00000004ff087e24 */ /* 0x000fe4000f8e00ff */
[----:B--2---:R-:W-:-:S04]  /*1c040*/  IMAD.WIDE R4, R10, 0x4, R4 ;  /* 0x000000040a047825 */ /* 0x004fc800078e0204 */
[----:B---3--:R-:W-:Y:S01]  /*1c050*/  @P1 IMAD.WIDE R6, R10, 0x4, R6 ;  /* 0x000000040a061825 */ /* 0x008fe200078e0206 */
[----:B------:R2:W5:Y:S04]  /*1c060*/  @P0 LDG.E R0, desc[UR38][R4.64] ;  /* 0x0000002604000981 */ /* 0x000568000c1e1900 */
[----:B------:R2:W5:Y:S01]  /*1c070*/  @P1 LDG.E R8, desc[UR38][R6.64] ;  /* 0x0000002606081981 */ /* 0x000562000c1e1900 */
[----:B0-----:R-:W-:Y:S02]  /*1c080*/  ISETP.NE.AND P2, PT, R25, 0x1, PT ;  /* 0x000000011900780c */ /* 0x001fe40003f45270 */
[----:B------:R-:W-:Y:S02]  /*1c090*/  ISETP.GE.AND P3, PT, R52, 0xc0, PT ;  /* 0x000000c03400780c */ /* 0x000fe40003f66270 */
[----:B------:R-:W-:-:S09]  /*1c0a0*/  SHF.R.S32.HI R9, RZ, 0x1f, R10 ;  /* 0x0000001fff097819 */ /* 0x000fd2000001140a */
[----:B------:R-:W0:Y:S08]  /*1c0b0*/  @P2 LDC R20, c[0x0][0xbec] ;  /* 0x0002fb00ff142b82 */ /* 0x000e300000000800 */
[----:B------:R-:W3:Y:S01]  /*1c0c0*/  @P2 LDC R27, c[0x0][0xbf0] ;  /* 0x0002fc00ff1b2b82 */ /* 0x000ee20000000800 */
[----:B--2---:R-:W-:Y:S05]  /*1c0d0*/  @P1 BRA `(.L_x_1567) ;  /* 0x0000000000101947 */ /* 0x004fea0003800000 */
[----:B------:R-:W-:Y:S05]  /*1c0e0*/  @!P0 BRA `(.L_x_1567) ;  /* 0x00000000000c8947 */ /* 0x000fea0003800000 */
[----:B------:R-:W2:Y:S04]  /*1c0f0*/  LDG.E R3, desc[UR38][R4.64] ;  /* 0x0000002604037981 */ /* 0x000ea8000c1e1900 */
[----:B-----5:R-:W2:Y:S02]  /*1c100*/  LDG.E R8, desc[UR38][R4.64+0x4] ;  /* 0x0000042604087981 */ /* 0x020ea4000c1e1900 */
[----:B--2---:R-:W-:-:S07]  /*1c110*/  IMAD.IADD R8, R8, 0x1, -R3 ;  /* 0x0000000108087824 */ /* 0x004fce00078e0a03 */
.L_x_1567:
[----:B------:R-:W2:Y:S04]  /*1c120*/  LDL R26, [R1+0x4c] ;  /* 0x00004c00011a7983 */ /* 0x000ea80000100800 */
[----:B------:R4:W5:Y:S01]  /*1c130*/  LDL R24, [R1+0x18] ;  /* 0x0000180001187983 */ /* 0x0009620000100800 */
[----:B------:R-:W-:Y:S01]  /*1c140*/  BSSY B1, `(.L_x_1568) ;  /* 0x000002d000017945 */ /* 0x000fe20003800000 */
[----:B------:R-:W-:Y:S02]  /*1c150*/  SEL R13, R10, RZ, !P0 ;  /* 0x000000ff0a0d7207 */ /* 0x000fe40004000000 */
[----:B------:R-:W-:Y:S02]  /*1c160*/  SEL R14, R9, RZ, !P0 ;  /* 0x000000ff090e7207 */ /* 0x000fe40004000000 */
[----:B-----5:R-:W-:-:S02]  /*1c170*/  SHF.R.S32.HI R11, RZ, 0x1f, R0 ;  /* 0x0000001fff0b7819 */ /* 0x020fc40000011400 */
[----:B--2---:R-:W-:Y:S01]  /*1c180*/  SHF.R.S32.HI R12, RZ, 0x1f, R26 ;  /* 0x0000001fff0c7819 */ /* 0x004fe2000001141a */
[----:B----4-:R-:W-:Y:S06]  /*1c190*/  @P3 BRA `(.L_x_1569) ;  /* 0x00000000009c3947 */ /* 0x010fec0003800000 */
[----:B------:R-:W2:Y:S01]  /*1c1a0*/  S2R R4, SR_TID.X ;  /* 0x0000000000047919 */ /* 0x000ea20000002100 */
[----:B------:R-:W4:Y:S02]  /*1c1b0*/  LDC R9, c[0x0][0xbe8] ;  /* 0x0002fa00ff097b82 */ /* 0x000f240000000800 */
[----:B----4-:R-:W-:Y:S01]  /*1c1c0*/  IMAD R3, R8, R9, RZ ;  /* 0x0000000908037224 */ /* 0x010fe200078e02ff */
[----:B--2---:R-:W-:-:S04]  /*1c1d0*/  IADD3 R10, R24, -0x80, R4 ;  /* 0xffffff80180a7810 */ /* 0x004fc80007ffe004 */
        /* <DEDUP_REMOVED lines=9> */
[----:B------:R-:W2:Y:S01]  /*1c270*/  @P0 LDC R15, c[0x0][0xbec] ;  /* 0x0002fb00ff0f0b82 */ /* 0x000ea20000000800 */
[----:B------:R-:W-:Y:S01]  /*1c280*/  IMAD R7, R26, UR5, R7 ;  /* 0x000000051a077c24 */ /* 0x000fe2000f8e0207 */
[----:B------:R-:W-:-:S03]  /*1c290*/  ULDC.64 UR4, c[0x0][0xb98] ;  /* 0x0002e60000047ab9 */ /* 0x000fc60000000a00 */
[----:B------:R-:W-:-:S03]  /*1c2a0*/  IMAD.IADD R5, R5, 0x1, R7 ;  /* 0x0000000105057824 */ /* 0x000fc600078e0207 */
[----:B------:R-:W4:Y:S01]  /*1c2b0*/  @P0 LDC R21, c[0x0][0xbf0] ;  /* 0x0002fc00ff150b82 */ /* 0x000f220000000800 */
[----:B------:R-:W-:-:S04]  /*1c2c0*/  IMAD.WIDE.U32 R4, R13, UR4, R4 ;  /* 0x000000040d047c25 */ /* 0x000fc8000f8e0004 */
[----:B--2---:R-:W-:-:S05]  /*1c2d0*/  @P0 IMAD.HI.U32 R6, R10, R15, RZ ;  /* 0x0000000f0a060227 */ /* 0x004fca00078e00ff */
[----:B----4-:R-:W-:Y:S01]  /*1c2e0*/  @P0 SHF.R.U32.HI R3, RZ, R21, R6 ;  /* 0x00000015ff030219 */ /* 0x010fe20000011606 */
[----:B------:R-:W-:-:S03]  /*1c2f0*/  IMAD R6, R14, UR4, RZ ;  /* 0x000000040e067c24 */ /* 0x000fc6000f8e02ff */
[----:B------:R-:W-:Y:S01]  /*1c300*/  IADD3 R4, P0, R3, R4, RZ ;  /* 0x0000000403047210 */ /* 0x000fe20007f1e0ff */
[--C-:B------:R-:W-:Y:S02]  /*1c310*/  IMAD.MOV R7, RZ, RZ, -R3.reuse ;  /* 0x000000ffff077224 */ /* 0x100fe400078e0a03 */
[----:B------:R-:W-:Y:S01]  /*1c320*/  IMAD R6, R13, UR5, R6 ;  /* 0x000000050d067c24 */ /* 0x000fe2000f8e0206 */
[----:B------:R-:W-:Y:S01]  /*1c330*/  ULDC.64 UR4, c[0x0][0xb88] ;  /* 0x0002e20000047ab9 */ /* 0x000fe20000000a00 */
[----:B------:R-:W-:Y:S01]  /*1c340*/  IMAD R7, R9, R7, R10 ;  /* 0x0000000709077224 */ /* 0x000fe200078e020a */
[----:B------:R-:W-:-:S04]  /*1c350*/  SHF.R.S32.HI R9, RZ, 0x1f, R3 ;  /* 0x0000001fff097819 */ /* 0x000fc80000011403 */
        /* <DEDUP_REMOVED lines=11> */
.L_x_1569:
[----:B------:R-:W-:Y:S05]  /*1c410*/  BSYNC B1 ;  /* 0x0000000000017941 */ /* 0x000fea0003800000 */
.L_x_1568:
[----:B------:R-:W-:Y:S01]  /*1c420*/  ULDC.64 UR4, c[0x0][0xaa0] ;  /* 0x0002a80000047ab9 */ /* 0x000fe20000000a00 */
[----:B------:R-:W-:Y:S01]  /*1c430*/  SHF.R.S32.HI R30, RZ, 0x2, R30 ;  /* 0x00000002ff1e7819 */ /* 0x000fe2000001141e */
[----:B--2---:R-:W-:Y:S01]  /*1c440*/  IMAD R3, R11, UR4, RZ ;  /* 0x000000040b037c24 */ /* 0x004fe2000f8e02ff */
[----:B------:R-:W-:Y:S01]  /*1c450*/  SHF.R.S32.HI R10, RZ, 0x1f, R37 ;  /* 0x0000001fff0a7819 */ /* 0x000fe20000011425 */
[----:B------:R-:W-:-:S04]  /*1c460*/  IMAD.WIDE.U32 R4, R0, UR4, RZ ;  /* 0x0000000400047c25 */ /* 0x000fc8000f8e00ff */
[----:B------:R-:W-:Y:S02]  /*1c470*/  IMAD R39, R39, 0x60, R30 ;  /* 0x0000006027277824 */ /* 0x000fe400078e021e */
[----:B------:R-:W-:Y:S01]  /*1c480*/  IMAD R3, R0, UR5, R3 ;  /* 0x0000000500037c24 */ /* 0x000fe2000f8e0203 */
[----:B------:R-:W-:Y:S01]  /*1c490*/  ULDC.64 UR4, c[0x0][0xae8] ;  /* 0x0002ba0000047ab9 */ /* 0x000fe20000000a00 */
[----:B------:R-:W-:Y:S02]  /*1c4a0*/  IMAD.IADD R39, R24, 0x1, R39 ;  /* 0x0000000118277824 */ /* 0x000fe400078e0227 */
[----:B------:R-:W-:Y:S02]  /*1c4b0*/  IMAD.IADD R5, R5, 0x1, R3 ;  /* 0x0000000105057824 */ /* 0x000fe400078e0203 */
[----:B------:R-:W-:Y:S02]  /*1c4c0*/  IMAD R6, R12, UR4, RZ ;  /* 0x000000040c067c24 */ /* 0x000fe4000f8e02ff */
[----:B0-----:R-:W-:-:S04]  /*1c4d0*/  @P2 IMAD.HI.U32 R0, R39, R20, RZ ;  /* 0x0000001427002227 */ /* 0x001fc800078e00ff */
[C---:B------:R-:W-:Y:S02]  /*1c4e0*/  IMAD R7, R26.reuse, UR5, R6 ;  /* 0x000000051a077c24 */ /* 0x040fe4000f8e0206 */
[----:B------:R-:W-:Y:S01]  /*1c4f0*/  IMAD.WIDE.U32 R4, R26, UR4, R4 ;  /* 0x000000041a047c25 */ /* 0x000fe2000f8e0004 */
[----:B------:R-:W-:-:S03]  /*1c500*/  ULDC.64 UR4, c[0x0][0xaf0] ;  /* 0x0002bc0000047ab9 */ /* 0x000fc60000000a00 */
[----:B------:R-:W-:Y:S01]  /*1c510*/  IMAD.MOV.U32 R3, RZ, RZ, R39 ;  /* 0x000000ffff037224 */ /* 0x000fe200078e0027 */
[----:B---3--:R-:W-:Y:S01]  /*1c520*/  @P2 SHF.R.U32.HI R3, RZ, R27, R0 ;  /* 0x0000001bff032219 */ /* 0x008fe20000011600 */
        /* <DEDUP_REMOVED lines=18> */
[----:B------:R-:W-:Y:S01]  /*1c650*/  ULDC.64 UR4, c[0x0][0xa80] ;  /* 0x0002a00000047ab9 */ /* 0x000fe20000000a00 */
[----:B------:R-:W-:Y:S02]  /*1c660*/  SHF.R.S32.HI R7, RZ, 0x1f, R38 ;  /* 0x0000001fff077819 */ /* 0x000fe40000011426 */
[----:B------:R-:W-:Y:S01]  /*1c670*/  IMAD.IADD R3, R5, 0x1, R3 ;  /* 0x0000000105037824 */ /* 0x000fe200078e0203 */
[----:B------:R-:W-:Y:S01]  /*1c680*/  LEA R0, P0, R4, UR4, 0x1 ;  /* 0x0000000404007c11 */ /* 0x000fe2000f8008ff */
[----:B------:R-:W-:-:S03]  /*1c690*/  UMOV UR4, 0xffffffff ;  /* 0xffffffff00047882 */ /* 0x000fc60000000000 */
[----:B------:R-:W-:Y:S01]  /*1c6a0*/  LEA.HI.X R4, R4, UR5, R3, 0x1, P0 ;  /* 0x0000000504047c11 */ /* 0x000fe200080f0c03 */
[----:B------:R-:W-:Y:S08]  /*1c6b0*/  BRA.DIV UR4, `(.L_x_1570) ;  /* 0x0000008e045c7947 */ /* 0x000ff0000b800000 */
[----:B------:R0:W2:Y:S04]  /*1c6c0*/  SHFL.IDX PT, R3, R4, RZ, 0x1c1f ;  /* 0x001c1fff04037589 */ /* 0x0000a800000e0000 */
[----:B------:R0:W3:Y:S02]  /*1c6d0*/  SHFL.IDX PT, R14, R0, RZ, 0x1c1f ;  /* 0x001c1fff000e7589 */ /* 0x0000e400000e0000 */
.L_x_1778:
[----:B------:R-:W-:Y:S01]  /*1c6e0*/  IMAD R25, R8, R25, RZ ;  /* 0x0000001908197224 */ /* 0x000fe200078e02ff */
[----:B------:R-:W-:Y:S01]  /*1c6f0*/  BSSY B1, `(.L_x_1571) ;  /* 0x0000011000017945 */ /* 0x000fe20003800000 */
[----:B------:R-:W-:-:S05]  /*1c700*/  IMAD.IADD R6, R30, 0x1, R24 ;  /* 0x000000011e067824 */ /* 0x000fca00078e0218 */
[----:B------:R-:W-:-:S13]  /*1c710*/  ISETP.GE.AND P0, PT, R6, R25, PT ;  /* 0x000000190600720c */ /* 0x000fda0003f06270 */
[----:B------:R-:W-:Y:S05]  /*1c720*/  @P0 BRA `(.L_x_1572) ;  /* 0x0000000000340947 */ /* 0x000fea0003800000 */
[----:B------:R-:W-:Y:S02]  /*1c730*/  ULDC UR4, c[0x0][0xac8] ;  /* 0x0002b20000047ab9 */ /* 0x000fe40000000800 */
[----:B------:R-:W-:Y:S02]  /*1c740*/  ISETP.GE.AND P2, PT, R36, UR4, PT ;  /* 0x0000000424007c0c */ /* 0x000fe4000bf46270 */
[----:B------:R-:W-:Y:S02]  /*1c750*/  ISETP.GE.AND P3, PT, R37, UR4, PT ;  /* 0x0000000425007c0c */ /* 0x000fe4000bf66270 */
[----:B------:R-:W-:-:S09]  /*1c760*/  ISETP.GE.AND P4, PT, R38, UR4, PT ;  /* 0x0000000426007c0c */ /* 0x000fd2000bf86270 */
[----:B--2---:R-:W-:Y:S02]  /*1c770*/  @!P2 IMAD.MOV.U32 R15, RZ, RZ, R3 ;  /* 0x000000ffff0fa224 */ /* 0x004fe400078e0003 */
[CC--:B---3--:R-:W-:Y:S02]  /*1c780*/  @!P3 LEA R12, P0, R37.reuse, R14.reuse, 0x1 ;  /* 0x0000000e250cb211 */ /* 0x0c8fe400078008ff */
[----:B------:R-:W-:Y:S01]  /*1c790*/  @!P4 LEA R20, P1, R38, R14, 0x1 ;  /* 0x0000000e2614c211 */ /* 0x000fe200078208ff */
[----:B------:R-:W-:Y:S01]  /*1c7a0*/  @!P2 IMAD.WIDE R8, R36, 0x2, R14 ;  /* 0x000000022408a825 */ /* 0x000fe200078e020e */
[-C--:B------:R-:W-:Y:S02]  /*1c7b0*/  @!P3 LEA.HI.X R13, R37, R3.reuse, R10, 0x1, P0 ;  /* 0x00000003250db211 */ /* 0x080fe400000f0c0a */
[----:B------:R-:W-:Y:S02]  /*1c7c0*/  @!P4 LEA.HI.X R21, R38, R3, R7, 0x1, P1 ;  /* 0x000000032615c211 */ /* 0x000fe400008f0c07 */
[----:B------:R4:W-:Y:S04]  /*1c7d0*/  @!P2 ST.E.128 desc[UR38][R8.64], RZ ;  /* 0x000000ff0800a985 */ /* 0x0009e8000c101d26 */
[----:B------:R4:W-:Y:S04]  /*1c7e0*/  @!P3 ST.E.128 desc[UR38][R12.64], RZ ;  /* 0x000000ff0c00b985 */ /* 0x0009e8000c101d26 */
[----:B------:R4:W-:Y:S02]  /*1c7f0*/  @!P4 ST.E.128 desc[UR38][R20.64], RZ ;  /* 0x000000ff1400c985 */ /* 0x0009e4000c101d26 */
.L_x_1572:
[----:B------:R-:W-:Y:S05]  /*1c800*/  BSYNC B1 ;  /* 0x0000000000017941 */ /* 0x000fea0003800000 */
.L_x_1571:
[----:B------:R-:W-:-:S03]  /*1c810*/  UMOV UR4, 0xffffffff ;  /* 0xffffffff00047882 */ /* 0x000fc60000000000 */
[----:B------:R-:W-:Y:S05]  /*1c820*/  BRA.DIV UR4, `(.L_x_1573) ;  /* 0x0000008e04347947 */ /* 0x000fea000b800000 */
[----:B--2---:R2:W0:Y:S04]  /*1c830*/  SHFL.IDX PT, R3, R4, 0x1, 0x1c1f ;  /* 0x003c1f0004037f89 */ /* 0x00442800000e0000 */
[----:B---3--:R2:W3:Y:S02]  /*1c840*/  SHFL.IDX PT, R14, R0, 0x1, 0x1c1f ;  /* 0x003c1f00000e7f89 */ /* 0x0084e400000e0000 */
.L_x_1782:
[----:B0-2---:R-:W-:-:S05]  /*1c850*/  VIADD R0, R6, 0x60 ;  /* 0x0000006006007836 */ /* 0x005fca0000000000 */
[----:B------:R-:W-:-:S13]  /*1c860*/  ISETP.GE.AND P0, PT, R0, R25, PT ;  /* 0x000000190000720c */ /* 0x000fda0003f06270 */
[----:B------:R-:W-:Y:S05]  /*1c870*/  @P0 BRA `(.L_x_1566) ;  /* 0x0000000000340947 */ /* 0x000fea0003800000 */
[----:B------:R-:W-:Y:S02]  /*1c880*/  ULDC UR4, c[0x0][0xac8] ;  /* 0x0002b20000047ab9 */ /* 0x000fe40000000800 */
[----:B------:R-:W-:Y:S02]  /*1c890*/  ISETP.GE.AND P2, PT, R36, UR4, PT ;  /* 0x0000000424007c0c */ /* 0x000fe4000bf46270 */
[----:B------:R-:W-:Y:S02]  /*1c8a0*/  ISETP.GE.AND P3, PT, R37, UR4, PT ;  /* 0x0000000425007c0c */ /* 0x000fe4000bf66270 */
[----:B------:R-:W-:-:S09]  /*1c8b0*/  ISETP.GE.AND P4, PT, R38, UR4, PT ;  /* 0x0000000426007c0c */ /* 0x000fd2000bf86270 */
[----:B------:R-:W-:Y:S02]  /*1c8c0*/  @!P2 IMAD.MOV.U32 R15, RZ, RZ, R3 ;  /* 0x000000ffff0fa224 */ /* 0x000fe400078e0003 */
[CC--:B---34-:R-:W-:Y:S02]  /*1c8d0*/  @!P3 LEA R8, P0, R37.reuse, R14.reuse, 0x1 ;  /* 0x0000000e2508b211 */ /* 0x0d8fe400078008ff */
[----:B------:R-:W-:Y:S01]  /*1c8e0*/  @!P4 LEA R6, P1, R38, R14, 0x1 ;  /* 0x0000000e2606c211 */ /* 0x000fe200078208ff */
[----:B------:R-:W-:Y:S01]  /*1c8f0*/  @!P2 IMAD.WIDE R4, R36, 0x2, R14 ;  /* 0x000000022404a825 */ /* 0x000fe200078e020e */
[-C--:B------:R-:W-:Y:S02]  /*1c900*/  @!P3 LEA.HI.X R9, R37, R3.reuse, R10, 0x1, P0 ;  /* 0x000000032509b211 */ /* 0x080fe400000f0c0a */
[----:B------:R-:W-:Y:S02]  /*1c910*/  @!P4 LEA.HI.X R7, R38, R3, R7, 0x1, P1 ;  /* 0x000000032607c211 */ /* 0x000fe400008f0c07 */
[----:B------:R0:W-:Y:S04]  /*1c920*/  @!P2 ST.E.128 desc[UR38][R4.64], RZ ;  /* 0x000000ff0400a985 */ /* 0x0001e8000c101d26 */
[----:B------:R0:W-:Y:S04]  /*1c930*/  @!P3 ST.E.128 desc[UR38][R8.64], RZ ;  /* 0x000000ff0800b985 */ /* 0x0001e8000c101d26 */
[----:B------:R0:W-:Y:S02]  /*1c940*/  @!P4 ST.E.128 desc[UR38][R6.64], RZ ;  /* 0x000000ff0600c985 */ /* 0x0001e4000c101d26 */
.L_x_1566:
[----:B------:R-:W-:Y:S05]  /*1c950*/  BSYNC B0 ;  /* 0x0000000000007941 */ /* 0x000fea0003800000 */
.L_x_1561:
[----:B------:R-:W-:Y:S02]  /*1c960*/  ULDC UR4, c[0x0][0xc3c] ;  /* 0x00030f0000047ab9 */ /* 0x000fe40000000800 */
[----:B-1----:R-:W-:-:S13]  /*1c970*/  ISETP.GE.AND P0, PT, R75, UR4, PT ;  /* 0x000000044b007c0c */ /* 0x002fda000bf06270 */
[----:B------:R-:W-:Y:S05]  /*1c980*/  @!P0 BRA `(.L_x_1574) ;  /* 0xfffffe4800288947 */ /* 0x000fea000383ffff */
[----:B------:R-:W-:Y:S05]  /*1c990*/  BRA `(.L_x_1369) ;  /* 0x0000008000647947 */ /* 0x000fea0003800000 */
.L_x_1367:
        /* <DEDUP_REMOVED lines=18> */
.L_x_1575:
        /* <DEDUP_REMOVED lines=42> */
.L_x_1581:
        /* <DEDUP_REMOVED lines=12> */
.L_x_1580:
[----:B------:R-:W-:Y:S05]  /*1ce20*/  BSYNC B0 ;  /* 0x0000000000007941 */ /* 0x000fea0003800000 */
.L_x_1579:
        /* <DEDUP_REMOVED lines=21> */
.L_x_1577:
        /* <DEDUP_REMOVED lines=21> */
.L_x_1582:
        /* <DEDUP_REMOVED lines=58> */
.L_x_1578:
[----:B------:R-:W-:Y:S02]  /*1d470*/  IMAD.MOV.U32 R17, RZ, RZ, RZ ;  /* 0x000000ffff117224 */ /* 0x000fe400078e00ff */
[----:B------:R-:W-:Y:S02]  /*1d480*/  IMAD.U32 R16, RZ, RZ, UR6 ;  /* 0x00000006ff107e24 */ /* 0x000fe4000f8e00ff */
[----:B------:R-:W-:-:S07]  /*1d490*/  IMAD.MOV.U32 R18, RZ, RZ, RZ ;  /* 0x000000ffff127224 */ /* 0x000fce00078e00ff */
.L_x_1583:
[----:B------:R-:W-:-:S13]  /*1d4a0*/  ISETP.NE.AND P0, PT, R5, RZ, PT ;  /* 0x000000ff0500720c */ /* 0x000fda0003f05270 */
[----:B------:R-:W0:Y:S01]  /*1d4b0*/  @!P0 S2R R3, SR_CgaCtaId ;  /* 0x0000000000038919 */ /* 0x000e220000008800 */
[----:B------:R-:W-:-:S04]  /*1d4c0*/  @!P0 MOV R0, 0x400 ;  /* 0x0000040000008802 */ /* 0x000fc80000000f00 */
[----:B0-----:R-:W-:-:S05]  /*1d4d0*/  @!P0 LEA R0, R3, R0, 0x18 ;  /* 0x0000000003008211 */ /* 0x001fca00078ec0ff */
[----:B------:R2:W-:Y:S01]  /*1d4e0*/  @!P0 STS.128 [R0+0x2d8d0], R16 ;  /* 0x02d8d01000008388 */ /* 0x0005e20000000c00 */
[----:B------:R-:W-:Y:S06]  /*1d4f0*/  BAR.ARV 0x5, 0x200 ;  /* 0x0148000000007b1d */ /* 0x000fec0000002000 */
.L_x_1576:
        /* <DEDUP_REMOVED lines=12> */
[----:B------:R-:W-:Y:S01]  /*1d5c0*/  ULDC.64 UR40, c[0x0][0x198] ;  /* 0x0000660000287ab9 */ /* 0x000fe20000000a00 */
[----:B------:R-:W-:Y:S01]  /*1d5d0*/  IMAD.MOV.U32 R28, RZ, RZ, RZ ;  /* 0x000000ffff1c7224 */ /* 0x000fe200078e00ff */
[----:B------:R-:W-:Y:S01]  /*1d5e0*/  ULDC UR37, c[0x0][0xc] ;  /* 0x0000030000257ab9 */ /* 0x000fe20000000800 */
[----:B------:R-:W-:Y:S02]  /*1d5f0*/  IMAD.MOV.U32 R23, RZ, RZ, RZ ;  /* 0x000000ffff177224 */ /* 0x000fe400078e00ff */
[----:B------:R-:W-:Y:S01]  /*1d600*/  IMAD.MOV.U32 R26, RZ, RZ, 0x1 ;  /* 0x00000001ff1a7424 */ /* 0x000fe200078e00ff */
        /* <DEDUP_REMOVED lines=18> */
.L_x_1744:
[----:B------:R-:W-:Y:S05]  /*1d730*/  YIELD ;  /* 0x0000000000007946 */ /* 0x000fea0003800000 */
[----:B------:R-:W-:Y:S01]  /*1d740*/  ULDC.64 UR4, c[0x0][0xa28] ;  /* 0x00028a0000047ab9 */ /* 0x000fe20000000a00 */
[----:B------:R-:W-:Y:S02]  /*1d750*/  CS2R R6, SRZ ;  /* 0x0000000000067805 */ /* 0x000fe4000001ff00 */
[----:B------:R-:W-:Y:S01]  /*1d760*/  ISETP.NE.U32.AND P0, PT, RZ, UR4, PT ;  /* 0x00000004ff007c0c */ /* 0x000fe2000bf05070 */
[----:B0-----:R-:W0:Y:S01]  /*1d770*/  LDC.64 R8, c[0x0][0xa00] ;  /* 0x00028000ff087b82 */ /* 0x001e220000000a00 */
[----:B------:R-:W-:Y:S01]  /*1d780*/  ULDC.64 UR6, c[0x0][0xa08] ;  /* 0x0002820000067ab9 */ /* 0x000fe20000000a00 */
[----:B------:R-:W-:Y:S01]  /*1d790*/  ULDC.64 UR8, c[0x0][0xa10] ;  /* 0x0002840000087ab9 */ /* 0x000fe20000000a00 */
[----:B------:R-:W-:Y:S01]  /*1d7a0*/  ISETP.NE.AND.EX P0, PT, RZ, UR5, PT, P0 ;  /* 0x00000005ff007c0c */ /* 0x000fe2000bf05300 */
[----:B------:R-:W-:-:S04]  /*1d7b0*/  ULDC.64 UR4, c[0x0][0xa18] ;  /* 0x0002860000047ab9 */ /* 0x000fc80000000a00 */
[----:B-1----:R-:W1:Y:S08]  /*1d7c0*/  LDC.64 R4, c[0x0][0xa08] ;  /* 0x00028200ff047b82 */ /* 0x002e700000000a00 */
[----:B----4-:R-:W2:Y:S02]  /*1d7d0*/  @P0 LDC.64 R2, c[0x0][0xa28] ;  /* 0x00028a00ff020b82 */ /* 0x010ea40000000a00 */
[----:B--2---:R-:W-:-:S05]  /*1d7e0*/  @P0 IMAD.WIDE R2, R19, 0x4, R2 ;  /* 0x0000000413020825 */ /* 0x004fca00078e0202 */
[----:B------:R2:W5:Y:S01]  /*1d7f0*/  @P0 LDG.E R7, desc[UR38][R2.64] ;  /* 0x0000002602070981 */ /* 0x000562000c1e1900 */
[----:B------:R-:W-:Y:S01]  /*1d800*/  ISETP.NE.U32.AND P0, PT, RZ, UR4, PT ;  /* 0x00000004ff007c0c */ /* 0x000fe2000bf05070 */
[----:B0-----:R-:W-:Y:S01]  /*1d810*/  IMAD.WIDE R8, R19, 0x4, R8 ;  /* 0x0000000413087825 */ /* 0x001fe200078e0208 */
[----:B------:R-:W-:Y:S02]  /*1d820*/  ISETP.NE.U32.AND P2, PT, RZ, UR6, PT ;  /* 0x00000006ff007c0c */ /* 0x000fe4000bf45070 */
[----:B------:R-:W-:Y:S01]  /*1d830*/  ISETP.NE.AND.EX P0, PT, RZ, UR5, PT, P0 ;  /* 0x00000005ff007c0c */ /* 0x000fe2000bf05300 */
[----:B------:R-:W-:Y:S01]  /*1d840*/  ULDC.64 UR4, c[0x0][0xa00] ;  /* 0x0002800000047ab9 */ /* 0x000fe20000000a00 */
[----:B------:R-:W-:Y:S01]  /*1d850*/  ISETP.NE.U32.AND P4, PT, RZ, UR8, PT ;  /* 0x00000008ff007c0c */ /* 0x000fe2000bf85070 */
[----:B------:R-:W-:Y:S01]  /*1d860*/  IMAD.MOV.U32 R27, RZ, RZ, RZ ;  /* 0x000000ffff1b7224 */ /* 0x000fe200078e00ff */
[----:B------:R-:W-:Y:S01]  /*1d870*/  ISETP.NE.U32.AND P1, PT, RZ, UR4, PT ;  /* 0x00000004ff007c0c */ /* 0x000fe2000bf25070 */
[----:B--2---:R-:W0:Y:S01]  /*1d880*/  LDC.64 R2, c[0x0][0xa10] ;  /* 0x00028400ff027b82 */ /* 0x004e220000000a00 */
[----:B------:R-:W-:-:S02]  /*1d890*/  IMAD.MOV.U32 R0, RZ, RZ, RZ ;  /* 0x000000ffff007224 */ /* 0x000fc400078e00ff */
[----:B------:R-:W-:Y:S01]  /*1d8a0*/  ISETP.NE.AND.EX P3, PT, RZ, UR5, PT, P1 ;  /* 0x00000005ff007c0c */ /* 0x000fe2000bf65310 */
[----:B-1----:R-:W-:-:S04]  /*1d8b0*/  IMAD.WIDE R4, R19, 0x4, R4 ;  /* 0x0000000413047825 */ /* 0x002fc800078e0204 */
[----:B------:R-:W1:Y:S01]  /*1d8c0*/  @P0 LDC.64 R10, c[0x0][0xa18] ;  /* 0x00028600ff0a0b82 */ /* 0x000e620000000a00 */
[----:B------:R-:W-:Y:S01]  /*1d8d0*/  ULDC UR4, c[0x0][0x288] ;  /* 0x0000a20000047ab9 */ /* 0x000fe20000000800 */
[----:B------:R-:W-:Y:S02]  /*1d8e0*/  ISETP.NE.AND.EX P1, PT, RZ, UR7, PT, P2 ;  /* 0x00000007ff007c0c */ /* 0x000fe4000bf25320 */
[----:B------:R-:W-:-:S04]  /*1d8f0*/  ISETP.NE.AND.EX P2, PT, RZ, UR9, PT, P4 ;  /* 0x00000009ff007c0c */ /* 0x000fc8000bf45340 */
[----:B------:R-:W2:Y:S07]  /*1d900*/  @P3 LDG.E R6, desc[UR38][R8.64] ;  /* 0x0000002608063981 */ /* 0x000eae000c1e1900 */
[----:B------:R-:W5:Y:S01]  /*1d910*/  @P1 LDG.E R27, desc[UR38][R4.64] ;  /* 0x00000026041b1981 */ /* 0x000f62000c1e1900 */
        /* <DEDUP_REMOVED lines=15> */
[----:B--2---:R0:W-:Y:S01]  /*1da10*/  STL [R1+0x1c], R6 ;  /* 0x00001c0601007387 */ /* 0x0041e20000100800 */
[----:B------:R-:W-:Y:S02]  /*1da20*/  IMAD.MOV.U32 R12, RZ, RZ, R6 ;  /* 0x000000ffff0c7224 */ /* 0x000fe400078e0006 */
[----:B0-----:R-:W-:Y:S01]  /*1da30*/  IMAD.U32 R6, RZ, RZ, UR5 ;  /* 0x00000005ff067e24 */ /* 0x001fe2000f8e00ff */
[----:B---3--:R-:W-:Y:S06]  /*1da40*/  @P0 BRA `(.L_x_1585) ;  /* 0x0000000000140947 */ /* 0x008fec0003800000 */
[----:B------:R-:W-:Y:S05]  /*1da50*/  @!P3 BRA `(.L_x_1585) ;  /* 0x000000000010b947 */ /* 0x000fea0003800000 */
[----:B------:R-:W2:Y:S04]  /*1da60*/  LDG.E R11, desc[UR38][R8.64] ;  /* 0x00000026080b7981 */ /* 0x000ea8000c1e1900 */
[----:B------:R-:W2:Y:S02]  /*1da70*/  LDG.E R8, desc[UR38][R8.64+0x4] ;  /* 0x0000042608087981 */ /* 0x000ea4000c1e1900 */
[----:B--2---:R-:W-:-:S05]  /*1da80*/  IMAD.IADD R12, R8, 0x1, -R11 ;  /* 0x00000001080c7824 */ /* 0x004fca00078e0a0b */
[----:B------:R0:W-:Y:S02]  /*1da90*/  STL [R1+0x1c], R12 ;  /* 0x00001c0c01007387 */ /* 0x0001e40000100800 */
.L_x_1585:
[----:B------:R-:W-:Y:S01]  /*1daa0*/  ULDC.64 UR4, c[0x0][0xa20] ;  /* 0x0002880000047ab9 */ /* 0x000fe20000000a00 */
[----:B-----5:R-:W-:Y:S01]  /*1dab0*/  IMAD.IADD R27, R27, 0x1, R7 ;  /* 0x000000011b1b7824 */ /* 0x020fe200078e0207 */
[----:B------:R-:W-:-:S04]  /*1dac0*/  ISETP.NE.U32.AND P0, PT, RZ, UR4, PT ;  /* 0x00000004ff007c0c */ /* 0x000fc8000bf05070 */
[----:B------:R-:W-:-:S13]  /*1dad0*/  ISETP.NE.AND.EX P0, PT, RZ, UR5, PT, P0 ;  /* 0x00000005ff007c0c */ /* 0x000fda000bf05300 */
[----:B------:R-:W-:Y:S05]  /*1dae0*/  @!P0 BRA `(.L_x_1586) ;  /* 0x0000000000108947 */ /* 0x000fea0003800000 */
[----:B------:R-:W1:Y:S02]  /*1daf0*/  LDC.64 R4, c[0x0][0xa20] ;  /* 0x00028800ff047b82 */ /* 0x000e640000000a00 */
[----:B-1----:R-:W-:-:S05]  /*1db00*/  IMAD.WIDE R4, R19, 0x4, R4 ;  /* 0x0000000413047825 */ /* 0x002fca00078e0204 */
[----:B------:R1:W5:Y:S01]  /*1db10*/  LDG.E R10, desc[UR38][R4.64] ;  /* 0x00000026040a7981 */ /* 0x000362000c1e1900 */
[----:B------:R-:W-:Y:S05]  /*1db20*/  BRA `(.L_x_1587) ;  /* 0x0000000000107947 */ /* 0x000fea0003800000 */
.L_x_1586:
[----:B------:R-:W-:Y:S05]  /*1db30*/  @!P1 BRA `(.L_x_1587) ;  /* 0x00000000000c9947 */ /* 0x000fea0003800000 */
[----:B------:R-:W2:Y:S04]  /*1db40*/  LDG.E R10, desc[UR38][R4.64] ;  /* 0x00000026040a7981 */ /* 0x000ea8000c1e1900 */
[----:B------:R-:W2:Y:S02]  /*1db50*/  LDG.E R4, desc[UR38][R4.64+0x4] ;  /* 0x0000042604047981 */ /* 0x000ea4000c1e1900 */
[----:B--2---:R-:W-:-:S07]  /*1db60*/  IMAD.IADD R10, R4, 0x1, -R10 ;  /* 0x00000001040a7824 */ /* 0x004fce00078e0a0a */
.L_x_1587:
[----:B-1----:R-:W2:Y:S04]  /*1db70*/  @P2 LDG.E R4, desc[UR38][R2.64] ;  /* 0x0000002602042981 */ /* 0x002ea8000c1e1900 */
[----:B------:R1:W2:Y:S01]  /*1db80*/  @P2 LDG.E R5, desc[UR38][R2.64+0x4] ;  /* 0x0000042602052981 */ /* 0x0002a2000c1e1900 */
[----:B------:R-:W-:Y:S02]  /*1db90*/  IMAD R13, R17, 0xc0, RZ ;  /* 0x000000c0110d7824 */ /* 0x000fe400078e02ff */
[----:B-----5:R-:W-:Y:S02]  /*1dba0*/  IMAD.IADD R8, R10, 0x1, -R7 ;  /* 0x000000010a087824 */ /* 0x020fe400078e0a07 */
[----:B------:R-:W-:Y:S01]  /*1dbb0*/  VIADD R10, R13, 0xbf ;  /* 0x000000bf0d0a7836 */ /* 0x000fe20000000000 */
[----:B------:R3:W-:Y:S01]  /*1dbc0*/  STL [R1+0x10], R13 ;  /* 0x0000100d01007387 */ /* 0x0007e20000100800 */
[----:B-1----:R-:W1:Y:S02]  /*1dbd0*/  LDC R2, c[0x0][0x448] ;  /* 0x00011200ff027b82 */ /* 0x002e640000000800 */
[----:B-1----:R-:W-:-:S13]  /*1dbe0*/  ISETP.NE.AND P1, PT, R2, 0x1, PT ;  /* 0x000000010200780c */ /* 0x002fda0003f25270 */
[----:B------:R-:W1:Y:S08]  /*1dbf0*/  @P1 LDC R3, c[0x0][0x44c] ;  /* 0x00011300ff031b82 */ /* 0x000e700000000800 */
[----:B------:R-:W4:Y:S01]  /*1dc00*/  @P1 LDC R2, c[0x0][0x450] ;  /* 0x00011400ff021b82 */ /* 0x000f220000000800 */
[----:B-1----:R-:W-:-:S05]  /*1dc10*/  @P1 IMAD.HI.U32 R3, R10, R3, RZ ;  /* 0x000000030a031227 */ /* 0x002fca00078e00ff */
[----:B----4-:R-:W-:Y:S01]  /*1dc20*/  @P1 SHF.R.U32.HI R10, RZ, R2, R3 ;  /* 0x00000002ff0a1219 */ /* 0x010fe20000011603 */
[----:B--2---:R-:W-:-:S04]  /*1dc30*/  @P2 IMAD.IADD R6, R5, 0x1, -R4 ;  /* 0x0000000105062824 */ /* 0x004fc800078e0a04 */
[----:B------:R-:W-:-:S04]  /*1dc40*/  IMAD.IADD R9, R8, 0x1, R6 ;  /* 0x0000000108097824 */ /* 0x000fc800078e0206 */
[C---:B------:R-:W-:Y:S01]  /*1dc50*/  VIADD R17, R9.reuse, 0x7f ;  /* 0x0000007f09117836 */ /* 0x040fe20000000000 */
[----:B------:R-:W-:-:S04]  /*1dc60*/  IADD3 R7, R9, 0x1, -R12 ;  /* 0x0000000109077810 */ /* 0x000fc80007ffe80c */
[----:B------:R-:W-:Y:S01]  /*1dc70*/  SHF.R.S32.HI R2, RZ, 0x1f, R17 ;  /* 0x0000001fff027819 */ /* 0x000fe20000011411 */
[----:B------:R-:W-:-:S03]  /*1dc80*/  IMAD.IADD R10, R7, 0x1, R10 ;  /* 0x00000001070a7824 */ /* 0x000fc600078e020a */
[----:B------:R-:W-:Y:S02]  /*1dc90*/  LEA.HI R17, R2, R17, RZ, 0x7 ;  /* 0x0000001102117211 */ /* 0x000fe400078f38ff */
[----:B------:R-:W1:Y:S02]  /*1dca0*/  LDC.64 R2, c[0x0][0x9e0] ;  /* 0x00027800ff027b82 */ /* 0x000e640000000a00 */
[----:B------:R-:W-:Y:S02]  /*1dcb0*/  SHF.R.S32.HI R17, RZ, 0x7, R17 ;  /* 0x00000007ff117819 */ /* 0x000fe40000011411 */
[----:B-1----:R-:W-:Y:S01]  /*1dcc0*/  ISETP.GE.AND P3, PT, R3, 0x1, PT ;  /* 0x000000010300780c */ /* 0x002fe20003f66270 */
[----:B------:R-:W-:-:S12]  /*1dcd0*/  IMAD.IADD R2, R10, 0x1, R2 ;  /* 0x000000010a027824 */ /* 0x000fd800078e0202 */
[----:B---3--:R-:W-:Y:S05]  /*1dce0*/  @!P3 BRA `(.L_x_1588) ;  /* 0x000000000048b947 */ /* 0x008fea0003800000 */
[C---:B------:R-:W-:Y:S01]  /*1dcf0*/  ISETP.GT.AND P0, PT, R10.reuse, RZ, PT ;  /* 0x000000ff0a00720c */ /* 0x040fe20003f04270 */
[----:B------:R-:W-:Y:S01]  /*1dd00*/  BSSY B0, `(.L_x_1589) ;  /* 0x000000e000007945 */ /* 0x000fe20003800000 */
[----:B------:R-:W-:-:S11]  /*1dd10*/  VIADD R11, R10, 0xffffffff ;  /* 0xffffffff0a0b7836 */ /* 0x000fd60000000000 */
[----:B------:R-:W-:Y:S05]  /*1dd20*/  @P0 BRA `(.L_x_1590) ;  /* 0x00000000001c0947 */ /* 0x000fea0003800000 */
[----:B------:R-:W-:Y:S01]  /*1dd30*/  ISETP.NE.AND P0, PT, R3, 0x1, PT ;  /* 0x000000010300780c */ /* 0x000fe20003f05270 */
[----:B------:R-:W-:-:S12]  /*1dd40*/  IMAD.MOV R10, RZ, RZ, -R10 ;  /* 0x000000ffff0a7224 */ /* 0x000fd800078e0a0a */
[----:B------:R-:W1:Y:S02]  /*1dd50*/  @P0 LDC.64 R4, c[0x0][0x9e8] ;  /* 0x00027a00ff040b82 */ /* 0x000e640000000a00 */
[----:B-1----:R-:W-:-:S05]  /*1dd60*/  @P0 IMAD.HI.U32 R4, R10, R4, RZ ;  /* 0x000000040a040227 */ /* 0x002fca00078e00ff */
[----:B------:R-:W-:-:S04]  /*1dd70*/  @P0 SHF.R.U32.HI R10, RZ, R5, R4 ;  /* 0x00000005ff0a0219 */ /* 0x000fc80000011604 */
[----:B------:R-:W-:Y:S01]  /*1dd80*/  LOP3.LUT R11, RZ, R10, RZ, 0x33, !PT ;  /* 0x0000000aff0b7212 */ /* 0x000fe200078e33ff */
[----:B------:R-:W-:Y:S06]  /*1dd90*/  BRA `(.L_x_1591) ;  /* 0x0000000000107947 */ /* 0x000fec0003800000 */
.L_x_1590:
[----:B------:R-:W-:-:S13]  /*1dda0*/  ISETP.NE.AND P0, PT, R3, 0x1, PT ;  /* 0x000000010300780c */ /* 0x000fda0003f05270 */
[----:B------:R-:W1:Y:S02]  /*1ddb0*/  @P0 LDC.64 R4, c[0x0][0x9e8] ;  /* 0x00027a00ff040b82 */ /* 0x000e640000000a00 */
[----:B-1----:R-:W-:-:S05]  /*1ddc0*/  @P0 IMAD.HI.U32 R4, R11, R4, RZ ;  /* 0x000000040b040227 */ /* 0x002fca00078e00ff */
[----:B------:R-:W-:-:S07]  /*1ddd0*/  @P0 SHF.R.U32.HI R11, RZ, R5, R4 ;  /* 0x00000005ff0b0219 */ /* 0x000fce0000011604 */
.L_x_1591:
[----:B------:R-:W-:Y:S05]  /*1dde0*/  BSYNC B0 ;  /* 0x0000000000007941 */ /* 0x000fea0003800000 */
.L_x_1589:
[----:B------:R-:W-:-:S05]  /*1ddf0*/  IMAD R11, R11, R3, R3 ;  /* 0x000000030b0b7224 */ /* 0x000fca00078e0203 */
[----:B------:R-:W-:-:S07]  /*1de00*/  VIMNMX R2, R2, R11, PT ;  /* 0x0000000b02027248 */ /* 0x000fce0003fe0100 */
.L_x_1588:
[----:B------:R-:W1:Y:S01]  /*1de10*/  @P1 LDC R10, c[0x0][0x44c] ;  /* 0x00011300ff0a1b82 */ /* 0x000e620000000800 */
[----:B------:R-:W-:Y:S01]  /*1de20*/  IMAD.MOV.U32 R4, RZ, RZ, R13 ;  /* 0x000000ffff047224 */ /* 0x000fe200078e000d */
[----:B------:R-:W-:Y:S01]  /*1de30*/  ULDC UR4, c[0x0][0x9dc] ;  /* 0x0002770000047ab9 */ /* 0x000fe20000000800 */
[----:B------:R-:W-:-:S05]  /*1de40*/  IMAD.IADD R9, R9, 0x1, -R12 ;  /* 0x0000000109097824 */ /* 0x000fca00078e0a0c */
[----:B------:R-:W2:Y:S01]  /*1de50*/  @P1 LDC R5, c[0x0][0x450] ;  /* 0x00011400ff051b82 */ /* 0x000ea20000000800 */
[----:B-1----:R-:W-:-:S05]  /*1de60*/  @P1 IMAD.HI.U32 R10, R13, R10, RZ ;  /* 0x0000000a0d0a1227 */ /* 0x002fca00078e00ff */
        /* <DEDUP_REMOVED lines=9> */
[----:B------:R-:W1:Y:S02]  /*1df00*/  @P0 LDC.64 R4, c[0x0][0x9e8] ;  /* 0x00027a00ff040b82 */ /* 0x000e640000000a00 */
[----:B-1----:R-:W-:-:S05]  /*1df10*/  @P0 IMAD.HI.U32 R4, R11, R4, RZ ;  /* 0x000000040b040227 */ /* 0x002fca00078e00ff */
[----:B------:R-:W-:-:S04]  /*1df20*/  @P0 SHF.R.U32.HI R11, RZ, R5, R4 ;  /* 0x00000005ff0b0219 */ /* 0x000fc80000011604 */
[----:B------:R-:W-:Y:S01]  /*1df30*/  LOP3.LUT R11, RZ, R11, RZ, 0x33, !PT ;  /* 0x0000000bff0b7212 */ /* 0x000fe200078e33ff */
[----:B------:R-:W-:Y:S06]  /*1df40*/  BRA `(.L_x_1595) ;  /* 0x0000000000107947 */ /* 0x000fec0003800000 */
.L_x_1594:
[----:B------:R-:W-:-:S13]  /*1df50*/  ISETP.NE.AND P0, PT, R3, 0x1, PT ;  /* 0x000000010300780c */ /* 0x000fda0003f05270 */
[----:B------:R-:W1:Y:S02]  /*1df60*/  @P0 LDC.64 R4, c[0x0][0x9e8] ;  /* 0x00027a00ff040b82 */ /* 0x000e640000000a00 */
[----:B-1----:R-:W-:-:S05]  /*1df70*/  @P0 IMAD.HI.U32 R4, R11, R4, RZ ;  /* 0x000000040b040227 */ /* 0x002fca00078e00ff */
[----:B------:R-:W-:-:S07]  /*1df80*/  @P0 SHF.R.U32.HI R11, RZ, R5, R4 ;  /* 0x00000005ff0b0219 */ /* 0x000fce0000011604 */
.L_x_1595:
[----:B------:R-:W-:Y:S05]  /*1df90*/  BSYNC B0 ;  /* 0x0000000000007941 */ /* 0x000fea0003800000 */
.L_x_1593:
[----:B------:R-:W-:-:S05]  /*1dfa0*/  IMAD R3, R11, R3, RZ ;  /* 0x000000030b037224 */ /* 0x000fca00078e02ff */
[----:B------:R-:W-:-:S07]  /*1dfb0*/  VIMNMX R10, R10, R3, !PT ;  /* 0x000000030a0a7248 */ /* 0x000fce0007fe0100 */
.L_x_1592:
[----:B------:R-:W-:Y:S01]  /*1dfc0*/  VIADD R2, R2, 0x7f ;  /* 0x0000007f02027836 */ /* 0x000fe20000000000 */
[----:B------:R-:W-:Y:S04]  /*1dfd0*/  BSSY B0, `(.L_x_1596) ;  /* 0x0000157000007945 */ /* 0x000fe80003800000 */
[----:B------:R-:W-:-:S04]  /*1dfe0*/  SHF.R.S32.HI R3, RZ, 0x1f, R2 ;  /* 0x0000001fff037819 */ /* 0x000fc80000011402 */
[----:B------:R-:W-:Y:S02]  /*1dff0*/  LEA.HI R3, R3, R2, RZ, 0x7 ;  /* 0x0000000203037211 */ /* 0x000fe400078f38ff */
[----:B------:R-:W-:Y:S02]  /*1e000*/  SHF.R.S32.HI R2, RZ, 0x1f, R10 ;  /* 0x0000001fff027819 */ /* 0x000fe4000001140a */
[----:B------:R-:W-:Y:S02]  /*1e010*/  SHF.R.S32.HI R3, RZ, 0x7, R3 ;  /* 0x00000007ff037819 */ /* 0x000fe40000011403 */
[----:B------:R-:W-:Y:S02]  /*1e020*/  LEA.HI R2, R2, R10, RZ, 0x7 ;  /* 0x0000000a02027211 */ /* 0x000fe400078f38ff */
[----:B------:R-:W-:Y:S02]  /*1e030*/  VIMNMX R3, R17, R3, PT ;  /* 0x0000000311037248 */ /* 0x000fe40003fe0100 */
[----:B------:R-:W-:-:S03]  /*1e040*/  SHF.R.S32.HI R2, RZ, 0x7, R2 ;  /* 0x00000007ff027819 */ /* 0x000fc60000011402 */
[----:B------:R-:W-:Y:S01]  /*1e050*/  IMAD R3, R3, 0x80, -R8 ;  /* 0x0000008003037824 */ /* 0x000fe200078e0a08 */
[----:B------:R-:W-:-:S04]  /*1e060*/  VIMNMX R2, RZ, R2, !PT ;  /* 0x00000002ff027248 */ /* 0x000fc80007fe0100 */
[----:B------:R-:W-:Y:S01]  /*1e070*/  VIMNMX R3, R3, R6, PT ;  /* 0x0000000603037248 */ /* 0x000fe20003fe0100 */
[----:B------:R-:W-:-:S05]  /*1e080*/  IMAD R2, R2, 0x80, -R8 ;  /* 0x0000008002027824 */ /* 0x000fca00078e0a08 */
[----:B------:R-:W-:-:S04]  /*1e090*/  VIMNMX R5, RZ, R2, !PT ;  /* 0x00000002ff057248 */ /* 0x000fc80007fe0100 */
[----:B------:R-:W-:Y:S02]  /*1e0a0*/  ISETP.GT.AND P0, PT, R3, R5, PT ;  /* 0x000000050300720c */ /* 0x000fe40003f04270 */
[----:B------:R-:W-:-:S11]  /*1e0b0*/  SHF.R.U32.HI R5, RZ, 0x7, R5 ;  /* 0x00000007ff057819 */ /* 0x000fd60000011605 */
[----:B------:R-:W-:-:S05]  /*1e0c0*/  @P0 VIADD R2, R3, 0x7f ;  /* 0x0000007f03020836 */ /* 0x000fca0000000000 */
[----:B------:R-:W-:-:S04]  /*1e0d0*/  @P0 SHF.R.S32.HI R3, RZ, 0x1f, R2 ;  /* 0x0000001fff030819 */ /* 0x000fc80000011402 */
[----:B------:R-:W-:Y:S01]  /*1e0e0*/  @P0 LEA.HI R3, R3, R2, RZ, 0x7 ;  /* 0x0000000203030211 */ /* 0x000fe200078f38ff */
[----:B------:R-:W-:-:S03]  /*1e0f0*/  IMAD.MOV.U32 R2, RZ, RZ, R5 ;  /* 0x000000ffff027224 */ /* 0x000fc600078e0005 */
[----:B------:R-:W-:Y:S02]  /*1e100*/  @P0 SHF.R.S32.HI R2, RZ, 0x7, R3 ;  /* 0x00000007ff020819 */ /* 0x000fe40000011403 */
[----:B------:R-:W-:Y:S02]  /*1e110*/  PLOP3.LUT P0, PT, PT, PT, PT, 0x80, 0x0 ;  /* 0x000000000000781c */ /* 0x000fe40003f0f070 */
[----:B------:R-:W-:-:S13]  /*1e120*/  ISETP.GT.AND P1, PT, R2, R5, PT ;  /* 0x000000050200720c */ /* 0x000fda0003f24270 */
[----:B------:R-:W-:Y:S05]  /*1e130*/  @!P1 BRA `(.L_x_1597) ;  /* 0x0000001400009947 */ /* 0x000fea0003800000 */
[----:B------:R-:W-:Y:S01]  /*1e140*/  UMOV UR4, 0xffffffff ;  /* 0xffffffff00047882 */ /* 0x000fe20000000000 */
[----:B------:R-:W-:Y:S02]  /*1e150*/  SEL R4, R19, RZ, !P2 ;  /* 0x000000ff13047207 */ /* 0x000fe40005000000 */
[----:B------:R-:W-:Y:S05]  /*1e160*/  BRA.DIV UR4, `(.L_x_1598) ;  /* 0x00000076042c7947 */ /* 0x000fea000b800000 */
[----:B------:R-:W1:Y:S02]  /*1e170*/  S2R R3, SR_TID.X ;  /* 0x0000000000037919 */ /* 0x000e640000002100 */
[----:B-1----:R-:W-:-:S04]  /*1e180*/  SHF.R.U32.HI R3, RZ, 0x5, R3 ;  /* 0x00000005ff037819 */ /* 0x002fc80000011603 */
[----:B------:R-:W-:-:S05]  /*1e190*/  LOP3.LUT R3, R3, 0x3, RZ, 0xc0, !PT ;  /* 0x0000000303037812 */ /* 0x000fca00078ec0ff */
[----:B------:R1:W2:Y:S02]  /*1e1a0*/  SHFL.IDX PT, R14, R3, RZ, 0x1f ;  /* 0x00001fff030e7589 */ /* 0x0002a400000e0000 */
.L_x_1785:
[----:B--2---:R-:W-:Y:S02]  /*1e1b0*/  ISETP.NE.AND P0, PT, R14, RZ, PT ;  /* 0x000000ff0e00720c */ /* 0x004fe40003f05270 */
[----:B------:R-:W-:-:S11]  /*1e1c0*/  PLOP3.LUT P6, PT, PT, PT, PT, 0x8, 0x0 ;  /* 0x000000000000781c */ /* 0x000fd60003fce170 */
[----:B------:R-:W-:Y:S05]  /*1e1d0*/  @P0 BRA `(.L_x_1599) ;  /* 0x00000000000c0947 */ /* 0x000fea0003800000 */
[----:B------:R-:W-:-:S03]  /*1e1e0*/  UMOV UR4, 0xffffffff ;  /* 0xffffffff00047882 */ /* 0x000fc60000000000 */
[----:B------:R-:W-:Y:S05]  /*1e1f0*/  BRA.DIV UR4, `(.L_x_1600) ;  /* 0x00000076043c7947 */ /* 0x000fea000b800000 */
[----:B------:R-:W-:-:S13]  /*1e200*/  ELECT P6, URZ, PT ;  /* 0x00000000003f782f */ /* 0x000fda00038c0000 */
.L_x_1599:
[----:B-1----:R-:W2:Y:S01]  /*1e210*/  LDL R3, [R1+0x24] ;  /* 0x0000240001037983 */ /* 0x002ea20000100800 */
[----:B------:R-:W-:Y:S01]  /*1e220*/  BSSY B1, `(.L_x_1601) ;  /* 0x0000008000017945 */ /* 0x000fe20003800000 */
[----:B--2---:R-:W-:-:S05]  /*1e230*/  VIADD R3, R3, 0x1 ;  /* 0x0000000103037836 */ /* 0x004fca0000000000 */
[----:B------:R-:W-:-:S04]  /*1e240*/  LEA.HI R6, R3, R3, RZ, 0x1 ;  /* 0x0000000303067211 */ /* 0x000fc800078f08ff */
[----:B------:R-:W-:-:S05]  /*1e250*/  LOP3.LUT R6, R6, 0xfffffffe, RZ, 0xc0, !PT ;  /* 0xfffffffe06067812 */ /* 0x000fca00078ec0ff */
[----:B------:R-:W-:-:S05]  /*1e260*/  IMAD.IADD R3, R3, 0x1, -R6 ;  /* 0x0000000103037824 */ /* 0x000fca00078e0a06 */
[----:B------:R-:W-:-:S04]  /*1e270*/  SHF.L.U32 R3, R3, 0x1f, RZ ;  /* 0x0000001f03037819 */ /* 0x000fc800000006ff */
[----:B------:R-:W1:Y:S02]  /*1e280*/  SYNCS.PHASECHK.TRANS64.TRYWAIT P0, [R22+URZ+0x2d820], R3 ;  /* 0x02d82003160075a7 */ /* 0x000e64000800017f */
[----:B-1----:R-:W-:Y:S05]  /*1e290*/  @!P0 BRA `(.L_x_1602) ;  /* 0x0000007400348947 */ /* 0x002fea0003800000 */
.L_x_1788:
[----:B------:R-:W-:Y:S05]  /*1e2a0*/  BSYNC B1 ;  /* 0x0000000000017941 */ /* 0x000fea0003800000 */
.L_x_1601:
[----:B------:R-:W-:Y:S04]  /*1e2b0*/  BSSY B1, `(.L_x_1603) ;  /* 0x000008b000017945 */ /* 0x000fe80003800000 */
[----:B------:R-:W-:Y:S05]  /*1e2c0*/  @!P6 BRA `(.L_x_1604) ;  /* 0x000000080024e947 */ /* 0x000fea0003800000 */
[----:B------:R-:W-:Y:S01]  /*1e2d0*/  IMAD R11, R28, 0x8, R22 ;  /* 0x000000081c0b7824 */ /* 0x000fe200078e0216 */
[----:B------:R-:W-:Y:S01]  /*1e2e0*/  SHF.L.U32 R10, R29, 0x1f, RZ ;  /* 0x0000001f1d0a7819 */ /* 0x000fe200000006ff */
[----:B------:R-:W2:Y:S01]  /*1e2f0*/  S2R R6, SR_TID.X ;  /* 0x0000000000067919 */ /* 0x000ea20000002100 */
[----:B------:R-:W-:Y:S02]  /*1e300*/  BSSY B2, `(.L_x_1605) ;  /* 0x0000005000027945 */ /* 0x000fe40003800000 */
[----:B------:R-:W3:Y:S01]  /*1e310*/  SYNCS.PHASECHK.TRANS64.TRYWAIT P0, [R11+URZ+0x2d8a0], R10 ;  /* 0x02d8a00a0b0075a7 */ /* 0x000ee2000800017f */
[----:B--2---:R-:W-:-:S04]  /*1e320*/  LOP3.LUT R6, R6, 0x7f, RZ, 0xc0, !PT ;  /* 0x0000007f06067812 */ /* 0x004fc800078ec0ff */
[----:B------:R-:W-:Y:S01]  /*1e330*/  ISETP.NE.AND P1, PT, R6, RZ, PT ;  /* 0x000000ff0600720c */ /* 0x000fe20003f25270 */
[----:B---3--:R-:W-:-:S12]  /*1e340*/  @!P0 BRA `(.L_x_1606) ;  /* 0x00000074001c8947 */ /* 0x008fd80003800000 */
.L_x_1789:
[----:B------:R-:W-:Y:S05]  /*1e350*/  BSYNC B2 ;  /* 0x0000000000027941 */ /* 0x000fea0003800000 */
.L_x_1605:
[----:B------:R-:W-:Y:S04]  /*1e360*/  BSSY B2, `(.L_x_1607) ;  /* 0x0000009000027945 */ /* 0x000fe80003800000 */
[----:B------:R-:W-:Y:S05]  /*1e370*/  @P1 BRA `(.L_x_1608) ;  /* 0x00000000001c1947 */ /* 0x000fea0003800000 */
[----:B-1----:R-:W1:Y:S02]  /*1e380*/  S2R R3, SR_TID.X ;  /* 0x0000000000037919 */ /* 0x002e640000002100 */
[----:B-1----:R-:W-:Y:S01]  /*1e390*/  LOP3.LUT R6, R3, 0x1f, RZ, 0xc0, !PT ;  /* 0x0000001f03067812 */ /* 0x002fe200078ec0ff */
[----:B------:R-:W-:-:S03]  /*1e3a0*/  IMAD.MOV.U32 R3, RZ, RZ, 0x6000 ;  /* 0x00006000ff037424 */ /* 0x000fc600078e00ff */
[----:B------:R-:W-:Y:S01]  /*1e3b0*/  ISETP.NE.AND P0, PT, R6, RZ, PT ;  /* 0x000000ff0600720c */ /* 0x000fe20003f05270 */
[----:B------:R3:W-:-:S12]  /*1e3c0*/  SYNCS.ARRIVE.TRANS64 RZ, [R11+URZ+0x2d890], R3 ;  /* 0x02d890030bff79a7 */ /* 0x0007d8000800003f */
[----:B---3--:R-:W-:Y:S05]  /*1e3d0*/  @!P0 BRA `(.L_x_1608) ;  /* 0x0000000000048947 */ /* 0x008fea0003800000 */
[----:B------:R-:W-:Y:S01]  /*1e3e0*/  BPT.TRAP 0x1 ;  /* 0x000000040000795c */ /* 0x000fe20000300000 */
.L_x_1608:
[----:B------:R-:W-:Y:S05]  /*1e3f0*/  BSYNC B2 ;  /* 0x0000000000027941 */ /* 0x000fea0003800000 */
.L_x_1607:
        /* <DEDUP_REMOVED lines=8> */
[----:B-1----:R-:W-:Y:S01]  /*1e480*/  VIADD R3, R11, 0x2d890 ;  /* 0x0002d8900b037836 */ /* 0x002fe20000000000 */
[----:B------:R-:W-:Y:S01]  /*1e490*/  UMOV UR6, 0x0 ;  /* 0x0000000000067882 */ /* 0x000fe20000000000 */
[----:B0-----:R-:W-:Y:S01]  /*1e4a0*/  VIADD R12, R8, 0x15400 ;  /* 0x00015400080c7836 */ /* 0x001fe20000000000 */
[----:B------:R-:W-:-:S09]  /*1e4b0*/  UMOV UR7, 0x12f00000 ;  /* 0x12f0000000077882 */ /* 0x000fd20000000000 */
.L_x_1609:
        /* <DEDUP_REMOVED lines=16> */
.L_x_1610:
        /* <DEDUP_REMOVED lines=16> */
.L_x_1611:
        /* <DEDUP_REMOVED lines=13> */
.L_x_1790:
[----:B------:R-:W-:Y:S05]  /*1e790*/  BSYNC B2 ;  /* 0x0000000000027941 */ /* 0x000fea0003800000 */
.L_x_1612:
        /* <DEDUP_REMOVED lines=11> */
.L_x_1615:
[----:B------:R-:W-:Y:S05]  /*1e850*/  BSYNC B2 ;  /* 0x0000000000027941 */ /* 0x000fea0003800000 */
.L_x_1614:
[----:B------:R-:W-:Y:S01]  /*1e860*/  R2UR UR10, R20 ;  /* 0x00000000140a72ca */ /* 0x000fe200000e0000 */
[----:B------:R-:W-:Y:S01]  /*1e870*/  UIADD3 UR4, UP0, UR40, 0x670, URZ ;  /* 0x0000067028047890 */ /* 0x000fe2000ff1e03f */
[----:B------:R-:W-:Y:S01]  /*1e880*/  R2UR UR6, R12 ;  /* 0x000000000c0672ca */ /* 0x000fe200000e0000 */
[----:B0-2---:R-:W-:Y:S01]  /*1e890*/  VIADD R11, R11, 0x2d8b0 ;  /* 0x0002d8b00b0b7836 */ /* 0x005fe20000000000 */
[----:B------:R-:W-:Y:S01]  /*1e8a0*/  R2UR UR7, R13 ;  /* 0x000000000d0772ca */ /* 0x000fe200000e0000 */
[----:B------:R-:W-:Y:S01]  /*1e8b0*/  VIADD R3, R8, 0x400 ;  /* 0x0000040008037836 */ /* 0x000fe20000000000 */
[----:B------:R-:W-:Y:S01]  /*1e8c0*/  PLOP3.LUT P0, PT, PT, PT, PT, 0x80, 0x0 ;  /* 0x000000000000781c */ /* 0x000fe20003f0f070 */
[----:B------:R-:W-:-:S12]  /*1e8d0*/  UIADD3.X UR5, URZ, UR41, URZ, UP0, !UPT ;  /* 0x000000293f057290 */ /* 0x000fd800087fe43f */
.L_x_1616:
        /* <DEDUP_REMOVED lines=15> */
.L_x_1617:
        /* <DEDUP_REMOVED lines=15> */
.L_x_1618:
        /* <DEDUP_REMOVED lines=10> */
.L_x_1604:
[----:B------:R-:W-:Y:S05]  /*1eb60*/  BSYNC B1 ;  /* 0x0000000000017941 */ /* 0x000fea0003800000 */
.L_x_1603:
[----:B------:R-:W-:Y:S01]  /*1eb70*/  VIADD R8, R2, 0xfffffffe ;  /* 0xfffffffe02087836 */ /* 0x000fe20000000000 */
[----:B------:R-:W-:Y:S01]  /*1eb80*/  PLOP3.LUT P0, PT, PT, PT, PT, 0x8, 0x0 ;  /* 0x000000000000781c */ /* 0x000fe20003f0e170 */
[----:B------:R-:W-:-:S03]  /*1eb90*/  VIADD R28, R28, 0x1 ;  /* 0x000000011c1c7836 */ /* 0x000fc60000000000 */
[----:B------:R-:W-:Y:S02]  /*1eba0*/  ISETP.GE.AND P2, PT, R8, R5, PT ;  /* 0x000000050800720c */ /* 0x000fe40003f46270 */
[----:B------:R-:W-:-:S04]  /*1ebb0*/  ISETP.NE.AND P1, PT, R28, 0x2, PT ;  /* 0x000000021c00780c */ /* 0x000fc80003f25270 */
[----:B------:R-:W-:Y:S02]  /*1ebc0*/  SEL R2, RZ, 0x1, P1 ;  /* 0x00000001ff027807 */ /* 0x000fe40000800000 */
[----:B------:R-:W-:Y:S02]  /*1ebd0*/  SEL R28, R28, RZ, P1 ;  /* 0x000000ff1c1c7207 */ /* 0x000fe40000800000 */
[----:B------:R-:W-:-:S03]  /*1ebe0*/  LOP3.LUT R29, R29, R2, RZ, 0x3c, !PT ;  /* 0x000000021d1d7212 */ /* 0x000fc600078e3cff */
[----:B------:R-:W-:Y:S05]  /*1ebf0*/  @!P2 BRA `(.L_x_1597) ;  /* 0x000000080050a947 */ /* 0x000fea0003800000 */
.L_x_1635:
[----:B------:R-:W-:Y:S05]  /*1ec00*/  YIELD ;  /* 0x0000000000007946 */ /* 0x000fea0003800000 */
[----:B------:R-:W-:Y:S04]  /*1ec10*/  BSSY B1, `(.L_x_1619) ;  /* 0x000008a000017945 */ /* 0x000fe80003800000 */
[----:B------:R-:W-:Y:S05]  /*1ec20*/  @!P6 BRA `(.L_x_1620) ;  /* 0x000000080020e947 */ /* 0x000fea0003800000 */
[----:B------:R-:W-:Y:S01]  /*1ec30*/  IMAD R6, R28, 0x8, R22 ;  /* 0x000000081c067824 */ /* 0x000fe200078e0216 */
[----:B-1----:R-:W-:Y:S01]  /*1ec40*/  SHF.L.U32 R3, R29, 0x1f, RZ ;  /* 0x0000001f1d037819 */ /* 0x002fe200000006ff */
[----:B------:R-:W1:Y:S01]  /*1ec50*/  S2R R2, SR_TID.X ;  /* 0x0000000000027919 */ /* 0x000e620000002100 */
[----:B------:R-:W-:Y:S02]  /*1ec60*/  BSSY B2, `(.L_x_1621) ;  /* 0x0000005000027945 */ /* 0x000fe40003800000 */
[----:B------:R-:W2:Y:S01]  /*1ec70*/  SYNCS.PHASECHK.TRANS64.TRYWAIT P1, [R6+URZ+0x2d8a0], R3 ;  /* 0x02d8a003060075a7 */ /* 0x000ea2000802017f */
[----:B-1----:R-:W-:-:S04]  /*1ec80*/  LOP3.LUT R2, R2, 0x7f, RZ, 0xc0, !PT ;  /* 0x0000007f02027812 */ /* 0x002fc800078ec0ff */
[----:B------:R-:W-:Y:S01]  /*1ec90*/  ISETP.NE.AND P2, PT, R2, RZ, PT ;  /* 0x000000ff0200720c */ /* 0x000fe20003f45270 */
[----:B--2---:R-:W-:-:S12]  /*1eca0*/  @!P1 BRA `(.L_x_1622) ;  /* 0x0000006800ec9947 */ /* 0x004fd80003800000 */
.L_x_1791:
[----:B------:R-:W-:Y:S05]  /*1ecb0*/  BSYNC B2 ;  /* 0x0000000000027941 */ /* 0x000fea0003800000 */
.L_x_1621:
[----:B------:R-:W-:Y:S04]  /*1ecc0*/  BSSY B2, `(.L_x_1623) ;  /* 0x0000009000027945 */ /* 0x000fe80003800000 */
[----:B------:R-:W-:Y:S05]  /*1ecd0*/  @P2 BRA `(.L_x_1624) ;  /* 0x00000000001c2947 */ /* 0x000fea0003800000 */
[----:B------:R-:W2:Y:S02]  /*1ece0*/  S2R R2, SR_TID.X ;  /* 0x0000000000027919 */ /* 0x000ea40000002100 */
[----:B--2---:R-:W-:Y:S01]  /*1ecf0*/  LOP3.LUT R10, R2, 0x1f, RZ, 0xc0, !PT ;  /* 0x0000001f020a7812 */ /* 0x004fe200078ec0ff */
[----:B------:R-:W-:-:S03]  /*1ed00*/  IMAD.MOV.U32 R2, RZ, RZ, 0x6000 ;  /* 0x00006000ff027424 */ /* 0x000fc600078e00ff */
[----:B------:R-:W-:Y:S01]  /*1ed10*/  ISETP.NE.AND P1, PT, R10, RZ, PT ;  /* 0x000000ff0a00720c */ /* 0x000fe20003f25270 */
[----:B------:R2:W-:-:S12]  /*1ed20*/  SYNCS.ARRIVE.TRANS64 RZ, [R6+URZ+0x2d890], R2 ;  /* 0x02d8900206ff79a7 */ /* 0x0005d8000800003f */
[----:B--2---:R-:W-:Y:S05]  /*1ed30*/  @!P1 BRA `(.L_x_1624) ;  /* 0x0000000000049947 */ /* 0x004fea0003800000 */
[----:B------:R-:W-:Y:S01]  /*1ed40*/  BPT.TRAP 0x1 ;  /* 0x000000040000795c */ /* 0x000fe20000300000 */
.L_x_1624:
[----:B------:R-:W-:Y:S05]  /*1ed50*/  BSYNC B2 ;  /* 0x0000000000027941 */ /* 0x000fea0003800000 */
.L_x_1623:
        /* <DEDUP_REMOVED lines=10> */
[----:B------:R-:W-:-:S10]  /*1ee00*/  UMOV UR7, 0x12f00000 ;  /* 0x12f0000000077882 */ /* 0x000fd40000000000 */
.L_x_1625:
        /* <DEDUP_REMOVED lines=16> */
.L_x_1626:
        /* <DEDUP_REMOVED lines=16> */
.L_x_1627:
        /* <DEDUP_REMOVED lines=13> */
.L_x_1792:
[----:B------:R-:W-:Y:S05]  /*1f0e0*/  BSYNC B2 ;  /* 0x0000000000027941 */ /* 0x000fea0003800000 */
.L_x_1628:
[----:B------:R-:W-:Y:S01]  /*1f0f0*/  BSSY B2, `(.L_x_1630) ;  /* 0x000000b000027945 */ /* 0x000fe20003800000 */
[----:B------:R-:W-:Y:S02]  /*1f100*/  IMAD.MOV.U32 R2, RZ, RZ, 0x0 ;  /* 0x00000000ff027424 */ /* 0x000fe400078e00ff */
[----:B01----:R-:W-:Y:S01]  /*1f110*/  IMAD.MOV.U32 R3, RZ, RZ, 0x12f00000 ;  /* 0x12f00000ff037424 */ /* 0x003fe200078e00ff */
        /* <DEDUP_REMOVED lines=8> */
.L_x_1631:
[----:B------:R-:W-:Y:S05]  /*1f1a0*/  BSYNC B2 ;  /* 0x0000000000027941 */ /* 0x000fea0003800000 */
.L_x_1630:
        /* <DEDUP_REMOVED lines=8> */
.L_x_1632:
        /* <DEDUP_REMOVED lines=15> */
.L_x_1633:
        /* <DEDUP_REMOVED lines=15> */
.L_x_1634:
        /* <DEDUP_REMOVED lines=10> */
.L_x_1620:
[----:B------:R-:W-:Y:S05]  /*1f4b0*/  BSYNC B1 ;  /* 0x0000000000017941 */ /* 0x000fea0003800000 */
.L_x_1619:
[----:B------:R-:W-:Y:S01]  /*1f4c0*/  ISETP.GT.AND P2, PT, R8, R5, PT ;  /* 0x000000050800720c */ /* 0x000fe20003f44270 */
[----:B------:R-:W-:Y:S02]  /*1f4d0*/  VIADD R28, R28, 0x1 ;  /* 0x000000011c1c7836 */ /* 0x000fe40000000000 */
[----:B------:R-:W-:-:S03]  /*1f4e0*/  VIADD R8, R8, 0xffffffff ;  /* 0xffffffff08087836 */ /* 0x000fc60000000000 */
[----:B------:R-:W-:-:S04]  /*1f4f0*/  ISETP.NE.AND P1, PT, R28, 0x2, PT ;  /* 0x000000021c00780c */ /* 0x000fc80003f25270 */
[----:B------:R-:W-:Y:S02]  /*1f500*/  SEL R2, RZ, 0x1, P1 ;  /* 0x00000001ff027807 */ /* 0x000fe40000800000 */
[----:B------:R-:W-:Y:S02]  /*1f510*/  SEL R28, R28, RZ, P1 ;  /* 0x000000ff1c1c7207 */ /* 0x000fe40000800000 */
[----:B------:R-:W-:Y:S01]  /*1f520*/  LOP3.LUT R29, R29, R2, RZ, 0x3c, !PT ;  /* 0x000000021d1d7212 */ /* 0x000fe200078e3cff */
[----:B------:R-:W-:Y:S06]  /*1f530*/  @P2 BRA `(.L_x_1635) ;  /* 0xfffffff400b02947 */ /* 0x000fec000383ffff */
.L_x_1597:
[----:B------:R-:W-:Y:S05]  /*1f540*/  BSYNC B0 ;  /* 0x0000000000007941 */ /* 0x000fea0003800000 */
.L_x_1596:
[----:B------:R-:W2:Y:S01]  /*1f550*/  LDL R6, [R1+0x10] ;  /* 0x0000100001067983 */ /* 0x000ea20000100800 */
[----:B------:R-:W3:Y:S01]  /*1f560*/  LDC R0, c[0x0][0x448] ;  /* 0x00011200ff007b82 */ /* 0x000ee20000000800 */
[----:B------:R-:W-:Y:S07]  /*1f570*/  @!P0 WARPSYNC.ALL ;  /* 0x0000000000008948 */ /* 0x000fee0003800000 */
[----:B------:R-:W-:Y:S01]  /*1f580*/  @!P0 BAR.SYNC.DEFER_BLOCKING 0xc, 0x200 ;  /* 0x0308000000008b1d */ /* 0x000fe20000010000 */
[----:B---3--:R-:W-:-:S13]  /*1f590*/  ISETP.NE.AND P1, PT, R0, 0x1, PT ;  /* 0x000000010000780c */ /* 0x008fda0003f25270 */
[----:B------:R-:W3:Y:S08]  /*1f5a0*/  @P1 LDC R5, c[0x0][0x44c] ;  /* 0x00011300ff051b82 */ /* 0x000ef00000000800 */
[----:B-1----:R-:W1:Y:S01]  /*1f5b0*/  @P1 LDC R3, c[0x0][0x450] ;  /* 0x00011400ff031b82 */ /* 0x002e620000000800 */
[----:B--2---:R-:W-:-:S04]  /*1f5c0*/  VIADD R2, R6, 0xbf ;  /* 0x000000bf06027836 */ /* 0x004fc80000000000 */
[----:B---3--:R-:W-:-:S05]  /*1f5d0*/  @P1 IMAD.HI.U32 R0, R2, R5, RZ ;  /* 0x0000000502001227 */ /* 0x008fca00078e00ff */
[----:B-1----:R-:W-:-:S05]  /*1f5e0*/  @P1 SHF.R.U32.HI R2, RZ, R3, R0 ;  /* 0x00000003ff021219 */ /* 0x002fca0000011600 */
[----:B------:R-:W-:Y:S02]  /*1f5f0*/  IMAD.IADD R7, R7, 0x1, R2 ;  /* 0x0000000107077824 */ /* 0x000fe400078e0202 */
[----:B------:R-:W1:Y:S02]  /*1f600*/  LDC.64 R2, c[0x0][0x9e0] ;  /* 0x00027800ff027b82 */ /* 0x000e640000000a00 */
[----:B-1----:R-:W-:Y:S01]  /*1f610*/  ISETP.GE.AND P2, PT, R3, 0x1, PT ;  /* 0x000000010300780c */ /* 0x002fe20003f46270 */
[----:B------:R-:W-:-:S12]  /*1f620*/  IMAD.IADD R2, R7, 0x1, R2 ;  /* 0x0000000107027824 */ /* 0x000fd800078e0202 */
[----:B------:R-:W-:Y:S05]  /*1f630*/  @!P2 BRA `(.L_x_1636) ;  /* 0x000000000048a947 */ /* 0x000fea0003800000 */
        /* <DEDUP_REMOVED lines=11> */
.L_x_1638:
[----:B------:R-:W-:-:S13]  /*1f6f0*/  ISETP.NE.AND P0, PT, R3, 0x1, PT ;  /* 0x000000010300780c */ /* 0x000fda0003f05270 */
[----:B------:R-:W1:Y:S02]  /*1f700*/  @P0 LDC.64 R4, c[0x0][0x9e8] ;  /* 0x00027a00ff040b82 */ /* 0x000e640000000a00 */
[----:B-1----:R-:W-:-:S05]  /*1f710*/  @P0 IMAD.HI.U32 R4, R0, R4, RZ ;  /* 0x0000000400040227 */ /* 0x002fca00078e00ff */
[----:B------:R-:W-:-:S07]  /*1f720*/  @P0 SHF.R.U32.HI R0, RZ, R5, R4 ;  /* 0x00000005ff000219 */ /* 0x000fce0000011604 */
.L_x_1639:
[----:B------:R-:W-:Y:S05]  /*1f730*/  BSYNC B0 ;  /* 0x0000000000007941 */ /* 0x000fea0003800000 */
.L_x_1637:
[----:B------:R-:W-:-:S05]  /*1f740*/  IMAD R5, R0, R3, R3 ;  /* 0x0000000300057224 */ /* 0x000fca00078e0203 */
[----:B------:R-:W-:-:S07]  /*1f750*/  VIMNMX R2, R2, R5, PT ;  /* 0x0000000502027248 */ /* 0x000fce0003fe0100 */
.L_x_1636:
[----:B------:R-:W-:Y:S01]  /*1f760*/  VIADD R2, R2, 0x7f ;  /* 0x0000007f02027836 */ /* 0x000fe20000000000 */
[----:B------:R-:W-:-:S04]  /*1f770*/  ULDC UR4, c[0x0][0x9dc] ;  /* 0x0002770000047ab9 */ /* 0x000fc80000000800 */
[----:B------:R-:W-:-:S04]  /*1f780*/  SHF.R.S32.HI R5, RZ, 0x1f, R2 ;  /* 0x0000001fff057819 */ /* 0x000fc80000011402 */
[----:B------:R-:W-:Y:S02]  /*1f790*/  LEA.HI R5, R5, R2, RZ, 0x7 ;  /* 0x0000000205057211 */ /* 0x000fe400078f38ff */
[----:B------:R-:W1:Y:S02]  /*1f7a0*/  @P1 LDC R2, c[0x0][0x44c] ;  /* 0x00011300ff021b82 */ /* 0x000e640000000800 */
[----:B------:R-:W-:-:S04]  /*1f7b0*/  SHF.R.S32.HI R0, RZ, 0x7, R5 ;  /* 0x00000007ff007819 */ /* 0x000fc80000011405 */
[----:B------:R-:W-:Y:S02]  /*1f7c0*/  VIMNMX R24, R17, R0, PT ;  /* 0x0000000011187248 */ /* 0x000fe40003fe0100 */
[----:B------:R-:W2:Y:S03]  /*1f7d0*/  @P1 LDC R0, c[0x0][0x450] ;  /* 0x00011400ff001b82 */ /* 0x000ea60000000800 */
[----:B------:R3:W-:Y:S01]  /*1f7e0*/  STL [R1+0x14], R24 ;  /* 0x0000141801007387 */ /* 0x0007e20000100800 */
[----:B-1----:R-:W-:-:S04]  /*1f7f0*/  @P1 IMAD.HI.U32 R5, R6, R2, RZ ;  /* 0x0000000206051227 */ /* 0x002fc800078e00ff */
[----:B------:R-:W-:Y:S01]  /*1f800*/  IMAD.MOV.U32 R2, RZ, RZ, R6 ;  /* 0x000000ffff027224 */ /* 0x000fe200078e0006 */
[----:B--2---:R-:W-:-:S05]  /*1f810*/  @P1 SHF.R.U32.HI R2, RZ, R0, R5 ;  /* 0x00000000ff021219 */ /* 0x004fca0000011605 */
[----:B------:R-:W-:-:S04]  /*1f820*/  IMAD.IADD R2, R9, 0x1, R2 ;  /* 0x0000000109027824 */ /* 0x000fc800078e0202 */
[----:B------:R-:W-:Y:S01]  /*1f830*/  VIADD R0, R2, -UR4 ;  /* 0x8000000402007c36 */ /* 0x000fe20008000000 */
[----:B---3--:R-:W-:Y:S06]  /*1f840*/  @!P2 BRA `(.L_x_1640) ;  /* 0x000000000044a947 */ /* 0x008fec0003800000 */
        /* <DEDUP_REMOVED lines=10> */
.L_x_1642:
[----:B------:R-:W-:-:S13]  /*1f8f0*/  ISETP.NE.AND P0, PT, R3, 0x1, PT ;  /* 0x000000010300780c */ /* 0x000fda0003f05270 */
[----:B------:R-:W1:Y:S02]  /*1f900*/  @P0 LDC.64 R4, c[0x0][0x9e8] ;  /* 0x00027a00ff040b82 */ /* 0x000e640000000a00 */
[----:B-1----:R-:W-:-:S05]  /*1f910*/  @P0 IMAD.HI.U32 R4, R2, R4, RZ ;  /* 0x0000000402040227 */ /* 0x002fca00078e00ff */
[----:B------:R-:W-:-:S07]  /*1f920*/  @P0 SHF.R.U32.HI R2, RZ, R5, R4 ;  /* 0x00000005ff020219 */ /* 0x000fce0000011604 */
.L_x_1643:
[----:B------:R-:W-:Y:S05]  /*1f930*/  BSYNC B0 ;  /* 0x0000000000007941 */ /* 0x000fea0003800000 */
.L_x_1641:
[----:B------:R-:W-:-:S05]  /*1f940*/  IMAD R3, R2, R3, RZ ;  /* 0x0000000302037224 */ /* 0x000fca00078e02ff */
[----:B------:R-:W-:-:S07]  /*1f950*/  VIMNMX R0, R0, R3, !PT ;  /* 0x0000000300007248 */ /* 0x000fce0007fe0100 */
.L_x_1640:
[----:B------:R-:W-:Y:S01]  /*1f960*/  SHF.R.S32.HI R3, RZ, 0x1f, R0 ;  /* 0x0000001fff037819 */ /* 0x000fe20000011400 */
[----:B------:R-:W-:Y:S03]  /*1f970*/  BSSY B7, `(.L_x_1644) ;  /* 0x0000421000077945 */ /* 0x000fe60003800000 */
[----:B------:R-:W-:-:S04]  /*1f980*/  LEA.HI R3, R3, R0, RZ, 0x7 ;  /* 0x0000000003037211 */ /* 0x000fc800078f38ff */
[----:B------:R-:W-:-:S04]  /*1f990*/  SHF.R.S32.HI R3, RZ, 0x7, R3 ;  /* 0x00000007ff037819 */ /* 0x000fc80000011403 */
[----:B------:R-:W-:-:S04]  /*1f9a0*/  VIMNMX R2, RZ, R3, !PT ;  /* 0x00000003ff027248 */ /* 0x000fc80007fe0100 */
[----:B------:R-:W-:Y:S01]  /*1f9b0*/  ISETP.GT.AND P0, PT, R24, R2, PT ;  /* 0x000000021800720c */ /* 0x000fe20003f04270 */
[----:B------:R1:W-:-:S12]  /*1f9c0*/  STL [R1+0x8], R2 ;  /* 0x0000080201007387 */ /* 0x0003d80000100800 */
[----:B-1----:R-:W-:Y:S05]  /*1f9d0*/  @P0 BRA `(.L_x_1645) ;  /* 0x0000000000440947 */ /* 0x002fea0003800000 */
[----:B------:R-:W1:Y:S02]  /*1f9e0*/  S2R R2, SR_TID.X ;  /* 0x0000000000027919 */ /* 0x000e640000002100 */
[----:B-1----:R-:W-:-:S04]  /*1f9f0*/  LOP3.LUT R2, R2, 0x7f, RZ, 0xc0, !PT ;  /* 0x0000007f02027812 */ /* 0x002fc800078ec0ff */
[----:B------:R-:W-:-:S13]  /*1fa00*/  ISETP.NE.AND P0, PT, R2, RZ, PT ;  /* 0x000000ff0200720c */ /* 0x000fda0003f05270 */
[----:B------:R-:W-:Y:S05]  /*1fa10*/  @P0 BRA `(.L_x_1646) ;  /* 0x0000004000580947 */ /* 0x000fea0003800000 */
[----:B------:R-:W1:Y:S01]  /*1fa20*/  S2R R5, SR_LANEID ;  /* 0x0000000000057919 */ /* 0x000e620000000000 */
[----:B------:R-:W-:Y:S01]  /*1fa30*/  VOTEU.ANY UR4, UPT, PT ;  /* 0x0000000000047886 */ /* 0x000fe200038e0100 */
[----:B------:R-:W2:Y:S01]  /*1fa40*/  LDC.64 R2, c[0x0][0xc60] ;  /* 0x00031800ff027b82 */ /* 0x000ea20000000a00 */
[----:B------:R-:W1:Y:S02]  /*1fa50*/  FLO.U32 R0, UR4 ;  /* 0x0000000400007d00 */ /* 0x000e6400080e0000 */
[----:B-1----:R-:W-:-:S06]  /*1fa60*/  ISETP.EQ.U32.AND P0, PT, R0, R5, PT ;  /* 0x000000050000720c */ /* 0x002fcc0003f02070 */
[----:B------:R-:W2:Y:S07]  /*1fa70*/  POPC R5, UR4 ;  /* 0x0000000400057d09 */ /* 0x000eae0008000000 */
[----:B--2---:R-:W2:Y:S01]  /*1fa80*/  @P0 ATOMG.E.ADD.STRONG.GPU PT, R3, desc[UR38][R2.64], R5 ;  /* 0x00000005020309a8 */ /* 0x004ea200081ee1e6 */
[----:B------:R-:W1:Y:S02]  /*1fa90*/  S2R R4, SR_LTMASK ;  /* 0x0000000000047919 */ /* 0x000e640000003900 */
[----:B-1----:R-:W-:-:S04]  /*1faa0*/  LOP3.LUT R4, R4, UR4, RZ, 0xc0, !PT ;  /* 0x0000000404047c12 */ /* 0x002fc8000f8ec0ff */
[----:B------:R-:W1:Y:S01]  /*1fab0*/  POPC R7, R4 ;  /* 0x0000000400077309 */ /* 0x000e620000000000 */
[----:B--2---:R-:W1:Y:S02]  /*1fac0*/  SHFL.IDX PT, R0, R3, R0, 0x1f ;  /* 0x00001f0003007589 */ /* 0x004e6400000e0000 */
[----:B-1----:R-:W-:Y:S01]  /*1fad0*/  IADD3 R16, R0, UR37, R7 ;  /* 0x0000002500107c10 */ /* 0x002fe2000fffe007 */
[----:B------:R-:W-:Y:S06]  /*1fae0*/  BRA `(.L_x_1646) ;  /* 0x0000004000247947 */ /* 0x000fec0003800000 */
.L_x_1645:
        /* <DEDUP_REMOVED lines=16> */
[----:B0-----:R-:W-:Y:S02]  /*1fbf0*/  IMAD.MOV.U32 R12, RZ, RZ, 0x1 ;  /* 0x00000001ff0c7424 */ /* 0x001fe400078e00ff */
[----:B------:R-:W-:-:S07]  /*1fc00*/  IMAD.MOV.U32 R13, RZ, RZ, RZ ;  /* 0x000000ffff0d7224 */ /* 0x000fce00078e00ff */
[----:B------:R-:W-:-:S07]  /*1fc10*/  LEPC R20, `(.L_x_1648) ;  /* 0x000000001014794e */ /* 0x000fce0000000000 */
[----:B-1----:R-:W-:Y:S05]  /*1fc20*/  CALL.ABS.NOINC R2 ;  /* 0x0000000002007343 */ /* 0x002fea0003c00000 */
.L_x_1648:
[----:B------:R-:W-:Y:S05]  /*1fc30*/  BSYNC B6 ;  /* 0x0000000000067941 */ /* 0x000fea0003800000 */
.L_x_1647:
        /* <DEDUP_REMOVED lines=9> */
[----:B------:R-:W-:Y:S02]  /*1fcd0*/  IMAD.U32 R4, RZ, RZ, UR6 ;  /* 0x00000006ff047e24 */ /* 0x000fe4000f8e00ff */
[----:B------:R-:W-:Y:S02]  /*1fce0*/  IMAD.U32 R5, RZ, RZ, UR7 ;  /* 0x00000007ff057e24 */ /* 0x000fe4000f8e00ff */
[----:B------:R-:W-:Y:S02]  /*1fcf0*/  IMAD.U32 R6, RZ, RZ, UR8 ;  /* 0x00000008ff067e24 */ /* 0x000fe4000f8e00ff */
[----:B------:R-:W-:-:S02]  /*1fd00*/  IMAD.U32 R7, RZ, RZ, UR9 ;  /* 0x00000009ff077e24 */ /* 0x000fc4000f8e00ff */
[----:B------:R-:W-:Y:S02]  /*1fd10*/  IMAD.U32 R10, RZ, RZ, UR4 ;  /* 0x00000004ff0a7e24 */ /* 0x000fe4000f8e00ff */
[----:B------:R-:W-:Y:S02]  /*1fd20*/  IMAD.U32 R11, RZ, RZ, UR5 ;  /* 0x00000005ff0b7e24 */ /* 0x000fe4000f8e00ff */
[----:B------:R-:W-:Y:S02]  /*1fd30*/  IMAD.MOV.U32 R8, RZ, RZ, 0x70 ;  /* 0x00000070ff087424 */ /* 0x000fe400078e00ff */
[----:B0-----:R-:W-:Y:S02]  /*1fd40*/  IMAD.MOV.U32 R12, RZ, RZ, 0x1 ;  /* 0x00000001ff0c7424 */ /* 0x001fe400078e00ff */
[----:B-1----:R-:W-:-:S07]  /*1fd50*/  IMAD.MOV.U32 R13, RZ, RZ, RZ ;  /* 0x000000ffff0d7224 */ /* 0x002fce00078e00ff */
[----:B------:R-:W-:-:S07]  /*1fd60*/  LEPC R20, `(.L_x_1651) ;  /* 0x000000001014794e */ /* 0x000fce0000000000 */
[----:B--2---:R-:W-:Y:S05]  /*1fd70*/  CALL.ABS.NOINC R2 ;  /* 0x0000000002007343 */ /* 0x004fea0003c00000 */
.L_x_1651:
        /* <DEDUP_REMOVED lines=15> */
.L_x_1650:
[----:B------:R-:W-:Y:S05]  /*1fe70*/  BSYNC B6 ;  /* 0x0000000000067941 */ /* 0x000fea0003800000 */
.L_x_1649:
[----:B------:R-:W-:Y:S01]  /*1fe80*/  ULDC.64 UR4, c[0x0][0x9f8] ;  /* 0x00027e0000047ab9 */ /* 0x000fe20000000a00 */
[----:B------:R-:W-:Y:S01]  /*1fe90*/  IMAD.MOV.U32 R25, RZ, RZ, R19 ;  /* 0x000000ffff197224 */ /* 0x000fe200078e0013 */
[----:B------:R-:W-:-:S04]  /*1fea0*/  ISETP.NE.U32.AND P0, PT, RZ, UR4, PT ;  /* 0x00000004ff007c0c */ /* 0x000fc8000bf05070 */
[----:B------:R-:W-:Y:S01]  /*1feb0*/  ISETP.NE.AND.EX P0, PT, RZ, UR5, PT, P0 ;  /* 0x00000005ff007c0c */ /* 0x000fe2000bf05300 */
[----:B------:R-:W-:-:S12]  /*1fec0*/  ULDC.64 UR4, c[0x0][0xa08] ;  /* 0x0002820000047ab9 */ /* 0x000fd80000000a00 */
[----:B------:R-:W1:Y:S02]  /*1fed0*/  @P0 LDC.64 R2, c[0x0][0x9f8] ;  /* 0x00027e00ff020b82 */ /* 0x000e640000000a00 */
[----:B-1----:R-:W-:-:S05]  /*1fee0*/  @P0 IMAD.WIDE R2, R19, 0x4, R2 ;  /* 0x0000000413020825 */ /* 0x002fca00078e0202 */
[----:B------:R1:W2:Y:S01]  /*1fef0*/  @P0 LDG.E R25, desc[UR38][R2.64] ;  /* 0x0000002602190981 */ /* 0x0002a2000c1e1900 */
[----:B------:R-:W-:Y:S01]  /*1ff00*/  VIADD R24, R24, 0xffffffff ;  /* 0xffffffff18187836 */ /* 0x000fe20000000000 */
[----:B-1----:R-:W1:Y:S02]  /*1ff10*/  LDC.64 R2, c[0x0][0x418] ;  /* 0x00010600ff027b82 */ /* 0x002e640000000a00 */
[----:B-1----:R-:W-:Y:S01]  /*1ff20*/  LOP3.LUT P0, RZ, R2, UR4, RZ, 0xfc, !PT ;  /* 0x0000000402ff7c12 */ /* 0x002fe2000f80fcff */
[----:B------:R-:W-:-:S03]  /*1ff30*/  UMOV UR4, 0xffffffff ;  /* 0xffffffff00047882 */ /* 0x000fc60000000000 */
[----:B------:R-:W-:Y:S02]  /*1ff40*/  LOP3.LUT P0, RZ, R3, UR5, RZ, 0xfc, P0 ;  /* 0x0000000503ff7c12 */ /* 0x000fe4000800fcff */
[----:B--2---:R-:W-:Y:S02]  /*1ff50*/  SHF.R.S32.HI R7, RZ, 0x1f, R25 ;  /* 0x0000001fff077819 */ /* 0x004fe40000011419 */
[----:B------:R-:W-:-:S03]  /*1ff60*/  SEL R17, R25, RZ, !P0 ;  /* 0x000000ff19117207 */ /* 0x000fc60004000000 */
[----:B------:R1:W-:Y:S01]  /*1ff70*/  STL [R1+0x4], R7 ;  /* 0x0000040701007387 */ /* 0x0003e20000100800 */
[----:B------:R-:W-:Y:S05]  /*1ff80*/  BRA.DIV UR4, `(.L_x_1652) ;  /* 0x0000005a045c7947 */ /* 0x000fea000b800000 */
[----:B------:R-:W2:Y:S02]  /*1ff90*/  S2R R0, SR_TID.X ;  /* 0x0000000000007919 */ /* 0x000ea40000002100 */
[----:B--2---:R-:W-:-:S04]  /*1ffa0*/  SHF.R.U32.HI R0, RZ, 0x5, R0 ;  /* 0x00000005ff007819 */ /* 0x004fc80000011600 */
[----:B------:R-:W-:-:S05]  /*1ffb0*/  LOP3.LUT R0, R0, 0x3, RZ, 0xc0, !PT ;  /* 0x0000000300007812 */ /* 0x000fca00078ec0ff */
[----:B------:R2:W3:Y:S02]  /*1ffc0*/  SHFL.IDX PT, R14, R0, RZ, 0x1f ;  /* 0x00001fff000e7589 */ /* 0x0004e400000e0000 */
.L_x_1795:
[----:B--2---:R-:W2:Y:S01]  /*1ffd0*/  LDL.LU R0, [R1] ;  /* 0x0000000001007983 */ /* 0x004ea20000300800 */
[----:B------:R-:W-:Y:S02]  /*1ffe0*/  PLOP3.LUT P1, PT, PT, PT, PT, 0x8, 0x0 ;  /* 0x000000000000781c */ /* 0x000fe40003f2e170 */
[----:B---3--:R-:W-:Y:S02]  /*1fff0*/  ISETP.NE.AND P0, PT, R14, RZ, PT ;  /* 0x000000ff0e00720c */ /* 0x008fe40003f05270 */
[----:B--2---:R-:W-:-:S09]  /*20000*/  LOP3.LUT R0, R0, 0xfffffffe, RZ, 0xc0, !PT ;  /* 0xfffffffe00007812 */ /* 0x004fd200078ec0ff */
[----:B------:R-:W-:-:S05]  /*20010*/  @P1 LOP3.LUT R0, R0, 0x1, RZ, 0xfc, !PT ;  /* 0x0000000100001812 */ /* 0x000fca00078efcff */
[----:B------:R2:W-:Y:S01]  /*20020*/  STL [R1], R0 ;  /* 0x0000000001007387 */ /* 0x0005e20000100800 */
[----:B------:R-:W-:Y:S05]  /*20030*/  @P0 BRA `(.L_x_1653) ;  /* 0x0000000400200947 */ /* 0x000fea0003800000 */
[----:B------:R-:W-:-:S03]  /*20040*/  UMOV UR4, 0xffffffff ;  /* 0xffffffff00047882 */ /* 0x000fc60000000000 */
[----:B------:R-:W-:Y:S05]  /*20050*/  BRA.DIV UR4, `(.L_x_1654) ;  /* 0x0000005a045c7947 */ /* 0x000fea000b800000 */
[----:B------:R-:W-:-:S13]  /*20060*/  ELECT P6, URZ, PT ;  /* 0x00000000003f782f */ /* 0x000fda00038c0000 */
.L_x_1798:
[----:B------:R-:W-:Y:S05]  /*20070*/  @!P6 BRA `(.L_x_1653) ;  /* 0x000000040010e947 */ /* 0x000fea0003800000 */
[----:B------:R-:W-:-:S04]  /*20080*/  ISETP.NE.U32.AND P0, PT, R2, RZ, PT ;  /* 0x000000ff0200720c */ /* 0x000fc80003f05070 */
[----:B------:R-:W-:-:S13]  /*20090*/  ISETP.NE.AND.EX P0, PT, R3, RZ, PT, P0 ;  /* 0x000000ff0300720c */ /* 0x000fda0003f05300 */
[----:B------:R-:W-:Y:S05]  /*200a0*/  @!P0 BRA `(.L_x_1655) ;  /* 0x0000000000448947 */ /* 0x000fea0003800000 */
[----:B------:R-:W3:Y:S01]  /*200b0*/  LDC R6, c[0x0][0x43c] ;  /* 0x00010f00ff067b82 */ /* 0x000ee20000000800 */
[----:B------:R-:W-:Y:S01]  /*200c0*/  ULDC.64 UR4, c[0x0][0x428] ;  /* 0x00010a0000047ab9 */ /* 0x000fe20000000a00 */
[----:B---3--:R-:W-:-:S13]  /*200d0*/  ISETP.NE.AND P0, PT, R6, 0x1, PT ;  /* 0x000000010600780c */ /* 0x008fda0003f05270 */
[----:B------:R-:W2:Y:S02]  /*200e0*/  @P0 LDC.64 R4, c[0x0][0x440] ;  /* 0x00011000ff040b82 */ /* 0x000ea40000000a00 */
[----:B--2---:R-:W-:-:S04]  /*200f0*/  @P0 IMAD.HI.U32 R0, R24, R4, RZ ;  /* 0x0000000418000227 */ /* 0x004fc800078e00ff */
        /* <DEDUP_REMOVED lines=12> */
.L_x_1655:
[----:B--2---:R-:W-:Y:S01]  /*201c0*/  IMAD R0, R23, 0x8, R22 ;  /* 0x0000000817007824 */ /* 0x004fe200078e0216 */
[----:B---3--:R-:W-:-:S04]  /*201d0*/  SHF.L.U32 R2, R26, 0x1f, RZ ;  /* 0x0000001f1a027819 */ /* 0x008fc800000006ff */
[----:B------:R-:W2:Y:S02]  /*201e0*/  SYNCS.PHASECHK.TRANS64.TRYWAIT P0, [R0+URZ+0x2d840], R2 ;  /* 0x02d84002000075a7 */ /* 0x000ea4000800017f */
[----:B--2---:R-:W-:Y:S05]  /*201f0*/  @!P0 BRA `(.L_x_1656) ;  /* 0x0000005800148947 */ /* 0x004fea0003800000 */
.L_x_1799:
[----:B------:R-:W3:Y:S02]  /*20200*/  S2R R3, SR_TID.X ;  /* 0x0000000000037919 */ /* 0x000ee40000002100 */
[----:B---3--:R-:W-:-:S04]  /*20210*/  LOP3.LUT R3, R3, 0x7f, RZ, 0xc0, !PT ;  /* 0x0000007f03037812 */ /* 0x008fc800078ec0ff */
[----:B------:R-:W-:-:S13]  /*20220*/  ISETP.NE.AND P0, PT, R3, RZ, PT ;  /* 0x000000ff0300720c */ /* 0x000fda0003f05270 */
[----:B------:R-:W-:Y:S05]  /*20230*/  @P0 BRA `(.L_x_1657) ;  /* 0x00000000001c0947 */ /* 0x000fea0003800000 */
[----:B------:R-:W3:Y:S01]  /*20240*/  S2R R3, SR_TID.X ;  /* 0x0000000000037919 */ /* 0x000ee20000002100 */
[----:B--2---:R-:W-:-:S04]  /*20250*/  IMAD.MOV.U32 R2, RZ, RZ, 0x6000 ;  /* 0x00006000ff027424 */ /* 0x004fc800078e00ff */
[----:B------:R4:W-:Y:S01]  /*20260*/  SYNCS.ARRIVE.TRANS64 RZ, [R0+URZ+0x2d830], R2 ;  /* 0x02d8300200ff79a7 */ /* 0x0009e2000800003f */
[----:B---3--:R-:W-:-:S04]  /*20270*/  LOP3.LUT R3, R3, 0x1f, RZ, 0xc0, !PT ;  /* 0x0000001f03037812 */ /* 0x008fc800078ec0ff */
[----:B------:R-:W-:-:S13]  /*20280*/  ISETP.NE.AND P0, PT, R3, RZ, PT ;  /* 0x000000ff0300720c */ /* 0x000fda0003f05270 */
[----:B----4-:R-:W-:Y:S05]  /*20290*/  @!P0 BRA `(.L_x_1657) ;  /* 0x0000000000048947 */ /* 0x010fea0003800000 */
[----:B------:R-:W-:Y:S01]  /*202a0*/  BPT.TRAP 0x1 ;  /* 0x000000040000795c */ /* 0x000fe20000300000 */
.L_x_1657:
[----:B--2---:R-:W2:Y:S01]  /*202b0*/  LDL.LU R2, [R1] ;  /* 0x0000000001027983 */ /* 0x004ea20000300800 */
        /* <DEDUP_REMOVED lines=22> */
[----:B---3--:R-:W-:Y:S01]  /*20420*/  UMOV UR8, UR15 ;  /* 0x0000000f00087c82 */ /* 0x008fe20008000000 */
[----:B------:R-:W-:Y:S02]  /*20430*/  UMOV UR10, UR17 ;  /* 0x00000011000a7c82 */ /* 0x000fe40008000000 */
[----:B------:R3:W-:Y:S02]  /*20440*/  UTMALDG.4D [UR8], [UR4], desc[UR6] ;  /* 0x00000608040075b4 */ /* 0x0007e40008019000 */
[----:B---3--:R-:W-:Y:S01]  /*20450*/  UMOV UR8, UR16 ;  /* 0x0000001000087c82 */ /* 0x008fe20008000000 */
[----:B------:R-:W-:-:S02]  /*20460*/  UMOV UR10, UR14 ;  /* 0x0000000e000a7c82 */ /* 0x000fc40008000000 */
[----:B------:R3:W-:Y:S01]  /*20470*/  UTMALDG.4D [UR8], [UR4], desc[UR6] ;  /* 0x00000608040075b4 */ /* 0x0007e20008019000 */
[----:B--2---:R-:W-:-:S04]  /*20480*/  LOP3.LUT R2, R2, 0xfffffffe, RZ, 0xc0, !PT ;  /* 0xfffffffe02027812 */ /* 0x004fc800078ec0ff */
[----:B------:R-:W-:-:S05]  /*20490*/  @P0 LOP3.LUT R2, R2, 0x1, RZ, 0xfc, !PT ;  /* 0x0000000102020812 */ /* 0x000fca00078efcff */
[----:B------:R3:W-:Y:S01]  /*204a0*/  STL [R1], R2 ;  /* 0x0000000201007387 */ /* 0x0007e20000100800 */
[----:B------:R-:W-:Y:S01]  /*204b0*/  NOP ;  /* 0x0000000000007918 */ /* 0x000fe20000000000 */
.L_x_1653:
[----:B------:R-:W4:Y:S01]  /*204c0*/  LDL.LU R3, [R1+0x20] ;  /* 0x0000200001037983 */ /* 0x000f220000300800 */
[----:B------:R-:W-:Y:S05]  /*204d0*/  WARPSYNC.ALL ;  /* 0x0000000000007948 */ /* 0x000fea0003800000 */
[----:B---3--:R-:W-:Y:S01]  /*204e0*/  ULDC.64 UR4, c[0x0][0x298] ;  /* 0x0000a60000047ab9 */ /* 0x008fe20000000a00 */
[----:B--2---:R-:W-:Y:S01]  /*204f0*/  VIADD R0, R22, 0xc400 ;  /* 0x0000c40016007836 */ /* 0x004fe20000000000 */
[----:B------:R-:W-:Y:S01]  /*20500*/  ULDC.64 UR6, c[0x0][0xa00] ;  /* 0x0002800000067ab9 */ /* 0x000fe20000000a00 */
[----:B------:R-:W-:Y:S01]  /*20510*/  BSSY B6, `(.L_x_1658) ;  /* 0x0000024000067945 */ /* 0x000fe20003800000 */
[----:B------:R-:W-:Y:S01]  /*20520*/  BAR.SYNC.DEFER_BLOCKING 0x8, 0x200 ;  /* 0x0208000000007b1d */ /* 0x000fe20000010000 */
[----:B------:R-:W-:-:S02]  /*20530*/  ISETP.NE.U32.AND P0, PT, RZ, UR6, PT ;  /* 0x00000006ff007c0c */ /* 0x000fc4000bf05070 */
[----:B------:R-:W-:Y:S02]  /*20540*/  LOP3.LUT P1, RZ, R0, 0x1bf, RZ, 0xc0, !PT ;  /* 0x000001bf00ff7812 */ /* 0x000fe4000782c0ff */
[----:B------:R-:W-:Y:S02]  /*20550*/  ISETP.NE.AND.EX P0, PT, RZ, UR7, PT, P0 ;  /* 0x00000007ff007c0c */ /* 0x000fe4000bf05300 */
[----:B----4-:R-:W-:Y:S01]  /*20560*/  SHF.R.S32.HI R2, RZ, 0x1f, R3 ;  /* 0x0000001fff027819 */ /* 0x010fe20000011403 */
[----:B------:R-:W-:-:S04]  /*20570*/  IMAD.WIDE.U32 R4, R3, UR4, RZ ;  /* 0x0000000403047c25 */ /* 0x000fc8000f8e00ff */
[----:B------:R-:W-:Y:S01]  /*20580*/  IMAD R2, R2, UR4, RZ ;  /* 0x0000000402027c24 */ /* 0x000fe2000f8e02ff */
[----:B------:R-:W-:Y:S03]  /*20590*/  STL.64 [R1+0x28], R4 ;  /* 0x0000280401007387 */ /* 0x000fe60000100a00 */
[----:B------:R-:W-:Y:S01]  /*205a0*/  IMAD R0, R3, UR5, R2 ;  /* 0x0000000503007c24 */ /* 0x000fe2000f8e0202 */
[----:B------:R-:W-:-:S03]  /*205b0*/  SHF.R.S32.HI R2, RZ, 0x1f, R19 ;  /* 0x0000001fff027819 */ /* 0x000fc60000011413 */
[----:B------:R-:W-:Y:S01]  /*205c0*/  IMAD.IADD R0, R5, 0x1, R0 ;  /* 0x0000000105007824 */ /* 0x000fe200078e0200 */
[----:B------:R-:W-:Y:S02]  /*205d0*/  SEL R3, R2, RZ, !P0 ;  /* 0x000000ff02037207 */ /* 0x000fe40004000000 */
[----:B------:R-:W-:Y:S02]  /*205e0*/  SHF.R.S32.HI R2, RZ, 0x1f, R18 ;  /* 0x0000001fff027819 */ /* 0x000fe40000011412 */
[----:B------:R2:W-:Y:S04]  /*205f0*/  STL [R1+0x30], R0 ;  /* 0x0000300001007387 */ /* 0x0005e80000100800 */
[----:B------:R3:W-:Y:S01]  /*20600*/  STL [R1+0x38], R3 ;  /* 0x0000380301007387 */ /* 0x0007e20000100800 */
[----:B--2---:R-:W-:-:S05]  /*20610*/  SEL R0, R19, RZ, !P0 ;  /* 0x000000ff13007207 */ /* 0x004fca0004000000 */
[----:B------:R3:W-:Y:S04]  /*20620*/  STL [R1+0x20], R0 ;  /* 0x0000200001007387 */ /* 0x0007e80000100800 */
[----:B------:R3:W-:Y:S01]  /*20630*/  STL [R1+0x34], R2 ;  /* 0x0000340201007387 */ /* 0x0007e20000100800 */
[----:B------:R-:W-:Y:S05]  /*20640*/  @!P1 BRA `(.L_x_1659) ;  /* 0x0000000000409947 */ /* 0x000fea0003800000 */
[----:B---3--:R-:W-:Y:S01]  /*20650*/  MOV R2, 0x0 ;  /* 0x0000000000027802 */ /* 0x008fe20000000f00 */
[----:B------:R-:W-:Y:S01]  /*20660*/  ULDC.64 UR4, c[0x4][0xa8] ;  /* 0x01002a0000047ab9 */ /* 0x000fe20000000a00 */
[----:B------:R-:W-:Y:S01]  /*20670*/  ULDC.64 UR6, c[0x4][0xb0] ;  /* 0x01002c0000067ab9 */ /* 0x000fe20000000a00 */
[----:B------:R-:W-:Y:S01]  /*20680*/  ULDC.64 UR8, c[0x4][0x20] ;  /* 0x0100080000087ab9 */ /* 0x000fe20000000a00 */
[----:B------:R-:W-:Y:S02]  /*20690*/  IMAD.U32 R4, RZ, RZ, UR4 ;  /* 0x00000004ff047e24 */ /* 0x000fe4000f8e00ff */
[----:B------:R-:W2:Y:S01]  /*206a0*/  LDC.64 R2, c[0x4][R2] ;  /* 0x0100000002027b82 */ /* 0x000ea20000000a00 */
[----:B------:R-:W-:Y:S02]  /*206b0*/  IMAD.U32 R5, RZ, RZ, UR5 ;  /* 0x00000005ff057e24 */ /* 0x000fe4000f8e00ff */
[----:B------:R-:W-:Y:S02]  /*206c0*/  IMAD.U32 R6, RZ, RZ, UR6 ;  /* 0x00000006ff067e24 */ /* 0x000fe4000f8e00ff */
[----:B-1----:R-:W-:-:S02]  /*206d0*/  IMAD.U32 R7, RZ, RZ, UR7 ;  /* 0x00000007ff077e24 */ /* 0x002fc4000f8e00ff */
[----:B------:R-:W-:Y:S02]  /*206e0*/  IMAD.U32 R10, RZ, RZ, UR8 ;  /* 0x00000008ff0a7e24 */ /* 0x000fe4000f8e00ff */
[----:B------:R-:W-:Y:S02]  /*206f0*/  IMAD.U32 R11, RZ, RZ, UR9 ;  /* 0x00000009ff0b7e24 */ /* 0x000fe4000f8e00ff */
[----:B------:R-:W-:Y:S02]  /*20700*/  IMAD.MOV.U32 R8, RZ, RZ, 0x70 ;  /* 0x00000070ff087424 */ /* 0x000fe400078e00ff */
[----:B0-----:R-:W-:Y:S02]  /*20710*/  IMAD.MOV.U32 R12, RZ, RZ, 0x1 ;  /* 0x00000001ff0c7424 */ /* 0x001fe400078e00ff */
[----:B------:R-:W-:-:S07]  /*20720*/  IMAD.MOV.U32 R13, RZ, RZ, RZ ;  /* 0x000000ffff0d7224 */ /* 0x000fce00078e00ff */
[----:B------:R-:W-:-:S07]  /*20730*/  LEPC R20, `(.L_x_1659) ;  /* 0x000000001014794e */ /* 0x000fce0000000000 */
[----:B--2---:R-:W-:Y:S05]  /*20740*/  CALL.ABS.NOINC R2 ;  /* 0x0000000002007343 */ /* 0x004fea0003c00000 */
.L_x_1659:
[----:B------:R-:W-:Y:S05]  /*20750*/  BSYNC B6 ;  /* 0x0000000000067941 */ /* 0x000fea0003800000 */
.L_x_1658:
[----:B---3--:R-:W2:Y:S01]  /*20760*/  LDL.LU R0, [R1+0x30] ;  /* 0x0000300001007983 */ /* 0x008ea20000300800 */
[----:B------:R-:W3:Y:S01]  /*20770*/  LDC R10, c[0x0][0x448] ;  /* 0x00011200ff0a7b82 */ /* 0x000ee20000000800 */
[----:B------:R-:W-:Y:S01]  /*20780*/  ULDC.64 UR4, c[0x0][0x2d8] ;  /* 0x0000b60000047ab9 */ /* 0x000fe20000000a00 */
[----:B------:R-:W-:Y:S01]  /*20790*/  ULDC.64 UR6, c[0x0][0x2c8] ;  /* 0x0000b20000067ab9 */ /* 0x000fe20000000a00 */
[----:B------:R-:W2:Y:S01]  /*207a0*/  LDL.LU.64 R2, [R1+0x28] ;  /* 0x0000280001027983 */ /* 0x000ea20000300a00 */
[----:B------:R-:W-:-:S03]  /*207b0*/  ULDC.64 UR8, c[0x0][0x280] ;  /* 0x0000a00000087ab9 */ /* 0x000fc60000000a00 */
[----:B------:R-:W4:Y:S04]  /*207c0*/  LDL.LU R20, [R1+0x34] ;  /* 0x0000340001147983 */ /* 0x000f280000300800 */
[----:B------:R-:W4:Y:S04]  /*207d0*/  LDL.LU R21, [R1+0x38] ;  /* 0x0000380001157983 */ /* 0x000f280000300800 */
[----:B------:R-:W4:Y:S04]  /*207e0*/  LDL.LU R4, [R1+0x20] ;  /* 0x0000200001047983 */ /* 0x000f280000300800 */
[----:B0-----:R-:W4:Y:S01]  /*207f0*/  LDL R12, [R1+0x10] ;  /* 0x00001000010c7983 */ /* 0x001f220000100800 */
[----:B---3--:R-:W-:-:S13]  /*20800*/  ISETP.NE.AND P1, PT, R10, 0x1, PT ;  /* 0x000000010a00780c */ /* 0x008fda0003f25270 */
[----:B------:R-:W0:Y:S01]  /*20810*/  @P1 LDC R5, c[0x0][0x450] ;  /* 0x00011400ff051b82 */ /* 0x000e220000000800 */
[----:B--2---:R-:W-:Y:S02]  /*20820*/  IMAD.MOV.U32 R3, RZ, RZ, R0 ;  /* 0x000000ffff037224 */ /* 0x004fe400078e0000 */
[----:B----4-:R-:W-:Y:S02]  /*20830*/  IMAD R0, R20, UR4, RZ ;  /* 0x0000000414007c24 */ /* 0x010fe4000f8e02ff */
[C---:B------:R-:W-:Y:S01]  /*20840*/  IMAD.WIDE.U32 R2, R18.reuse, UR4, R2 ;  /* 0x0000000412027c25 */ /* 0x040fe2000f8e0002 */
[----:B------:R-:W2:Y:S03]  /*20850*/  S2R R20, SR_TID.X ;  /* 0x0000000000147919 */ /* 0x000ea60000002100 */
[----:B------:R-:W-:Y:S01]  /*20860*/  IMAD R0, R18, UR5, R0 ;  /* 0x0000000512007c24 */ /* 0x000fe2000f8e0200 */
[----:B------:R-:W-:-:S03]  /*20870*/  ULDC.64 UR4, c[0x0][0x2e0] ;  /* 0x0000b80000047ab9 */ /* 0x000fc60000000a00 */
[----:B------:R-:W-:Y:S02]  /*20880*/  IMAD.IADD R3, R3, 0x1, R0 ;  /* 0x0000000103037824 */ /* 0x000fe400078e0200 */
[----:B------:R-:W-:Y:S02]  /*20890*/  IMAD R0, R21, UR4, RZ ;  /* 0x0000000415007c24 */ /* 0x000fe4000f8e02ff */
[----:B------:R-:W3:Y:S01]  /*208a0*/  S2R R21, SR_TID.X ;  /* 0x0000000000157919 */ /* 0x000ee20000002100 */
[----:B------:R-:W-:-:S04]  /*208b0*/  IMAD.WIDE.U32 R2, R4, UR4, R2 ;  /* 0x0000000404027c25 */ /* 0x000fc8000f8e0002 */
[----:B------:R-:W-:Y:S01]  /*208c0*/  IMAD R0, R4, UR5, R0 ;  /* 0x0000000504007c24 */ /* 0x000fe2000f8e0200 */
[----:B------:R-:W-:Y:S01]  /*208d0*/  ULDC.64 UR4, c[0x0][0x2d0] ;  /* 0x0000b40000047ab9 */ /* 0x000fe20000000a00 */
[----:B------:R-:W4:Y:S01]  /*208e0*/  @P1 LDC R4, c[0x0][0x44c] ;  /* 0x00011300ff041b82 */ /* 0x000f220000000800 */
[----:B--2---:R-:W-:-:S04]  /*208f0*/  LOP3.LUT R20, R20, 0x7f, RZ, 0xc0, !PT ;  /* 0x0000007f14147812 */ /* 0x004fc800078ec0ff */
[----:B------:R-:W-:Y:S01]  /*20900*/  SHF.R.U32.HI R20, RZ, 0x2, R20 ;  /* 0x00000002ff147819 */ /* 0x000fe20000011614 */
[----:B---3--:R-:W-:-:S05]  /*20910*/  IMAD.SHL.U32 R6, R21, 0x20, RZ ;  /* 0x0000002015067824 */ /* 0x008fca00078e00ff */
[----:B------:R-:W-:Y:S01]  /*20920*/  LOP3.LUT R6, R20, 0x60, R6, 0xf8, !PT ;  /* 0x0000006014067812 */ /* 0x000fe200078ef806 */
[----:B------:R-:W-:-:S04]  /*20930*/  IMAD.IADD R3, R3, 0x1, R0 ;  /* 0x0000000103037824 */ /* 0x000fc800078e0200 */
[----:B------:R-:W-:-:S04]  /*20940*/  IMAD.IADD R8, R6, 0x1, R12 ;  /* 0x0000000106087824 */ /* 0x000fc800078e020c */
[----:B----4-:R-:W-:-:S04]  /*20950*/  @P1 IMAD.HI.U32 R0, R8, R4, RZ ;  /* 0x0000000408001227 */ /* 0x010fc800078e00ff */
[----:B------:R-:W-:Y:S01]  /*20960*/  IMAD.MOV.U32 R4, RZ, RZ, R8 ;  /* 0x000000ffff047224 */ /* 0x000fe200078e0008 */
[----:B0-----:R-:W-:-:S04]  /*20970*/  @P1 SHF.R.U32.HI R4, RZ, R5, R0 ;  /* 0x00000005ff041219 */ /* 0x001fc80000011600 */
[----:B------:R-:W-:-:S05]  /*20980*/  SHF.R.S32.HI R0, RZ, 0x1f, R4 ;  /* 0x0000001fff007819 */ /* 0x000fca0000011404 */
[----:B------:R-:W-:-:S04]  /*20990*/  IMAD R0, R0, UR4, RZ ;  /* 0x0000000400007c24 */ /* 0x000fc8000f8e02ff */
[----:B------:R-:W-:Y:S02]  /*209a0*/  IMAD R6, R4, UR5, R0 ;  /* 0x0000000504067c24 */ /* 0x000fe4000f8e0200 */
[----:B------:R-:W-:-:S04]  /*209b0*/  IMAD.MOV R0, RZ, RZ, -R4 ;  /* 0x000000ffff007224 */ /* 0x000fc800078e0a04 */
[----:B------:R-:W-:Y:S02]  /*209c0*/  IMAD R0, R10, R0, R8 ;  /* 0x000000000a007224 */ /* 0x000fe400078e0208 */
[----:B------:R-:W-:-:S03]  /*209d0*/  IMAD.WIDE.U32 R4, R4, UR4, R2 ;  /* 0x0000000404047c25 */ /* 0x000fc6000f8e0002 */
[----:B------:R-:W-:Y:S01]  /*209e0*/  SHF.R.S32.HI R9, RZ, 0x1f, R0 ;  /* 0x0000001fff097819 */ /* 0x000fe20000011400 */
[----:B------:R-:W-:-:S04]  /*209f0*/  IMAD.IADD R5, R5, 0x1, R6 ;  /* 0x0000000105057824 */ /* 0x000fc800078e0206 */
[----:B------:R-:W-:Y:S02]  /*20a00*/  IMAD R9, R9, UR6, RZ ;  /* 0x0000000609097c24 */ /* 0x000fe4000f8e02ff */
[C---:B-1----:R-:W-:Y:S02]  /*20a10*/  IMAD.WIDE.U32 R6, R0.reuse, UR6, R4 ;  /* 0x0000000600067c25 */ /* 0x042fe4000f8e0004 */
[----:B------:R-:W0:Y:S02]  /*20a20*/  @P1 LDC R5, c[0x0][0x450] ;  /* 0x00011400ff051b82 */ /* 0x000e240000000800 */
[----:B------:R-:W-:Y:S02]  /*20a30*/  IMAD R0, R0, UR7, R9 ;  /* 0x0000000700007c24 */ /* 0x000fe4000f8e0209 */
[----:B------:R1:W5:Y:S01]  /*20a40*/  LDL R9, [R1+0xc] ;  /* 0x00000c0001097983 */ /* 0x0003620000100800 */
[----:B------:R-:W-:Y:S01]  /*20a50*/  LEA R4, P0, R6, UR8, 0x1 ;  /* 0x0000000806047c11 */ /* 0x000fe2000f8008ff */
[----:B------:R-:W-:-:S05]  /*20a60*/  IMAD.IADD R0, R7, 0x1, R0 ;  /* 0x0000000107007824 */ /* 0x000fca00078e0200 */
[----:B------:R-:W-:Y:S02]  /*20a70*/  LEA.HI.X R0, R6, UR9, R0, 0x1, P0 ;  /* 0x0000000906007c11 */ /* 0x000fe400080f0c00 */
[----:B------:R-:W2:Y:S01]  /*20a80*/  @P1 LDC R6, c[0x0][0x44c] ;  /* 0x00011300ff061b82 */ /* 0x000ea20000000800 */
[----:B------:R-:W3:Y:S01]  /*20a90*/  S2R R13, SR_TID.X ;  /* 0x00000000000d7919 */ /* 0x000ee20000002100 */
[----:B------:R-:W-:Y:S01]  /*20aa0*/  VIADD R8, R8, 0x80 ;  /* 0x0000008008087836 */ /* 0x000fe20000000000 */
[----:B------:R-:W4:Y:S03]  /*20ab0*/  S2R R11, SR_TID.X ;  /* 0x00000000000b7919 */ /* 0x000f260000002100 */
[----:B--2---:R-:W-:-:S04]  /*20ac0*/  @P1 IMAD.HI.U32 R7, R8, R6, RZ ;  /* 0x0000000608071227 */ /* 0x004fc800078e00ff */
[----:B------:R-:W-:Y:S01]  /*20ad0*/  IMAD.MOV.U32 R6, RZ, RZ, R8 ;  /* 0x000000ffff067224 */ /* 0x000fe200078e0008 */
[----:B0-----:R-:W-:-:S04]  /*20ae0*/  @P1 SHF.R.U32.HI R6, RZ, R5, R7 ;  /* 0x00000005ff061219 */ /* 0x001fc80000011607 */
[--C-:B------:R-:W-:Y:S01]  /*20af0*/  SHF.R.S32.HI R7, RZ, 0x1f, R6.reuse ;  /* 0x0000001fff077819 */ /* 0x100fe20000011406 */
[----:B------:R-:W-:-:S04]  /*20b00*/  IMAD.MOV R5, RZ, RZ, -R6 ;  /* 0x000000ffff057224 */ /* 0x000fc800078e0a06 */
[----:B------:R-:W-:Y:S02]  /*20b10*/  IMAD R5, R10, R5, R8 ;  /* 0x000000050a057224 */ /* 0x000fe400078e0208 */
[----:B------:R-:W-:Y:S02]  /*20b20*/  IMAD R7, R7, UR4, RZ ;  /* 0x0000000407077c24 */ /* 0x000fe4000f8e02ff */
[----:B------:R-:W-:Y:S01]  /*20b30*/  IMAD.WIDE.U32 R2, R6, UR4, R2 ;  /* 0x0000000406027c25 */ /* 0x000fe2000f8e0002 */
[----:B------:R-:W-:-:S03]  /*20b40*/  ULDC UR4, c[0x0][0x2b8] ;  /* 0x0000ae0000047ab9 */ /* 0x000fc60000000800 */
[----:B------:R-:W-:Y:S01]  /*20b50*/  IMAD R7, R6, UR5, R7 ;  /* 0x0000000506077c24 */ /* 0x000fe2000f8e0207 */
[----:B------:R-:W-:Y:S01]  /*20b60*/  SHF.R.S32.HI R6, RZ, 0x1f, R5 ;  /* 0x0000001fff067819 */ /* 0x000fe20000011405 */
[----:B---3--:R-:W-:Y:S02]  /*20b70*/  IMAD.SHL.U32 R21, R13, 0x8, RZ ;  /* 0x000000080d157824 */ /* 0x008fe400078e00ff */
[----:B------:R-:W-:Y:S02]  /*20b80*/  IMAD.IADD R3, R3, 0x1, R7 ;  /* 0x0000000103037824 */ /* 0x000fe400078e0207 */
[----:B------:R-:W-:Y:S01]  /*20b90*/  IMAD R6, R6, UR6, RZ ;  /* 0x0000000606067c24 */ /* 0x000fe2000f8e02ff */
[----:B------:R-:W-:Y:S01]  /*20ba0*/  LOP3.LUT R21, R21, 0x18, RZ, 0xc0, !PT ;  /* 0x0000001815157812 */ /* 0x000fe200078ec0ff */
[----:B----4-:R-:W-:Y:S02]  /*20bb0*/  IMAD.SHL.U32 R20, R11, 0x8, RZ ;  /* 0x000000080b147824 */ /* 0x010fe400078e00ff */
[----:B------:R-:W-:Y:S01]  /*20bc0*/  IMAD.WIDE.U32 R2, R5, UR6, R2 ;  /* 0x0000000605027c25 */ /* 0x000fe2000f8e0002 */
[----:B------:R-:W-:-:S03]  /*20bd0*/  LOP3.LUT R14, R21, 0x20, RZ, 0xfc, !PT ;  /* 0x00000020150e7812 */ /* 0x000fc600078efcff */
[----:B------:R-:W-:Y:S01]  /*20be0*/  IMAD R6, R5, UR7, R6 ;  /* 0x0000000705067c24 */ /* 0x000fe2000f8e0206 */
[----:B------:R-:W-:Y:S02]  /*20bf0*/  LOP3.LUT R20, R20, 0x18, RZ, 0xc0, !PT ;  /* 0x0000001814147812 */ /* 0x000fe400078ec0ff */
[----:B------:R-:W-:Y:S01]  /*20c00*/  LOP3.LUT R13, R21, 0x40, RZ, 0xfc, !PT ;  /* 0x00000040150d7812 */ /* 0x000fe200078efcff */
[----:B------:R-:W-:Y:S01]  /*20c10*/  IMAD.IADD R6, R3, 0x1, R6 ;  /* 0x0000000103067824 */ /* 0x000fe200078e0206 */
[----:B------:R-:W-:Y:S02]  /*20c20*/  LEA R8, P3, R2, UR8, 0x1 ;  /* 0x0000000802087c11 */ /* 0x000fe4000f8608ff */
[----:B------:R-:W-:Y:S02]  /*20c30*/  ISETP.GE.AND P2, PT, R20, UR4, PT ;  /* 0x0000000414007c0c */ /* 0x000fe4000bf46270 */
[----:B------:R-:W-:Y:S02]  /*20c40*/  ISETP.GE.AND P1, PT, R14, UR4, PT ;  /* 0x000000040e007c0c */ /* 0x000fe4000bf26270 */
[----:B------:R-:W-:Y:S01]  /*20c50*/  ISETP.GE.AND P0, PT, R13, UR4, PT ;  /* 0x000000040d007c0c */ /* 0x000fe2000bf06270 */
[----:B------:R-:W-:Y:S01]  /*20c60*/  UMOV UR4, 0xffffffff ;  /* 0xffffffff00047882 */ /* 0x000fe20000000000 */
[----:B------:R-:W-:-:S02]  /*20c70*/  LOP3.LUT R21, R11, 0x7f, RZ, 0xc0, !PT ;  /* 0x0000007f0b157812 */ /* 0x000fc400078ec0ff */
[----:B------:R-:W-:Y:S02]  /*20c80*/  LEA.HI.X R7, R2, UR9, R6, 0x1, P3 ;  /* 0x0000000902077c11 */ /* 0x000fe400098f0c06 */
[----:B------:R-:W-:Y:S01]  /*20c90*/  SHF.R.U32.HI R21, RZ, 0x2, R21 ;  /* 0x00000002ff157819 */ /* 0x000fe20000011615 */
[----:B-1----:R-:W-:Y:S06]  /*20ca0*/  BRA.DIV UR4, `(.L_x_1660) ;  /* 0x0000004e047c7947 */ /* 0x002fec000b800000 */
[----:B------:R-:W2:Y:S04]  /*20cb0*/  LDL.LU R3, [R1+0x1c] ;  /* 0x00001c0001037983 */ /* 0x000ea80000300800 */
[----:B------:R-:W3:Y:S04]  /*20cc0*/  LDL.LU R11, [R1+0x10] ;  /* 0x00001000010b7983 */ /* 0x000ee80000300800 */
[----:B------:R-:W-:Y:S01]  /*20cd0*/  SHFL.IDX PT, R2, R0, RZ, 0x1c1f ;  /* 0x001c1fff00027589 */ /* 0x000fe200000e0000 */
[----:B--2---:R-:W-:-:S03]  /*20ce0*/  IMAD R5, R3, R10, RZ ;  /* 0x0000000a03057224 */ /* 0x004fc600078e02ff */
[----:B------:R-:W0:Y:S01]  /*20cf0*/  SHFL.IDX PT, R3, R4, RZ, 0x1c1f ;  /* 0x001c1fff04037589 */ /* 0x000e2200000e0000 */
[----:B---3--:R-:W-:-:S05]  /*20d00*/  IMAD.IADD R6, R21, 0x1, R11 ;  /* 0x0000000115067824 */ /* 0x008fca00078e020b */
        /* <DEDUP_REMOVED lines=56> */
.L_x_1812:
[----:B------:R-:W-:Y:S02]  /*21090*/  VIADD R6, R6, 0xa0 ;  /* 0x000000a006067836 */ /* 0x000fe40000000000 */
[----:B0-----:R-:W-:-:S03]  /*210a0*/  VIADD R8, R22, 0x2d800 ;  /* 0x0002d80016087836 */ /* 0x001fc60000000000 */
        /* <DEDUP_REMOVED lines=11> */
.L_x_1661:
        /* <DEDUP_REMOVED lines=18> */
.L_x_1813:
[----:B------:R-:W-:Y:S05]  /*21280*/  BSYNC B0 ;  /* 0x0000000000007941 */ /* 0x000fea0003800000 */
.L_x_1662:
[----:B------:R-:W2:Y:S04]  /*21290*/  LDL R4, [R1+0x14] ;  /* 0x0000140001047983 */ /* 0x000ea80000100800 */
[----:B------:R-:W3:Y:S01]  /*212a0*/  LDL R2, [R1+0x8] ;  /* 0x0000080001027983 */ /* 0x000ee20000100800 */
[----:B------:R-:W-:Y:S01]  /*212b0*/  BSSY B0, `(.L_x_1664) ;  /* 0x000022d000007945 */ /* 0x000fe20003800000 */
[----:B--2---:R-:W-:-:S05]  /*212c0*/  VIADD R0, R4, 0xfffffffe ;  /* 0xfffffffe04007836 */ /* 0x004fca0000000000 */
[----:B---3--:R-:W-:-:S13]  /*212d0*/  ISETP.GE.AND P0, PT, R0, R2, PT ;  /* 0x000000020000720c */ /* 0x008fda0003f06270 */
[----:B------:R-:W-:Y:S05]  /*212e0*/  @!P0 BRA `(.L_x_1665) ;  /* 0x0000002000a48947 */ /* 0x000fea0003800000 */
[----:B------:R-:W-:Y:S01]  /*212f0*/  LOP3.LUT R7, RZ, R2, RZ, 0x33, !PT ;  /* 0x00000002ff077212 */ /* 0x000fe200078e33ff */
[----:B------:R-:W-:Y:S01]  /*21300*/  IMAD.MOV R2, RZ, RZ, -R4 ;  /* 0x000000ffff027224 */ /* 0x000fe200078e0a04 */
[----:B------:R-:W-:Y:S04]  /*21310*/  BSSY B2, `(.L_x_1666) ;  /* 0x00000bb000027945 */ /* 0x000fe80003800000 */
        /* <DEDUP_REMOVED lines=20> */
[----:B------:R-:W1:Y:S01]  /*21460*/  LDC R5, c[0x0][0x43c] ;  /* 0x00010f00ff057b82 */ /* 0x000e620000000800 */
[----:B------:R-:W-:Y:S01]  /*21470*/  ULDC.64 UR6, c[0x0][0x428] ;  /* 0x00010a0000067ab9 */ /* 0x000fe20000000a00 */
[----:B-1----:R-:W-:-:S13]  /*21480*/  ISETP.NE.AND P0, PT, R5, 0x1, PT ;  /* 0x000000010500780c */ /* 0x002fda0003f05270 */
[----:B0-----:R-:W0:Y:S02]  /*21490*/  @P0 LDC.64 R2, c[0x0][0x440] ;  /* 0x00011000ff020b82 */ /* 0x001e240000000a00 */
        /* <DEDUP_REMOVED lines=13> */
.L_x_1670:
[----:B0-----:R-:W-:Y:S01]  /*21570*/  IMAD R3, R6, 0x8, R22 ;  /* 0x0000000806037824 */ /* 0x001fe200078e0216 */
[----:B------:R-:W-:Y:S01]  /*21580*/  SHF.L.U32 R2, R9, 0x1f, RZ ;  /* 0x0000001f09027819 */ /* 0x000fe200000006ff */
[----:B------:R-:W-:Y:S03]  /*21590*/  BSSY B3, `(.L_x_1671) ;  /* 0x0000003000037945 */ /* 0x000fe60003800000 */
[----:B------:R-:W0:Y:S02]  /*215a0*/  SYNCS.PHASECHK.TRANS64.TRYWAIT P0, [R3+URZ+0x2d840], R2 ;  /* 0x02d84002030075a7 */ /* 0x000e24000800017f */
[----:B0-----:R-:W-:Y:S05]  /*215b0*/  @!P0 BRA `(.L_x_1672) ;  /* 0x0000004c00608947 */ /* 0x001fea0003800000 */
.L_x_1814:
[----:B------:R-:W-:Y:S05]  /*215c0*/  BSYNC B3 ;  /* 0x0000000000037941 */ /* 0x000fea0003800000 */
.L_x_1671:
[----:B-1----:R-:W1:Y:S01]  /*215d0*/  S2R R4, SR_TID.X ;  /* 0x0000000000047919 */ /* 0x002e620000002100 */
[----:B------:R-:W-:Y:S01]  /*215e0*/  BSSY B3, `(.L_x_1673) ;  /* 0x000000b000037945 */ /* 0x000fe20003800000 */
[----:B-1----:R-:W-:-:S04]  /*215f0*/  LOP3.LUT R4, R4, 0x7f, RZ, 0xc0, !PT ;  /* 0x0000007f04047812 */ /* 0x002fc800078ec0ff */
[----:B------:R-:W-:-:S13]  /*21600*/  ISETP.NE.AND P1, PT, R4, RZ, PT ;  /* 0x000000ff0400720c */ /* 0x000fda0003f25270 */
        /* <DEDUP_REMOVED lines=8> */
.L_x_1674:
[----:B------:R-:W-:Y:S05]  /*21690*/  BSYNC B3 ;  /* 0x0000000000037941 */ /* 0x000fea0003800000 */
.L_x_1673:
[----:B------:R-:W-:Y:S01]  /*216a0*/  IMAD.MOV.U32 R11, RZ, RZ, RZ ;  /* 0x000000ffff0b7224 */ /* 0x000fe200078e00ff */
[----:B------:R-:W-:Y:S01]  /*216b0*/  UIADD3 UR4, UP0, UR40, 0x370, URZ ;  /* 0x0000037028047890 */ /* 0x000fe2000ff1e03f */
[----:B------:R-:W-:Y:S01]  /*216c0*/  IMAD R4, R6, 0x6000, R22 ;  /* 0x0000600006047824 */ /* 0x000fe200078e0216 */
[----:B------:R-:W-:Y:S01]  /*216d0*/  PLOP3.LUT P0, PT, PT, PT, PT, 0x80, 0x0 ;  /* 0x000000000000781c */ /* 0x000fe20003f0f070 */
[----:B0-----:R-:W-:Y:S01]  /*216e0*/  VIADD R3, R3, 0x2d830 ;  /* 0x0002d83003037836 */ /* 0x001fe20000000000 */
[----:B------:R-:W-:Y:S01]  /*216f0*/  R2UR UR10, R11 ;  /* 0x000000000b0a72ca */ /* 0x000fe200000e0000 */
[----:B------:R-:W-:Y:S01]  /*21700*/  IMAD R2, R0, 0x80, R27 ;  /* 0x0000008000027824 */ /* 0x000fe200078e021b */
[----:B------:R-:W-:Y:S01]  /*21710*/  UIADD3.X UR5, URZ, UR41, URZ, UP0, !UPT ;  /* 0x000000293f057290 */ /* 0x000fe200087fe43f */
[----:B------:R-:W-:Y:S01]  /*21720*/  VIADD R10, R4, 0x15400 ;  /* 0x00015400040a7836 */ /* 0x000fe20000000000 */
[----:B------:R-:W-:Y:S01]  /*21730*/  UMOV UR6, 0x0 ;  /* 0x0000000000067882 */ /* 0x000fe20000000000 */
[----:B------:R-:W-:-:S10]  /*21740*/  UMOV UR7, 0x14f00000 ;  /* 0x14f0000000077882 */ /* 0x000fd40000000000 */
.L_x_1675:
        /* <DEDUP_REMOVED lines=16> */
.L_x_1676:
        /* <DEDUP_REMOVED lines=16> */
.L_x_1677:
        /* <DEDUP_REMOVED lines=15> */
.L_x_1815:
[----:B------:R-:W-:Y:S05]  /*21a40*/  BSYNC B3 ;  /* 0x0000000000037941 */ /* 0x000fea0003800000 */
.L_x_1678:
        /* <DEDUP_REMOVED lines=12> */
.L_x_1681:
[----:B------:R-:W-:Y:S05]  /*21b10*/  BSYNC B3 ;  /* 0x0000000000037941 */ /* 0x000fea0003800000 */
.L_x_1680:
        /* <DEDUP_REMOVED lines=11> */
.L_x_1682:
        /* <DEDUP_REMOVED lines=15> */
.L_x_1683:
        /* <DEDUP_REMOVED lines=15> */
.L_x_1684:
        /* <DEDUP_REMOVED lines=12> */
.L_x_1669:
[----:B------:R-:W-:Y:S05]  /*21e70*/  BSYNC B1 ;  /* 0x0000000000017941 */ /* 0x000fea0003800000 */
.L_x_1668:
[----:B------:R-:W2:Y:S01]  /*21e80*/  LDL R0, [R1+0x14] ;  /* 0x0000140001007983 */ /* 0x000ea20000100800 */
[----:B------:R-:W-:Y:S02]  /*21e90*/  IMAD.MOV.U32 R23, RZ, RZ, R6 ;  /* 0x000000ffff177224 */ /* 0x000fe400078e0006 */
[----:B------:R-:W-:Y:S02]  /*21ea0*/  IMAD.MOV.U32 R26, RZ, RZ, R9 ;  /* 0x000000ffff1a7224 */ /* 0x000fe400078e0009 */
[----:B--2---:R-:W-:-:S07]  /*21eb0*/  VIADD R0, R0, 0xfffffffd ;  /* 0xfffffffd00007836 */ /* 0x004fce0000000000 */
.L_x_1667:
[----:B------:R-:W-:Y:S05]  /*21ec0*/  BSYNC B2 ;  /* 0x0000000000027941 */ /* 0x000fea0003800000 */
.L_x_1666:
[----:B------:R-:W2:Y:S01]  /*21ed0*/  LDL.LU R2, [R1+0x14] ;  /* 0x0000140001027983 */ /* 0x000ea20000300800 */
[----:B------:R-:W-:Y:S01]  /*21ee0*/  VIADD R7, R7, 0xfffffffe ;  /* 0xfffffffe07077836 */ /* 0x000fe20000000000 */
[----:B--2---:R-:W-:-:S04]  /*21ef0*/  LOP3.LUT R2, RZ, R2, RZ, 0x33, !PT ;  /* 0x00000002ff027212 */ /* 0x004fc800078e33ff */
[----:B------:R-:W-:-:S13]  /*21f00*/  ISETP.NE.AND P0, PT, R7, R2, PT ;  /* 0x000000020700720c */ /* 0x000fda0003f05270 */
[----:B------:R-:W-:Y:S05]  /*21f10*/  @!P0 BRA `(.L_x_1665) ;  /* 0x0000001400988947 */ /* 0x000fea0003800000 */
[----:B------:R-:W-:-:S07]  /*21f20*/  IMAD.MOV.U32 R4, RZ, RZ, R17 ;  /* 0x000000ffff047224 */ /* 0x000fce00078e0011 */
.L_x_1719:
        /* <DEDUP_REMOVED lines=33> */
.L_x_1687:
[----:B0-----:R-:W-:Y:S01]  /*22140*/  IMAD R3, R6, 0x8, R22 ;  /* 0x0000000806037824 */ /* 0x001fe200078e0216 */
[----:B------:R-:W-:Y:S01]  /*22150*/  SHF.L.U32 R2, R7, 0x1f, RZ ;  /* 0x0000001f07027819 */ /* 0x000fe200000006ff */
[----:B------:R-:W-:Y:S03]  /*22160*/  BSSY B2, `(.L_x_1688) ;  /* 0x0000003000027945 */ /* 0x000fe60003800000 */
[----:B------:R-:W0:Y:S02]  /*22170*/  SYNCS.PHASECHK.TRANS64.TRYWAIT P0, [R3+URZ+0x2d840], R2 ;  /* 0x02d84002030075a7 */ /* 0x000e24000800017f */
[----:B0-----:R-:W-:Y:S05]  /*22180*/  @!P0 BRA `(.L_x_1689) ;  /* 0x0000004000948947 */ /* 0x001fea0003800000 */
.L_x_1816:
[----:B------:R-:W-:Y:S05]  /*22190*/  BSYNC B2 ;  /* 0x0000000000027941 */ /* 0x000fea0003800000 */
.L_x_1688:
        /* <DEDUP_REMOVED lines=12> */
.L_x_1691:
[----:B------:R-:W-:Y:S05]  /*22260*/  BSYNC B2 ;  /* 0x0000000000027941 */ /* 0x000fea0003800000 */
.L_x_1690:
        /* <DEDUP_REMOVED lines=11> */
.L_x_1692:
        /* <DEDUP_REMOVED lines=16> */
.L_x_1693:
        /* <DEDUP_REMOVED lines=16> */
.L_x_1694:
        /* <DEDUP_REMOVED lines=15> */
.L_x_1817:
[----:B------:R-:W-:Y:S05]  /*22610*/  BSYNC B2 ;  /* 0x0000000000027941 */ /* 0x000fea0003800000 */
.L_x_1695:
        /* <DEDUP_REMOVED lines=11> */
.L_x_1698:
[----:B------:R-:W-:Y:S05]  /*226d0*/  BSYNC B2 ;  /* 0x0000000000027941 */ /* 0x000fea0003800000 */
.L_x_1697:
        /* <DEDUP_REMOVED lines=10> */
.L_x_1699:
        /* <DEDUP_REMOVED lines=15> */
.L_x_1700:
        /* <DEDUP_REMOVED lines=15> */
.L_x_1701:
        /* <DEDUP_REMOVED lines=12> */
.L_x_1686:
[----:B------:R-:W-:Y:S05]  /*22a20*/  BSYNC B1 ;  /* 0x0000000000017941 */ /* 0x000fea0003800000 */
.L_x_1685:
        /* <DEDUP_REMOVED lines=33> */
.L_x_1704:
[----:B------:R-:W-:Y:S01]  /*22c40*/  IMAD R2, R23, 0x8, R22 ;  /* 0x0000000817027824 */ /* 0x000fe200078e0216 */
[----:B0-----:R-:W-:Y:S01]  /*22c50*/  SHF.L.U32 R3, R26, 0x1f, RZ ;  /* 0x0000001f1a037819 */ /* 0x001fe200000006ff */
[----:B------:R-:W-:Y:S03]  /*22c60*/  BSSY B2, `(.L_x_1705) ;  /* 0x0000003000027945 */ /* 0x000fe60003800000 */
[----:B------:R-:W0:Y:S02]  /*22c70*/  SYNCS.PHASECHK.TRANS64.TRYWAIT P0, [R2+URZ+0x2d840], R3 ;  /* 0x02d84003020075a7 */ /* 0x000e24000800017f */
[----:B0-----:R-:W-:Y:S05]  /*22c80*/  @!P0 BRA `(.L_x_1706) ;  /* 0x0000003400fc8947 */ /* 0x001fea0003800000 */
.L_x_1818:
[----:B------:R-:W-:Y:S05]  /*22c90*/  BSYNC B2 ;  /* 0x0000000000027941 */ /* 0x000fea0003800000 */
.L_x_1705:
        /* <DEDUP_REMOVED lines=12> */
.L_x_1708:
[----:B------:R-:W-:Y:S05]  /*22d60*/  BSYNC B2 ;  /* 0x0000000000027941 */ /* 0x000fea0003800000 */
.L_x_1707:
[----:B------:R-:W-:Y:S01]  /*22d70*/  IMAD.MOV.U32 R12, RZ, RZ, RZ ;  /* 0x000000ffff0c7224 */ /* 0x000fe200078e00ff */
[----:B------:R-:W-:Y:S01]  /*22d80*/  UIADD3 UR4, UP0, UR40, 0x370, URZ ;  /* 0x0000037028047890 */ /* 0x000fe2000ff1e03f */
[C---:B0-----:R-:W-:Y:S01]  /*22d90*/  IMAD R3, R23.reuse, 0x8, R8 ;  /* 0x0000000817037824 */ /* 0x041fe200078e0208 */
        /* <DEDUP_REMOVED lines=9> */
.L_x_1709:
        /* <DEDUP_REMOVED lines=16> */
.L_x_1710:
        /* <DEDUP_REMOVED lines=16> */
.L_x_1711:
        /* <DEDUP_REMOVED lines=15> */
.L_x_1819:
[----:B------:R-:W-:Y:S05]  /*23120*/  BSYNC B2 ;  /* 0x0000000000027941 */ /* 0x000fea0003800000 */
.L_x_1712:
        /* <DEDUP_REMOVED lines=11> */
.L_x_1715:
[----:B------:R-:W-:Y:S05]  /*231e0*/  BSYNC B2 ;  /* 0x0000000000027941 */ /* 0x000fea0003800000 */
.L_x_1714:
        /* <DEDUP_REMOVED lines=10> */
.L_x_1716:
        /* <DEDUP_REMOVED lines=15> */
.L_x_1717:
        /* <DEDUP_REMOVED lines=15> */
.L_x_1718:
        /* <DEDUP_REMOVED lines=12> */
.L_x_1703:
[----:B------:R-:W-:Y:S05]  /*23530*/  BSYNC B1 ;  /* 0x0000000000017941 */ /* 0x000fea0003800000 */
.L_x_1702:
[----:B------:R-:W2:Y:S01]  /*23540*/  LDL R2, [R1+0x8] ;  /* 0x0000080001027983 */ /* 0x000ea20000100800 */
[----:B------:R-:W-:Y:S01]  /*23550*/  VIADD R0, R0, 0xfffffffe ;  /* 0xfffffffe00007836 */ /* 0x000fe20000000000 */
[----:B--2---:R-:W-:-:S13]  /*23560*/  ISETP.GT.AND P0, PT, R9, R2, PT ;  /* 0x000000020900720c */ /* 0x004fda0003f04270 */
[----:B------:R-:W-:Y:S05]  /*23570*/  @P0 BRA `(.L_x_1719) ;  /* 0xffffffe8006c0947 */ /* 0x000fea000383ffff */
.L_x_1665:
[----:B------:R-:W-:Y:S05]  /*23580*/  BSYNC B0 ;  /* 0x0000000000007941 */ /* 0x000fea0003800000 */
.L_x_1664:
        /* <DEDUP_REMOVED lines=17> */
.L_x_1721:
[----:B------:R-:W-:Y:S05]  /*236a0*/  BSYNC B0 ;  /* 0x0000000000007941 */ /* 0x000fea0003800000 */
.L_x_1720:
        /* <DEDUP_REMOVED lines=10> */
.L_x_1820:
[----:B------:R-:W-:Y:S05]  /*23750*/  BSYNC B1 ;  /* 0x0000000000017941 */ /* 0x000fea0003800000 */
.L_x_1724:
        /* <DEDUP_REMOVED lines=9> */
.L_x_1727:
[----:B------:R-:W-:Y:S05]  /*237f0*/  BSYNC B1 ;  /* 0x0000000000017941 */ /* 0x000fea0003800000 */
.L_x_1726:
        /* <DEDUP_REMOVED lines=10> */
.L_x_1728:
        /* <DEDUP_REMOVED lines=15> */
.L_x_1729:
        /* <DEDUP_REMOVED lines=15> */
.L_x_1730:
        /* <DEDUP_REMOVED lines=10> */
.L_x_1723:
[----:B------:R-:W-:Y:S05]  /*23b20*/  BSYNC B0 ;  /* 0x0000000000007941 */ /* 0x000fea0003800000 */
.L_x_1722:
[----:B------:R-:W-:-:S05]  /*23b30*/  VIADD R23, R23, 0x1 ;  /* 0x0000000117177836 */ /* 0x000fca0000000000 */
[----:B------:R-:W-:-:S04]  /*23b40*/  ISETP.NE.AND P0, PT, R23, 0x2, PT ;  /* 0x000000021700780c */ /* 0x000fc80003f05270 */
[----:B0-----:R-:W-:Y:S02]  /*23b50*/  SEL R3, RZ, 0x1, P0 ;  /* 0x00000001ff037807 */ /* 0x001fe40000000000 */
[----:B------:R-:W-:Y:S02]  /*23b60*/  SEL R23, R23, RZ, P0 ;  /* 0x000000ff17177207 */ /* 0x000fe40000000000 */
[----:B------:R-:W-:-:S07]  /*23b70*/  LOP3.LUT R26, R26, R3, RZ, 0x3c, !PT ;  /* 0x000000031a1a7212 */ /* 0x000fce00078e3cff */
.L_x_1646:
[----:B------:R-:W-:Y:S05]  /*23b80*/  BSYNC B7 ;  /* 0x0000000000077941 */ /* 0x000fea0003800000 */
.L_x_1644:
[----:B------:R-:W2:Y:S02]  /*23b90*/  LDL R0, [R1] ;  /* 0x0000000001007983 */ /* 0x000ea40000100800 */
[----:B--2---:R-:W-:-:S13]  /*23ba0*/  LOP3.LUT P0, RZ, R0, 0x2, RZ, 0xc0, !PT ;  /* 0x0000000200ff7812 */ /* 0x004fda000780c0ff */
        /* <DEDUP_REMOVED lines=10> */
.L_x_1731:
        /* <DEDUP_REMOVED lines=35> */
[----:B------:R1:W2:Y:S02]  /*23e80*/  SHFL.IDX PT, R14, R3, 0x1f, 0x1f ;  /* 0x03e01f00030e7f89 */ /* 0x0002a400000e0000 */
.L_x_1830:
[----:B------:R-:W-:Y:S02]  /*23e90*/  ULDC UR4, c[0x0][0xc38] ;  /* 0x00030e0000047ab9 */ /* 0x000fe40000000800 */
[----:B------:R-:W-:-:S04]  /*23ea0*/  IMAD.U32 R4, RZ, RZ, UR4 ;  /* 0x00000004ff047e24 */ /* 0x000fc8000f8e00ff */
[----:B--2---:R-:W-:-:S04]  /*23eb0*/  IMAD R5, R14, R4, RZ ;  /* 0x000000040e057224 */ /* 0x004fc800078e02ff */
[----:B------:R-:W-:-:S05]  /*23ec0*/  IMAD.IADD R16, R16, 0x1, R5 ;  /* 0x0000000110107824 */ /* 0x000fca00078e0205 */
[----:B------:R-:W-:-:S13]  /*23ed0*/  ISETP.GT.AND P6, PT, R16, R0, PT ;  /* 0x000000001000720c */ /* 0x000fda0003fc4270 */
[----:B------:R-:W-:Y:S05]  /*23ee0*/  @P6 BRA `(.L_x_1734) ;  /* 0x00000000009c6947 */ /* 0x000fea0003800000 */
.L_x_1739:
[----:B------:R-:W2:Y:S01]  /*23ef0*/  LDC R4, c[0x0][0xc3c] ;  /* 0x00030f00ff047b82 */ /* 0x000ea20000000800 */
[----:B------:R-:W-:-:S05]  /*23f00*/  VIADD R19, R19, 0x1f ;  /* 0x0000001f13137836 */ /* 0x000fca0000000000 */
[----:B--2---:R-:W-:-:S13]  /*23f10*/  ISETP.GE.AND P6, PT, R19, R4, PT ;  /* 0x000000041300720c */ /* 0x004fda0003fc6270 */
[----:B------:R-:W-:Y:S05]  /*23f20*/  @P6 BRA `(.L_x_1735) ;  /* 0x0000000400d06947 */ /* 0x000fea0003800000 */
[----:B------:R-:W2:Y:S01]  /*23f30*/  S2R R2, SR_TID.X ;  /* 0x0000000000027919 */ /* 0x000ea20000002100 */
[----:B------:R-:W-:Y:S01]  /*23f40*/  BSSY B0, `(.L_x_1736) ;  /* 0x0000009000007945 */ /* 0x000fe20003800000 */
[----:B--2---:R-:W-:-:S05]  /*23f50*/  LOP3.LUT R2, R2, 0x1f, RZ, 0xc0, !PT ;  /* 0x0000001f02027812 */ /* 0x004fca00078ec0ff */
[----:B------:R-:W-:Y:S02]  /*23f60*/  IMAD.IADD R5, R19, 0x1, R2 ;  /* 0x0000000113057824 */ /* 0x000fe400078e0202 */
[----:B------:R-:W-:-:S03]  /*23f70*/  IMAD.MOV.U32 R2, RZ, RZ, RZ ;  /* 0x000000ffff027224 */ /* 0x000fc600078e00ff */
[----:B------:R-:W-:-:S13]  /*23f80*/  ISETP.GE.OR P6, PT, R5, R4, !P0 ;  /* 0x000000040500720c */ /* 0x000fda00047c6670 */
[----:B------:R-:W-:Y:S05]  /*23f90*/  @P6 BRA `(.L_x_1737) ;  /* 0x00000000000c6947 */ /* 0x000fea0003800000 */
[----:B-1----:R-:W1:Y:S02]  /*23fa0*/  LDC.64 R2, c[0x0][0xc80] ;  /* 0x00032000ff027b82 */ /* 0x002e640000000a00 */
[----:B-1----:R-:W-:-:S06]  /*23fb0*/  IMAD.WIDE R2, R5, 0x4, R2 ;  /* 0x0000000405027825 */ /* 0x002fcc00078e0202 */
[----:B------:R2:W5:Y:S02]  /*23fc0*/  LDG.E R2, desc[UR38][R2.64] ;  /* 0x0000002602027981 */ /* 0x000564000c1e1900 */
.L_x_1737:
[----:B------:R-:W-:Y:S05]  /*23fd0*/  BSYNC B0 ;  /* 0x0000000000007941 */ /* 0x000fea0003800000 */
.L_x_1736:
[----:B------:R-:W-:-:S03]  /*23fe0*/  UMOV UR4, 0xffffffff ;  /* 0xffffffff00047882 */ /* 0x000fc60000000000 */
[----:B------:R-:W-:Y:S05]  /*23ff0*/  BRA.DIV UR4, `(.L_x_1738) ;  /* 0x0000002a04807947 */ /* 0x000fea000b800000 */
[----:B-----5:R-:W3:Y:S02]  /*24000*/  SHFL.UP PT, R14, R2, 0x1, RZ ;  /* 0x04200000020e7989 */ /* 0x020ee400000e00ff */
[----:B---3--:R-:W-:-:S05]  /*24010*/  SEL R13, R14, RZ, P1 ;  /* 0x000000ff0e0d7207 */ /* 0x008fca0000800000 */
[----:B------:R-:W-:-:S05]  /*24020*/  IMAD.IADD R13, R2, 0x1, R13 ;  /* 0x00000001020d7824 */ /* 0x000fca00078e020d */
[----:B------:R-:W3:Y:S02]  /*24030*/  SHFL.UP PT, R14, R13, 0x2, RZ ;  /* 0x044000000d0e7989 */ /* 0x000ee400000e00ff */
[----:B---3--:R-:W-:-:S05]  /*24040*/  SEL R14, R14, RZ, P2 ;  /* 0x000000ff0e0e7207 */ /* 0x008fca0001000000 */
[----:B-12---:R-:W-:-:S05]  /*24050*/  IMAD.IADD R3, R13, 0x1, R14 ;  /* 0x000000010d037824 */ /* 0x006fca00078e020e */
        /* <DEDUP_REMOVED lines=10> */
.L_x_1838:
[----:B------:R-:W-:Y:S02]  /*24100*/  ULDC UR4, c[0x0][0xc38] ;  /* 0x00030e0000047ab9 */ /* 0x000fe40000000800 */
[----:B------:R-:W-:-:S04]  /*24110*/  IMAD.U32 R4, RZ, RZ, UR4 ;  /* 0x00000004ff047e24 */ /* 0x000fc8000f8e00ff */
[----:B--2---:R-:W-:-:S04]  /*24120*/  IMAD R5, R14, R4, RZ ;  /* 0x000000040e057224 */ /* 0x004fc800078e02ff */
[----:B------:R-:W-:-:S05]  /*24130*/  IMAD.IADD R16, R5, 0x1, R16 ;  /* 0x0000000105107824 */ /* 0x000fca00078e0210 */
[----:B------:R-:W-:-:S13]  /*24140*/  ISETP.GT.AND P6, PT, R16, R0, PT ;  /* 0x000000001000720c */ /* 0x000fda0003fc4270 */
[----:B------:R-:W-:Y:S05]  /*24150*/  @!P6 BRA `(.L_x_1739) ;  /* 0xfffffffc0064e947 */ /* 0x000fea000383ffff */
.L_x_1734:
[----:B------:R-:W-:Y:S01]  /*24160*/  IMAD.IADD R16, R16, 0x1, -R5 ;  /* 0x0000000110107824 */ /* 0x000fe200078e0a05 */
[----:B------:R-:W-:-:S03]  /*24170*/  UMOV UR4, 0xffffffff ;  /* 0xffffffff00047882 */ /* 0x000fc60000000000 */
[----:B------:R-:W-:-:S05]  /*24180*/  IMAD R5, R3, R4, R16 ;  /* 0x0000000403057224 */ /* 0x000fca00078e0210 */
[----:B------:R-:W-:Y:S01]  /*24190*/  ISETP.GT.AND P6, PT, R5, R0, PT ;  /* 0x000000000500720c */ /* 0x000fe20003fc4270 */
[----:B------:R-:W-:-:S12]  /*241a0*/  BRA.DIV UR4, `(.L_x_1740) ;  /* 0x0000002a04d07947 */ /* 0x000fd8000b800000 */
[----:B------:R-:W-:-:S04]  /*241b0*/  VOTE.ANY R5, PT, !P6 ;  /* 0x0000000000057806 */ /* 0x000fc800070e0100 */
[----:B------:R-:W2:Y:S02]  /*241c0*/  POPC R6, R5 ;  /* 0x0000000500067309 */ /* 0x000ea40000000000 */
[----:B--2---:R2:W3:Y:S02]  /*241d0*/  SHFL.IDX PT, R17, R2, R6, 0x1f ;  /* 0x00001f0602117589 */ /* 0x0044e400000e0000 */
.L_x_1842:
[----:B------:R-:W-:Y:S01]  /*241e0*/  ISETP.NE.AND P0, PT, R5, RZ, PT ;  /* 0x000000ff0500720c */ /* 0x000fe20003f05270 */
[----:B------:R-:W-:-:S12]  /*241f0*/  IMAD.MOV.U32 R5, RZ, RZ, RZ ;  /* 0x000000ffff057224 */ /* 0x000fd800078e00ff */
[----:B------:R-:W-:Y:S05]  /*24200*/  @!P0 BRA `(.L_x_1741) ;  /* 0x0000000000108947 */ /* 0x000fea0003800000 */
[----:B------:R-:W-:Y:S01]  /*24210*/  UMOV UR4, 0xffffffff ;  /* 0xffffffff00047882 */ /* 0x000fe20000000000 */
[----:B0-----:R-:W-:Y:S02]  /*24220*/  VIADD R12, R6, 0xffffffff ;  /* 0xffffffff060c7836 */ /* 0x001fe40000000000 */
[----:B------:R-:W-:Y:S05]  /*24230*/  BRA.DIV UR4, `(.L_x_1742) ;  /* 0x0000002a04f47947 */ /* 0x000fea000b800000 */
[----:B------:R4:W0:Y:S02]  /*24240*/  SHFL.IDX PT, R5, R3, R12, 0x1f ;  /* 0x00001f0c03057589 */ /* 0x00082400000e0000 */
.L_x_1741:
[----:B-12-4-:R-:W1:Y:S01]  /*24250*/  LDC.64 R2, c[0x0][0xc90] ;  /* 0x00032400ff027b82 */ /* 0x016e620000000a00 */
[----:B------:R-:W-:-:S04]  /*24260*/  IMAD.IADD R19, R6, 0x1, R19 ;  /* 0x0000000106137824 */ /* 0x000fc800078e0213 */
[----:B-1----:R-:W-:-:S05]  /*24270*/  IMAD.WIDE R2, R19, 0x4, R2 ;  /* 0x0000000413027825 */ /* 0x002fca00078e0202 */
[----:B------:R1:W3:Y:S01]  /*24280*/  LDG.E R7, desc[UR38][R2.64] ;  /* 0x0000002602077981 */ /* 0x0002e2000c1e1900 */
[----:B0-----:R-:W-:Y:S02]  /*24290*/  IMAD R16, R5, R4, R16 ;  /* 0x0000000405107224 */ /* 0x001fe400078e0210 */
[----:B-1----:R-:W-:Y:S02]  /*242a0*/  IMAD.MOV.U32 R2, RZ, RZ, RZ ;  /* 0x000000ffff027224 */ /* 0x002fe400078e00ff */
[----:B---3--:R-:W-:-:S05]  /*242b0*/  IMAD R6, R17, R7, RZ ;  /* 0x0000000711067224 */ /* 0x008fca00078e02ff */
[----:B------:R-:W-:-:S04]  /*242c0*/  IABS R8, R6 ;  /* 0x0000000600087213 */ /* 0x000fc80000000000 */
[----:B------:R-:W0:Y:S08]  /*242d0*/  I2F.RP R9, R8 ;  /* 0x0000000800097306 */ /* 0x000e300000209400 */
[----:B0-----:R-:W0:Y:S02]  /*242e0*/  MUFU.RCP R9, R9 ;  /* 0x0000000900097308 */ /* 0x001e240000001000 */
[----:B0-----:R-:W-:-:S06]  /*242f0*/  VIADD R10, R9, 0xffffffe ;  /* 0x0ffffffe090a7836 */ /* 0x001fcc0000000000 */
[----:B------:R-:W0:Y:S02]  /*24300*/  F2I.FTZ.U32.TRUNC.NTZ R3, R10 ;  /* 0x0000000a00037305 */ /* 0x000e24000021f000 */
[----:B0-----:R-:W-:-:S04]  /*24310*/  IMAD.MOV R11, RZ, RZ, -R3 ;  /* 0x000000ffff0b7224 */ /* 0x001fc800078e0a03 */
[----:B------:R-:W-:-:S04]  /*24320*/  IMAD R5, R11, R8, RZ ;  /* 0x000000080b057224 */ /* 0x000fc800078e02ff */
[----:B------:R-:W-:-:S04]  /*24330*/  IMAD.HI.U32 R2, R3, R5, R2 ;  /* 0x0000000503027227 */ /* 0x000fc800078e0002 */
[----:B------:R-:W-:Y:S01]  /*24340*/  IMAD.IADD R5, R0, 0x1, -R16 ;  /* 0x0000000100057824 */ /* 0x000fe200078e0a10 */
[----:B------:R-:W-:-:S04]  /*24350*/  IABS R0, R6 ;  /* 0x0000000600007213 */ /* 0x000fc80000000000 */
[----:B------:R-:W-:Y:S01]  /*24360*/  IABS R3, R5 ;  /* 0x0000000500037213 */ /* 0x000fe20000000000 */
[----:B------:R-:W-:-:S04]  /*24370*/  IMAD.MOV R0, RZ, RZ, -R0 ;  /* 0x000000ffff007224 */ /* 0x000fc800078e0a00 */
[----:B------:R-:W-:-:S04]  /*24380*/  IMAD.HI.U32 R2, R2, R3, RZ ;  /* 0x0000000302027227 */ /* 0x000fc800078e00ff */
[----:B------:R-:W-:Y:S01]  /*24390*/  IMAD R3, R2, R0, R3 ;  /* 0x0000000002037224 */ /* 0x000fe200078e0203 */
[----:B------:R-:W-:-:S04]  /*243a0*/  LOP3.LUT R0, R5, R6, RZ, 0x3c, !PT ;  /* 0x0000000605007212 */ /* 0x000fc800078e3cff */
[----:B------:R-:W-:Y:S02]  /*243b0*/  ISETP.GT.U32.AND P1, PT, R8, R3, PT ;  /* 0x000000030800720c */ /* 0x000fe40003f24070 */
[----:B------:R-:W-:-:S11]  /*243c0*/  ISETP.GE.AND P2, PT, R0, RZ, PT ;  /* 0x000000ff0000720c */ /* 0x000fd60003f46270 */
[----:B------:R-:W-:Y:S02]  /*243d0*/  @!P1 IMAD.IADD R3, R3, 0x1, -R8 ;  /* 0x0000000103039824 */ /* 0x000fe400078e0a08 */
[----:B------:R-:W-:Y:S01]  /*243e0*/  @!P1 VIADD R2, R2, 0x1 ;  /* 0x0000000102029836 */ /* 0x000fe20000000000 */
[----:B------:R-:W-:Y:S02]  /*243f0*/  ISETP.NE.AND P1, PT, R6, RZ, PT ;  /* 0x000000ff0600720c */ /* 0x000fe40003f25270 */
[----:B------:R-:W-:-:S13]  /*24400*/  ISETP.GE.U32.AND P0, PT, R3, R8, PT ;  /* 0x000000080300720c */ /* 0x000fda0003f06070 */
[----:B------:R-:W-:-:S04]  /*24410*/  @P0 VIADD R2, R2, 0x1 ;  /* 0x0000000102020836 */ /* 0x000fc80000000000 */
[----:B------:R-:W-:Y:S01]  /*24420*/  @!P2 IMAD.MOV R2, RZ, RZ, -R2 ;  /* 0x000000ffff02a224 */ /* 0x000fe200078e0a02 */
[----:B------:R-:W-:-:S05]  /*24430*/  @!P1 LOP3.LUT R2, RZ, R6, RZ, 0x33, !PT ;  /* 0x00000006ff029212 */ /* 0x000fca00078e33ff */
[----:B------:R-:W-:Y:S02]  /*24440*/  IMAD R0, R7, R2, RZ ;  /* 0x0000000207007224 */ /* 0x000fe400078e02ff */
[----:B------:R-:W-:Y:S02]  /*24450*/  IMAD.MOV R2, RZ, RZ, -R2 ;  /* 0x000000ffff027224 */ /* 0x000fe400078e0a02 */
[----:B------:R-:W-:Y:S02]  /*24460*/  IMAD.MOV R3, RZ, RZ, -R0 ;  /* 0x000000ffff037224 */ /* 0x000fe400078e0a00 */
[----:B------:R-:W-:-:S03]  /*24470*/  IMAD R5, R6, R2, R5 ;  /* 0x0000000206057224 */ /* 0x000fc600078e0205 */
[----:B------:R-:W-:-:S04]  /*24480*/  VIADDMNMX R4, R3, R4, R7, PT ;  /* 0x0000000403047246 */ /* 0x000fc80003800107 */
[-C--:B------:R-:W-:Y:S02]  /*24490*/  IABS R7, R4.reuse ;  /* 0x0000000400077213 */ /* 0x080fe40000000000 */
[----:B------:R-:W-:Y:S02]  /*244a0*/  IABS R6, R4 ;  /* 0x0000000400067213 */ /* 0x000fe40000000000 */
[----:B------:R-:W0:Y:S03]  /*244b0*/  I2F.RP R8, R7 ;  /* 0x0000000700087306 */ /* 0x000e260000209400 */
[----:B------:R-:W-:-:S05]  /*244c0*/  IMAD.MOV R6, RZ, RZ, -R6 ;  /* 0x000000ffff067224 */ /* 0x000fca00078e0a06 */
[----:B0-----:R-:W0:Y:S02]  /*244d0*/  MUFU.RCP R8, R8 ;  /* 0x0000000800087308 */ /* 0x001e240000001000 */
[----:B0-----:R-:W-:-:S06]  /*244e0*/  VIADD R3, R8, 0xffffffe ;  /* 0x0ffffffe08037836 */ /* 0x001fcc0000000000 */
[----:B------:R-:W0:Y:S02]  /*244f0*/  F2I.FTZ.U32.TRUNC.NTZ R3, R3 ;  /* 0x0000000300037305 */ /* 0x000e24000021f000 */
[----:B0-----:R-:W-:-:S04]  /*24500*/  IMAD.MOV R2, RZ, RZ, -R3 ;  /* 0x000000ffff027224 */ /* 0x001fc800078e0a03 */
[----:B------:R-:W-:Y:S02]  /*24510*/  IMAD R9, R2, R7, RZ ;  /* 0x0000000702097224 */ /* 0x000fe400078e02ff */
[----:B------:R-:W-:-:S04]  /*24520*/  IMAD.MOV.U32 R2, RZ, RZ, RZ ;  /* 0x000000ffff027224 */ /* 0x000fc800078e00ff */
[----:B------:R-:W-:Y:S01]  /*24530*/  IMAD.HI.U32 R2, R3, R9, R2 ;  /* 0x0000000903027227 */ /* 0x000fe200078e0002 */
[----:B------:R-:W-:Y:S02]  /*24540*/  IABS R9, R5 ;  /* 0x0000000500097213 */ /* 0x000fe40000000000 */
[C---:B------:R-:W-:Y:S01]  /*24550*/  LOP3.LUT R3, R5.reuse, R4, RZ, 0x3c, !PT ;  /* 0x0000000405037212 */ /* 0x040fe200078e3cff */
[----:B------:R-:W-:Y:S02]  /*24560*/  IMAD.IADD R5, R5, 0x1, R0 ;  /* 0x0000000105057824 */ /* 0x000fe400078e0200 */
[----:B------:R-:W-:Y:S01]  /*24570*/  IMAD.HI.U32 R2, R2, R9, RZ ;  /* 0x0000000902027227 */ /* 0x000fe200078e00ff */
[----:B------:R-:W-:-:S03]  /*24580*/  ISETP.GE.AND P2, PT, R3, RZ, PT ;  /* 0x000000ff0300720c */ /* 0x000fc60003f46270 */
        /* <DEDUP_REMOVED lines=14> */
.L_x_1735:
[----:B------:R-:W-:Y:S01]  /*24670*/  UMOV UR4, URZ ;  /* 0x0000003f00047c82 */ /* 0x000fe20008000000 */
[----:B------:R-:W-:Y:S01]  /*24680*/  UMOV UR5, URZ ;  /* 0x0000003f00057c82 */ /* 0x000fe20008000000 */
[----:B------:R-:W-:Y:S01]  /*24690*/  ULDC UR6, c[0x0][0xc3c] ;  /* 0x00030f0000067ab9 */ /* 0x000fe20000000800 */
[----:B------:R-:W-:Y:S02]  /*246a0*/  IMAD.MOV.U32 R16, RZ, RZ, R0 ;  /* 0x000000ffff107224 */ /* 0x000fe400078e0000 */
[----:B------:R-:W-:Y:S02]  /*246b0*/  IMAD.U32 R17, RZ, RZ, UR4 ;  /* 0x00000004ff117e24 */ /* 0x000fe4000f8e00ff */
[----:B------:R-:W-:Y:S02]  /*246c0*/  IMAD.U32 R18, RZ, RZ, UR5 ;  /* 0x00000005ff127e24 */ /* 0x000fe4000f8e00ff */
[----:B------:R-:W-:-:S07]  /*246d0*/  IMAD.U32 R19, RZ, RZ, UR6 ;  /* 0x00000006ff137e24 */ /* 0x000fce000f8e00ff */
.L_x_1743:
[----:B------:R-:W2:Y:S01]  /*246e0*/  S2R R0, SR_TID.X ;  /* 0x0000000000007919 */ /* 0x000ea20000002100 */
[----:B------:R-:W-:Y:S05]  /*246f0*/  WARPSYNC.ALL ;  /* 0x0000000000007948 */ /* 0x000fea0003800000 */
[----:B------:R-:W-:Y:S01]  /*24700*/  BAR.SYNC.DEFER_BLOCKING 0x4, 0x200 ;  /* 0x0108000000007b1d */ /* 0x000fe20000010000 */
[----:B--2---:R-:W-:-:S04]  /*24710*/  LOP3.LUT R0, R0, 0x1f, RZ, 0xc0, !PT ;  /* 0x0000001f00007812 */ /* 0x004fc800078ec0ff */
[----:B------:R-:W-:-:S13]  /*24720*/  ISETP.NE.AND P0, PT, R0, RZ, PT ;  /* 0x000000ff0000720c */ /* 0x000fda0003f05270 */
[----:B-1----:R-:W1:Y:S01]  /*24730*/  @!P0 S2R R3, SR_CgaCtaId ;  /* 0x0000000000038919 */ /* 0x002e620000008800 */
[----:B------:R-:W-:-:S04]  /*24740*/  @!P0 MOV R0, 0x400 ;  /* 0x0000040000008802 */ /* 0x000fc80000000f00 */
[----:B-1----:R-:W-:-:S05]  /*24750*/  @!P0 LEA R22, R3, R0, 0x18 ;  /* 0x0000000003168211 */ /* 0x002fca00078ec0ff */
[----:B------:R3:W-:Y:S01]  /*24760*/  @!P0 STS.128 [R22+0x2d8d0], R16 ;  /* 0x02d8d01016008388 */ /* 0x0007e20000000c00 */
[----:B------:R-:W-:Y:S06]  /*24770*/  BAR.ARV 0x5, 0x200 ;  /* 0x0148000000007b1d */ /* 0x000fec0000002000 */
.L_x_1732:
[----:B------:R-:W-:Y:S02]  /*24780*/  ULDC UR4, c[0x0][0xc3c] ;  /* 0x00030f0000047ab9 */ /* 0x000fe40000000800 */
[----:B--2---:R-:W-:-:S13]  /*24790*/  ISETP.GE.AND P0, PT, R19, UR4, PT ;  /* 0x0000000413007c0c */ /* 0x004fda000bf06270 */
[----:B------:R-:W-:Y:S05]  /*247a0*/  @!P0 BRA `(.L_x_1744) ;  /* 0xffffff8c00e08947 */ /* 0x000fea000383ffff */
[----:B------:R-:W-:Y:S05]  /*247b0*/  BSYNC B8 ;  /* 0x0000000000087941 */ /* 0x000fea0003800000 */
.L_x_1584:
        /* <DEDUP_REMOVED lines=12> */
.L_x_1845:
[----:B------:R-:W-:Y:S05]  /*24880*/  BSYNC B0 ;  /* 0x0000000000007941 */ /* 0x000fea0003800000 */
.L_x_1745:
[----:B------:R-:W-:-:S03]  /*24890*/  UMOV UR4, 0xffffffff ;  /* 0xffffffff00047882 */ /* 0x000fc60000000000 */
[----:B------:R-:W-:Y:S05]  /*248a0*/  BRA.DIV UR4, `(.L_x_1747) ;  /* 0x0000002604947947 */ /* 0x000fea000b800000 */
[----:B0-----:R-:W0:Y:S02]  /*248b0*/  S2R R0, SR_TID.X ;  /* 0x0000000000007919 */ /* 0x001e240000002100 */
[----:B0-----:R-:W-:-:S04]  /*248c0*/  SHF.R.U32.HI R0, RZ, 0x5, R0 ;  /* 0x00000005ff007819 */ /* 0x001fc80000011600 */
[----:B------:R-:W-:-:S05]  /*248d0*/  LOP3.LUT R0, R0, 0x3, RZ, 0xc0, !PT ;  /* 0x0000000300007812 */ /* 0x000fca00078ec0ff */
[----:B------:R0:W2:Y:S02]  /*248e0*/  SHFL.IDX PT, R14, R0, RZ, 0x1f ;  /* 0x00001fff000e7589 */ /* 0x0000a400000e0000 */
.L_x_1848:
[----:B--2---:R-:W-:-:S13]  /*248f0*/  ISETP.NE.AND P0, PT, R14, RZ, PT ;  /* 0x000000ff0e00720c */ /* 0x004fda0003f05270 */
[----:B------:R-:W-:Y:S05]  /*24900*/  @P0 BRA `(.L_x_1369) ;  /* 0x0000000000880947 */ /* 0x000fea0003800000 */
[----:B------:R-:W-:-:S03]  /*24910*/  UMOV UR4, 0xffffffff ;  /* 0xffffffff00047882 */ /* 0x000fc60000000000 */
[----:B------:R-:W-:Y:S05]  /*24920*/  BRA.DIV UR4, `(.L_x_1748) ;  /* 0x0000002604a87947 */ /* 0x000fea000b800000 */
[----:B------:R-:W-:-:S13]  /*24930*/  ELECT P6, URZ, PT ;  /* 0x00000000003f782f */ /* 0x000fda00038c0000 */
.L_x_1851:
[----:B------:R-:W-:Y:S05]  /*24940*/  @!P6 BRA `(.L_x_1369) ;  /* 0x000000000078e947 */ /* 0x000fea0003800000 */
[----:B------:R-:W-:-:S06]  /*24950*/  ULOP3.LUT UR4, UR36, 0x2, URZ, 0xfc, !UPT ;  /* 0x0000000224047892 */ /* 0x000fcc000f8efc3f */
[----:B0-----:R-:W-:-:S05]  /*24960*/  IMAD.U32 R0, RZ, RZ, UR4 ;  /* 0x00000004ff007e24 */ /* 0x001fca000f8e00ff */
[----:B------:R-:W-:-:S13]  /*24970*/  ISETP.NE.AND P2, PT, R0, 0x3, PT ;  /* 0x000000030000780c */ /* 0x000fda0003f45270 */
[----:B------:R-:W-:Y:S05]  /*24980*/  @!P2 BRA `(.L_x_1749) ;  /* 0x000000000004a947 */ /* 0x000fea0003800000 */
[----:B------:R-:W-:Y:S01]  /*24990*/  BPT.TRAP 0x1 ;  /* 0x000000040000795c */ /* 0x000fe20000300000 */
.L_x_1749:
        /* <DEDUP_REMOVED lines=12> */
.L_x_1852:
[----:B------:R-:W2:Y:S02]  /*24a60*/  SYNCS.PHASECHK.TRANS64.TRYWAIT P0, [R3+URZ], R2 ;  /* 0x00000002030075a7 */ /* 0x000ea4000800017f */
[----:B--2---:R-:W-:Y:S05]  /*24a70*/  @!P0 BRA `(.L_x_1751) ;  /* 0x0000002400888947 */ /* 0x004fea0003800000 */
.L_x_1853:
[----:B------:R-:W-:Y:S05]  /*24a80*/  @!P2 BRA `(.L_x_1752) ;  /* 0x000000000004a947 */ /* 0x000fea0003800000 */
[----:B------:R-:W-:Y:S01]  /*24a90*/  BPT.TRAP 0x1 ;  /* 0x000000040000795c */ /* 0x000fe20000300000 */
.L_x_1752:
[----:B------:R-:W-:-:S04]  /*24aa0*/  VIADD R0, R9, 0x2d860 ;  /* 0x0002d86009007836 */ /* 0x000fc80000000000 */
[----:B------:R-:W-:-:S04]  /*24ab0*/  IMAD R23, R23, 0x8, R0 ;  /* 0x0000000817177824 */ /* 0x000fc800078e0200 */
[----:B------:R-:W4:Y:S02]  /*24ac0*/  SYNCS.PHASECHK.TRANS64.TRYWAIT P0, [R23+URZ], R4 ;  /* 0x00000004170075a7 */ /* 0x000f24000800017f */
[----:B----4-:R-:W-:Y:S05]  /*24ad0*/  @!P0 BRA `(.L_x_1753) ;  /* 0x0000002400848947 */ /* 0x010fea0003800000 */
.L_x_1854:
[----:B------:R-:W-:-:S07]  /*24ae0*/  IMAD R7, R7, 0x8, R0 ;  /* 0x0000000807077824 */ /* 0x000fce00078e0200 */
.L_x_1754:
[----:B------:R0:W0:Y:S02]  /*24af0*/  SYNCS.PHASECHK.TRANS64.TRYWAIT P0, [R7+URZ], R2 ;  /* 0x00000002070075a7 */ /* 0x000024000800017f */
[----:B0-----:R-:W-:Y:S05]  /*24b00*/  @!P0 NANOSLEEP.SYNCS 0x989680 ;  /* 0x009896800000895d */ /* 0x001fea0003900000 */
[----:B------:R-:W0:Y:S02]  /*24b10*/  @!P0 SYNCS.PHASECHK.TRANS64 P0, [R7+URZ], R2 ;  /* 0x00000002070085a7 */ /* 0x000e24000800007f */
[----:B0-----:R-:W-:Y:S05]  /*24b20*/  @!P0 BRA `(.L_x_1754) ;  /* 0xfffffffc00f08947 */ /* 0x001fea000383ffff */
.L_x_1369:
[----:B------:R-:W-:Y:S05]  /*24b30*/  BSYNC B9 ;  /* 0x0000000000097941 */ /* 0x000fea0003800000 */
.L_x_1366:
[----:B------:R-:W-:Y:S05]  /*24b40*/  EXIT ;  /* 0x000000000000794d */ /* 0x000fea0003800000 */
.L_x_1393:
[----:B0-----:R0:W1:Y:S02]  /*24b50*/  SYNCS.PHASECHK.TRANS64.TRYWAIT P5, [R14+URZ+0x2d890], R85 ;  /* 0x02d890550e0075a7 */ /* 0x00106400080a017f */
[----:B-1----:R-:W-:Y:S05]  /*24b60*/  @!P5 NANOSLEEP.SYNCS 0x989680 ;  /* 0x009896800000d95d */ /* 0x002fea0003900000 */
[----:B------:R-:W1:Y:S02]  /*24b70*/  @!P5 SYNCS.PHASECHK.TRANS64 P5, [R14+URZ+0x2d890], R85 ;  /* 0x02d890550e00d5a7 */ /* 0x000e6400080a007f */
[----:B-1----:R-:W-:Y:S05]  /*24b80*/  @!P5 BRA `(.L_x_1393) ;  /* 0xfffffffc00f0d947 */ /* 0x002fea000383ffff */
[----:B------:R-:W-:Y:S05]  /*24b90*/  BRA `(.L_x_1755) ;  /* 0xfffffde8001c7947 */ /* 0x000fea000383ffff */
.L_x_1421:
[----:B0-----:R0:W1:Y:S02]  /*24ba0*/  SYNCS.PHASECHK.TRANS64.TRYWAIT P5, [R14+URZ+0x2d890], R85 ;  /* 0x02d890550e0075a7 */ /* 0x00106400080a017f */
[----:B-1----:R-:W-:Y:S05]  /*24bb0*/  @!P5 NANOSLEEP.SYNCS 0x989680 ;  /* 0x009896800000d95d */ /* 0x002fea0003900000 */
[----:B------:R-:W1:Y:S02]  /*24bc0*/  @!P5 SYNCS.PHASECHK.TRANS64 P5, [R14+URZ+0x2d890], R85 ;  /* 0x02d890550e00d5a7 */ /* 0x000e6400080a007f */
[----:B-1----:R-:W-:Y:S05]  /*24bd0*/  @!P5 BRA `(.L_x_1421) ;  /* 0xfffffffc00f0d947 */ /* 0x002fea000383ffff */
[----:B------:R-:W-:Y:S05]  /*24be0*/  BRA `(.L_x_1756) ;  /* 0xfffffe0000cc7947 */ /* 0x000fea000383ffff */
.L_x_1434:
[----:B0-----:R0:W1:Y:S02]  /*24bf0*/  SYNCS.PHASECHK.TRANS64.TRYWAIT P4, [R14+URZ+0x2d890], R85 ;  /* 0x02d890550e0075a7 */ /* 0x001064000808017f */
[----:B-1----:R-:W-:Y:S05]  /*24c00*/  @!P4 NANOSLEEP.SYNCS 0x989680 ;  /* 0x009896800000c95d */ /* 0x002fea0003900000 */
[----:B------:R-:W1:Y:S02]  /*24c10*/  @!P4 SYNCS.PHASECHK.TRANS64 P4, [R14+URZ+0x2d890], R85 ;  /* 0x02d890550e00c5a7 */ /* 0x000e64000808007f */
[----:B-1----:R-:W-:Y:S05]  /*24c20*/  @!P4 BRA `(.L_x_1434) ;  /* 0xfffffffc00f0c947 */ /* 0x002fea000383ffff */
[----:B------:R-:W-:Y:S05]  /*24c30*/  BRA `(.L_x_1757) ;  /* 0xfffffe1c00607947 */ /* 0x000fea000383ffff */
.L_x_1438:
[----:B--2---:R2:W3:Y:S02]  /*24c40*/  SYNCS.PHASECHK.TRANS64.TRYWAIT P3, [R14+URZ+0x2d8b0], R85 ;  /* 0x02d8b0550e0075a7 */ /* 0x0044e4000806017f */
[----:B---3--:R-:W-:Y:S05]  /*24c50*/  @!P3 NANOSLEEP.SYNCS 0x989680 ;  /* 0x009896800000b95d */ /* 0x008fea0003900000 */
[----:B------:R-:W3:Y:S02]  /*24c60*/  @!P3 SYNCS.PHASECHK.TRANS64 P3, [R14+URZ+0x2d8b0], R85 ;  /* 0x02d8b0550e00b5a7 */ /* 0x000ee4000806007f */
[----:B---3--:R-:W-:Y:S05]  /*24c70*/  @!P3 BRA `(.L_x_1438) ;  /* 0xfffffffc00f0b947 */ /* 0x008fea000383ffff */
[----:B------:R-:W-:Y:S05]  /*24c80*/  BRA `(.L_x_1758) ;  /* 0xfffffe1c00f87947 */ /* 0x000fea000383ffff */
.L_x_1452:
[----:B------:R-:W0:Y:S01]  /*24c90*/  S2R R8, SR_TID.X ;  /* 0x0000000000087919 */ /* 0x000e220000002100 */
[----:B------:R-:W-:Y:S01]  /*24ca0*/  BSSY B0, `(.L_x_1759) ;  /* 0x000000c000007945 */ /* 0x000fe20003800000 */
[----:B------:R-:W-:Y:S02]  /*24cb0*/  IMAD.MOV.U32 R12, RZ, RZ, RZ ;  /* 0x000000ffff0c7224 */ /* 0x000fe400078e00ff */
[----:B------:R-:W-:Y:S02]  /*24cc0*/  IMAD.MOV.U32 R11, RZ, RZ, 0x1f ;  /* 0x0000001fff0b7424 */ /* 0x000fe400078e00ff */
[----:B------:R-:W-:Y:S02]  /*24cd0*/  IMAD.MOV.U32 R15, RZ, RZ, -0x1 ;  /* 0xffffffffff0f7424 */ /* 0x000fe400078e00ff */
[----:B0-----:R-:W-:-:S05]  /*24ce0*/  VIADD R9, R8, 0xffffff80 ;  /* 0xffffff8008097836 */ /* 0x001fca0000000000 */
[----:B------:R-:W-:-:S04]  /*24cf0*/  SHF.R.S32.HI R8, RZ, 0x1f, R9 ;  /* 0x0000001fff087819 */ /* 0x000fc80000011409 */
[----:B------:R-:W-:-:S04]  /*24d00*/  LEA.HI R8, R8, R9, RZ, 0x7 ;  /* 0x0000000908087211 */ /* 0x000fc800078f38ff */
[----:B------:R-:W-:-:S05]  /*24d10*/  SHF.R.S32.HI R8, RZ, 0x7, R8 ;  /* 0x00000007ff087819 */ /* 0x000fca0000011408 */
[----:B------:R-:W-:-:S07]  /*24d20*/  IMAD.MOV.U32 R13, RZ, RZ, R8 ;  /* 0x000000ffff0d7224 */ /* 0x000fce00078e0008 */
[----:B-----5:R-:W-:Y:S05]  /*24d30*/  WARPSYNC.COLLECTIVE R15, `(.L_x_1760) ;  /* 0x000000000f087348 */ /* 0x020fea0003c00000 */
[----:B------:R0:W1:Y:S02]  /*24d40*/  SHFL.IDX P6, R14, R13, R12, R11 ;  /* 0x0000000c0d0e7389 */ /* 0x00006400000c000b */
[----:B01---5:R-:W-:Y:S01]  /*24d50*/  ENDCOLLECTIVE ;  /* 0x000000000000791b */ /* 0x023fe20003800000 */
.L_x_1760:
[----:B------:R-:W-:Y:S05]  /*24d60*/  BSYNC B0 ;  /* 0x0000000000007941 */ /* 0x000fea0003800000 */
.L_x_1759:
[----:B------:R-:W-:Y:S01]  /*24d70*/  IMAD.MOV.U32 R155, RZ, RZ, R14 ;  /* 0x000000ffff9b7224 */ /* 0x000fe200078e000e */
[----:B------:R-:W-:Y:S06]  /*24d80*/  BRA `(.L_x_1761) ;  /* 0xfffffe2800547947 */ /* 0x000fec000383ffff */
.L_x_1463:
[----:B------:R-:W-:Y:S01]  /*24d90*/  BSSY B1, `(.L_x_1762) ;  /* 0x0000007000017945 */ /* 0x000fe20003800000 */
[----:B------:R-:W-:Y:S02]  /*24da0*/  IMAD.MOV.U32 R12, RZ, RZ, RZ ;  /* 0x000000ffff0c7224 */ /* 0x000fe400078e00ff */
[----:B------:R-:W-:Y:S02]  /*24db0*/  IMAD.MOV.U32 R11, RZ, RZ, 0x1e1f ;  /* 0x00001e1fff0b7424 */ /* 0x000fe400078e00ff */
[----:B------:R-:W-:-:S07]  /*24dc0*/  IMAD.MOV.U32 R15, RZ, RZ, -0x1 ;  /* 0xffffffffff0f7424 */ /* 0x000fce00078e00ff */
[----:B------:R-:W-:Y:S05]  /*24dd0*/  WARPSYNC.COLLECTIVE R15, `(.L_x_1763) ;  /* 0x000000000f087348 */ /* 0x000fea0003c00000 */
[----:B------:R0:W1:Y:S02]  /*24de0*/  SHFL.IDX P6, R14, R13, R12, R11 ;  /* 0x0000000c0d0e7389 */ /* 0x00006400000c000b */
[----:B01----:R-:W-:Y:S01]  /*24df0*/  ENDCOLLECTIVE ;  /* 0x000000000000791b */ /* 0x003fe20003800000 */
.L_x_1763:
[----:B------:R-:W-:Y:S05]  /*24e00*/  BSYNC B1 ;  /* 0x0000000000017941 */ /* 0x000fea0003800000 */
.L_x_1762:
        /* <DEDUP_REMOVED lines=8> */
.L_x_1764:
[----:B------:R-:W-:Y:S02]  /*24e90*/  IMAD.MOV.U32 R13, RZ, RZ, R5 ;  /* 0x000000ffff0d7224 */ /* 0x000fe400078e0005 */
[----:B------:R-:W-:-:S07]  /*24ea0*/  IMAD.MOV.U32 R0, RZ, RZ, R14 ;  /* 0x000000ffff007224 */ /* 0x000fce00078e000e */
[----:B------:R-:W-:Y:S05]  /*24eb0*/  WARPSYNC.COLLECTIVE R15, `(.L_x_1765) ;  /* 0x000000000f087348 */ /* 0x000fea0003c00000 */
[----:B------:R0:W1:Y:S02]  /*24ec0*/  SHFL.IDX P6, R14, R13, R12, R11 ;  /* 0x0000000c0d0e7389 */ /* 0x00006400000c000b */
[----:B01----:R-:W-:Y:S01]  /*24ed0*/  ENDCOLLECTIVE ;  /* 0x000000000000791b */ /* 0x003fe20003800000 */
.L_x_1765:
[----:B------:R-:W-:Y:S02]  /*24ee0*/  IMAD.MOV.U32 R13, RZ, RZ, R4 ;  /* 0x000000ffff0d7224 */ /* 0x000fe400078e0004 */
[----:B------:R-:W-:-:S07]  /*24ef0*/  IMAD.MOV.U32 R5, RZ, RZ, R14 ;  /* 0x000000ffff057224 */ /* 0x000fce00078e000e */
[----:B------:R-:W-:Y:S05]  /*24f00*/  WARPSYNC.COLLECTIVE R15, `(.L_x_1766) ;  /* 0x000000000f087348 */ /* 0x000fea0003c00000 */
[----:B------:R0:W1:Y:S02]  /*24f10*/  SHFL.IDX P6, R14, R13, R12, R11 ;  /* 0x0000000c0d0e7389 */ /* 0x00006400000c000b */
[----:B01----:R-:W-:Y:S01]  /*24f20*/  ENDCOLLECTIVE ;  /* 0x000000000000791b */ /* 0x003fe20003800000 */
.L_x_1766:
[----:B------:R-:W-:Y:S05]  /*24f30*/  BRA `(.L_x_1767) ;  /* 0xfffffe2c00d07947 */ /* 0x000fea000383ffff */
.L_x_1467:
[----:B0-----:R0:W1:Y:S02]  /*24f40*/  SYNCS.PHASECHK.TRANS64.TRYWAIT P1, [R2+URZ+0x2d800], R3 ;  /* 0x02d80003020075a7 */ /* 0x001064000802017f */
[----:B-1----:R-:W-:Y:S05]  /*24f50*/  @!P1 NANOSLEEP.SYNCS 0x989680 ;  /* 0x009896800000995d */ /* 0x002fea0003900000 */
[----:B------:R-:W1:Y:S02]  /*24f60*/  @!P1 SYNCS.PHASECHK.TRANS64 P1, [R2+URZ+0x2d800], R3 ;  /* 0x02d80003020095a7 */ /* 0x000e64000802007f */
[----:B-1----:R-:W-:Y:S05]  /*24f70*/  @!P1 BRA `(.L_x_1467) ;  /* 0xfffffffc00f09947 */ /* 0x002fea000383ffff */
[----:B------:R-:W-:Y:S05]  /*24f80*/  BRA `(.L_x_1768) ;  /* 0xfffffe3800147947 */ /* 0x000fea000383ffff */
.L_x_1479:
[----:B------:R-:W-:Y:S01]  /*24f90*/  BSSY B1, `(.L_x_1769) ;  /* 0x0000007000017945 */ /* 0x000fe20003800000 */
[----:B------:R-:W-:Y:S02]  /*24fa0*/  IMAD.MOV.U32 R12, RZ, RZ, RZ ;  /* 0x000000ffff0c7224 */ /* 0x000fe400078e00ff */
[----:B------:R-:W-:Y:S02]  /*24fb0*/  IMAD.MOV.U32 R11, RZ, RZ, 0x1e1f ;  /* 0x00001e1fff0b7424 */ /* 0x000fe400078e00ff */
[----:B------:R-:W-:-:S07]  /*24fc0*/  IMAD.MOV.U32 R15, RZ, RZ, -0x1 ;  /* 0xffffffffff0f7424 */ /* 0x000fce00078e00ff */
[----:B------:R-:W-:Y:S05]  /*24fd0*/  WARPSYNC.COLLECTIVE R15, `(.L_x_1770) ;  /* 0x000000000f087348 */ /* 0x000fea0003c00000 */
[----:B------:R0:W1:Y:S02]  /*24fe0*/  SHFL.IDX P6, R14, R13, R12, R11 ;  /* 0x0000000c0d0e7389 */ /* 0x00006400000c000b */
[----:B01----:R-:W-:Y:S01]  /*24ff0*/  ENDCOLLECTIVE ;  /* 0x000000000000791b */ /* 0x003fe20003800000 */
.L_x_1770:
[----:B------:R-:W-:Y:S05]  /*25000*/  BSYNC B1 ;  /* 0x0000000000017941 */ /* 0x000fea0003800000 */
.L_x_1769:
        /* <DEDUP_REMOVED lines=8> */
.L_x_1771:
[----:B------:R-:W-:Y:S02]  /*25090*/  IMAD.MOV.U32 R37, RZ, RZ, R3 ;  /* 0x000000ffff257224 */ /* 0x000fe400078e0003 */
[----:B------:R-:W-:Y:S02]  /*250a0*/  IMAD.MOV.U32 R13, RZ, RZ, R5 ;  /* 0x000000ffff0d7224 */ /* 0x000fe400078e0005 */
[----:B------:R-:W-:-:S07]  /*250b0*/  IMAD.MOV.U32 R0, RZ, RZ, R14 ;  /* 0x000000ffff007224 */ /* 0x000fce00078e000e */
[----:B------:R-:W-:Y:S05]  /*250c0*/  WARPSYNC.COLLECTIVE R15, `(.L_x_1772) ;  /* 0x000000000f087348 */ /* 0x000fea0003c00000 */
[----:B------:R0:W1:Y:S02]  /*250d0*/  SHFL.IDX P6, R14, R13, R12, R11 ;  /* 0x0000000c0d0e7389 */ /* 0x00006400000c000b */
[----:B01----:R-:W-:Y:S01]  /*250e0*/  ENDCOLLECTIVE ;  /* 0x000000000000791b */ /* 0x003fe20003800000 */
.L_x_1772:
[----:B------:R-:W-:Y:S02]  /*250f0*/  IMAD.MOV.U32 R36, RZ, RZ, R0 ;  /* 0x000000ffff247224 */ /* 0x000fe400078e0000 */
[----:B------:R-:W-:Y:S02]  /*25100*/  IMAD.MOV.U32 R13, RZ, RZ, R4 ;  /* 0x000000ffff0d7224 */ /* 0x000fe400078e0004 */
[----:B------:R-:W-:-:S07]  /*25110*/  IMAD.MOV.U32 R5, RZ, RZ, R14 ;  /* 0x000000ffff057224 */ /* 0x000fce00078e000e */
[----:B------:R-:W-:Y:S05]  /*25120*/  WARPSYNC.COLLECTIVE R15, `(.L_x_1773) ;  /* 0x000000000f087348 */ /* 0x000fea0003c00000 */
[----:B------:R0:W1:Y:S02]  /*25130*/  SHFL.IDX P6, R14, R13, R12, R11 ;  /* 0x0000000c0d0e7389 */ /* 0x00006400000c000b */
[----:B01----:R-:W-:Y:S01]  /*25140*/  ENDCOLLECTIVE ;  /* 0x000000000000791b */ /* 0x003fe20003800000 */
.L_x_1773:
[----:B------:R-:W-:Y:S05]  /*25150*/  BRA `(.L_x_1774) ;  /* 0xfffffe4c006c7947 */ /* 0x000fea000383ffff */
.L_x_1483:
[----:B0-----:R0:W1:Y:S02]  /*25160*/  SYNCS.PHASECHK.TRANS64.TRYWAIT P1, [R2+URZ+0x2d800], R37 ;  /* 0x02d80025020075a7 */ /* 0x001064000802017f */
[----:B-1----:R-:W-:Y:S05]  /*25170*/  @!P1 NANOSLEEP.SYNCS 0x989680 ;  /* 0x009896800000995d */ /* 0x002fea0003900000 */
[----:B------:R-:W1:Y:S02]  /*25180*/  @!P1 SYNCS.PHASECHK.TRANS64 P1, [R2+URZ+0x2d800], R37 ;  /* 0x02d80025020095a7 */ /* 0x000e64000802007f */
[----:B-1----:R-:W-:Y:S05]  /*25190*/  @!P1 BRA `(.L_x_1483) ;  /* 0xfffffffc00f09947 */ /* 0x002fea000383ffff */
[----:B------:R-:W-:Y:S05]  /*251a0*/  BRA `(.L_x_1775) ;  /* 0xfffffe5400087947 */ /* 0x000fea000383ffff */
.L_x_1491:
[----:B-1----:R1:W2:Y:S02]  /*251b0*/  SYNCS.PHASECHK.TRANS64.TRYWAIT P2, [R0+URZ+0x2d830], R3 ;  /* 0x02d83003000075a7 */ /* 0x0022a4000804017f */
[----:B--2---:R-:W-:Y:S05]  /*251c0*/  @!P2 NANOSLEEP.SYNCS 0x989680 ;  /* 0x009896800000a95d */ /* 0x004fea0003900000 */
[----:B------:R-:W2:Y:S02]  /*251d0*/  @!P2 SYNCS.PHASECHK.TRANS64 P2, [R0+URZ+0x2d830], R3 ;  /* 0x02d830030000a5a7 */ /* 0x000ea4000804007f */
[----:B--2---:R-:W-:Y:S05]  /*251e0*/  @!P2 BRA `(.L_x_1491) ;  /* 0xfffffffc00f0a947 */ /* 0x004fea000383ffff */
[----:B------:R-:W-:Y:S05]  /*251f0*/  BRA `(.L_x_1490) ;  /* 0xfffffe6800c47947 */ /* 0x000fea000383ffff */
.L_x_1509:
[----:B-1----:R1:W2:Y:S02]  /*25200*/  SYNCS.PHASECHK.TRANS64.TRYWAIT P4, [R11+URZ+0x2d830], R10 ;  /* 0x02d8300a0b0075a7 */ /* 0x0022a4000808017f */
[----:B--2---:R-:W-:Y:S05]  /*25210*/  @!P4 NANOSLEEP.SYNCS 0x989680 ;  /* 0x009896800000c95d */ /* 0x004fea0003900000 */
[----:B------:R-:W2:Y:S02]  /*25220*/  @!P4 SYNCS.PHASECHK.TRANS64 P4, [R11+URZ+0x2d830], R10 ;  /* 0x02d8300a0b00c5a7 */ /* 0x000ea4000808007f */
[----:B--2---:R-:W-:Y:S05]  /*25230*/  @!P4 BRA `(.L_x_1509) ;  /* 0xfffffffc00f0c947 */ /* 0x004fea000383ffff */
[----:B------:R-:W-:Y:S05]  /*25240*/  BRA `(.L_x_1508) ;  /* 0xfffffea800507947 */ /* 0x000fea000383ffff */
.L_x_1513:
[----:B-1----:R1:W2:Y:S02]  /*25250*/  SYNCS.PHASECHK.TRANS64.TRYWAIT P3, [R11+URZ+0x2d850], R10 ;  /* 0x02d8500a0b0075a7 */ /* 0x0022a4000806017f */
[----:B--2---:R-:W-:Y:S05]  /*25260*/  @!P3 NANOSLEEP.SYNCS 0x989680 ;  /* 0x009896800000b95d */ /* 0x004fea0003900000 */
[----:B------:R-:W2:Y:S02]  /*25270*/  @!P3 SYNCS.PHASECHK.TRANS64 P3, [R11+URZ+0x2d850], R10 ;  /* 0x02d8500a0b00b5a7 */ /* 0x000ea4000806007f */
[----:B--2---:R-:W-:Y:S05]  /*25280*/  @!P3 BRA `(.L_x_1513) ;  /* 0xfffffffc00f0b947 */ /* 0x004fea000383ffff */
[----:B------:R-:W-:Y:S05]  /*25290*/  BRA `(.L_x_1510) ;  /* 0xfffffeac00507947 */ /* 0x000fea000383ffff */
.L_x_1532:
[----:B-1----:R1:W2:Y:S02]  /*252a0*/  SYNCS.PHASECHK.TRANS64.TRYWAIT P3, [R12+URZ+0x2d830], R13 ;  /* 0x02d8300d0c0075a7 */ /* 0x0022a4000806017f */
[----:B--2---:R-:W-:Y:S05]  /*252b0*/  @!P3 NANOSLEEP.SYNCS 0x989680 ;  /* 0x009896800000b95d */ /* 0x004fea0003900000 */
[----:B------:R-:W2:Y:S02]  /*252c0*/  @!P3 SYNCS.PHASECHK.TRANS64 P3, [R12+URZ+0x2d830], R13 ;  /* 0x02d8300d0c00b5a7 */ /* 0x000ea4000806007f */
[----:B--2---:R-:W-:Y:S05]  /*252d0*/  @!P3 BRA `(.L_x_1532) ;  /* 0xfffffffc00f0b947 */ /* 0x004fea000383ffff */
[----:B------:R-:W-:Y:S05]  /*252e0*/  BRA `(.L_x_1531) ;  /* 0xfffffee400b87947 */ /* 0x000fea000383ffff */
.L_x_1536:
[----:B-1----:R1:W2:Y:S02]  /*252f0*/  SYNCS.PHASECHK.TRANS64.TRYWAIT P2, [R13+URZ+0x2d850], R12 ;  /* 0x02d8500c0d0075a7 */ /* 0x0022a4000804017f */
[----:B--2---:R-:W-:Y:S05]  /*25300*/  @!P2 NANOSLEEP.SYNCS 0x989680 ;  /* 0x009896800000a95d */ /* 0x004fea0003900000 */
[----:B------:R-:W2:Y:S02]  /*25310*/  @!P2 SYNCS.PHASECHK.TRANS64 P2, [R13+URZ+0x2d850], R12 ;  /* 0x02d8500c0d00a5a7 */ /* 0x000ea4000804007f */
[----:B--2---:R-:W-:Y:S05]  /*25320*/  @!P2 BRA `(.L_x_1536) ;  /* 0xfffffffc00f0a947 */ /* 0x004fea000383ffff */
[----:B------:R-:W-:Y:S05]  /*25330*/  BRA `(.L_x_1533) ;  /* 0xfffffee800b87947 */ /* 0x000fea000383ffff */
.L_x_1543:
[----:B-1----:R1:W2:Y:S02]  /*25340*/  SYNCS.PHASECHK.TRANS64.TRYWAIT P3, [R12+URZ+0x2d830], R13 ;  /* 0x02d8300d0c0075a7 */ /* 0x0022a4000806017f */
[----:B--2---:R-:W-:Y:S05]  /*25350*/  @!P3 NANOSLEEP.SYNCS 0x989680 ;  /* 0x009896800000b95d */ /* 0x004fea0003900000 */
[----:B------:R-:W2:Y:S02]  /*25360*/  @!P3 SYNCS.PHASECHK.TRANS64 P3, [R12+URZ+0x2d830], R13 ;  /* 0x02d8300d0c00b5a7 */ /* 0x000ea4000806007f */
[----:B--2---:R-:W-:Y:S05]  /*25370*/  @!P3 BRA `(.L_x_1543) ;  /* 0xfffffffc00f0b947 */ /* 0x004fea000383ffff */
[----:B------:R-:W-:Y:S05]  /*25380*/  BRA `(.L_x_1542) ;  /* 0xffffff1000887947 */ /* 0x000fea000383ffff */
.L_x_1547:
[----:B-1----:R1:W2:Y:S02]  /*25390*/  SYNCS.PHASECHK.TRANS64.TRYWAIT P2, [R13+URZ+0x2d850], R12 ;  /* 0x02d8500c0d0075a7 */ /* 0x0022a4000804017f */
[----:B--2---:R-:W-:Y:S05]  /*253a0*/  @!P2 NANOSLEEP.SYNCS 0x989680 ;  /* 0x009896800000a95d */ /* 0x004fea0003900000 */
[----:B------:R-:W2:Y:S02]  /*253b0*/  @!P2 SYNCS.PHASECHK.TRANS64 P2, [R13+URZ+0x2d850], R12 ;  /* 0x02d8500c0d00a5a7 */ /* 0x000ea4000804007f */
[----:B--2---:R-:W-:Y:S05]  /*253c0*/  @!P2 BRA `(.L_x_1547) ;  /* 0xfffffffc00f0a947 */ /* 0x004fea000383ffff */
[----:B------:R-:W-:Y:S05]  /*253d0*/  BRA `(.L_x_1544) ;  /* 0xffffff1400887947 */ /* 0x000fea000383ffff */
.L_x_1560:
[----:B-1----:R1:W2:Y:S02]  /*253e0*/  SYNCS.PHASECHK.TRANS64.TRYWAIT P0, [R11+URZ+0x2d850], R0 ;  /* 0x02d850000b0075a7 */ /* 0x0022a4000800017f */
[----:B--2---:R-:W-:Y:S05]  /*253f0*/  @!P0 NANOSLEEP.SYNCS 0x989680 ;  /* 0x009896800000895d */ /* 0x004fea0003900000 */
[----:B------:R-:W2:Y:S02]  /*25400*/  @!P0 SYNCS.PHASECHK.TRANS64 P0, [R11+URZ+0x2d850], R0 ;  /* 0x02d850000b0085a7 */ /* 0x000ea4000800007f */
[----:B--2---:R-:W-:Y:S05]  /*25410*/  @!P0 BRA `(.L_x_1560) ;  /* 0xfffffffc00f08947 */ /* 0x004fea000383ffff */
[----:B------:R-:W-:Y:S05]  /*25420*/  BRA `(.L_x_1559) ;  /* 0xffffff4c00507947 */ /* 0x000fea000383ffff */
.L_x_1570:
[----:B------:R-:W-:Y:S02]  /*25430*/  IMAD.MOV.U32 R13, RZ, RZ, R4 ;  /* 0x000000ffff0d7224 */ /* 0x000fe400078e0004 */
[----:B------:R-:W-:Y:S02]  /*25440*/  IMAD.MOV.U32 R12, RZ, RZ, RZ ;  /* 0x000000ffff0c7224 */ /* 0x000fe400078e00ff */
[----:B------:R-:W-:Y:S02]  /*25450*/  IMAD.MOV.U32 R11, RZ, RZ, 0x1c1f ;  /* 0x00001c1fff0b7424 */ /* 0x000fe400078e00ff */
[----:B------:R-:W-:-:S07]  /*25460*/  IMAD.MOV.U32 R15, RZ, RZ, -0x1 ;  /* 0xffffffffff0f7424 */ /* 0x000fce00078e00ff */
[----:B-1----:R-:W-:Y:S05]  /*25470*/  WARPSYNC.COLLECTIVE R15, `(.L_x_1776) ;  /* 0x000000000f087348 */ /* 0x002fea0003c00000 */
[----:B------:R0:W2:Y:S02]  /*25480*/  SHFL.IDX P6, R14, R13, R12, R11 ;  /* 0x0000000c0d0e7389 */ /* 0x0000a400000c000b */
[----:B012---:R-:W-:Y:S01]  /*25490*/  ENDCOLLECTIVE ;  /* 0x000000000000791b */ /* 0x007fe20003800000 */
.L_x_1776:
[----:B------:R-:W-:Y:S02]  /*254a0*/  IMAD.MOV.U32 R13, RZ, RZ, R0 ;  /* 0x000000ffff0d7224 */ /* 0x000fe400078e0000 */
[----:B------:R-:W-:-:S07]  /*254b0*/  IMAD.MOV.U32 R3, RZ, RZ, R14 ;  /* 0x000000ffff037224 */ /* 0x000fce00078e000e */
[----:B------:R-:W-:Y:S05]  /*254c0*/  WARPSYNC.COLLECTIVE R15, `(.L_x_1777) ;  /* 0x000000000f087348 */ /* 0x000fea0003c00000 */
[----:B------:R0:W1:Y:S02]  /*254d0*/  SHFL.IDX P6, R14, R13, R12, R11 ;  /* 0x0000000c0d0e7389 */ /* 0x00006400000c000b */
[----:B01----:R-:W-:Y:S01]  /*254e0*/  ENDCOLLECTIVE ;  /* 0x000000000000791b */ /* 0x003fe20003800000 */
.L_x_1777:
[----:B------:R-:W-:Y:S05]  /*254f0*/  BRA `(.L_x_1778) ;  /* 0xffffff7000787947 */ /* 0x000fea000383ffff */
.L_x_1573:
[----:B------:R-:W-:Y:S01]  /*25500*/  BSSY B1, `(.L_x_1779) ;  /* 0x0000008000017945 */ /* 0x000fe20003800000 */
[----:B----4-:R-:W-:Y:S02]  /*25510*/  IMAD.MOV.U32 R13, RZ, RZ, R4 ;  /* 0x000000ffff0d7224 */ /* 0x010fe400078e0004 */
[----:B------:R-:W-:Y:S02]  /*25520*/  IMAD.MOV.U32 R12, RZ, RZ, 0x1 ;  /* 0x00000001ff0c7424 */ /* 0x000fe400078e00ff */
[----:B------:R-:W-:Y:S02]  /*25530*/  IMAD.MOV.U32 R11, RZ, RZ, 0x1c1f ;  /* 0x00001c1fff0b7424 */ /* 0x000fe400078e00ff */
[----:B------:R-:W-:-:S07]  /*25540*/  IMAD.MOV.U32 R15, RZ, RZ, -0x1 ;  /* 0xffffffffff0f7424 */ /* 0x000fce00078e00ff */
[----:B0123--:R-:W-:Y:S05]  /*25550*/  WARPSYNC.COLLECTIVE R15, `(.L_x_1780) ;  /* 0x000000000f087348 */ /* 0x00ffea0003c00000 */
[----:B---3--:R3:W4:Y:S02]  /*25560*/  SHFL.IDX P6, R14, R13, R12, R11 ;  /* 0x0000000c0d0e7389 */ /* 0x00872400000c000b */
[----:B01234-:R-:W-:Y:S01]  /*25570*/  ENDCOLLECTIVE ;  /* 0x000000000000791b */ /* 0x01ffe20003800000 */
.L_x_1780:
[----:B------:R-:W-:Y:S05]  /*25580*/  BSYNC B1 ;  /* 0x0000000000017941 */ /* 0x000fea0003800000 */
.L_x_1779:
        /* <DEDUP_REMOVED lines=8> */
.L_x_1781:
[----:B------:R-:W-:Y:S05]  /*25610*/  BRA `(.L_x_1782) ;  /* 0xffffff70008c7947 */ /* 0x000fea000383ffff */
.L_x_1598:
[----:B------:R-:W1:Y:S01]  /*25620*/  S2R R11, SR_TID.X ;  /* 0x00000000000b7919 */ /* 0x000e620000002100 */
[----:B------:R-:W-:Y:S01]  /*25630*/  BSSY B1, `(.L_x_1783) ;  /* 0x000000a000017945 */ /* 0x000fe20003800000 */
[----:B0-----:R-:W-:Y:S02]  /*25640*/  IMAD.MOV.U32 R12, RZ, RZ, RZ ;  /* 0x000000ffff0c7224 */ /* 0x001fe400078e00ff */
[----:B------:R-:W-:Y:S01]  /*25650*/  IMAD.MOV.U32 R15, RZ, RZ, -0x1 ;  /* 0xffffffffff0f7424 */ /* 0x000fe200078e00ff */
[----:B-1----:R-:W-:-:S04]  /*25660*/  SHF.R.U32.HI R11, RZ, 0x5, R11 ;  /* 0x00000005ff0b7819 */ /* 0x002fc8000001160b */
[----:B------:R-:W-:-:S05]  /*25670*/  LOP3.LUT R11, R11, 0x3, RZ, 0xc0, !PT ;  /* 0x000000030b0b7812 */ /* 0x000fca00078ec0ff */
[----:B------:R-:W-:Y:S02]  /*25680*/  IMAD.MOV.U32 R13, RZ, RZ, R11 ;  /* 0x000000ffff0d7224 */ /* 0x000fe400078e000b */
[----:B------:R-:W-:-:S07]  /*25690*/  IMAD.MOV.U32 R11, RZ, RZ, 0x1f ;  /* 0x0000001fff0b7424 */ /* 0x000fce00078e00ff */
[----:B------:R-:W-:Y:S05]  /*256a0*/  WARPSYNC.COLLECTIVE R15, `(.L_x_1784) ;  /* 0x000000000f087348 */ /* 0x000fea0003c00000 */
[----:B------:R0:W1:Y:S02]  /*256b0*/  SHFL.IDX P6, R14, R13, R12, R11 ;  /* 0x0000000c0d0e7389 */ /* 0x00006400000c000b */
[----:B01----:R-:W-:Y:S01]  /*256c0*/  ENDCOLLECTIVE ;  /* 0x000000000000791b */ /* 0x003fe20003800000 */
.L_x_1784:
[----:B------:R-:W-:Y:S05]  /*256d0*/  BSYNC B1 ;  /* 0x0000000000017941 */ /* 0x000fea0003800000 */
.L_x_1783:
[----:B------:R-:W-:Y:S05]  /*256e0*/  BRA `(.L_x_1785) ;  /* 0xffffff8800b07947 */ /* 0x000fea000383ffff */
.L_x_1600:
[----:B------:R-:W-:Y:S01]  /*256f0*/  BSSY B1, `(.L_x_1786) ;  /* 0x0000006000017945 */ /* 0x000fe20003800000 */
[----:B------:R-:W-:-:S07]  /*25700*/  IMAD.MOV.U32 R15, RZ, RZ, -0x1 ;  /* 0xffffffffff0f7424 */ /* 0x000fce00078e00ff */
[----:B01----:R-:W-:Y:S05]  /*25710*/  WARPSYNC.COLLECTIVE R15, `(.L_x_1787) ;  /* 0x000000000f0c7348 */ /* 0x003fea0003c00000 */
[----:B------:R-:W-:Y:S02]  /*25720*/  ELECT P6, UR62, PT ;  /* 0x00000000003e782f */ /* 0x000fe400038c0000 */
[----:B------:R-:W-:Y:S01]  /*25730*/  MOV R14, UR62 ;  /* 0x0000003e000e7c02 */ /* 0x000fe20008000f00 */
[----:B01----:R-:W-:Y:S10]  /*25740*/  ENDCOLLECTIVE ;  /* 0x000000000000791b */ /* 0x003ff40003800000 */
.L_x_1787:
[----:B------:R-:W-:Y:S05]  /*25750*/  BSYNC B1 ;  /* 0x0000000000017941 */ /* 0x000fea0003800000 */
.L_x_1786:
[----:B------:R-:W-:Y:S05]  /*25760*/  BRA `(.L_x_1599) ;  /* 0xffffff8800a87947 */ /* 0x000fea000383ffff */
.L_x_1602:
[----:B-1----:R1:W2:Y:S02]  /*25770*/  SYNCS.PHASECHK.TRANS64.TRYWAIT P0, [R22+URZ+0x2d820], R3 ;  /* 0x02d82003160075a7 */ /* 0x0022a4000800017f */
[----:B--2---:R-:W-:Y:S05]  /*25780*/  @!P0 NANOSLEEP.SYNCS 0x989680 ;  /* 0x009896800000895d */ /* 0x004fea0003900000 */
[----:B------:R-:W2:Y:S02]  /*25790*/  @!P0 SYNCS.PHASECHK.TRANS64 P0, [R22+URZ+0x2d820], R3 ;  /* 0x02d82003160085a7 */ /* 0x000ea4000800007f */
[----:B--2---:R-:W-:Y:S05]  /*257a0*/  @!P0 BRA `(.L_x_1602) ;  /* 0xfffffffc00f08947 */ /* 0x004fea000383ffff */
[----:B------:R-:W-:Y:S05]  /*257b0*/  BRA `(.L_x_1788) ;  /* 0xffffff8800b87947 */ /* 0x000fea000383ffff */
.L_x_1606:
[----:B--2---:R2:W3:Y:S02]  /*257c0*/  SYNCS.PHASECHK.TRANS64.TRYWAIT P0, [R11+URZ+0x2d8a0], R10 ;  /* 0x02d8a00a0b0075a7 */ /* 0x0044e4000800017f */
[----:B---3--:R-:W-:Y:S05]  /*257d0*/  @!P0 NANOSLEEP.SYNCS 0x989680 ;  /* 0x009896800000895d */ /* 0x008fea0003900000 */
[----:B------:R-:W3:Y:S02]  /*257e0*/  @!P0 SYNCS.PHASECHK.TRANS64 P0, [R11+URZ+0x2d8a0], R10 ;  /* 0x02d8a00a0b0085a7 */ /* 0x000ee4000800007f */
[----:B---3--:R-:W-:Y:S05]  /*257f0*/  @!P0 BRA `(.L_x_1606) ;  /* 0xfffffffc00f08947 */ /* 0x008fea000383ffff */
[----:B------:R-:W-:Y:S05]  /*25800*/  BRA `(.L_x_1789) ;  /* 0xffffff8800d07947 */ /* 0x000fea000383ffff */
.L_x_1613:
[----:B0-----:R0:W1:Y:S02]  /*25810*/  SYNCS.PHASECHK.TRANS64.TRYWAIT P0, [R11+URZ+0x2d8c0], R10 ;  /* 0x02d8c00a0b0075a7 */ /* 0x001064000800017f */
[----:B-1----:R-:W-:Y:S05]  /*25820*/  @!P0 NANOSLEEP.SYNCS 0x989680 ;  /* 0x009896800000895d */ /* 0x002fea0003900000 */
[----:B------:R-:W1:Y:S02]  /*25830*/  @!P0 SYNCS.PHASECHK.TRANS64 P0, [R11+URZ+0x2d8c0], R10 ;  /* 0x02d8c00a0b0085a7 */ /* 0x000e64000800007f */
[----:B-1----:R-:W-:Y:S05]  /*25840*/  @!P0 BRA `(.L_x_1613) ;  /* 0xfffffffc00f08947 */ /* 0x002fea000383ffff */
[----:B------:R-:W-:Y:S05]  /*25850*/  BRA `(.L_x_1790) ;  /* 0xffffff8c00cc7947 */ /* 0x000fea000383ffff */
.L_x_1622:
[----:B-1----:R1:W2:Y:S02]  /*25860*/  SYNCS.PHASECHK.TRANS64.TRYWAIT P1, [R6+URZ+0x2d8a0], R3 ;  /* 0x02d8a003060075a7 */ /* 0x0022a4000802017f */
[----:B--2---:R-:W-:Y:S05]  /*25870*/  @!P1 NANOSLEEP.SYNCS 0x989680 ;  /* 0x009896800000995d */ /* 0x004fea0003900000 */
[----:B------:R-:W2:Y:S02]  /*25880*/  @!P1 SYNCS.PHASECHK.TRANS64 P1, [R6+URZ+0x2d8a0], R3 ;  /* 0x02d8a003060095a7 */ /* 0x000ea4000802007f */
[----:B--2---:R-:W-:Y:S05]  /*25890*/  @!P1 BRA `(.L_x_1622) ;  /* 0xfffffffc00f09947 */ /* 0x004fea000383ffff */
[----:B------:R-:W-:Y:S05]  /*258a0*/  BRA `(.L_x_1791) ;  /* 0xffffff9400007947 */ /* 0x000fea000383ffff */
.L_x_1629:
[----:B0-----:R0:W2:Y:S02]  /*258b0*/  SYNCS.PHASECHK.TRANS64.TRYWAIT P1, [R6+URZ+0x2d8c0], R3 ;  /* 0x02d8c003060075a7 */ /* 0x0010a4000802017f */
[----:B--2---:R-:W-:Y:S05]  /*258c0*/  @!P1 NANOSLEEP.SYNCS 0x989680 ;  /* 0x009896800000995d */ /* 0x004fea0003900000 */
[----:B------:R-:W2:Y:S02]  /*258d0*/  @!P1 SYNCS.PHASECHK.TRANS64 P1, [R6+URZ+0x2d8c0], R3 ;  /* 0x02d8c003060095a7 */ /* 0x000ea4000802007f */
[----:B--2---:R-:W-:Y:S05]  /*258e0*/  @!P1 BRA `(.L_x_1629) ;  /* 0xfffffffc00f09947 */ /* 0x004fea000383ffff */
[----:B------:R-:W-:Y:S05]  /*258f0*/  BRA `(.L_x_1792) ;  /* 0xffffff9400f87947 */ /* 0x000fea000383ffff */
.L_x_1652:
[----:B------:R-:W2:Y:S01]  /*25900*/  S2R R20, SR_TID.X ;  /* 0x0000000000147919 */ /* 0x000ea20000002100 */
[----:B------:R-:W-:Y:S01]  /*25910*/  BSSY B0, `(.L_x_1793) ;  /* 0x000000a000007945 */ /* 0x000fe20003800000 */
[----:B0-----:R-:W-:Y:S02]  /*25920*/  IMAD.MOV.U32 R12, RZ, RZ, RZ ;  /* 0x000000ffff0c7224 */ /* 0x001fe400078e00ff */
[----:B------:R-:W-:Y:S02]  /*25930*/  IMAD.MOV.U32 R11, RZ, RZ, 0x1f ;  /* 0x0000001fff0b7424 */ /* 0x000fe400078e00ff */
[----:B------:R-:W-:Y:S01]  /*25940*/  IMAD.MOV.U32 R15, RZ, RZ, -0x1 ;  /* 0xffffffffff0f7424 */ /* 0x000fe200078e00ff */
[----:B--2---:R-:W-:-:S04]  /*25950*/  SHF.R.U32.HI R20, RZ, 0x5, R20 ;  /* 0x00000005ff147819 */ /* 0x004fc80000011614 */
[----:B------:R-:W-:-:S05]  /*25960*/  LOP3.LUT R20, R20, 0x3, RZ, 0xc0, !PT ;  /* 0x0000000314147812 */ /* 0x000fca00078ec0ff */
[----:B------:R-:W-:-:S07]  /*25970*/  IMAD.MOV.U32 R13, RZ, RZ, R20 ;  /* 0x000000ffff0d7224 */ /* 0x000fce00078e0014 */
[----:B-1----:R-:W-:Y:S05]  /*25980*/  WARPSYNC.COLLECTIVE R15, `(.L_x_1794) ;  /* 0x000000000f087348 */ /* 0x002fea0003c00000 */
[----:B------:R0:W2:Y:S02]  /*25990*/  SHFL.IDX P6, R14, R13, R12, R11 ;  /* 0x0000000c0d0e7389 */ /* 0x0000a400000c000b */
[----:B012---:R-:W-:Y:S01]  /*259a0*/  ENDCOLLECTIVE ;  /* 0x000000000000791b */ /* 0x007fe20003800000 */
.L_x_1794:
[----:B------:R-:W-:Y:S05]  /*259b0*/  BSYNC B0 ;  /* 0x0000000000007941 */ /* 0x000fea0003800000 */
.L_x_1793:
[----:B------:R-:W-:Y:S05]  /*259c0*/  BRA `(.L_x_1795) ;  /* 0xffffffa400807947 */ /* 0x000fea000383ffff */
.L_x_1654:
[----:B------:R-:W-:Y:S01]  /*259d0*/  BSSY B0, `(.L_x_1796) ;  /* 0x0000006000007945 */ /* 0x000fe20003800000 */
[----:B------:R-:W-:-:S07]  /*259e0*/  IMAD.MOV.U32 R15, RZ, RZ, -0x1 ;  /* 0xffffffffff0f7424 */ /* 0x000fce00078e00ff */
[----:B012---:R-:W-:Y:S05]  /*259f0*/  WARPSYNC.COLLECTIVE R15, `(.L_x_1797) ;  /* 0x000000000f0c7348 */ /* 0x007fea0003c00000 */
[----:B------:R-:W-:Y:S02]  /*25a00*/  ELECT P6, UR62, PT ;  /* 0x00000000003e782f */ /* 0x000fe400038c0000 */
[----:B------:R-:W-:Y:S01]  /*25a10*/  MOV R14, UR62 ;  /* 0x0000003e000e7c02 */ /* 0x000fe20008000f00 */
[----:B012---:R-:W-:Y:S10]  /*25a20*/  ENDCOLLECTIVE ;  /* 0x000000000000791b */ /* 0x007ff40003800000 */
.L_x_1797:
[----:B------:R-:W-:Y:S05]  /*25a30*/  BSYNC B0 ;  /* 0x0000000000007941 */ /* 0x000fea0003800000 */
.L_x_1796:
[----:B------:R-:W-:Y:S05]  /*25a40*/  BRA `(.L_x_1798) ;  /* 0xffffffa400887947 */ /* 0x000fea000383ffff */
.L_x_1656:
[----:B--2---:R2:W3:Y:S02]  /*25a50*/  SYNCS.PHASECHK.TRANS64.TRYWAIT P0, [R0+URZ+0x2d840], R2 ;  /* 0x02d84002000075a7 */ /* 0x0044e4000800017f */
[----:B---3--:R-:W-:Y:S05]  /*25a60*/  @!P0 NANOSLEEP.SYNCS 0x989680 ;  /* 0x009896800000895d */ /* 0x008fea0003900000 */
[----:B------:R-:W3:Y:S02]  /*25a70*/  @!P0 SYNCS.PHASECHK.TRANS64 P0, [R0+URZ+0x2d840], R2 ;  /* 0x02d84002000085a7 */ /* 0x000ee4000800007f */
[----:B---3--:R-:W-:Y:S05]  /*25a80*/  @!P0 BRA `(.L_x_1656) ;  /* 0xfffffffc00f08947 */ /* 0x008fea000383ffff */
[----:B------:R-:W-:Y:S05]  /*25a90*/  BRA `(.L_x_1799) ;  /* 0xffffffa400d87947 */ /* 0x000fea000383ffff */
.L_x_1660:
        /* <DEDUP_REMOVED lines=13> */
.L_x_1800:
[----:B------:R-:W-:Y:S02]  /*25b70*/  IMAD.MOV.U32 R13, RZ, RZ, R4 ;  /* 0x000000ffff0d7224 */ /* 0x000fe400078e0004 */
[----:B------:R-:W-:-:S07]  /*25b80*/  IMAD.MOV.U32 R2, RZ, RZ, R14 ;  /* 0x000000ffff027224 */ /* 0x000fce00078e000e */
[----:B------:R-:W-:Y:S05]  /*25b90*/  WARPSYNC.COLLECTIVE R15, `(.L_x_1801) ;  /* 0x000000000f087348 */ /* 0x000fea0003c00000 */
[----:B------:R0:W1:Y:S02]  /*25ba0*/  SHFL.IDX P6, R14, R13, R12, R11 ;  /* 0x0000000c0d0e7389 */ /* 0x00006400000c000b */
[----:B01----:R-:W-:Y:S01]  /*25bb0*/  ENDCOLLECTIVE ;  /* 0x000000000000791b */ /* 0x003fe20003800000 */
.L_x_1801:
[----:B------:R-:W-:Y:S02]  /*25bc0*/  IMAD.MOV.U32 R13, RZ, RZ, R0 ;  /* 0x000000ffff0d7224 */ /* 0x000fe400078e0000 */
[----:B------:R-:W-:Y:S02]  /*25bd0*/  IMAD.MOV.U32 R12, RZ, RZ, 0x1 ;  /* 0x00000001ff0c7424 */ /* 0x000fe400078e00ff */
[----:B------:R-:W-:-:S07]  /*25be0*/  IMAD.MOV.U32 R3, RZ, RZ, R14 ;  /* 0x000000ffff037224 */ /* 0x000fce00078e000e */
[----:B------:R-:W-:Y:S05]  /*25bf0*/  WARPSYNC.COLLECTIVE R15, `(.L_x_1802) ;  /* 0x000000000f087348 */ /* 0x000fea0003c00000 */
[----:B------:R0:W1:Y:S02]  /*25c00*/  SHFL.IDX P6, R14, R13, R12, R11 ;  /* 0x0000000c0d0e7389 */ /* 0x00006400000c000b */
[----:B01----:R-:W-:Y:S01]  /*25c10*/  ENDCOLLECTIVE ;  /* 0x000000000000791b */ /* 0x003fe20003800000 */
.L_x_1802:
        /* <DEDUP_REMOVED lines=17> */
.L_x_1803:
[----:B------:R-:W-:Y:S02]  /*25d30*/  IMAD.MOV.U32 R13, RZ, RZ, R0 ;  /* 0x000000ffff0d7224 */ /* 0x000fe400078e0000 */
[----:B------:R-:W-:Y:S02]  /*25d40*/  IMAD.MOV.U32 R12, RZ, RZ, 0x2 ;  /* 0x00000002ff0c7424 */ /* 0x000fe400078e00ff */
[----:B------:R-:W-:-:S07]  /*25d50*/  IMAD.MOV.U32 R3, RZ, RZ, R14 ;  /* 0x000000ffff037224 */ /* 0x000fce00078e000e */
[----:B------:R-:W-:Y:S05]  /*25d60*/  WARPSYNC.COLLECTIVE R15, `(.L_x_1804) ;  /* 0x000000000f087348 */ /* 0x000fea0003c00000 */
[----:B------:R0:W1:Y:S02]  /*25d70*/  SHFL.IDX P6, R14, R13, R12, R11 ;  /* 0x0000000c0d0e7389 */ /* 0x00006400000c000b */
[----:B01----:R-:W-:Y:S01]  /*25d80*/  ENDCOLLECTIVE ;  /* 0x000000000000791b */ /* 0x003fe20003800000 */
.L_x_1804:
        /* <DEDUP_REMOVED lines=18> */
.L_x_1805:
[----:B------:R-:W-:Y:S02]  /*25eb0*/  IMAD.MOV.U32 R13, RZ, RZ, R0 ;  /* 0x000000ffff0d7224 */ /* 0x000fe400078e0000 */
[----:B------:R-:W-:Y:S02]  /*25ec0*/  IMAD.MOV.U32 R12, RZ, RZ, 0x3 ;  /* 0x00000003ff0c7424 */ /* 0x000fe400078e00ff */
[----:B------:R-:W-:-:S07]  /*25ed0*/  IMAD.MOV.U32 R3, RZ, RZ, R14 ;  /* 0x000000ffff037224 */ /* 0x000fce00078e000e */
[----:B------:R-:W-:Y:S05]  /*25ee0*/  WARPSYNC.COLLECTIVE R15, `(.L_x_1806) ;  /* 0x000000000f087348 */ /* 0x000fea0003c00000 */
[----:B------:R0:W1:Y:S02]  /*25ef0*/  SHFL.IDX P6, R14, R13, R12, R11 ;  /* 0x0000000c0d0e7389 */ /* 0x00006400000c000b */
[----:B01----:R-:W-:Y:S01]  /*25f00*/  ENDCOLLECTIVE ;  /* 0x000000000000791b */ /* 0x003fe20003800000 */
.L_x_1806:
        /* <DEDUP_REMOVED lines=10> */
.L_x_1807:
        /* <DEDUP_REMOVED lines=13> */
.L_x_1808:
        /* <DEDUP_REMOVED lines=8> */
.L_x_1809:
        /* <DEDUP_REMOVED lines=12> */
.L_x_1810:
        /* <DEDUP_REMOVED lines=8> */
.L_x_1811:
        /* <DEDUP_REMOVED lines=11> */
.L_x_1663:
[----:B0-----:R0:W1:Y:S02]  /*262f0*/  SYNCS.PHASECHK.TRANS64.TRYWAIT P0, [R22+URZ+0x2d820], R3 ;  /* 0x02d82003160075a7 */ /* 0x001064000800017f */
[----:B-1----:R-:W-:Y:S05]  /*26300*/  @!P0 NANOSLEEP.SYNCS 0x989680 ;  /* 0x009896800000895d */ /* 0x002fea0003900000 */
[----:B------:R-:W1:Y:S02]  /*26310*/  @!P0 SYNCS.PHASECHK.TRANS64 P0, [R22+URZ+0x2d820], R3 ;  /* 0x02d82003160085a7 */ /* 0x000e64000800007f */
[----:B-1----:R-:W-:Y:S05]  /*26320*/  @!P0 BRA `(.L_x_1663) ;  /* 0xfffffffc00f08947 */ /* 0x002fea000383ffff */
[----:B------:R-:W-:Y:S05]  /*26330*/  BRA `(.L_x_1813) ;  /* 0xffffffac00d07947 */ /* 0x000fea000383ffff */
.L_x_1672:
[----:B0-----:R0:W2:Y:S02]  /*26340*/  SYNCS.PHASECHK.TRANS64.TRYWAIT P0, [R3+URZ+0x2d840], R2 ;  /* 0x02d84002030075a7 */ /* 0x0010a4000800017f */
[----:B--2---:R-:W-:Y:S05]  /*26350*/  @!P0 NANOSLEEP.SYNCS 0x989680 ;  /* 0x009896800000895d */ /* 0x004fea0003900000 */
[----:B------:R-:W2:Y:S02]  /*26360*/  @!P0 SYNCS.PHASECHK.TRANS64 P0, [R3+URZ+0x2d840], R2 ;  /* 0x02d84002030085a7 */ /* 0x000ea4000800007f */
[----:B--2---:R-:W-:Y:S05]  /*26370*/  @!P0 BRA `(.L_x_1672) ;  /* 0xfffffffc00f08947 */ /* 0x004fea000383ffff */
[----:B------:R-:W-:Y:S05]  /*26380*/  BRA `(.L_x_1814) ;  /* 0xffffffb0008c7947 */ /* 0x000fea000383ffff */
.L_x_1679:
[----:B0-----:R0:W1:Y:S02]  /*26390*/  SYNCS.PHASECHK.TRANS64.TRYWAIT P0, [R3+URZ+0x60], R2 ;  /* 0x00006002030075a7 */ /* 0x001064000800017f */
[----:B-1----:R-:W-:Y:S05]  /*263a0*/  @!P0 NANOSLEEP.SYNCS 0x989680 ;  /* 0x009896800000895d */ /* 0x002fea0003900000 */
[----:B------:R-:W1:Y:S02]  /*263b0*/  @!P0 SYNCS.PHASECHK.TRANS64 P0, [R3+URZ+0x60], R2 ;  /* 0x00006002030085a7 */ /* 0x000e64000800007f */
[----:B-1----:R-:W-:Y:S05]  /*263c0*/  @!P0 BRA `(.L_x_1679) ;  /* 0xfffffffc00f08947 */ /* 0x002fea000383ffff */
[----:B------:R-:W-:Y:S05]  /*263d0*/  BRA `(.L_x_1815) ;  /* 0xffffffb400987947 */ /* 0x000fea000383ffff */
.L_x_1689:
[----:B0-----:R0:W2:Y:S02]  /*263e0*/  SYNCS.PHASECHK.TRANS64.TRYWAIT P0, [R3+URZ+0x2d840], R2 ;  /* 0x02d84002030075a7 */ /* 0x0010a4000800017f */
[----:B--2---:R-:W-:Y:S05]  /*263f0*/  @!P0 NANOSLEEP.SYNCS 0x989680 ;  /* 0x009896800000895d */ /* 0x004fea0003900000 */
[----:B------:R-:W2:Y:S02]  /*26400*/  @!P0 SYNCS.PHASECHK.TRANS64 P0, [R3+URZ+0x2d840], R2 ;  /* 0x02d84002030085a7 */ /* 0x000ea4000800007f */
[----:B--2---:R-:W-:Y:S05]  /*26410*/  @!P0 BRA `(.L_x_1689) ;  /* 0xfffffffc00f08947 */ /* 0x004fea000383ffff */
[----:B------:R-:W-:Y:S05]  /*26420*/  BRA `(.L_x_1816) ;  /* 0xffffffbc00587947 */ /* 0x000fea000383ffff */
.L_x_1696:
[----:B0-----:R0:W1:Y:S02]  /*26430*/  SYNCS.PHASECHK.TRANS64.TRYWAIT P0, [R11+URZ+0x60], R26 ;  /* 0x0000601a0b0075a7 */ /* 0x001064000800017f */
[----:B-1----:R-:W-:Y:S05]  /*26440*/  @!P0 NANOSLEEP.SYNCS 0x989680 ;  /* 0x009896800000895d */ /* 0x002fea0003900000 */
[----:B------:R-:W1:Y:S02]  /*26450*/  @!P0 SYNCS.PHASECHK.TRANS64 P0, [R11+URZ+0x60], R26 ;  /* 0x0000601a0b0085a7 */ /* 0x000e64000800007f */
[----:B-1----:R-:W-:Y:S05]  /*26460*/  @!P0 BRA `(.L_x_1696) ;  /* 0xfffffffc00f08947 */ /* 0x002fea000383ffff */
[----:B------:R-:W-:Y:S05]  /*26470*/  BRA `(.L_x_1817) ;  /* 0xffffffc000647947 */ /* 0x000fea000383ffff */
.L_x_1706:
[----:B0-----:R0:W2:Y:S02]  /*26480*/  SYNCS.PHASECHK.TRANS64.TRYWAIT P0, [R2+URZ+0x2d840], R3 ;  /* 0x02d84003020075a7 */ /* 0x0010a4000800017f */
[----:B--2---:R-:W-:Y:S05]  /*26490*/  @!P0 NANOSLEEP.SYNCS 0x989680 ;  /* 0x009896800000895d */ /* 0x004fea0003900000 */
[----:B------:R-:W2:Y:S02]  /*264a0*/  @!P0 SYNCS.PHASECHK.TRANS64 P0, [R2+URZ+0x2d840], R3 ;  /* 0x02d84003020085a7 */ /* 0x000ea4000800007f */
[----:B--2---:R-:W-:Y:S05]  /*264b0*/  @!P0 BRA `(.L_x_1706) ;  /* 0xfffffffc00f08947 */ /* 0x004fea000383ffff */
[----:B------:R-:W-:Y:S05]  /*264c0*/  BRA `(.L_x_1818) ;  /* 0xffffffc400f07947 */ /* 0x000fea000383ffff */
.L_x_1713:
[----:B0-----:R0:W1:Y:S02]  /*264d0*/  SYNCS.PHASECHK.TRANS64.TRYWAIT P0, [R7+URZ+0x60], R2 ;  /* 0x00006002070075a7 */ /* 0x001064000800017f */
[----:B-1----:R-:W-:Y:S05]  /*264e0*/  @!P0 NANOSLEEP.SYNCS 0x989680 ;  /* 0x009896800000895d */ /* 0x002fea0003900000 */
[----:B------:R-:W1:Y:S02]  /*264f0*/  @!P0 SYNCS.PHASECHK.TRANS64 P0, [R7+URZ+0x60], R2 ;  /* 0x00006002070085a7 */ /* 0x000e64000800007f */
[----:B-1----:R-:W-:Y:S05]  /*26500*/  @!P0 BRA `(.L_x_1713) ;  /* 0xfffffffc00f08947 */ /* 0x002fea000383ffff */
[----:B------:R-:W-:Y:S05]  /*26510*/  BRA `(.L_x_1819) ;  /* 0xffffffcc00007947 */ /* 0x000fea000383ffff */
.L_x_1725:
[----:B0-----:R0:W1:Y:S02]  /*26520*/  SYNCS.PHASECHK.TRANS64.TRYWAIT P0, [R3+URZ+0x2d860], R0 ;  /* 0x02d86000030075a7 */ /* 0x001064000800017f */
[----:B-1----:R-:W-:Y:S05]  /*26530*/  @!P0 NANOSLEEP.SYNCS 0x989680 ;  /* 0x009896800000895d */ /* 0x002fea0003900000 */
[----:B------:R-:W1:Y:S02]  /*26540*/  @!P0 SYNCS.PHASECHK.TRANS64 P0, [R3+URZ+0x2d860], R0 ;  /* 0x02d86000030085a7 */ /* 0x000e64000800007f */
[----:B-1----:R-:W-:Y:S05]  /*26550*/  @!P0 BRA `(.L_x_1725) ;  /* 0xfffffffc00f08947 */ /* 0x002fea000383ffff */
[----:B------:R-:W-:Y:S05]  /*26560*/  BRA `(.L_x_1820) ;  /* 0xffffffd000787947 */ /* 0x000fea000383ffff */
.L_x_1733:
[----:B------:R-:W-:Y:S01]  /*26570*/  BSSY B0, `(.L_x_1821) ;  /* 0x0000008000007945 */ /* 0x000fe20003800000 */
[----:B------:R-:W-:Y:S02]  /*26580*/  IMAD.MOV.U32 R13, RZ, RZ, R16 ;  /* 0x000000ffff0d7224 */ /* 0x000fe400078e0010 */
[----:B0-----:R-:W-:Y:S02]  /*26590*/  IMAD.MOV.U32 R12, RZ, RZ, RZ ;  /* 0x000000ffff0c7224 */ /* 0x001fe400078e00ff */
[----:B------:R-:W-:Y:S02]  /*265a0*/  IMAD.MOV.U32 R11, RZ, RZ, 0x1f ;  /* 0x0000001fff0b7424 */ /* 0x000fe400078e00ff */
[----:B------:R-:W-:-:S07]  /*265b0*/  IMAD.MOV.U32 R15, RZ, RZ, -0x1 ;  /* 0xffffffffff0f7424 */ /* 0x000fce00078e00ff */
[----:B------:R-:W-:Y:S05]  /*265c0*/  WARPSYNC.COLLECTIVE R15, `(.L_x_1822) ;  /* 0x000000000f087348 */ /* 0x000fea0003c00000 */
[----:B------:R0:W1:Y:S02]  /*265d0*/  SHFL.IDX P6, R14, R13, R12, R11 ;  /* 0x0000000c0d0e7389 */ /* 0x00006400000c000b */
[----:B01----:R-:W-:Y:S01]  /*265e0*/  ENDCOLLECTIVE ;  /* 0x000000000000791b */ /* 0x003fe20003800000 */
.L_x_1822:
[----:B------:R-:W-:Y:S05]  /*265f0*/  BSYNC B0 ;  /* 0x0000000000007941 */ /* 0x000fea0003800000 */
.L_x_1821:
        /* <DEDUP_REMOVED lines=9> */
.L_x_1823:
        /* <DEDUP_REMOVED lines=18> */
.L_x_1824:
[----:B------:R-:W-:Y:S01]  /*267b0*/  IMAD.MOV.U32 R12, RZ, RZ, 0x2 ;  /* 0x00000002ff0c7424 */ /* 0x000fe200078e00ff */
[----:B------:R-:W-:-:S05]  /*267c0*/  SEL R5, R14, RZ, P1 ;  /* 0x000000ff0e057207 */ /* 0x000fca0000800000 */
[----:B------:R-:W-:-:S04]  /*267d0*/  IMAD.IADD R4, R2, 0x1, R5 ;  /* 0x0000000102047824 */ /* 0x000fc800078e0205 */
[----:B------:R-:W-:-:S07]  /*267e0*/  IMAD.MOV.U32 R13, RZ, RZ, R4 ;  /* 0x000000ffff0d7224 */ /* 0x000fce00078e0004 */
[----:B------:R-:W-:Y:S05]  /*267f0*/  WARPSYNC.COLLECTIVE R15, `(.L_x_1825) ;  /* 0x000000000f087348 */ /* 0x000fea0003c00000 */
[----:B------:R0:W1:Y:S02]  /*26800*/  SHFL.UP P6, R14, R13, R12, R11 ;  /* 0x0400000c0d0e7389 */ /* 0x00006400000c000b */
[----:B01----:R-:W-:Y:S01]  /*26810*/  ENDCOLLECTIVE ;  /* 0x000000000000791b */ /* 0x003fe20003800000 */
.L_x_1825:
[----:B------:R-:W-:Y:S01]  /*26820*/  IMAD.MOV.U32 R12, RZ, RZ, 0x4 ;  /* 0x00000004ff0c7424 */ /* 0x000fe200078e00ff */
[----:B------:R-:W-:-:S05]  /*26830*/  SEL R5, R14, RZ, P2 ;  /* 0x000000ff0e057207 */ /* 0x000fca0001000000 */
[----:B------:R-:W-:-:S04]  /*26840*/  IMAD.IADD R5, R4, 0x1, R5 ;  /* 0x0000000104057824 */ /* 0x000fc800078e0205 */
[----:B------:R-:W-:-:S07]  /*26850*/  IMAD.MOV.U32 R13, RZ, RZ, R5 ;  /* 0x000000ffff0d7224 */ /* 0x000fce00078e0005 */
[----:B------:R-:W-:Y:S05]  /*26860*/  WARPSYNC.COLLECTIVE R15, `(.L_x_1826) ;  /* 0x000000000f087348 */ /* 0x000fea0003c00000 */
[----:B------:R0:W1:Y:S02]  /*26870*/  SHFL.UP P6, R14, R13, R12, R11 ;  /* 0x0400000c0d0e7389 */ /* 0x00006400000c000b */
[----:B01----:R-:W-:Y:S01]  /*26880*/  ENDCOLLECTIVE ;  /* 0x000000000000791b */ /* 0x003fe20003800000 */
.L_x_1826:
[----:B------:R-:W-:Y:S01]  /*26890*/  IMAD.MOV.U32 R12, RZ, RZ, 0x8 ;  /* 0x00000008ff0c7424 */ /* 0x000fe200078e00ff */
[----:B------:R-:W-:-:S05]  /*268a0*/  SEL R6, R14, RZ, P3 ;  /* 0x000000ff0e067207 */ /* 0x000fca0001800000 */
[----:B------:R-:W-:-:S04]  /*268b0*/  IMAD.IADD R6, R5, 0x1, R6 ;  /* 0x0000000105067824 */ /* 0x000fc800078e0206 */
[----:B------:R-:W-:-:S07]  /*268c0*/  IMAD.MOV.U32 R13, RZ, RZ, R6 ;  /* 0x000000ffff0d7224 */ /* 0x000fce00078e0006 */
[----:B------:R-:W-:Y:S05]  /*268d0*/  WARPSYNC.COLLECTIVE R15, `(.L_x_1827) ;  /* 0x000000000f087348 */ /* 0x000fea0003c00000 */
[----:B------:R0:W1:Y:S02]  /*268e0*/  SHFL.UP P6, R14, R13, R12, R11 ;  /* 0x0400000c0d0e7389 */ /* 0x00006400000c000b */
[----:B01----:R-:W-:Y:S01]  /*268f0*/  ENDCOLLECTIVE ;  /* 0x000000000000791b */ /* 0x003fe20003800000 */
.L_x_1827:
[----:B------:R-:W-:Y:S01]  /*26900*/  IMAD.MOV.U32 R12, RZ, RZ, 0x10 ;  /* 0x00000010ff0c7424 */ /* 0x000fe200078e00ff */
[----:B------:R-:W-:-:S05]  /*26910*/  SEL R3, R14, RZ, P4 ;  /* 0x000000ff0e037207 */ /* 0x000fca0002000000 */
[----:B------:R-:W-:-:S04]  /*26920*/  IMAD.IADD R4, R6, 0x1, R3 ;  /* 0x0000000106047824 */ /* 0x000fc800078e0203 */
[----:B------:R-:W-:-:S07]  /*26930*/  IMAD.MOV.U32 R13, RZ, RZ, R4 ;  /* 0x000000ffff0d7224 */ /* 0x000fce00078e0004 */
[----:B------:R-:W-:Y:S05]  /*26940*/  WARPSYNC.COLLECTIVE R15, `(.L_x_1828) ;  /* 0x000000000f087348 */ /* 0x000fea0003c00000 */
[----:B------:R0:W1:Y:S02]  /*26950*/  SHFL.UP P6, R14, R13, R12, R11 ;  /* 0x0400000c0d0e7389 */ /* 0x00006400000c000b */
[----:B01----:R-:W-:Y:S01]  /*26960*/  ENDCOLLECTIVE ;  /* 0x000000000000791b */ /* 0x003fe20003800000 */
.L_x_1828:
        /* <DEDUP_REMOVED lines=8> */
.L_x_1829:
[----:B------:R-:W-:Y:S05]  /*269f0*/  BRA `(.L_x_1830) ;  /* 0xffffffd400247947 */ /* 0x000fea000383ffff */
.L_x_1738:
[----:B------:R-:W-:Y:S01]  /*26a00*/  BSSY B0, `(.L_x_1831) ;  /* 0x0000008000007945 */ /* 0x000fe20003800000 */
[----:B-----5:R-:W-:Y:S02]  /*26a10*/  IMAD.MOV.U32 R13, RZ, RZ, R2 ;  /* 0x000000ffff0d7224 */ /* 0x020fe400078e0002 */
[----:B0-----:R-:W-:Y:S02]  /*26a20*/  IMAD.MOV.U32 R12, RZ, RZ, 0x1 ;  /* 0x00000001ff0c7424 */ /* 0x001fe400078e00ff */
[----:B------:R-:W-:Y:S02]  /*26a30*/  IMAD.MOV.U32 R11, RZ, RZ, RZ ;  /* 0x000000ffff0b7224 */ /* 0x000fe400078e00ff */
[----:B------:R-:W-:-:S07]  /*26a40*/  IMAD.MOV.U32 R15, RZ, RZ, -0x1 ;  /* 0xffffffffff0f7424 */ /* 0x000fce00078e00ff */
[----:B-12---:R-:W-:Y:S05]  /*26a50*/  WARPSYNC.COLLECTIVE R15, `(.L_x_1832) ;  /* 0x000000000f087348 */ /* 0x006fea0003c00000 */
[----:B------:R0:W3:Y:S02]  /*26a60*/  SHFL.UP P6, R14, R13, R12, R11 ;  /* 0x0400000c0d0e7389 */ /* 0x0000e400000c000b */
[----:B0123--:R-:W-:Y:S01]  /*26a70*/  ENDCOLLECTIVE ;  /* 0x000000000000791b */ /* 0x00ffe20003800000 */
.L_x_1832:
[----:B------:R-:W-:Y:S05]  /*26a80*/  BSYNC B0 ;  /* 0x0000000000007941 */ /* 0x000fea0003800000 */
.L_x_1831:
        /* <DEDUP_REMOVED lines=8> */
.L_x_1833:
[----:B------:R-:W-:Y:S01]  /*26b10*/  IMAD.MOV.U32 R12, RZ, RZ, 0x4 ;  /* 0x00000004ff0c7424 */ /* 0x000fe200078e00ff */
[----:B------:R-:W-:-:S05]  /*26b20*/  SEL R14, R14, RZ, P2 ;  /* 0x000000ff0e0e7207 */ /* 0x000fca0001000000 */
[----:B------:R-:W-:-:S04]  /*26b30*/  IMAD.IADD R3, R13, 0x1, R14 ;  /* 0x000000010d037824 */ /* 0x000fc800078e020e */
[----:B------:R-:W-:-:S07]  /*26b40*/  IMAD.MOV.U32 R13, RZ, RZ, R3 ;  /* 0x000000ffff0d7224 */ /* 0x000fce00078e0003 */
[----:B------:R-:W-:Y:S05]  /*26b50*/  WARPSYNC.COLLECTIVE R15, `(.L_x_1834) ;  /* 0x000000000f087348 */ /* 0x000fea0003c00000 */
[----:B------:R0:W1:Y:S02]  /*26b60*/  SHFL.UP P6, R14, R13, R12, R11 ;  /* 0x0400000c0d0e7389 */ /* 0x00006400000c000b */
[----:B01----:R-:W-:Y:S01]  /*26b70*/  ENDCOLLECTIVE ;  /* 0x000000000000791b */ /* 0x003fe20003800000 */
.L_x_1834:
[----:B------:R-:W-:Y:S01]  /*26b80*/  IMAD.MOV.U32 R12, RZ, RZ, 0x8 ;  /* 0x00000008ff0c7424 */ /* 0x000fe200078e00ff */
[----:B------:R-:W-:-:S05]  /*26b90*/  SEL R4, R14, RZ, P3 ;  /* 0x000000ff0e047207 */ /* 0x000fca0001800000 */
[----:B------:R-:W-:-:S04]  /*26ba0*/  IMAD.IADD R4, R3, 0x1, R4 ;  /* 0x0000000103047824 */ /* 0x000fc800078e0204 */
[----:B------:R-:W-:-:S07]  /*26bb0*/  IMAD.MOV.U32 R13, RZ, RZ, R4 ;  /* 0x000000ffff0d7224 */ /* 0x000fce00078e0004 */
[----:B------:R-:W-:Y:S05]  /*26bc0*/  WARPSYNC.COLLECTIVE R15, `(.L_x_1835) ;  /* 0x000000000f087348 */ /* 0x000fea0003c00000 */
[----:B------:R0:W1:Y:S02]  /*26bd0*/  SHFL.UP P6, R14, R13, R12, R11 ;  /* 0x0400000c0d0e7389 */ /* 0x00006400000c000b */
[----:B01----:R-:W-:Y:S01]  /*26be0*/  ENDCOLLECTIVE ;  /* 0x000000000000791b */ /* 0x003fe20003800000 */
.L_x_1835:
[----:B------:R-:W-:Y:S01]  /*26bf0*/  IMAD.MOV.U32 R12, RZ, RZ, 0x10 ;  /* 0x00000010ff0c7424 */ /* 0x000fe200078e00ff */
[----:B------:R-:W-:-:S05]  /*26c00*/  SEL R5, R14, RZ, P4 ;  /* 0x000000ff0e057207 */ /* 0x000fca0002000000 */
[----:B------:R-:W-:-:S04]  /*26c10*/  IMAD.IADD R5, R4, 0x1, R5 ;  /* 0x0000000104057824 */ /* 0x000fc800078e0205 */
[----:B------:R-:W-:-:S07]  /*26c20*/  IMAD.MOV.U32 R13, RZ, RZ, R5 ;  /* 0x000000ffff0d7224 */ /* 0x000fce00078e0005 */
[----:B------:R-:W-:Y:S05]  /*26c30*/  WARPSYNC.COLLECTIVE R15, `(.L_x_1836) ;  /* 0x000000000f087348 */ /* 0x000fea0003c00000 */
[----:B------:R0:W1:Y:S02]  /*26c40*/  SHFL.UP P6, R14, R13, R12, R11 ;  /* 0x0400000c0d0e7389 */ /* 0x00006400000c000b */
[----:B01----:R-:W-:Y:S01]  /*26c50*/  ENDCOLLECTIVE ;  /* 0x000000000000791b */ /* 0x003fe20003800000 */
.L_x_1836:
        /* <DEDUP_REMOVED lines=8> */
.L_x_1837:
[----:B------:R-:W-:Y:S05]  /*26ce0*/  BRA `(.L_x_1838) ;  /* 0xffffffd400047947 */ /* 0x000fea000383ffff */
.L_x_1740:
[----:B------:R-:W-:Y:S01]  /*26cf0*/  BSSY B0, `(.L_x_1839) ;  /* 0x0000006000007945 */ /* 0x000fe20003800000 */
[----:B------:R-:W-:Y:S01]  /*26d00*/  PLOP3.LUT P6, PT, P6, PT, PT, 0x8, 0x0 ;  /* 0x000000000000781c */ /* 0x000fe200037ce170 */
[----:B------:R-:W-:-:S12]  /*26d10*/  IMAD.MOV.U32 R15, RZ, RZ, -0x1 ;  /* 0xffffffffff0f7424 */ /* 0x000fd800078e00ff */
[----:B01----:R-:W-:Y:S05]  /*26d20*/  WARPSYNC.COLLECTIVE R15, `(.L_x_1840) ;  /* 0x000000000f087348 */ /* 0x003fea0003c00000 */
[----:B------:R-:W-:Y:S01]  /*26d30*/  VOTE.ANY R14, PT, P6 ;  /* 0x00000000000e7806 */ /* 0x000fe200030e0100 */
[----:B01----:R-:W-:Y:S06]  /*26d40*/  ENDCOLLECTIVE ;  /* 0x000000000000791b */ /* 0x003fec0003800000 */
.L_x_1840:
[----:B------:R-:W-:Y:S05]  /*26d50*/  BSYNC B0 ;  /* 0x0000000000007941 */ /* 0x000fea0003800000 */
.L_x_1839:
        /* <DEDUP_REMOVED lines=9> */
.L_x_1841:
[----:B------:R-:W-:Y:S01]  /*26df0*/  IMAD.MOV.U32 R17, RZ, RZ, R14 ;  /* 0x000000ffff117224 */ /* 0x000fe200078e000e */
[----:B------:R-:W-:Y:S06]  /*26e00*/  BRA `(.L_x_1842) ;  /* 0xffffffd000f47947 */ /* 0x000fec000383ffff */
.L_x_1742:
[----:B------:R-:W-:Y:S01]  /*26e10*/  BSSY B0, `(.L_x_1843) ;  /* 0x0000007000007945 */ /* 0x000fe20003800000 */
[----:B------:R-:W-:Y:S02]  /*26e20*/  IMAD.MOV.U32 R13, RZ, RZ, R3 ;  /* 0x000000ffff0d7224 */ /* 0x000fe400078e0003 */
[----:B------:R-:W-:Y:S02]  /*26e30*/  IMAD.MOV.U32 R11, RZ, RZ, 0x1f ;  /* 0x0000001fff0b7424 */ /* 0x000fe400078e00ff */
[----:B------:R-:W-:-:S07]  /*26e40*/  IMAD.MOV.U32 R15, RZ, RZ, -0x1 ;  /* 0xffffffffff0f7424 */ /* 0x000fce00078e00ff */
[----:B-123--:R-:W-:Y:S05]  /*26e50*/  WARPSYNC.COLLECTIVE R15, `(.L_x_1844) ;  /* 0x000000000f087348 */ /* 0x00efea0003c00000 */
[----:B------:R0:W4:Y:S02]  /*26e60*/  SHFL.IDX P6, R14, R13, R12, R11 ;  /* 0x0000000c0d0e7389 */ /* 0x00012400000c000b */
[----:B01234-:R-:W-:Y:S01]  /*26e70*/  ENDCOLLECTIVE ;  /* 0x000000000000791b */ /* 0x01ffe20003800000 */
.L_x_1844:
[----:B------:R-:W-:Y:S05]  /*26e80*/  BSYNC B0 ;  /* 0x0000000000007941 */ /* 0x000fea0003800000 */
.L_x_1843:
[----:B------:R-:W-:Y:S01]  /*26e90*/  IMAD.MOV.U32 R5, RZ, RZ, R14 ;  /* 0x000000ffff057224 */ /* 0x000fe200078e000e */
[----:B------:R-:W-:Y:S06]  /*26ea0*/  BRA `(.L_x_1741) ;  /* 0xffffffd000e87947 */ /* 0x000fec000383ffff */
.L_x_1746:
[----:B0-----:R0:W2:Y:S02]  /*26eb0*/  SYNCS.PHASECHK.TRANS64.TRYWAIT P0, [R9+URZ+0x2d820], R0 ;  /* 0x02d82000090075a7 */ /* 0x0010a4000800017f */
[----:B--2---:R-:W-:Y:S05]  /*26ec0*/  @!P0 NANOSLEEP.SYNCS 0x989680 ;  /* 0x009896800000895d */ /* 0x004fea0003900000 */
[----:B------:R-:W2:Y:S02]  /*26ed0*/  @!P0 SYNCS.PHASECHK.TRANS64 P0, [R9+URZ+0x2d820], R0 ;  /* 0x02d82000090085a7 */ /* 0x000ea4000800007f */
[----:B--2---:R-:W-:Y:S05]  /*26ee0*/  @!P0 BRA `(.L_x_1746) ;  /* 0xfffffffc00f08947 */ /* 0x004fea000383ffff */
[----:B------:R-:W-:Y:S05]  /*26ef0*/  BRA `(.L_x_1845) ;  /* 0xffffffd800607947 */ /* 0x000fea000383ffff */
.L_x_1747:
        /* <DEDUP_REMOVED lines=11> */
.L_x_1847:
[----:B------:R-:W-:Y:S05]  /*26fb0*/  BSYNC B0 ;  /* 0x0000000000007941 */ /* 0x000fea0003800000 */
.L_x_1846:
[----:B------:R-:W-:Y:S05]  /*26fc0*/  BRA `(.L_x_1848) ;  /* 0xffffffd800487947 */ /* 0x000fea000383ffff */
.L_x_1748:
[----:B------:R-:W-:Y:S01]  /*26fd0*/  BSSY B0, `(.L_x_1849) ;  /* 0x0000006000007945 */ /* 0x000fe20003800000 */
[----:B------:R-:W-:-:S07]  /*26fe0*/  IMAD.MOV.U32 R15, RZ, RZ, -0x1 ;  /* 0xffffffffff0f7424 */ /* 0x000fce00078e00ff */
[----:B01-3--:R-:W-:Y:S05]  /*26ff0*/  WARPSYNC.COLLECTIVE R15, `(.L_x_1850) ;  /* 0x000000000f0c7348 */ /* 0x00bfea0003c00000 */
[----:B------:R-:W-:Y:S02]  /*27000*/  ELECT P6, UR62, PT ;  /* 0x00000000003e782f */ /* 0x000fe400038c0000 */
[----:B------:R-:W-:Y:S01]  /*27010*/  MOV R14, UR62 ;  /* 0x0000003e000e7c02 */ /* 0x000fe20008000f00 */
[----:B01-3--:R-:W-:Y:S10]  /*27020*/  ENDCOLLECTIVE ;  /* 0x000000000000791b */ /* 0x00bff40003800000 */
.L_x_1850:
[----:B------:R-:W-:Y:S05]  /*27030*/  BSYNC B0 ;  /* 0x0000000000007941 */ /* 0x000fea0003800000 */
.L_x_1849:
[----:B------:R-:W-:Y:S05]  /*27040*/  BRA `(.L_x_1851) ;  /* 0xffffffd8003c7947 */ /* 0x000fea000383ffff */
.L_x_1750:
[----:B0-----:R0:W2:Y:S02]  /*27050*/  SYNCS.PHASECHK.TRANS64.TRYWAIT P0, [R5+URZ], R4 ;  /* 0x00000004050075a7 */ /* 0x0010a4000800017f */
[----:B--2---:R-:W-:Y:S05]  /*27060*/  @!P0 NANOSLEEP.SYNCS 0x989680 ;  /* 0x009896800000895d */ /* 0x004fea0003900000 */
[----:B------:R-:W2:Y:S02]  /*27070*/  @!P0 SYNCS.PHASECHK.TRANS64 P0, [R5+URZ], R4 ;  /* 0x00000004050085a7 */ /* 0x000ea4000800007f */
[----:B--2---:R-:W-:Y:S05]  /*27080*/  @!P0 BRA `(.L_x_1750) ;  /* 0xfffffffc00f08947 */ /* 0x004fea000383ffff */
[----:B------:R-:W-:Y:S05]  /*27090*/  BRA `(.L_x_1852) ;  /* 0xffffffd800707947 */ /* 0x000fea000383ffff */
.L_x_1751:
[----:B--2---:R2:W4:Y:S02]  /*270a0*/  SYNCS.PHASECHK.TRANS64.TRYWAIT P0, [R3+URZ], R2 ;  /* 0x00000002030075a7 */ /* 0x004524000800017f */
[----:B----4-:R-:W-:Y:S05]  /*270b0*/  @!P0 NANOSLEEP.SYNCS 0x989680 ;  /* 0x009896800000895d */ /* 0x010fea0003900000 */
[----:B------:R-:W4:Y:S02]  /*270c0*/  @!P0 SYNCS.PHASECHK.TRANS64 P0, [R3+URZ], R2 ;  /* 0x00000002030085a7 */ /* 0x000f24000800007f */
[----:B----4-:R-:W-:Y:S05]  /*270d0*/  @!P0 BRA `(.L_x_1751) ;  /* 0xfffffffc00f08947 */ /* 0x010fea000383ffff */
[----:B------:R-:W-:Y:S05]  /*270e0*/  BRA `(.L_x_1853) ;  /* 0xffffffd800647947 */ /* 0x000fea000383ffff */
.L_x_1753:
[----:B----4-:R4:W0:Y:S02]  /*270f0*/  SYNCS.PHASECHK.TRANS64.TRYWAIT P0, [R23+URZ], R4 ;  /* 0x00000004170075a7 */ /* 0x010824000800017f */
[----:B0-----:R-:W-:Y:S05]  /*27100*/  @!P0 NANOSLEEP.SYNCS 0x989680 ;  /* 0x009896800000895d */ /* 0x001fea0003900000 */
[----:B------:R-:W0:Y:S02]  /*27110*/  @!P0 SYNCS.PHASECHK.TRANS64 P0, [R23+URZ], R4 ;  /* 0x00000004170085a7 */ /* 0x000e24000800007f */
[----:B0-----:R-:W-:Y:S05]  /*27120*/  @!P0 BRA `(.L_x_1753) ;  /* 0xfffffffc00f08947 */ /* 0x001fea000383ffff */
[----:B------:R-:W-:Y:S05]  /*27130*/  BRA `(.L_x_1854) ;  /* 0xffffffd800687947 */ /* 0x000fea000383ffff */
.L_x_1855:
        /* <DEDUP_REMOVED lines=12> */
.L_x_2729:


//--------------------- .text._ZN7cutlass13device_kernelIN5flash11enable_sm90INS1_16FlashAttnFwdSm90INS1_25CollectiveMainloopFwdSm90ILi2EN4cute5tupleIJNS5_1CILi1EEES8_S8_EEENS6_IJNS7_ILi192EEENS7_ILi144EEENS7_ILi96EEEEEELi96ENS_10bfloat16_tEfNS_4arch4Sm90ELb1ELb0ELb1ELb0ELb0ELb0ELb0ELb0ELb1ELb1ELb0ELb0EEENS1_21CollectiveEpilogueFwdINS6_IJSA_SC_SB_EEES9_SE_SG_Li384ELb0ELb1ELb0ELb0EEENS1_30DynamicPersistentTileSchedulerILi384ELi128ELb0ELb1ELb1EEEEEEEEEvNT_6ParamsE --------------------------
	.section	.text._ZN7cutlass13device_kernelIN5flash11enable_sm90INS1_16FlashAttnFwdSm90INS1_25CollectiveMainloopFwdSm90ILi2EN4cute5tupleIJNS5_1CILi1EEES8_S8_EEENS6_IJNS7_ILi192EEENS7_ILi144EEENS7_ILi96EEEEEELi96ENS_10bfloat16_tEfNS_4arch4Sm90ELb1ELb0ELb1ELb0ELb0ELb0ELb0ELb0ELb1ELb1ELb0ELb0EEENS1_21CollectiveEpilogueFwdINS6_IJSA_SC_SB_EEES9_SE_SG_Li384ELb0ELb1ELb0ELb0EEENS1_30DynamicPersistentTileSchedulerILi384ELi128ELb0ELb1ELb1EEEEEEEEEvNT_6ParamsE,"ax",@progbits
	.align	128
.text._ZN7cutlass13device_kernelIN5flash11enable_sm90INS1_16FlashAttnFwdSm90INS1_25CollectiveMainloopFwdSm90ILi2EN4cute5tupleIJNS5_1CILi1EEES8_S8_EEENS6_IJNS7_ILi192EEENS7_ILi144EEENS7_ILi96EEEEEELi96ENS_10bfloat16_tEfNS_4arch4Sm90ELb1ELb0ELb1ELb0ELb0ELb0ELb0ELb0ELb1ELb1ELb0ELb0EEENS1_21CollectiveEpilogueFwdINS6_IJSA_SC_SB_EEES9_SE_SG_Li384ELb0ELb1ELb0ELb0EEENS1_30DynamicPersistentTileSchedulerILi384ELi128ELb0ELb1ELb1EEEEEEEEEvNT_6ParamsE:
        .type           _ZN7cutlass13device_kernelIN5flash11enable_sm90INS1_16FlashAttnFwdSm90INS1_25CollectiveMainloopFwdSm90ILi2EN4cute5tupleIJNS5_1CILi1EEES8_S8_EEENS6_IJNS7_ILi192EEENS7_ILi144EEENS7_ILi96EEEEEELi96ENS_10bfloat16_tEfNS_4arch4Sm90ELb1ELb0ELb1ELb0ELb0ELb0ELb0ELb0ELb1ELb1ELb0ELb0EEENS1_21CollectiveEpilogueFwdINS6_IJSA_SC_SB_EEES9_SE_SG_Li384ELb0ELb1ELb0ELb0EEENS1_30DynamicPersistentTileSchedulerILi384ELi128ELb0ELb1ELb1EEEEEEEEEvNT_6ParamsE,@function
        .size           _ZN7cutlass13device_kernelIN5flash11enable_sm90INS1_16FlashAttnFwdSm90INS1_25CollectiveMainloopFwdSm90ILi2EN4cute5tupleIJNS5_1CILi1EEES8_S8_EEENS6_IJNS7_ILi192EEENS7_ILi144EEENS7_ILi96EEEEEELi96ENS_10bfloat16_tEfNS_4arch4Sm90ELb1ELb0ELb1ELb0ELb0ELb0ELb0ELb0ELb1ELb1ELb0ELb0EEENS1_21CollectiveEpilogueFwdINS6_IJSA_SC_SB_EEES9_SE_SG_Li384ELb0ELb1ELb0ELb0EEENS1_30DynamicPersistentTileSchedulerILi384ELi128ELb0ELb1ELb1EEEEEEEEEvNT_6ParamsE,(.L_x_2730 - _ZN7cutlass13device_kernelIN5flash11enable_sm90INS1_16FlashAttnFwdSm90INS1_25CollectiveMainloopFwdSm90ILi2EN4cute5tupleIJNS5_1CILi1EEES8_S8_EEENS6_IJNS7_ILi192EEENS7_ILi144EEENS7_ILi96EEEEEELi96ENS_10bfloat16_tEfNS_4arch4Sm90ELb1ELb0ELb1ELb0ELb0ELb0ELb0ELb0ELb1ELb1ELb0ELb0EEENS1_21CollectiveEpilogueFwdINS6_IJSA_SC_SB_EEES9_SE_SG_Li384ELb0ELb1ELb0ELb0EEENS1_30DynamicPersistentTileSchedulerILi384ELi128ELb0ELb1ELb1EEEEEEEEEvNT_6ParamsE)
        .other          _ZN7cutlass13device_kernelIN5flash11enable_sm90INS1_16FlashAttnFwdSm90INS1_25CollectiveMainloopFwdSm90ILi2EN4cute5tupleIJNS5_1CILi1EEES8_S8_EEENS6_IJNS7_ILi192EEENS7_ILi144EEENS7_ILi96EEEEEELi96ENS_10bfloat16_tEfNS_4arch4Sm90ELb1ELb0ELb1ELb0ELb0ELb0ELb0ELb0ELb1ELb1ELb0ELb0EEENS1_21CollectiveEpilogueFwdINS6_IJSA_SC_SB_EEES9_SE_SG_Li384ELb0ELb1ELb0ELb0EEENS1_30DynamicPersistentTileSchedulerILi384ELi128ELb0ELb1ELb1EEEEEEEEEvNT_6ParamsE,@"STO_CUDA_ENTRY STV_DEFAULT"
_ZN7cutlass13device_kernelIN5flash11enable_sm90INS1_16FlashAttnFwdSm90INS1_25CollectiveMainloopFwdSm90ILi2EN4cute5tupleIJNS5_1CILi1EEES8_S8_EEENS6_IJNS7_ILi192EEENS7_ILi144EEENS7_ILi96EEEEEELi96ENS_10bfloat16_tEfNS_4arch4Sm90ELb1ELb0ELb1ELb0ELb0ELb0ELb0ELb0ELb1ELb1ELb0ELb0EEENS1_21CollectiveEpilogueFwdINS6_IJSA_SC_SB_EEES9_SE_SG_Li384ELb0ELb1ELb0ELb0EEENS1_30DynamicPersistentTileSchedulerILi384ELi128ELb0ELb1ELb1EEEEEEEEEvNT_6ParamsE:
        /* <DEDUP_REMOVED lines=18> */
.L_x_1857:
[----:B------:R-:W-:Y:S05]  /*0120*/  BSYNC B0 ;  /* 0x0000000000007941 */ /* 0x000fea0003800000 */
.L_x_1856:
        /* <DEDUP_REMOVED lines=41> */
.L_x_1858:
        /* <DEDUP_REMOVED lines=22> */
.L_x_1859:
        /* <DEDUP_REMOVED lines=18> */
.L_x_1860:
        /* <DEDUP_REMOVED lines=22> */
.L_x_1861:
        /* <DEDUP_REMOVED lines=22> */
.L_x_1862:
[----:B0-----:R-:W-:Y:S01]  /*0900*/  UMOV UR4, 0x1 ;  /* 0x0000000100047882 */ /* 0x001fe20000000000 */
[----:B------:R-:W-:Y:S01]  /*0910*/  PLOP3.LUT P0, PT, PT, PT, UP0, 0x80, 0x0 ;  /* 0x000000000000781c */ /* 0x000fe20003f0f008 */
[----:B------:R-:W-:Y:S01]  /*0920*/  USEL UR4, UR4, 0x2, !UP0 ;  /* 0x0000000204047887 */ /* 0x000fe2000c000000 */
[----:B------:R-:W-:-:S05]  /*0930*/  NOP ;  /* 0x0000000000007918 */ /* 0x000fca0000000000 */
[----:B------:R-:W-:-:S05]  /*0940*/  IMAD.U32 R2, RZ, RZ, UR4 ;  /* 0x00000004ff027e24 */ /* 0x000fca000f8e00ff */
[----:B------:R0:W-:Y:S01]  /*0950*/  STL [R1+0x8], R2 ;  /* 0x0000080201007387 */ /* 0x0001e20000100800 */
[----:B-12-4-:R-:W-:Y:S06]  /*0960*/  BAR.SYNC.DEFER_BLOCKING 0x0 ;  /* 0x0000000000007b1d */ /* 0x016fec0000010000 */
[----:B------:R-:W-:Y:S05]  /*0970*/  @!P0 BRA `(.L_x_1863) ;  /* 0x0000010000688947 */ /* 0x000fea0003800000 */
.L_x_1864:
[----:B------:R-:W-:-:S08]  /*0980*/  NOP ;  /* 0x0000000000007918 */ /* 0x000fd00000000000 */
[----:B------:R-:W1:Y:S02]  /*0990*/  USETMAXREG.TRY_ALLOC.CTAPOOL UP0, 0xa0 ;  /* 0x000000a0000079c8 */ /* 0x000e640008000600 */
[----:B-1----:R-:W-:-:S13]  /*09a0*/  PLOP3.LUT P0, PT, PT, PT, UP0, 0x80, 0x0 ;  /* 0x000000000000781c */ /* 0x002fda0003f0f008 */
[----:B------:R-:W-:Y:S05]  /*09b0*/  @!P0 BRA `(.L_x_1864) ;  /* 0xfffffffc00f08947 */ /* 0x000fea000383ffff */
[----:B0-----:R-:W0:Y:S01]  /*09c0*/  S2R R2, SR_TID.X ;  /* 0x0000000000027919 */ /* 0x001e220000002100 */
        /* <DEDUP_REMOVED lines=9> */
[----:B------:R-:W2:Y:S01]  /*0a60*/  LDL R3, [R1+0x8] ;  /* 0x0000080001037983 */ /* 0x000ea20000100800 */
[----:B------:R-:W-:Y:S01]  /*0a70*/  VIADD R13, R2, 0xffffff80 ;  /* 0xffffff80020d7836 */ /* 0x000fe20000000000 */
[----:B------:R-:W0:Y:S01]  /*0a80*/  S2UR UR5, SR_CgaCtaId ;  /* 0x00000000000579c3 */ /* 0x000e220000008800 */
[----:B------:R-:W-:Y:S01]  /*0a90*/  UMOV UR37, 0x400 ;  /* 0x0000040000257882 */ /* 0x000fe20000000000 */
[----:B------:R-:W-:Y:S01]  /*0aa0*/  UMOV UR60, URZ ;  /* 0x0000003f003c7c82 */ /* 0x000fe20008000000 */
[----:B------:R-:W-:Y:S01]  /*0ab0*/  UMOV UR36, URZ ;  /* 0x0000003f00247c82 */ /* 0x000fe20008000000 */
[----:B------:R-:W-:-:S04]  /*0ac0*/  SHF.R.S32.HI R0, RZ, 0x1f, R13 ;  /* 0x0000001fff007819 */ /* 0x000fc8000001140d */
[CC--:B------:R-:W-:Y:S02]  /*0ad0*/  LEA.HI R2, R0.reuse, R13.reuse, RZ, 0x4 ;  /* 0x0000000d00027211 */ /* 0x0c0fe400078f20ff */
[CC--:B------:R-:W-:Y:S02]  /*0ae0*/  LEA.HI R152, R0.reuse, R13.reuse, RZ, 0x7 ;  /* 0x0000000d00987211 */ /* 0x0c0fe400078f38ff */
[-C--:B------:R-:W-:Y:S02]  /*0af0*/  LEA.HI R5, R0, R13.reuse, RZ, 0x5 ;  /* 0x0000000d00057211 */ /* 0x080fe400078f28ff */
[----:B------:R-:W-:Y:S02]  /*0b00*/  LOP3.LUT R151, R152, 0xffffff80, RZ, 0xc0, !PT ;  /* 0xffffff8098977812 */ /* 0x000fe400078ec0ff */
[----:B------:R-:W-:Y:S02]  /*0b10*/  SHF.R.S32.HI R8, RZ, 0x5, R5 ;  /* 0x00000005ff087819 */ /* 0x000fe40000011405 */
[----:B------:R-:W-:Y:S01]  /*0b20*/  SHF.R.S32.HI R5, RZ, 0x4, R2 ;  /* 0x00000004ff057819 */ /* 0x000fe20000011402 */
[----:B------:R-:W-:Y:S01]  /*0b30*/  IMAD.IADD R151, R13, 0x1, -R151 ;  /* 0x000000010d977824 */ /* 0x000fe200078e0a97 */
[----:B------:R-:W-:-:S02]  /*0b40*/  LEA.HI R0, R0, R13, RZ, 0x2 ;  /* 0x0000000d00007211 */ /* 0x000fc400078f10ff */
[----:B------:R-:W-:Y:S02]  /*0b50*/  SHF.R.S32.HI R152, RZ, 0x7, R152 ;  /* 0x00000007ff987819 */ /* 0x000fe40000011498 */
[----:B------:R-:W-:Y:S01]  /*0b60*/  SHF.R.S32.HI R10, RZ, 0x1f, R151 ;  /* 0x0000001fff0a7819 */ /* 0x000fe20000011497 */
[----:B0-----:R-:W-:Y:S01]  /*0b70*/  ULEA UR37, UR5, UR37, 0x18 ;  /* 0x0000002505257291 */ /* 0x001fe2000f8ec03f */
[----:B------:R-:W-:Y:S02]  /*0b80*/  LOP3.LUT R148, R0, 0xfffffffc, RZ, 0xc0, !PT ;  /* 0xfffffffc00947812 */ /* 0x000fe400078ec0ff */
[----:B------:R-:W-:-:S03]  /*0b90*/  SHF.R.S32.HI R149, RZ, 0x2, R0 ;  /* 0x00000002ff957819 */ /* 0x000fc60000011400 */
[----:B------:R-:W-:-:S04]  /*0ba0*/  IMAD.IADD R148, R13, 0x1, -R148 ;  /* 0x000000010d947824 */ /* 0x000fc800078e0a94 */
[----:B------:R-:W-:-:S04]  /*0bb0*/  IMAD.SHL.U32 R23, R148, 0x8, RZ ;  /* 0x0000000894177824 */ /* 0x000fc800078e00ff */
[C---:B------:R-:W-:Y:S02]  /*0bc0*/  VIADD R144, R23.reuse, 0x20 ;  /* 0x0000002017907836 */ /* 0x040fe40000000000 */
[----:B------:R-:W-:-:S03]  /*0bd0*/  VIADD R147, R23, 0x40 ;  /* 0x0000004017937836 */ /* 0x000fc60000000000 */
[----:B------:R-:W-:Y:S02]  /*0be0*/  SHF.R.S32.HI R157, RZ, 0x1f, R144 ;  /* 0x0000001fff9d7819 */ /* 0x000fe40000011490 */
[----:B------:R-:W-:Y:S02]  /*0bf0*/  SHF.R.S32.HI R156, RZ, 0x1f, R147 ;  /* 0x0000001fff9c7819 */ /* 0x000fe40000011493 */
[----:B--2---:R-:W-:Y:S02]  /*0c00*/  R2UR UR6, R3 ;  /* 0x00000000030672ca */ /* 0x004fe400000e0000 */
[C---:B------:R-:W-:Y:S02]  /*0c10*/  LOP3.LUT R3, R2.reuse, 0xfffffff0, RZ, 0xc0, !PT ;  /* 0xfffffff002037812 */ /* 0x040fe400078ec0ff */
[----:B------:R-:W-:-:S03]  /*0c20*/  LEA.HI R2, R2, R5, RZ, 0x1 ;  /* 0x0000000502027211 */ /* 0x000fc600078f08ff */
[----:B------:R-:W-:Y:S01]  /*0c30*/  IMAD.IADD R3, R13, 0x1, -R3 ;  /* 0x000000010d037824 */ /* 0x000fe200078e0a03 */
[----:B------:R-:W-:-:S03]  /*0c40*/  LOP3.LUT R2, R2, 0x1ffffffe, RZ, 0xc0, !PT ;  /* 0x1ffffffe02027812 */ /* 0x000fc600078ec0ff */
[--C-:B------:R-:W-:Y:S01]  /*0c50*/  IMAD R154, R8, 0x10, R3.reuse ;  /* 0x00000010089a7824 */ /* 0x100fe200078e0203 */
[----:B------:R-:W-:Y:S01]  /*0c60*/  SHF.R.S32.HI R4, RZ, 0x1f, R3 ;  /* 0x0000001fff047819 */ /* 0x000fe20000011403 */
[----:B------:R-:W-:Y:S01]  /*0c70*/  IMAD.IADD R2, R5, 0x1, -R2 ;  /* 0x0000000105027824 */ /* 0x000fe200078e0a02 */
[----:B------:R-:W-:Y:S02]  /*0c80*/  ULOP3.LUT UR7, UR6, 0x1, URZ, 0xfc, !UPT ;  /* 0x0000000106077892 */ /* 0x000fe4000f8efc3f */
[CC--:B------:R-:W-:Y:S01]  /*0c90*/  LEA.HI R6, R4.reuse, R3.reuse, RZ, 0x3 ;  /* 0x0000000304067211 */ /* 0x0c0fe200078f18ff */
[----:B------:R-:W-:Y:S01]  /*0ca0*/  UMOV UR6, URZ ;  /* 0x0000003f00067c82 */ /* 0x000fe20008000000 */
[----:B------:R-:W-:Y:S01]  /*0cb0*/  LEA.HI R4, R4, R3, RZ, 0x2 ;  /* 0x0000000304047211 */ /* 0x000fe200078f10ff */
[----:B------:R-:W-:Y:S02]  /*0cc0*/  IMAD.U32 R150, RZ, RZ, UR6 ;  /* 0x00000006ff967e24 */ /* 0x000fe4000f8e00ff */
[----:B------:R-:W-:Y:S01]  /*0cd0*/  IMAD.SHL.U32 R7, R6, 0x10, RZ ;  /* 0x0000001006077824 */ /* 0x000fe200078e00ff */
[----:B------:R-:W-:Y:S01]  /*0ce0*/  LOP3.LUT R6, R4, 0x7fffffc, RZ, 0xc0, !PT ;  /* 0x07fffffc04067812 */ /* 0x000fe200078ec0ff */
[----:B------:R-:W-:Y:S01]  /*0cf0*/  IMAD.U32 R155, RZ, RZ, UR7 ;  /* 0x00000007ff9b7e24 */ /* 0x000fe2000f8e00ff */
[----:B------:R-:W-:-:S02]  /*0d00*/  SHF.R.S32.HI R4, RZ, 0x2, R4 ;  /* 0x00000002ff047819 */ /* 0x000fc40000011404 */
[----:B------:R-:W-:Y:S01]  /*0d10*/  LOP3.LUT R7, R7, 0x7fffff80, RZ, 0xc0, !PT ;  /* 0x7fffff8007077812 */ /* 0x000fe200078ec0ff */
[----:B------:R-:W-:Y:S02]  /*0d20*/  IMAD.IADD R6, R3, 0x1, -R6 ;  /* 0x0000000103067824 */ /* 0x000fe400078e0a06 */
[----:B------:R-:W-:Y:S02]  /*0d30*/  IMAD.SHL.U32 R4, R4, 0x40, RZ ;  /* 0x0000004004047824 */ /* 0x000fe400078e00ff */
[----:B------:R-:W-:Y:S01]  /*0d40*/  IMAD R7, R8, 0x100, R7 ;  /* 0x0000010008077824 */ /* 0x000fe200078e0207 */
[----:B------:R-:W-:Y:S01]  /*0d50*/  LEA.HI R8, R10, R151, RZ, 0x2 ;  /* 0x000000970a087211 */ /* 0x000fe200078f10ff */
[----:B------:R-:W-:Y:S01]  /*0d60*/  IMAD.SHL.U32 R3, R2, 0x8, RZ ;  /* 0x0000000802037824 */ /* 0x000fe200078e00ff */
[----:B------:R-:W-:Y:S01]  /*0d70*/  LOP3.LUT R4, R4, 0x40, RZ, 0xc0, !PT ;  /* 0x0000004004047812 */ /* 0x000fe200078ec0ff */
[----:B------:R-:W-:Y:S01]  /*0d80*/  IMAD R7, R6, 0x10, R7 ;  /* 0x0000001006077824 */ /* 0x000fe200078e0207 */
[--C-:B------:R-:W-:Y:S01]  /*0d90*/  SHF.R.S32.HI R11, RZ, 0x2, R8.reuse ;  /* 0x00000002ff0b7819 */ /* 0x100fe20000011408 */
[----:B------:R-:W-:Y:S01]  /*0da0*/  IMAD.U32 R154, R154, 0x20, R3 ;  /* 0x000000209a9a7824 */ /* 0x000fe200078e0003 */
[----:B------:R-:W-:-:S02]  /*0db0*/  SHF.R.S32.HI R6, RZ, 0x1f, R8 ;  /* 0x0000001fff067819 */ /* 0x000fc40000011408 */
[----:B------:R-:W-:Y:S02]  /*0dc0*/  LEA.HI R10, R10, R151, RZ, 0x5 ;  /* 0x000000970a0a7211 */ /* 0x000fe400078f28ff */
[----:B------:R-:W-:Y:S01]  /*0dd0*/  LEA.HI R2, R6, R11, RZ, 0x3 ;  /* 0x0000000b06027211 */ /* 0x000fe200078f18ff */
[----:B------:R-:W-:Y:S01]  /*0de0*/  IMAD.HI R6, R152, 0x55555556, RZ ;  /* 0x5555555698067827 */ /* 0x000fe200078e02ff */
[----:B------:R-:W-:Y:S02]  /*0df0*/  SHF.R.U32.HI R5, RZ, 0x3, R4 ;  /* 0x00000003ff057819 */ /* 0x000fe40000011604 */
[----:B------:R-:W-:Y:S02]  /*0e00*/  LOP3.LUT R12, R2, 0xfffffff8, RZ, 0xc0, !PT ;  /* 0xfffffff8020c7812 */ /* 0x000fe400078ec0ff */
[----:B------:R-:W-:Y:S02]  /*0e10*/  LOP3.LUT R2, R4, 0x8, R3, 0xf8, !PT ;  /* 0x0000000804027812 */ /* 0x000fe400078ef803 */
[----:B------:R-:W-:Y:S01]  /*0e20*/  LEA.HI R9, R6, R6, RZ, 0x1 ;  /* 0x0000000606097211 */ /* 0x000fe200078f08ff */
[----:B------:R-:W-:Y:S01]  /*0e30*/  IMAD.IADD R11, R11, 0x1, -R12 ;  /* 0x000000010b0b7824 */ /* 0x000fe200078e0a0c */
[----:B------:R-:W-:-:S02]  /*0e40*/  SHF.R.S32.HI R10, RZ, 0x5, R10 ;  /* 0x00000005ff0a7819 */ /* 0x000fc4000001140a */
[----:B------:R-:W-:Y:S01]  /*0e50*/  LEA.HI R3, R148, R148, RZ, 0x1 ;  /* 0x0000009494037211 */ /* 0x000fe200078f08ff */
[----:B------:R-:W-:Y:S01]  /*0e60*/  IMAD R9, R9, -0x3, R152 ;  /* 0xfffffffd09097824 */ /* 0x000fe200078e0298 */
[----:B------:R-:W-:Y:S01]  /*0e70*/  LOP3.LUT R2, R2, R5, RZ, 0x3c, !PT ;  /* 0x0000000502027212 */ /* 0x000fe200078e3cff */
[----:B------:R-:W-:Y:S01]  /*0e80*/  IMAD R10, R10, 0x10, R11 ;  /* 0x000000100a0a7824 */ /* 0x000fe200078e020b */
[----:B------:R-:W-:Y:S02]  /*0e90*/  LOP3.LUT R3, R3, 0x1ffffffe, RZ, 0xc0, !PT ;  /* 0x1ffffffe03037812 */ /* 0x000fe400078ec0ff */
[----:B------:R-:W-:Y:S01]  /*0ea0*/  LOP3.LUT R8, R8, 0x7ffffffc, RZ, 0xc0, !PT ;  /* 0x7ffffffc08087812 */ /* 0x000fe200078ec0ff */
[----:B------:R-:W-:Y:S02]  /*0eb0*/  IMAD.IADD R2, R2, 0x1, R7 ;  /* 0x0000000102027824 */ /* 0x000fe400078e0207 */
[----:B------:R-:W-:Y:S02]  /*0ec0*/  IMAD R153, R9, 0x40, R10 ;  /* 0x0000004009997824 */ /* 0x000fe400078e020a */
[----:B------:R-:W-:Y:S01]  /*0ed0*/  IMAD.IADD R22, R148, 0x1, -R3 ;  /* 0x0000000194167824 */ /* 0x000fe200078e0a03 */
[----:B------:R-:W-:Y:S01]  /*0ee0*/  LEA R2, R2, UR37, 0x1 ;  /* 0x0000002502027c11 */ /* 0x000fe2000f8e08ff */
[----:B------:R-:W-:-:S02]  /*0ef0*/  IMAD.IADD R19, R151, 0x1, -R8 ;  /* 0x0000000197137824 */ /* 0x000fc400078e0a08 */
[----:B------:R-:W-:-:S07]  /*0f00*/  IMAD R22, R22, 0x8, R153 ;  /* 0x0000000816167824 */ /* 0x000fce00078e0299 */
.L_x_1907:
        /* <DEDUP_REMOVED lines=21> */
.L_x_1865:
[----:B------:R-:W-:Y:S01]  /*1060*/  ULDC UR8, c[0x0][0xc54] ;  /* 0x0003150000087ab9 */ /* 0x000fe20000000800 */
[----:B------:R-:W-:Y:S01]  /*1070*/  UMOV UR4, UR9 ;  /* 0x0000000900047c82 */ /* 0x000fe20008000000 */
[----:B------:R-:W-:-:S11]  /*1080*/  UISETP.NE.AND UP0, UPT, UR8, 0x1, UPT ;  /* 0x000000010800788c */ /* 0x000fd6000bf05270 */
[----:B------:R-:W-:Y:S02]  /*1090*/  @UP0 ULDC.64 UR10, c[0x0][0xc58] ;  /* 0x00031600000a0ab9 */ /* 0x000fe40000000a00 */
[----:B------:R-:W-:-:S04]  /*10a0*/  UIMAD.WIDE.U32 UR6, UR9, UR10, URZ ;  /* 0x0000000a090672a5 */ /* 0x000fc8000f8e003f */
[----:B------:R-:W-:-:S04]  /*10b0*/  @UP0 USHF.R.U32.HI UR4, URZ, UR11, UR7 ;  /* 0x0000000b3f040299 */ /* 0x000fc80008011607 */
[----:B------:R-:W-:-:S12]  /*10c0*/  UIMAD UR6, UR4, UR8, URZ ;  /* 0x00000008040672a4 */ /* 0x000fd8000f8e023f */
.L_x_1866:
[----:B------:R-:W-:Y:S01]  /*10d0*/  ULDC.64 UR10, c[0x0][0x418] ;  /* 0x00010600000a7ab9 */ /* 0x000fe20000000a00 */
[----:B------:R-:W-:Y:S01]  /*10e0*/  ULOP3.LUT UR4, URZ, UR4, URZ, 0x33, !UPT ;  /* 0x000000043f047292 */ /* 0x000fe2000f8e333f */
[----:B------:R-:W-:Y:S01]  /*10f0*/  PLOP3.LUT P0, PT, PT, PT, PT, 0x80, 0x0 ;  /* 0x000000000000781c */ /* 0x000fe20003f0f070 */
[----:B------:R-:W-:Y:S01]  /*1100*/  UISETP.NE.U32.AND UP0, UPT, UR10, URZ, UPT ;  /* 0x0000003f0a00728c */ /* 0x000fe2000bf05070 */
[----:B------:R-:W-:Y:S01]  /*1110*/  IMAD.MOV.U32 R3, RZ, RZ, RZ ;  /* 0x000000ffff037224 */ /* 0x000fe200078e00ff */
[----:B------:R-:W-:Y:S01]  /*1120*/  UIADD3 UR10, UR9, -UR6, URZ ;  /* 0x80000006090a7290 */ /* 0x000fe2000fffe03f */
[----:B------:R-:W-:Y:S01]  /*1130*/  IMAD.MOV.U32 R0, RZ, RZ, RZ ;  /* 0x000000ffff007224 */ /* 0x000fe200078e00ff */
[----:B------:R-:W-:Y:S01]  /*1140*/  ULDC UR7, c[0x0][0x448] ;  /* 0x0001120000077ab9 */ /* 0x000fe20000000800 */
[----:B------:R-:W-:Y:S01]  /*1150*/  ULDC UR6, c[0x0][0xc3c] ;  /* 0x00030f0000067ab9 */ /* 0x000fe20000000800 */
[----:B------:R-:W-:Y:S01]  /*1160*/  UISETP.NE.AND UP2, UPT, UR7, 0x1, UPT ;  /* 0x000000010700788c */ /* 0x000fe2000bf45270 */
[----:B------:R-:W-:Y:S01]  /*1170*/  CS2R R64, SRZ ;  /* 0x0000000000407805 */ /* 0x000fe2000001ff00 */
[----:B------:R-:W-:Y:S01]  /*1180*/  UIADD3 UR4, UR4, UR6, URZ ;  /* 0x0000000604047290 */ /* 0x000fe2000fffe03f */
[----:B------:R-:W-:Y:S01]  /*1190*/  CS2R R38, SRZ ;  /* 0x0000000000267805 */ /* 0x000fe2000001ff00 */
[----:B------:R-:W-:Y:S01]  /*11a0*/  UISETP.NE.AND.EX UP0, UPT, UR11, URZ, UPT, UP0 ;  /* 0x0000003f0b00728c */ /* 0x000fe2000bf05300 */
[----:B------:R-:W-:Y:S01]  /*11b0*/  CS2R R68, SRZ ;  /* 0x0000000000447805 */ /* 0x000fe2000001ff00 */
[----:B------:R-:W-:Y:S01]  /*11c0*/  UIMAD UR14, UR4, 0xc0, URZ ;  /* 0x000000c0040e78a4 */ /* 0x000fe2000f8e023f */
[----:B------:R-:W-:Y:S01]  /*11d0*/  CS2R R66, SRZ ;  /* 0x0000000000427805 */ /* 0x000fe2000001ff00 */
[----:B------:R-:W-:Y:S01]  /*11e0*/  ULDC UR9, c[0x0][0x424] ;  /* 0x0001090000097ab9 */ /* 0x000fe20000000800 */
[----:B------:R-:W-:Y:S01]  /*11f0*/  ULDC UR8, c[0x0][0x288] ;  /* 0x0000a20000087ab9 */ /* 0x000fe20000000800 */
[----:B------:R-:W-:Y:S01]  /*1200*/  UIADD3 UR4, UR14, 0xbf, URZ ;  /* 0x000000bf0e047890 */ /* 0x000fe2000fffe03f */
[----:B------:R-:W-:Y:S01]  /*1210*/  CS2R R36, SRZ ;  /* 0x0000000000247805 */ /* 0x000fe2000001ff00 */
[----:B------:R-:W-:Y:S01]  /*1220*/  @UP2 ULDC UR6, c[0x0][0x44c] ;  /* 0x0001130000062ab9 */ /* 0x000fe20000000800 */
[----:B------:R-:W-:Y:S01]  /*1230*/  IMAD.U32 R18, RZ, RZ, UR14 ;  /* 0x0000000eff127e24 */ /* 0x000fe2000f8e00ff */
[----:B------:R-:W-:Y:S01]  /*1240*/  UIADD3 UR8, -UR8, 0x90, URZ ;  /* 0x0000009008087890 */ /* 0x000fe2000fffe13f */
[----:B------:R-:W-:Y:S01]  /*1250*/  CS2R R26, SRZ ;  /* 0x00000000001a7805 */ /* 0x000fe2000001ff00 */
[----:B------:R-:W-:Y:S01]  /*1260*/  UIMAD.WIDE.U32 UR6, UR4, UR6, URZ ;  /* 0x00000006040672a5 */ /* 0x000fe2000f8e003f */
[----:B------:R-:W-:Y:S01]  /*1270*/  CS2R R60, SRZ ;  /* 0x00000000003c7805 */ /* 0x000fe2000001ff00 */
[----:B------:R-:W-:Y:S01]  /*1280*/  USEL UR14, UR9, 0x1, UP0 ;  /* 0x00000001090e7887 */ /* 0x000fe20008000000 */
[----:B------:R-:W-:Y:S01]  /*1290*/  IMAD.MOV.U32 R59, RZ, RZ, RZ ;  /* 0x000000ffff3b7224 */ /* 0x000fe200078e00ff */
[----:B------:R-:W-:Y:S01]  /*12a0*/  ULDC UR12, c[0x0][0x2f0] ;  /* 0x0000bc00000c7ab9 */ /* 0x000fe20000000800 */
[----:B------:R-:W-:Y:S01]  /*12b0*/  @UP2 ULDC UR9, c[0x0][0x450] ;  /* 0x0001140000092ab9 */ /* 0x000fe20000000800 */
[----:B------:R-:W-:Y:S01]  /*12c0*/  UIMAD UR8, UR14, UR12, UR8 ;  /* 0x0000000c0e0872a4 */ /* 0x000fe2000f8e0208 */
[----:B------:R-:W-:Y:S01]  /*12d0*/  CS2R R56, SRZ ;  /* 0x0000000000387805 */ /* 0x000fe2000001ff00 */
[----:B------:R-:W-:Y:S01]  /*12e0*/  @UP2 USHF.R.U32.HI UR4, URZ, UR9, UR7 ;  /* 0x000000093f042299 */ /* 0x000fe20008011607 */
[----:B------:R-:W-:Y:S01]  /*12f0*/  IMAD.U32 R17, RZ, RZ, UR14 ;  /* 0x0000000eff117e24 */ /* 0x000fe2000f8e00ff */
[----:B------:R-:W-:Y:S01]  /*1300*/  UIMAD UR6, UR14, UR12, 0x8f ;  /* 0x0000008f0e0674a4 */ /* 0x000fe2000f8e020c */
[----:B------:R-:W-:Y:S01]  /*1310*/  CS2R R54, SRZ ;  /* 0x0000000000367805 */ /* 0x000fe2000001ff00 */
[----:B------:R-:W-:Y:S01]  /*1320*/  UIADD3 UR8, UR8, UR4, URZ ;  /* 0x0000000408087290 */ /* 0x000fe2000fffe03f */
[----:B------:R-:W-:Y:S01]  /*1330*/  CS2R R52, SRZ ;  /* 0x0000000000347805 */ /* 0x000fe2000001ff00 */
[----:B------:R-:W-:Y:S01]  /*1340*/  UIMAD.WIDE UR6, UR6, 0x38e38e39, URZ ;  /* 0x38e38e39060678a5 */ /* 0x000fe2000f8e023f */
[----:B------:R-:W-:Y:S01]  /*1350*/  CS2R R50, SRZ ;  /* 0x0000000000327805 */ /* 0x000fe2000001ff00 */
[----:B------:R-:W-:Y:S01]  /*1360*/  UIMAD.WIDE UR8, UR8, 0x38e38e39, URZ ;  /* 0x38e38e39080878a5 */ /* 0x000fe2000f8e023f */
[----:B------:R-:W-:Y:S01]  /*1370*/  CS2R R48, SRZ ;  /* 0x0000000000307805 */ /* 0x000fe2000001ff00 */
[----:B------:R-:W-:Y:S01]  /*1380*/  ULDC UR13, c[0x0][0xc54] ;  /* 0x00031500000d7ab9 */ /* 0x000fe20000000800 */
[----:B------:R-:W-:Y:S01]  /*1390*/  USHF.R.U32.HI UR4, URZ, 0x1f, UR7 ;  /* 0x0000001f3f047899 */ /* 0x000fe20008011607 */
[----:B------:R-:W-:Y:S01]  /*13a0*/  CS2R R46, SRZ ;  /* 0x00000000002e7805 */ /* 0x000fe2000001ff00 */
[----:B------:R-:W-:Y:S01]  /*13b0*/  UIMAD UR12, UR5, UR13, UR10 ;  /* 0x0000000d050c72a4 */ /* 0x000fe2000f8e020a */
[----:B------:R-:W-:Y:S01]  /*13c0*/  CS2R R44, SRZ ;  /* 0x00000000002c7805 */ /* 0x000fe2000001ff00 */
[----:B------:R-:W-:Y:S01]  /*13d0*/  USHF.R.U32.HI UR5, URZ, 0x1f, UR9 ;  /* 0x0000001f3f057899 */ /* 0x000fe20008011609 */
[----:B------:R-:W-:Y:S01]  /*13e0*/  CS2R R42, SRZ ;  /* 0x00000000002a7805 */ /* 0x000fe2000001ff00 */
[----:B------:R-:W-:Y:S01]  /*13f0*/  ULDC UR11, c[0x0][0xc48] ;  /* 0x00031200000b7ab9 */ /* 0x000fe20000000800 */
[----:B------:R-:W-:Y:S01]  /*1400*/  ULEA.HI.SX32 UR7, UR7, UR4, 0x1b ;  /* 0x0000000407077291 */ /* 0x000fe2000f8fda3f */
[----:B------:R-:W-:Y:S01]  /*1410*/  CS2R R40, SRZ ;  /* 0x0000000000287805 */ /* 0x000fe2000001ff00 */
[----:B------:R-:W-:Y:S01]  /*1420*/  UISETP.NE.AND UP1, UPT, UR11, 0x1, UPT ;  /* 0x000000010b00788c */ /* 0x000fe2000bf25270 */
[----:B------:R-:W-:Y:S01]  /*1430*/  CS2R R80, SRZ ;  /* 0x0000000000507805 */ /* 0x000fe2000001ff00 */
[----:B------:R-:W-:Y:S01]  /*1440*/  ULEA.HI.SX32 UR9, UR9, UR5, 0x1b ;  /* 0x0000000509097291 */ /* 0x000fe2000f8fda3f */
[----:B------:R-:W-:Y:S01]  /*1450*/  CS2R R74, SRZ ;  /* 0x00000000004a7805 */ /* 0x000fe2000001ff00 */
[----:B------:R-:W-:Y:S01]  /*1460*/  UMOV UR14, UR12 ;  /* 0x0000000c000e7c82 */ /* 0x000fe20008000000 */
[----:B------:R-:W-:Y:S01]  /*1470*/  CS2R R72, SRZ ;  /* 0x0000000000487805 */ /* 0x000fe2000001ff00 */
[----:B------:R-:W-:Y:S01]  /*1480*/  UISETP.LT.AND UP0, UPT, UR7, UR9, UPT ;  /* 0x000000090700728c */ /* 0x000fe2000bf01270 */
[----:B------:R-:W-:-:S02]  /*1490*/  CS2R R78, SRZ ;  /* 0x00000000004e7805 */ /* 0x000fc4000001ff00 */
[----:B------:R-:W-:Y:S02]  /*14a0*/  CS2R R82, SRZ ;  /* 0x0000000000527805 */ /* 0x000fe4000001ff00 */
[----:B------:R-:W-:Y:S01]  /*14b0*/  CS2R R76, SRZ ;  /* 0x00000000004c7805 */ /* 0x000fe2000001ff00 */
[----:B------:R-:W-:Y:S01]  /*14c0*/  USEL UR38, UR7, UR9, UP0 ;  /* 0x0000000907267287 */ /* 0x000fe20008000000 */
[----:B------:R-:W-:Y:S01]  /*14d0*/  CS2R R6, SRZ ;  /* 0x0000000000067805 */ /* 0x000fe2000001ff00 */
[----:B------:R-:W-:Y:S01]  /*14e0*/  @UP1 ULDC UR10, c[0x0][0xc4c] ;  /* 0x00031300000a1ab9 */ /* 0x000fe20000000800 */
[----:B------:R-:W-:Y:S01]  /*14f0*/  @UP1 ULDC UR6, c[0x0][0xc50] ;  /* 0x0003140000061ab9 */ /* 0x000fe20000000800 */
[----:B------:R-:W-:Y:S01]  /*1500*/  UIMAD.WIDE.U32 UR4, UR12, UR10, URZ ;  /* 0x0000000a0c0472a5 */ /* 0x000fe2000f8e003f */
[----:B------:R-:W-:Y:S01]  /*1510*/  IMAD.MOV.U32 R84, RZ, RZ, RZ ;  /* 0x000000ffff547224 */ /* 0x000fe200078e00ff */
[----:B------:R-:W-:Y:S02]  /*1520*/  UISETP.GE.AND UP0, UPT, UR38, 0x1, UPT ;  /* 0x000000012600788c */ /* 0x000fe4000bf06270 */
[----:B------:R-:W-:-:S04]  /*1530*/  @UP1 USHF.R.U32.HI UR14, URZ, UR6, UR5 ;  /* 0x000000063f0e1299 */ /* 0x000fc80008011605 */
[----:B------:R-:W-:Y:S01]  /*1540*/  PLOP3.LUT P1, PT, PT, PT, UP0, 0x80, 0x0 ;  /* 0x000000000000781c */ /* 0x000fe20003f2f008 */
[----:B------:R-:W-:Y:S02]  /*1550*/  UIADD3 UR4, -UR14, URZ, URZ ;  /* 0x0000003f0e047290 */ /* 0x000fe4000fffe13f */
[----:B------:R-:W-:Y:S02]  /*1560*/  IMAD.U32 R146, RZ, RZ, UR14 ;  /* 0x0000000eff927e24 */ /* 0x000fe4000f8e00ff */
[----:B------:R-:W-:-:S06]  /*1570*/  UIMAD UR4, UR11, UR4, UR12 ;  /* 0x000000040b0472a4 */ /* 0x000fcc000f8e020c */
[----:B------:R-:W-:Y:S02]  /*1580*/  IMAD.U32 R145, RZ, RZ, UR4 ;  /* 0x00000004ff917e24 */ /* 0x000fe4000f8e00ff */
[----:B------:R-:W-:Y:S05]  /*1590*/  @!P1 BRA `(.L_x_1867) ;  /* 0x000000dc002c9947 */ /* 0x000fea0003800000 */
[----:B------:R-:W0:Y:S01]  /*15a0*/  SHFL.IDX PT, R0, R152, RZ, 0x1f ;  /* 0x00001fff98007589 */ /* 0x000e2200000e0000 */
[----:B------:R-:W-:-:S04]  /*15b0*/  UIADD3 UR6, UR37, 0x24300, URZ ;  /* 0x0002430025067890 */ /* 0x000fc8000fffe03f */
[----:B------:R-:W-:-:S06]  /*15c0*/  ULOP3.LUT UP0, URZ, UR6, 0x9f, URZ, 0xc0, !UPT ;  /* 0x0000009f063f7892 */ /* 0x000fcc000f80c03f */
[----:B------:R-:W-:Y:S02]  /*15d0*/  PLOP3.LUT P0, PT, PT, PT, UP0, 0x80, 0x0 ;  /* 0x000000000000781c */ /* 0x000fe40003f0f008 */
[----:B0-----:R-:W-:-:S13]  /*15e0*/  R2UR UR7, R0 ;  /* 0x00000000000772ca */ /* 0x001fda00000e0000 */
[----:B------:R-:W-:Y:S02]  /*15f0*/  UIMAD.WIDE UR4, UR7, 0x55555556, URZ ;  /* 0x55555556070478a5 */ /* 0x000fe4000f8e023f */
[----:B------:R-:W-:Y:S02]  /*1600*/  IMAD.U32 R16, RZ, RZ, UR7 ;  /* 0x00000007ff107e24 */ /* 0x000fe4000f8e00ff */
[----:B------:R-:W-:-:S04]  /*1610*/  ULEA.HI UR5, UR5, UR5, URZ, 0x1 ;  /* 0x0000000505057291 */ /* 0x000fc8000f8f083f */
[----:B------:R-:W-:-:S04]  /*1620*/  UIMAD UR5, UR5, -0x3, UR7 ;  /* 0xfffffffd050578a4 */ /* 0x000fc8000f8e0207 */
[----:B------:R-:W-:Y:S02]  /*1630*/  ULEA UR4, UR5, UR37, 0xc ;  /* 0x0000002505047291 */ /* 0x000fe4000f8e603f */
[----:B------:R-:W-:Y:S02]  /*1640*/  ULEA UR5, UR5, UR6, 0xb ;  /* 0x0000000605057291 */ /* 0x000fe4000f8e583f */
[----:B------:R-:W-:Y:S02]  /*1650*/  UIADD3 UR4, UR4, 0xda00, URZ ;  /* 0x0000da0004047890 */ /* 0x000fe4000fffe03f */
[----:B------:R-:W-:Y:S02]  /*1660*/  USHF.R.U32.HI UR5, URZ, 0x4, UR5 ;  /* 0x000000043f057899 */ /* 0x000fe40008011605 */
[----:B------:R-:W-:Y:S02]  /*1670*/  USHF.R.U32.HI UR4, URZ, 0x4, UR4 ;  /* 0x000000043f047899 */ /* 0x000fe40008011604 */
[----:B------:R-:W-:-:S02]  /*1680*/  ULOP3.LUT UR61, UR5, 0x3fff, URZ, 0xc0, !UPT ;  /* 0x00003fff053d7892 */ /* 0x000fc4000f8ec03f */
        /* <DEDUP_REMOVED lines=18> */
.L_x_1868:
[----:B------:R-:W-:Y:S02]  /*17b0*/  R2UR UR6, R150 ;  /* 0x00000000960672ca */ /* 0x000fe400000e0000 */
[----:B------:R-:W-:-:S11]  /*17c0*/  R2UR UR5, R155 ;  /* 0x000000009b0572ca */ /* 0x000fd600000e0000 */
[----:B------:R-:W-:Y:S02]  /*17d0*/  ULEA.HI UR4, UR6, UR6, URZ, 0x1 ;  /* 0x0000000606047291 */ /* 0x000fe4000f8f083f */
[----:B------:R-:W-:Y:S02]  /*17e0*/  IMAD.U32 R3, RZ, RZ, UR5 ;  /* 0x00000005ff037e24 */ /* 0x000fe4000f8e00ff */
[----:B------:R-:W-:-:S03]  /*17f0*/  ULOP3.LUT UR4, UR4, 0xfffffffe, URZ, 0xc0, !UPT ;  /* 0xfffffffe04047892 */ /* 0x000fc6000f8ec03f */
[----:B------:R-:W-:Y:S01]  /*1800*/  ISETP.NE.AND P0, PT, R3, 0x3, PT ;  /* 0x000000030300780c */ /* 0x000fe20003f05270 */
[----:B------:R-:W-:-:S06]  /*1810*/  UIADD3 UR4, UR6, -UR4, URZ ;  /* 0x8000000406047290 */ /* 0x000fcc000fffe03f */
[----:B------:R-:W-:-:S05]  /*1820*/  IMAD.U32 R0, RZ, RZ, UR4 ;  /* 0x00000004ff007e24 */ /* 0x000fca000f8e00ff */
[----:B------:R-:W-:-:S04]  /*1830*/  SHF.L.U32 R0, R0, 0x1f, RZ ;  /* 0x0000001f00007819 */ /* 0x000fc800000006ff */
[----:B------:R-:W0:Y:S02]  /*1840*/  SYNCS.PHASECHK.TRANS64.TRYWAIT P1, [UR37+0x31c00], R0 ;  /* 0x031c0000ff0075a7 */ /* 0x000e240008020165 */
[----:B0-----:R-:W-:Y:S05]  /*1850*/  @!P1 BRA `(.L_x_1869) ;  /* 0x0000013c00889947 */ /* 0x001fea0003800000 */
.L_x_2013:
[----:B------:R-:W-:Y:S05]  /*1860*/  @!P0 BRA `(.L_x_1870) ;  /* 0x0000000000048947 */ /* 0x000fea0003800000 */
[----:B------:R-:W-:Y:S01]  /*1870*/  BPT.TRAP 0x1 ;  /* 0x000000040000795c */ /* 0x000fe20000300000 */
.L_x_1870:
[----:B0-----:R-:W-:Y:S02]  /*1880*/  IMAD.U32 R0, RZ, RZ, UR36 ;  /* 0x00000024ff007e24 */ /* 0x001fe4000f8e00ff */
[----:B------:R-:W-:-:S03]  /*1890*/  IMAD.U32 R3, RZ, RZ, UR60 ;  /* 0x0000003cff037e24 */ /* 0x000fc6000f8e00ff */
[----:B------:R-:W-:Y:S02]  /*18a0*/  LEA R0, R0, UR37, 0x3 ;  /* 0x0000002500007c11 */ /* 0x000fe4000f8e18ff */
[----:B------:R-:W-:-:S04]  /*18b0*/  SHF.L.U32 R3, R3, 0x1f, RZ ;  /* 0x0000001f03037819 */ /* 0x000fc800000006ff */
[----:B------:R0:W1:Y:S01]  /*18c0*/  SYNCS.PHASECHK.TRANS64.TRYWAIT P2, [R0+URZ+0x31c30], R3 ;  /* 0x031c3003000075a7 */ /* 0x000062000804017f */
[----:B------:R-:W-:Y:S05]  /*18d0*/  @!P0 BRA `(.L_x_1871) ;  /* 0x0000000000048947 */ /* 0x000fea0003800000 */
[----:B------:R-:W-:Y:S01]  /*18e0*/  BPT.TRAP 0x1 ;  /* 0x000000040000795c */ /* 0x000fe20000300000 */
.L_x_1871:
[----:B------:R-:W2:Y:S02]  /*18f0*/  S2R R4, SR_TID.X ;  /* 0x0000000000047919 */ /* 0x000ea40000002100 */
[----:B--2---:R-:W-:Y:S01]  /*1900*/  LOP3.LUT P1, RZ, R4, 0x7f, RZ, 0xc0, !PT ;  /* 0x0000007f04ff7812 */ /* 0x004fe2000782c0ff */
[----:B-1----:R-:W-:-:S12]  /*1910*/  @P2 BRA `(.L_x_1872) ;  /* 0x0000000000082947 */ /* 0x002fd80003800000 */
[----:B------:R-:W1:Y:S02]  /*1920*/  SYNCS.PHASECHK.TRANS64.TRYWAIT P2, [R0+URZ+0x31c30], R3 ;  /* 0x031c3003000075a7 */ /* 0x000e64000804017f */
[----:B-1----:R-:W-:Y:S05]  /*1930*/  @!P2 BRA `(.L_x_1873) ;  /* 0x0000013c0068a947 */ /* 0x002fea0003800000 */
.L_x_1872:
[----:B------:R-:W-:Y:S05]  /*1940*/  WARPSYNC.ALL ;  /* 0x0000000000007948 */ /* 0x000fea0003800000 */
[----:B------:R-:W-:Y:S01]  /*1950*/  UIADD3 UR4, UR37, 0x16a00, URZ ;  /* 0x00016a0025047890 */ /* 0x000fe2000fffe03f */
[----:B------:R-:W-:Y:S01]  /*1960*/  WARPGROUP.ARRIVE ;  /* 0x00000000000079c5 */ /* 0x000fe20000000000 */
[----:B------:R-:W-:Y:S01]  /*1970*/  ULOP3.LUT UR5, UR39, 0x10000, URZ, 0xfc, !UPT ;  /* 0x0001000027057892 */ /* 0x000fe2000f8efc3f */
[----:B------:R-:W-:Y:S01]  /*1980*/  R2UR UR57, R18 ;  /* 0x00000000123972ca */ /* 0x000fe200000e0000 */
[----:B------:R-:W-:Y:S01]  /*1990*/  USHF.R.U32.HI UR4, URZ, 0x4, UR4 ;  /* 0x000000043f047899 */ /* 0x000fe20008011604 */
[----:B------:R-:W-:Y:S01]  /*19a0*/  R2UR UR56, R17 ;  /* 0x00000000113872ca */ /* 0x000fe200000e0000 */
[----:B------:R-:W-:Y:S01]  /*19b0*/  UMOV UR29, 0x80000020 ;  /* 0x80000020001d7882 */ /* 0x000fe20000000000 */
[----:B------:R-:W-:Y:S01]  /*19c0*/  UMOV UR31, 0x80000020 ;  /* 0x80000020001f7882 */ /* 0x000fe20000000000 */
[----:B------:R-:W-:Y:S01]  /*19d0*/  ULOP3.LUT UR4, UR4, 0x3fff, URZ, 0xc0, !UPT ;  /* 0x00003fff04047892 */ /* 0x000fe2000f8ec03f */
[----:B01----:R-:W-:Y:S01]  /*19e0*/  @!P1 VIADD R0, R0, 0x31c40 ;  /* 0x00031c4000009836 */ /* 0x003fe20000000000 */
[----:B------:R-:W-:Y:S01]  /*19f0*/  UMOV UR28, UR5 ;  /* 0x00000005001c7c82 */ /* 0x000fe20008000000 */
[----:B------:R-:W-:Y:S01]  /*1a00*/  UMOV UR9, UR29 ;  /* 0x0000001d00097c82 */ /* 0x000fe20008000000 */
[----:B------:R-:W-:Y:S01]  /*1a10*/  ULOP3.LUT UR6, UR4, 0x10000, URZ, 0xfc, !UPT ;  /* 0x0001000004067892 */ /* 0x000fe2000f8efc3f */
[----:B------:R-:W-:Y:S01]  /*1a20*/  UMOV UR8, UR28 ;  /* 0x0000001c00087c82 */ /* 0x000fe20008000000 */
[----:B------:R-:W-:-:S02]  /*1a30*/  UMOV UR11, 0x80000020 ;  /* 0x80000020000b7882 */ /* 0x000fc40000000000 */
[----:B------:R-:W-:Y:S01]  /*1a40*/  UIMAD UR4, UR36, 0x6c0, UR6 ;  /* 0x000006c0240478a4 */ /* 0x000fe2000f8e0206 */
[----:B------:R-:W-:Y:S01]  /*1a50*/  UMOV UR12, UR28 ;  /* 0x0000001c000c7c82 */ /* 0x000fe20008000000 */
[----:B------:R-:W-:Y:S02]  /*1a60*/  UMOV UR13, UR29 ;  /* 0x0000001d000d7c82 */ /* 0x000fe40008000000 */
[----:B------:R-:W-:Y:S02]  /*1a70*/  UIADD3 UR10, UR4, 0x40, URZ ;  /* 0x00000040040a7890 */ /* 0x000fe4000fffe03f */
[----:B------:R-:W-:Y:S02]  /*1a80*/  UIADD3 UR14, UR4, 0x80, URZ ;  /* 0x00000080040e7890 */ /* 0x000fe4000fffe03f */
[----:B------:R-:W-:Y:S01]  /*1a90*/  UMOV UR30, UR4 ;  /* 0x00000004001e7c82 */ /* 0x000fe20008000000 */
[----:B------:R-:W-:Y:S01]  /*1aa0*/  UMOV UR15, 0x80000020 ;  /* 0x80000020000f7882 */ /* 0x000fe20000000000 */
[----:B------:R-:W-:Y:S01]  /*1ab0*/  HGMMA.64x16x16.F32.BF16 R88, gdesc[UR28], RZ, !UPT, gsb0 ;  /* 0x002000001c5879f0 */ /* 0x000fe2000c0018ff */
        /* <DEDUP_REMOVED lines=13> */
[----:B------:R-:W-:Y:S01]  /*1b90*/  UMOV UR31, 0x80000020 ;  /* 0x80000020001f7882 */ /* 0x000fe20000000000 */
[----:B------:R-:W-:Y:S01]  /*1ba0*/  UIADD3 UR34, UR4, 0x1c0, URZ ;  /* 0x000001c004227890 */ /* 0x000fe2000fffe03f */
[----:B------:R-:W-:Y:S01]  /*1bb0*/  UMOV UR32, UR28 ;  /* 0x0000001c00207c82 */ /* 0x000fe20008000000 */
[----:B------:R-:W-:Y:S01]  /*1bc0*/  UMOV UR33, UR29 ;  /* 0x0000001d00217c82 */ /* 0x000fe20008000000 */
[----:B------:R-:W-:Y:S01]  /*1bd0*/  UMOV UR35, 0x80000020 ;  /* 0x8000002000237882 */ /* 0x000fe20000000000 */
[----:B------:R-:W-:-:S02]  /*1be0*/  UIADD3 UR7, UR5, 0x2, URZ ;  /* 0x0000000205077890 */ /* 0x000fc4000fffe03f */
        /* <DEDUP_REMOVED lines=18> */
[----:B------:R-:W-:Y:S02]  /*1d10*/  UIADD3 UR12, UR4, 0x2, URZ ;  /* 0x00000002040c7890 */ /* 0x000fe4000fffe03f */
[----:B------:R-:W-:Y:S01]  /*1d20*/  UIADD3 UR14, UR4, 0x82, URZ ;  /* 0x00000082040e7890 */ /* 0x000fe2000fffe03f */
[----:B------:R-:W-:Y:S01]  /*1d30*/  UMOV UR15, 0x80000020 ;  /* 0x80000020000f7882 */ /* 0x000fe20000000000 */
[----:B------:R-:W-:Y:S02]  /*1d40*/  WARPGROUP.DEPBAR.LE gsb0, 0x0 ;  /* 0x00008000000079c5 */ /* 0x000fe40000010000 */
        /* <DEDUP_REMOVED lines=16> */
[----:B------:R-:W-:Y:S03]  /*1e50*/  HGMMA.64x16x16.F32.BF16 R40, gdesc[UR28], RZ, !UPT, gsb0 ;  /* 0x002000001c2879f0 */ /* 0x000fe6000c0018ff */
        /* <DEDUP_REMOVED lines=8> */
[----:B------:R-:W-:Y:S01]  /*1ee0*/  UMOV UR8, UR7 ;  /* 0x0000000700087c82 */ /* 0x000fe20008000000 */
[----:B------:R-:W-:Y:S01]  /*1ef0*/  UMOV UR9, 0x80000020 ;  /* 0x8000002000097882 */ /* 0x000fe20000000000 */
[----:B------:R-:W-:Y:S01]  /*1f00*/  UMOV UR10, UR12 ;  /* 0x0000000c000a7c82 */ /* 0x000fe20008000000 */
[----:B------:R-:W-:Y:S01]  /*1f10*/  UMOV UR11, 0x80000020 ;  /* 0x80000020000b7882 */ /* 0x000fe20000000000 */
[----:B------:R-:W-:Y:S01]  /*1f20*/  UMOV UR12, UR8 ;  /* 0x00000008000c7c82 */ /* 0x000fe20008000000 */
        /* <DEDUP_REMOVED lines=11> */
[----:B------:R-:W-:Y:S01]  /*1fe0*/  UIADD3 UR7, UR5, 0x300, URZ ;  /* 0x0000030005077890 */ /* 0x000fe2000fffe03f */
[----:B------:R-:W-:-:S02]  /*1ff0*/  WARPGROUP.DEPBAR.LE gsb0, 0x0 ;  /* 0x00008000000079c5 */ /* 0x000fc40000010000 */
        /* <DEDUP_REMOVED lines=14> */
[----:B------:R-:W-:Y:S01]  /*20e0*/  UMOV UR13, 0x80000020 ;  /* 0x80000020000d7882 */ /* 0x000fe20000000000 */
[----:B------:R-:W-:Y:S01]  /*20f0*/  UMOV UR15, 0x80000020 ;  /* 0x80000020000f7882 */ /* 0x000fe20000000000 */
[----:B------:R-:W-:Y:S01]  /*2100*/  UMOV UR44, UR12 ;  /* 0x0000000c002c7c82 */ /* 0x000fe20008000000 */
[----:B------:R-:W-:Y:S01]  /*2110*/  UMOV UR45, UR13 ;  /* 0x0000000d002d7c82 */ /* 0x000fe20008000000 */
[----:B------:R-:W-:Y:S01]  /*2120*/  UIADD3 UR7, UR5, 0x302, URZ ;  /* 0x0000030205077890 */ /* 0x000fe2000fffe03f */
        /* <DEDUP_REMOVED lines=57> */
[----:B------:R-:W-:Y:S02]  /*24c0*/  UIADD3 UR7, UR5, 0x600, URZ ;  /* 0x0000060005077890 */ /* 0x000fe4000fffe03f */
[----:B------:R-:W-:Y:S01]  /*24d0*/  UIADD3 UR5, UR5, 0x602, URZ ;  /* 0x0000060205057890 */ /* 0x000fe2000fffe03f */
[----:B------:R-:W-:-:S02]  /*24e0*/  WARPGROUP.DEPBAR.LE gsb0, 0x0 ;  /* 0x00008000000079c5 */ /* 0x000fc40000010000 */
        /* <DEDUP_REMOVED lines=37> */
[----:B------:R-:W-:Y:S02]  /*2740*/  ULDC UR14, c[0x0][0x2f0] ;  /* 0x0000bc00000e7ab9 */ /* 0x000fe40000000800 */
        /* <DEDUP_REMOVED lines=19> */
[----:B------:R-:W-:Y:S02]  /*2880*/  ULDC UR7, c[0x0][0x448] ;  /* 0x0001120000077ab9 */ /* 0x000fe40000000800 */
[----:B------:R-:W-:-:S06]  /*2890*/  UISETP.NE.AND UP0, UPT, UR7, 0x1, UPT ;  /* 0x000000010700788c */ /* 0x000fcc000bf05270 */
[----:B------:R-:W-:-:S05]  /*28a0*/  PLOP3.LUT P2, PT, PT, PT, UP0, 0x80, 0x0 ;  /* 0x000000000000781c */ /* 0x000fca0003f4f008 */
[----:B------:R-:W-:Y:S01]  /*28b0*/  @UP0 ULDC UR7, c[0x0][0x44c] ;  /* 0x0001130000070ab9 */ /* 0x000fe20000000800 */
[----:B------:R-:W-:Y:S01]  /*28c0*/  @UP0 ULDC UR10, c[0x0][0x450] ;  /* 0x00011400000a0ab9 */ /* 0x000fe20000000800 */
        /* <DEDUP_REMOVED lines=55> */
[----:B------:R-:W-:Y:S01]  /*2c40*/  ULDC UR5, c[0x0][0x9d8] ;  /* 0x0002760000057ab9 */ /* 0x000fe20000000800 */
        /* <DEDUP_REMOVED lines=38> */
[----:B------:R-:W0:Y:S01]  /*2eb0*/  MUFU.TANH R88, R88 ;  /* 0x0000005800587308 */ /* 0x000e220000002400 */
[----:B------:R-:W-:Y:S01]  /*2ec0*/  FMUL.FTZ R5, R95, UR5 ;  /* 0x000000055f057c20 */ /* 0x000fe20008410000 */
[----:B------:R-:W-:-:S06]  /*2ed0*/  FMUL.FTZ R6, R94, UR5 ;  /* 0x000000055e067c20 */ /* 0x000fcc0008410000 */
[----:B------:R-:W1:Y:S08]  /*2ee0*/  MUFU.TANH R89, R89 ;  /* 0x0000005900597308 */ /* 0x000e700000002400 */
[----:B------:R-:W2:Y:S08]  /*2ef0*/  MUFU.TANH R90, R90 ;  /* 0x0000005a005a7308 */ /* 0x000eb00000002400 */
[----:B------:R-:W3:Y:S08]  /*2f00*/  MUFU.TANH R91, R91 ;  /* 0x0000005b005b7308 */ /* 0x000ef00000002400 */
        /* <DEDUP_REMOVED lines=43> */
[----:B------:R-:W-:Y:S02]  /*31c0*/  VIADD R70, R22, UR57 ;  /* 0x0000003916467c36 */ /* 0x000fe40008000000 */
[----:B------:R-:W-:Y:S01]  /*31d0*/  FMUL.FTZ R15, R66, UR5 ;  /* 0x00000005420f7c20 */ /* 0x000fe20008410000 */
[----:B------:R-:W-:Y:S01]  /*31e0*/  FMUL.FTZ R84, R68, UR5 ;  /* 0x0000000544547c20 */ /* 0x000fe20008410000 */
[----:B------:R-:W-:Y:S01]  /*31f0*/  FMUL.FTZ R78, R64, UR5 ;  /* 0x00000005404e7c20 */ /* 0x000fe20008410000 */
[----:B------:R-:W-:Y:S01]  /*3200*/  HGMMA.64x16x16.F32.BF16 R56, gdesc[UR24], R56, gsb0 ;  /* 0x00200000183879f0 */ /* 0x000fe20008001838 */
[----:B------:R-:W-:Y:S01]  /*3210*/  UIADD3 UR26, UR4, 0x5c2, URZ ;  /* 0x000005c2041a7890 */ /* 0x000fe2000fffe03f */
[----:B------:R-:W-:Y:S01]  /*3220*/  FMUL.FTZ R65, R65, UR5 ;  /* 0x0000000541417c20 */ /* 0x000fe20008410000 */
[----:B------:R-:W-:Y:S01]  /*3230*/  UMOV UR27, 0x80000020 ;  /* 0x80000020001b7882 */ /* 0x000fe20000000000 */
[----:B------:R-:W-:Y:S01]  /*3240*/  FMUL.FTZ R86, R69, UR5 ;  /* 0x0000000545567c20 */ /* 0x000fe20008410000 */
        /* <DEDUP_REMOVED lines=12> */
[----:B------:R-:W-:Y:S01]  /*3310*/  @P2 IMAD.HI.U32 R58, R70, UR7, RZ ;  /* 0x00000007463a2c27 */ /* 0x000fe2000f8e00ff */
[----:B------:R-:W-:-:S03]  /*3320*/  UIMAD UR7, UR38, -0x90, URZ ;  /* 0xffffff70260778a4 */ /* 0x000fc6000f8e023f */
[----:B------:R-:W-:Y:S01]  /*3330*/  FMUL.FTZ R96, R61, UR5 ;  /* 0x000000053d607c20 */ /* 0x000fe20008410000 */
[----:B------:R-:W-:Y:S01]  /*3340*/  HGMMA.64x16x16.F32.BF16 R48, gdesc[UR24], R48, gsb0 ;  /* 0x00200000183079f0 */ /* 0x000fe20008001830 */
[----:B------:R-:W-:Y:S01]  /*3350*/  UIADD3 UR26, UR4, 0x602, URZ ;  /* 0x00000602041a7890 */ /* 0x000fe2000fffe03f */
[----:B------:R-:W-:Y:S01]  /*3360*/  @P2 SHF.R.U32.HI R70, RZ, UR10, R58 ;  /* 0x0000000aff462c19 */ /* 0x000fe2000801163a */
[----:B------:R-:W-:Y:S01]  /*3370*/  UMOV UR27, 0x80000020 ;  /* 0x80000020001b7882 */ /* 0x000fe20000000000 */
[----:B------:R-:W-:Y:S01]  /*3380*/  UIADD3 UR10, UR7, 0x91, URZ ;  /* 0x00000091070a7890 */ /* 0x000fe2000fffe03f */
[----:B------:R-:W-:Y:S01]  /*3390*/  IMAD.U32 R61, RZ, RZ, UR14 ;  /* 0x0000000eff3d7e24 */ /* 0x000fe2000f8e00ff */
[----:B------:R-:W-:Y:S01]  /*33a0*/  UIMAD UR7, UR56, UR14, UR7 ;  /* 0x0000000e380772a4 */ /* 0x000fe2000f8e0207 */
[----:B------:R-:W0:Y:S01]  /*33b0*/  SHFL.IDX PT, R76, R70, RZ, 0x1c1f ;  /* 0x001c1fff464c7589 */ /* 0x000e2200000e0000 */
[----:B------:R-:W-:Y:S01]  /*33c0*/  FMUL.FTZ R94, R57, UR5 ;  /* 0x00000005395e7c20 */ /* 0x000fe20008410000 */
[----:B------:R-:W5:Y:S01]  /*33d0*/  MUFU.TANH R92, R92 ;  /* 0x0000005c005c7308 */ /* 0x000f620000002400 */
[----:B------:R-:W-:Y:S01]  /*33e0*/  IMAD.U32 R66, RZ, RZ, UR10 ;  /* 0x0000000aff427e24 */ /* 0x000fe2000f8e00ff */
[----:B------:R-:W-:Y:S01]  /*33f0*/  UIADD3 UR7, UR7, 0x90, URZ ;  /* 0x0000009007077890 */ /* 0x000fe2000fffe03f */
[----:B------:R-:W-:Y:S01]  /*3400*/  FMUL.FTZ R60, R60, UR5 ;  /* 0x000000053c3c7c20 */ /* 0x000fe20008410000 */
[----:B------:R-:W-:Y:S01]  /*3410*/  FMUL.FTZ R57, R59, UR5 ;  /* 0x000000053b397c20 */ /* 0x000fe20008410000 */
[----:B------:R-:W-:-:S02]  /*3420*/  IMAD R66, R19, -0x2, R66 ;  /* 0xfffffffe13427824 */ /* 0x000fc400078e0242 */
[----:B------:R-:W-:Y:S01]  /*3430*/  FMUL.FTZ R59, R63, UR5 ;  /* 0x000000053f3b7c20 */ /* 0x000fe20008410000 */
[----:B------:R-:W-:Y:S01]  /*3440*/  FMUL.FTZ R58, R62, UR5 ;  /* 0x000000053e3a7c20 */ /* 0x000fe20008410000 */
[----:B------:R-:W-:Y:S01]  /*3450*/  IMAD.U32 R68, RZ, RZ, UR7 ;  /* 0x00000007ff447e24 */ /* 0x000fe2000f8e00ff */
[----:B------:R-:W-:Y:S01]  /*3460*/  ULDC UR7, c[0x0][0x288] ;  /* 0x0000a20000077ab9 */ /* 0x000fe20000000800 */
[----:B------:R-:W-:Y:S01]  /*3470*/  IMAD R66, R61, UR56, R66 ;  /* 0x000000383d427c24 */ /* 0x000fe2000f8e0242 */
[----:B------:R-:W5:Y:S01]  /*3480*/  MUFU.TANH R94, R94 ;  /* 0x0000005e005e7308 */ /* 0x000f620000002400 */
[----:B------:R-:W-:Y:S01]  /*3490*/  IMAD R68, R19, -0x2, R68 ;  /* 0xfffffffe13447824 */ /* 0x000fe200078e0244 */
[----:B------:R-:W-:Y:S01]  /*34a0*/  @UP0 ULDC UR10, c[0x0][0x44c] ;  /* 0x00011300000a0ab9 */ /* 0x000fe20000000800 */
[----:B------:R-:W-:Y:S01]  /*34b0*/  VIADD R61, R66, -UR7 ;  /* 0x80000007423d7c36 */ /* 0x000fe20008000000 */
[----:B------:R-:W-:Y:S02]  /*34c0*/  UIMAD.WIDE.U32 UR10, UR57, UR10, URZ ;  /* 0x0000000a390a72a5 */ /* 0x000fe4000f8e003f */
[----:B------:R-:W-:-:S02]  /*34d0*/  UIADD3 UR38, UR38, -0x2, URZ ;  /* 0xfffffffe26267890 */ /* 0x000fc4000fffe03f */
[----:B------:R-:W5:Y:S01]  /*34e0*/  MUFU.TANH R60, R60 ;  /* 0x0000003c003c7308 */ /* 0x000f620000002400 */
[----:B0-----:R-:W-:-:S04]  /*34f0*/  VIADDMNMX R76, R76, R61, R68, PT ;  /* 0x0000003d4c4c7246 */ /* 0x001fc80003800144 */
[----:B------:R-:W-:-:S03]  /*3500*/  ISETP.GT.AND P3, PT, R76, RZ, PT ;  /* 0x000000ff4c00720c */ /* 0x000fc60003f64270 */
[----:B------:R-:W0:Y:S01]  /*3510*/  MUFU.TANH R96, R96 ;  /* 0x0000006000607308 */ /* 0x000e220000002400 */
[C---:B------:R-:W-:Y:S02]  /*3520*/  ISETP.GT.AND P4, PT, R76.reuse, 0x1, PT ;  /* 0x000000014c00780c */ /* 0x040fe40003f84270 */
[----:B------:R-:W-:Y:S02]  /*3530*/  ISETP.GT.AND P5, PT, R76, 0x8, PT ;  /* 0x000000084c00780c */ /* 0x000fe40003fa4270 */
[----:B------:R-:W-:Y:S02]  /*3540*/  FSEL R85, R88, -INF , P3 ;  /* 0xff80000058557808 */ /* 0x000fe40001800000 */
[----:B-1----:R-:W-:Y:S01]  /*3550*/  FSEL R89, R89, -INF , P4 ;  /* 0xff80000059597808 */ /* 0x002fe20002000000 */
[----:B------:R-:W-:Y:S01]  /*3560*/  MUFU.TANH R11, R11 ;  /* 0x0000000b000b7308 */ /* 0x000fe20000002400 */
[----:B------:R-:W-:Y:S02]  /*3570*/  ISETP.GT.AND P6, PT, R76, 0x9, PT ;  /* 0x000000094c00780c */ /* 0x000fe40003fc4270 */
[----:B--2---:R-:W-:-:S02]  /*3580*/  FSEL R93, R90, -INF , P5 ;  /* 0xff8000005a5d7808 */ /* 0x004fc40002800000 */
[----:B------:R-:W-:Y:S02]  /*3590*/  ISETP.GT.AND P3, PT, R76, 0x10, PT ;  /* 0x000000104c00780c */ /* 0x000fe40003f64270 */
[----:B---3--:R-:W-:Y:S01]  /*35a0*/  FSEL R95, R91, -INF , P6 ;  /* 0xff8000005b5f7808 */ /* 0x008fe20003000000 */
[----:B------:R-:W-:Y:S02]  /*35b0*/  WARPGROUP.DEPBAR.LE gsb0, 0x0 ;  /* 0x00008000000079c5 */ /* 0x000fe40000010000 */
[----:B------:R-:W-:Y:S01]  /*35c0*/  WARPGROUP.ARRIVE ;  /* 0x00000000000079c5 */ /* 0x000fe20000000000 */
[----:B------:R-:W-:Y:S01]  /*35d0*/  FMUL.FTZ R98, R48, UR5 ;  /* 0x0000000530627c20 */ /* 0x000fe20008410000 */
[----:B------:R-:W-:Y:S01]  /*35e0*/  FMUL.FTZ R48, R50, UR5 ;  /* 0x0000000532307c20 */ /* 0x000fe20008410000 */
[----:B------:R-:W-:Y:S01]  /*35f0*/  FMNMX.FTZ R50, R85, R89, !PT ;  /* 0x0000005955327209 */ /* 0x000fe20007810000 */
[----:B------:R-:W-:Y:S01]  /*3600*/  FMUL.FTZ R99, R49, UR5 ;  /* 0x0000000531637c20 */ /* 0x000fe20008410000 */
[----:B------:R-:W-:Y:S01]  /*3610*/  ISETP.GT.AND P4, PT, R76, 0x11, PT ;  /* 0x000000114c00780c */ /* 0x000fe20003f84270 */
[----:B------:R-:W-:Y:S01]  /*3620*/  HGMMA.64x16x16.F32.BF16 R40, gdesc[UR24], R40, gsb0 ;  /* 0x00200000182879f0 */ /* 0x000fe20008001828 */
[----:B------:R-:W-:Y:S01]  /*3630*/  UIADD3 UR26, UR4, 0x642, URZ ;  /* 0x00000642041a7890 */ /* 0x000fe2000fffe03f */
[----:B------:R-:W-:Y:S01]  /*3640*/  FMNMX.FTZ R50, R93, R50, !PT ;  /* 0x000000325d327209 */ /* 0x000fe20007810000 */
[----:B------:R-:W-:Y:S01]  /*3650*/  UMOV UR27, 0x80000020 ;  /* 0x80000020001b7882 */ /* 0x000fe20000000000 */
[----:B----4-:R-:W-:Y:S01]  /*3660*/  FSEL R97, R80, -INF , P3 ;  /* 0xff80000050617808 */ /* 0x010fe20001800000 */
[----:B------:R-:W1:Y:S01]  /*3670*/  MUFU.TANH R98, R98 ;  /* 0x0000006200627308 */ /* 0x000e620000002400 */
[----:B------:R-:W-:Y:S01]  /*3680*/  FMNMX.FTZ R50, R95, R50, !PT ;  /* 0x000000325f327209 */ /* 0x000fe20007810000 */
[----:B------:R-:W-:Y:S01]  /*3690*/  FMUL.FTZ R52, R52, UR5 ;  /* 0x0000000534347c20 */ /* 0x000fe20008410000 */
[C---:B------:R-:W-:Y:S01]  /*36a0*/  ISETP.GT.AND P5, PT, R76.reuse, 0x18, PT ;  /* 0x000000184c00780c */ /* 0x040fe20003fa4270 */
[----:B------:R-:W-:Y:S01]  /*36b0*/  FMUL.FTZ R53, R53, UR5 ;  /* 0x0000000535357c20 */ /* 0x000fe20008410000 */
[----:B-----5:R-:W-:Y:S01]  /*36c0*/  FSEL R91, R81, -INF , P4 ;  /* 0xff800000515b7808 */ /* 0x020fe20002000000 */
[----:B------:R-:W-:Y:S01]  /*36d0*/  FMUL.FTZ R49, R51, UR5 ;  /* 0x0000000533317c20 */ /* 0x000fe20008410000 */
[----:B------:R-:W-:Y:S01]  /*36e0*/  FMNMX.FTZ R50, R97, R50, !PT ;  /* 0x0000003261327209 */ /* 0x000fe20007810000 */
[----:B------:R-:W2:Y:S01]  /*36f0*/  MUFU.TANH R99, R99 ;  /* 0x0000006300637308 */ /* 0x000ea20000002400 */
[----:B------:R-:W-:Y:S01]  /*3700*/  ISETP.GT.AND P3, PT, R76, 0x19, PT ;  /* 0x000000194c00780c */ /* 0x000fe20003f64270 */
[----:B------:R-:W-:Y:S01]  /*3710*/  ULDC UR4, c[0x0][0x988] ;  /* 0x0002620000047ab9 */ /* 0x000fe20000000800 */
[----:B------:R-:W-:-:S02]  /*3720*/  FSEL R87, R82, -INF , P5 ;  /* 0xff80000052577808 */ /* 0x000fc40002800000 */
[----:B------:R-:W-:Y:S02]  /*3730*/  FMNMX.FTZ R50, R91, R50, !PT ;  /* 0x000000325b327209 */ /* 0x000fe40007810000 */
[C---:B------:R-:W-:Y:S01]  /*3740*/  ISETP.GT.AND P4, PT, R76.reuse, 0x20, PT ;  /* 0x000000204c00780c */ /* 0x040fe20003f84270 */
[----:B------:R-:W3:Y:S01]  /*3750*/  MUFU.TANH R52, R52 ;  /* 0x0000003400347308 */ /* 0x000ee20000002400 */
[----:B------:R-:W-:Y:S02]  /*3760*/  FSEL R81, R83, -INF , P3 ;  /* 0xff80000053517808 */ /* 0x000fe40001800000 */
[----:B------:R-:W-:Y:S02]  /*3770*/  FMNMX.FTZ R50, R87, R50, !PT ;  /* 0x0000003257327209 */ /* 0x000fe40007810000 */
[----:B------:R-:W-:Y:S02]  /*3780*/  ISETP.GT.AND P5, PT, R76, 0x21, PT ;  /* 0x000000214c00780c */ /* 0x000fe40003fa4270 */
[----:B------:R-:W-:Y:S01]  /*3790*/  FSEL R79, R72, -INF , P4 ;  /* 0xff800000484f7808 */ /* 0x000fe20002000000 */
[----:B------:R-:W4:Y:S01]  /*37a0*/  MUFU.TANH R80, R53 ;  /* 0x0000003500507308 */ /* 0x000f220000002400 */
[----:B------:R-:W-:-:S02]  /*37b0*/  FMNMX.FTZ R50, R81, R50, !PT ;  /* 0x0000003251327209 */ /* 0x000fc40007810000 */
[C---:B------:R-:W-:Y:S02]  /*37c0*/  ISETP.GT.AND P3, PT, R76.reuse, 0x28, PT ;  /* 0x000000284c00780c */ /* 0x040fe40003f64270 */
[----:B------:R-:W-:Y:S02]  /*37d0*/  FSEL R77, R73, -INF , P5 ;  /* 0xff800000494d7808 */ /* 0x000fe40002800000 */
[----:B------:R-:W-:Y:S01]  /*37e0*/  FMNMX.FTZ R50, R79, R50, !PT ;  /* 0x000000324f327209 */ /* 0x000fe20007810000 */
[----:B------:R-:W-:Y:S01]  /*37f0*/  MUFU.TANH R12, R12 ;  /* 0x0000000c000c7308 */ /* 0x000fe20000002400 */
[----:B------:R-:W-:Y:S02]  /*3800*/  ISETP.GT.AND P4, PT, R76, 0x29, PT ;  /* 0x000000294c00780c */ /* 0x000fe40003f84270 */
[----:B------:R-:W-:Y:S02]  /*3810*/  FSEL R75, R75, -INF , P3 ;  /* 0xff8000004b4b7808 */ /* 0x000fe40001800000 */
[----:B------:R-:W-:-:S02]  /*3820*/  FMNMX.FTZ R50, R77, R50, !PT ;  /* 0x000000324d327209 */ /* 0x000fc40007810000 */
[----:B------:R-:W-:Y:S01]  /*3830*/  ISETP.GT.AND P5, PT, R76, 0x30, PT ;  /* 0x000000304c00780c */ /* 0x000fe20003fa4270 */
[----:B------:R-:W-:Y:S01]  /*3840*/  MUFU.TANH R13, R13 ;  /* 0x0000000d000d7308 */ /* 0x000fe20000002400 */
[----:B------:R-:W-:Y:S02]  /*3850*/  FSEL R71, R74, -INF , P4 ;  /* 0xff8000004a477808 */ /* 0x000fe40002000000 */
[----:B------:R-:W-:Y:S02]  /*3860*/  FMNMX.FTZ R50, R75, R50, !PT ;  /* 0x000000324b327209 */ /* 0x000fe40007810000 */
[----:B------:R-:W-:Y:S01]  /*3870*/  ISETP.GT.AND P3, PT, R76, 0x31, PT ;  /* 0x000000314c00780c */ /* 0x000fe20003f64270 */
[----:B------:R-:W-:Y:S02]  /*3880*/  WARPGROUP.DEPBAR.LE gsb0, 0x0 ;  /* 0x00008000000079c5 */ /* 0x000fe40000010000 */
[----:B------:R-:W-:Y:S01]  /*3890*/  WARPGROUP.ARRIVE ;  /* 0x00000000000079c5 */ /* 0x000fe20000000000 */
[----:B------:R-:W-:Y:S01]  /*38a0*/  FSEL R67, R78, -INF , P5 ;  /* 0xff8000004e437808 */ /* 0x000fe20002800000 */
[----:B------:R-:W-:Y:S01]  /*38b0*/  FMUL.FTZ R41, R41, UR5 ;  /* 0x0000000529297c20 */ /* 0x000fe20008410000 */
[----:B------:R-:W-:Y:S01]  /*38c0*/  FMNMX.FTZ R50, R71, R50, !PT ;  /* 0x0000003247327209 */ /* 0x000fe20007810000 */
[----:B------:R-:W-:Y:S01]  /*38d0*/  FMUL.FTZ R40, R40, UR5 ;  /* 0x0000000528287c20 */ /* 0x000fe20008410000 */
[----:B------:R-:W-:Y:S01]  /*38e0*/  ISETP.GT.AND P4, PT, R76, 0x38, PT ;  /* 0x000000384c00780c */ /* 0x000fe20003f84270 */
[----:B------:R-:W-:Y:S01]  /*38f0*/  HGMMA.64x16x16.F32.BF16 R32, gdesc[UR24], R32, gsb0 ;  /* 0x00200000182079f0 */ /* 0x000fe20008001820 */
[----:B------:R-:W-:Y:S01]  /*3900*/  FSEL R69, R65, -INF , P3 ;  /* 0xff80000041457808 */ /* 0x000fe20001800000 */
[----:B------:R5:W-:Y:S01]  /*3910*/  MUFU.TANH R82, R41 ;  /* 0x0000002900527308 */ /* 0x000be20000002400 */
[----:B------:R-:W-:Y:S01]  /*3920*/  FMNMX.FTZ R50, R67, R50, !PT ;  /* 0x0000003243327209 */ /* 0x000fe20007810000 */
[----:B------:R-:W-:Y:S01]  /*3930*/  FMUL.FTZ R44, R44, UR5 ;  /* 0x000000052c2c7c20 */ /* 0x000fe20008410000 */
[----:B------:R-:W-:Y:S01]  /*3940*/  ISETP.GT.AND P3, PT, R76, 0x39, PT ;  /* 0x000000394c00780c */ /* 0x000fe20003f64270 */
[----:B------:R-:W-:Y:S01]  /*3950*/  FMUL.FTZ R45, R45, UR5 ;  /* 0x000000052d2d7c20 */ /* 0x000fe20008410000 */
[----:B------:R-:W-:-:S02]  /*3960*/  FSEL R73, R84, -INF , P4 ;  /* 0xff80000054497808 */ /* 0x000fc40002000000 */
[----:B------:R-:W-:Y:S01]  /*3970*/  FMNMX.FTZ R50, R69, R50, !PT ;  /* 0x0000003245327209 */ /* 0x000fe20007810000 */
[----:B------:R0:W4:Y:S01]  /*3980*/  MUFU.TANH R72, R40 ;  /* 0x0000002800487308 */ /* 0x0001220000002400 */
[----:B------:R-:W-:Y:S02]  /*3990*/  ISETP.GT.AND P4, PT, R76, 0x40, PT ;  /* 0x000000404c00780c */ /* 0x000fe40003f84270 */
[----:B------:R-:W-:Y:S02]  /*39a0*/  FSEL R65, R86, -INF , P3 ;  /* 0xff80000056417808 */ /* 0x000fe40001800000 */
[----:B------:R-:W-:Y:S02]  /*39b0*/  FMNMX.FTZ R50, R73, R50, !PT ;  /* 0x0000003249327209 */ /* 0x000fe40007810000 */
[----:B------:R-:W-:Y:S01]  /*39c0*/  ISETP.GT.AND P3, PT, R76, 0x41, PT ;  /* 0x000000414c00780c */ /* 0x000fe20003f64270 */
[----:B------:R-:W4:Y:S01]  /*39d0*/  MUFU.TANH R74, R44 ;  /* 0x0000002c004a7308 */ /* 0x000f220000002400 */
[----:B------:R-:W-:-:S02]  /*39e0*/  FSEL R63, R92, -INF , P4 ;  /* 0xff8000005c3f7808 */ /* 0x000fc40002000000 */
[----:B------:R-:W-:Y:S02]  /*39f0*/  FMNMX.FTZ R50, R65, R50, !PT ;  /* 0x0000003241327209 */ /* 0x000fe40007810000 */
[----:B------:R-:W-:Y:S02]  /*3a00*/  ISETP.GT.AND P4, PT, R76, 0x48, PT ;  /* 0x000000484c00780c */ /* 0x000fe40003f84270 */
[----:B------:R-:W-:Y:S01]  /*3a10*/  FSEL R62, R94, -INF , P3 ;  /* 0xff8000005e3e7808 */ /* 0x000fe20001800000 */
[----:B------:R-:W-:Y:S01]  /*3a20*/  MUFU.TANH R78, R45 ;  /* 0x0000002d004e7308 */ /* 0x000fe20000002400 */
[----:B-----5:R-:W-:Y:S02]  /*3a30*/  FMNMX.FTZ R41, R63, R50, !PT ;  /* 0x000000323f297209 */ /* 0x020fe40007810000 */
[----:B------:R-:W-:Y:S02]  /*3a40*/  ISETP.GT.AND P3, PT, R76, 0x49, PT ;  /* 0x000000494c00780c */ /* 0x000fe40003f64270 */
[----:B------:R-:W-:-:S02]  /*3a50*/  FSEL R61, R60, -INF , P4 ;  /* 0xff8000003c3d7808 */ /* 0x000fc40002000000 */
[----:B0-----:R-:W-:Y:S01]  /*3a60*/  FMNMX.FTZ R40, R62, R41, !PT ;  /* 0x000000293e287209 */ /* 0x001fe20007810000 */
[----:B------:R-:W-:Y:S01]  /*3a70*/  MUFU.TANH R14, R14 ;  /* 0x0000000e000e7308 */ /* 0x000fe20000002400 */
[----:B------:R-:W-:Y:S02]  /*3a80*/  ISETP.GT.AND P4, PT, R76, 0x50, PT ;  /* 0x000000504c00780c */ /* 0x000fe40003f84270 */
[----:B------:R-:W-:Y:S02]  /*3a90*/  FSEL R53, R96, -INF , P3 ;  /* 0xff80000060357808 */ /* 0x000fe40001800000 */
[----:B------:R-:W-:Y:S02]  /*3aa0*/  FMNMX.FTZ R40, R61, R40, !PT ;  /* 0x000000283d287209 */ /* 0x000fe40007810000 */
[----:B------:R-:W-:Y:S01]  /*3ab0*/  ISETP.GT.AND P3, PT, R76, 0x51, PT ;  /* 0x000000514c00780c */ /* 0x000fe20003f64270 */
[----:B------:R-:W-:Y:S01]  /*3ac0*/  MUFU.TANH R15, R15 ;  /* 0x0000000f000f7308 */ /* 0x000fe20000002400 */
[----:B-1----:R-:W-:-:S02]  /*3ad0*/  FSEL R60, R98, -INF , P4 ;  /* 0xff800000623c7808 */ /* 0x002fc40002000000 */
[----:B------:R-:W-:Y:S02]  /*3ae0*/  FMNMX.FTZ R41, R53, R40, !PT ;  /* 0x0000002835297209 */ /* 0x000fe40007810000 */
[C---:B------:R-:W-:Y:S02]  /*3af0*/  ISETP.GT.AND P4, PT, R76.reuse, 0x58, PT ;  /* 0x000000584c00780c */ /* 0x040fe40003f84270 */
[----:B--2---:R-:W-:Y:S01]  /*3b00*/  FSEL R51, R99, -INF , P3 ;  /* 0xff80000063337808 */ /* 0x004fe20001800000 */
[----:B------:R-:W-:Y:S01]  /*3b10*/  MUFU.TANH R20, R20 ;  /* 0x0000001400147308 */ /* 0x000fe20000002400 */
[----:B------:R-:W-:Y:S01]  /*3b20*/  ISETP.GT.AND P3, PT, R76, 0x59, PT ;  /* 0x000000594c00780c */ /* 0x000fe20003f64270 */
[----:B------:R-:W-:Y:S02]  /*3b30*/  WARPGROUP.DEPBAR.LE gsb0, 0x0 ;  /* 0x00008000000079c5 */ /* 0x000fe40000010000 */
[----:B------:R-:W-:Y:S01]  /*3b40*/  WARPGROUP.ARRIVE ;  /* 0x00000000000079c5 */ /* 0x000fe20000000000 */
[----:B------:R-:W-:Y:S01]  /*3b50*/  FMUL.FTZ R32, R32, UR5 ;  /* 0x0000000520207c20 */ /* 0x000fe20008410000 */
[----:B------:R-:W-:Y:S01]  /*3b60*/  FMUL.FTZ R33, R33, UR5 ;  /* 0x0000000521217c20 */ /* 0x000fe20008410000 */
[----:B---3--:R-:W-:Y:S01]  /*3b70*/  FSEL R52, R52, -INF , P4 ;  /* 0xff80000034347808 */ /* 0x008fe20002000000 */
[----:B------:R-:W-:Y:S01]  /*3b80*/  FMUL.FTZ R36, R36, UR5 ;  /* 0x0000000524247c20 */ /* 0x000fe20008410000 */
[----:B------:R0:W1:Y:S01]  /*3b90*/  MUFU.TANH R83, R32 ;  /* 0x0000002000537308 */ /* 0x0000620000002400 */
[----:B------:R-:W-:Y:S01]  /*3ba0*/  HGMMA.64x16x16.F32.BF16 R24, gdesc[UR32], R24, gsb0 ;  /* 0x00200000201879f0 */ /* 0x000fe20008001818 */
[----:B------:R-:W-:Y:S01]  /*3bb0*/  ISETP.GT.AND P4, PT, R76, 0x60, PT ;  /* 0x000000604c00780c */ /* 0x000fe20003f84270 */
[----:B------:R-:W-:Y:S01]  /*3bc0*/  FMUL.FTZ R37, R37, UR5 ;  /* 0x0000000525257c20 */ /* 0x000fe20008410000 */
[----:B----4-:R-:W-:Y:S01]  /*3bd0*/  FSEL R50, R80, -INF , P3 ;  /* 0xff80000050327808 */ /* 0x010fe20001800000 */
[----:B------:R-:W-:Y:S01]  /*3be0*/  FMUL.FTZ R88, R34, UR5 ;  /* 0x0000000522587c20 */ /* 0x000fe20008410000 */
[----:B------:R-:W-:Y:S01]  /*3bf0*/  ISETP.GT.AND P3, PT, R76, 0x61, PT ;  /* 0x000000614c00780c */ /* 0x000fe20003f64270 */
[----:B------:R-:W-:Y:S01]  /*3c00*/  FMUL.FTZ R90, R35, UR5 ;  /* 0x00000005235a7c20 */ /* 0x000fe20008410000 */
[----:B------:R2:W3:Y:S01]  /*3c10*/  MUFU.TANH R84, R33 ;  /* 0x0000002100547308 */ /* 0x0004e20000002400 */
[----:B0-----:R-:W-:-:S02]  /*3c20*/  FMNMX.FTZ R32, R60, R41, !PT ;  /* 0x000000293c207209 */ /* 0x001fc40007810000 */
[----:B------:R-:W-:Y:S01]  /*3c30*/  FSEL R45, R72, -INF , P4 ;  /* 0xff800000482d7808 */ /* 0x000fe20002000000 */
[----:B------:R-:W-:Y:S01]  /*3c40*/  FMUL.FTZ R72, R54, UR5 ;  /* 0x0000000536487c20 */ /* 0x000fe20008410000 */
[----:B------:R-:W-:Y:S02]  /*3c50*/  ISETP.GT.AND P4, PT, R76, 0x68, PT ;  /* 0x000000684c00780c */ /* 0x000fe40003f84270 */
[----:B------:R-:W-:Y:S01]  /*3c60*/  FSEL R44, R82, -INF , P3 ;  /* 0xff800000522c7808 */ /* 0x000fe20001800000 */
[----:B------:R-:W0:Y:S01]  /*3c70*/  MUFU.TANH R36, R36 ;  /* 0x0000002400247308 */ /* 0x000e220000002400 */
[----:B--2---:R-:W-:Y:S02]  /*3c80*/  FMNMX.FTZ R33, R51, R32, !PT ;  /* 0x0000002033217209 */ /* 0x004fe40007810000 */
[----:B------:R-:W-:Y:S02]  /*3c90*/  ISETP.GT.AND P3, PT, R76, 0x69, PT ;  /* 0x000000694c00780c */ /* 0x000fe40003f64270 */
[----:B------:R-:W-:-:S02]  /*3ca0*/  FMNMX.FTZ R33, R52, R33, !PT ;  /* 0x0000002134217209 */ /* 0x000fc40007810000 */
[----:B------:R-:W-:Y:S01]  /*3cb0*/  FSEL R41, R74, -INF , P4 ;  /* 0xff8000004a297808 */ /* 0x000fe20002000000 */
[----:B------:R2:W4:Y:S01]  /*3cc0*/  MUFU.TANH R86, R37 ;  /* 0x0000002500567308 */ /* 0x0005220000002400 */
[----:B------:R-:W-:Y:S02]  /*3cd0*/  FMNMX.FTZ R32, R50, R33, !PT ;  /* 0x0000002132207209 */ /* 0x000fe40007810000 */
[----:B------:R-:W-:Y:S02]  /*3ce0*/  ISETP.GT.AND P4, PT, R76, 0x70, PT ;  /* 0x000000704c00780c */ /* 0x000fe40003f84270 */
[----:B------:R-:W-:Y:S02]  /*3cf0*/  FMNMX.FTZ R33, R45, R32, !PT ;  /* 0x000000202d217209 */ /* 0x000fe40007810000 */
[----:B-1----:R-:W-:Y:S01]  /*3d00*/  FSEL R40, R83, -INF , P4 ;  /* 0xff80000053287808 */ /* 0x002fe20002000000 */
[----:B------:R-:W-:Y:S01]  /*3d10*/  MUFU.TANH R21, R21 ;  /* 0x0000001500157308 */ /* 0x000fe20000002400 */
[----:B------:R-:W-:-:S02]  /*3d20*/  FMNMX.FTZ R32, R44, R33, !PT ;  /* 0x000000212c207209 */ /* 0x000fc40007810000 */
[----:B--2---:R-:W-:Y:S02]  /*3d30*/  FSEL R37, R78, -INF , P3 ;  /* 0xff8000004e257808 */ /* 0x004fe40001800000 */
[----:B------:R-:W-:Y:S02]  /*3d40*/  FMNMX.FTZ R32, R41, R32, !PT ;  /* 0x0000002029207209 */ /* 0x000fe40007810000 */
[C---:B------:R-:W-:Y:S01]  /*3d50*/  ISETP.GT.AND P3, PT, R76.reuse, 0x71, PT ;  /* 0x000000714c00780c */ /* 0x040fe20003f64270 */
[----:B------:R-:W-:Y:S01]  /*3d60*/  MUFU.TANH R64, R64 ;  /* 0x0000004000407308 */ /* 0x000fe20000002400 */
[----:B------:R-:W-:Y:S02]  /*3d70*/  FMNMX.FTZ R83, R37, R32, !PT ;  /* 0x0000002025537209 */ /* 0x000fe40007810000 */
[----:B------:R-:W-:Y:S02]  /*3d80*/  ISETP.GT.AND P4, PT, R76, 0x78, PT ;  /* 0x000000784c00780c */ /* 0x000fe40003f84270 */
[----:B---3--:R-:W-:Y:S01]  /*3d90*/  FSEL R33, R84, -INF , P3 ;  /* 0xff80000054217808 */ /* 0x008fe20001800000 */
[----:B------:R-:W-:Y:S01]  /*3da0*/  FMUL.FTZ R84, R43, UR5 ;  /* 0x000000052b547c20 */ /* 0x000fe20008410000 */
[----:B------:R-:W-:Y:S01]  /*3db0*/  FMNMX.FTZ R32, R40, R83, !PT ;  /* 0x0000005328207209 */ /* 0x000fe20007810000 */
[----:B------:R-:W-:Y:S01]  /*3dc0*/  MUFU.TANH R56, R56 ;  /* 0x0000003800387308 */ /* 0x000fe20000002400 */
[----:B------:R-:W-:-:S02]  /*3dd0*/  ISETP.GT.AND P3, PT, R76, 0x79, PT ;  /* 0x000000794c00780c */ /* 0x000fc40003f64270 */
[----:B0-----:R-:W-:Y:S01]  /*3de0*/  FSEL R36, R36, -INF , P4 ;  /* 0xff80000024247808 */ /* 0x001fe20002000000 */
[----:B------:R-:W-:Y:S02]  /*3df0*/  WARPGROUP.DEPBAR.LE gsb0, 0x0 ;  /* 0x00008000000079c5 */ /* 0x000fe40000010000 */
[----:B------:R-:W-:Y:S01]  /*3e00*/  FMUL.FTZ R24, R24, UR5 ;  /* 0x0000000518187c20 */ /* 0x000fe20008410000 */
[----:B------:R-:W-:Y:S01]  /*3e10*/  FMUL.FTZ R25, R25, UR5 ;  /* 0x0000000519197c20 */ /* 0x000fe20008410000 */
[----:B------:R-:W-:Y:S01]  /*3e20*/  FMUL.FTZ R28, R28, UR5 ;  /* 0x000000051c1c7c20 */ /* 0x000fe20008410000 */
[----:B------:R-:W-:Y:S01]  /*3e30*/  ISETP.GT.AND P4, PT, R76, 0x80, PT ;  /* 0x000000804c00780c */ /* 0x000fe20003f84270 */
[----:B------:R0:W1:Y:S01]  /*3e40*/  MUFU.TANH R80, R24 ;  /* 0x0000001800507308 */ /* 0x0000620000002400 */
[----:B------:R-:W-:-:S07]  /*3e50*/  FMUL.FTZ R43, R26, UR5 ;  /* 0x000000051a2b7c20 */ /* 0x000fce0008410000 */
[----:B------:R2:W3:Y:S01]  /*3e60*/  MUFU.TANH R82, R25 ;  /* 0x0000001900527308 */ /* 0x0004e20000002400 */
[----:B0-----:R-:W-:Y:S01]  /*3e70*/  FMUL.FTZ R24, R29, UR5 ;  /* 0x000000051d187c20 */ /* 0x001fe20008410000 */
[----:B----4-:R-:W-:Y:S01]  /*3e80*/  FSEL R29, R86, -INF , P3 ;  /* 0xff800000561d7808 */ /* 0x010fe20001800000 */
[----:B------:R-:W-:Y:S01]  /*3e90*/  FMUL.FTZ R86, R47, UR5 ;  /* 0x000000052f567c20 */ /* 0x000fe20008410000 */
[----:B------:R-:W-:Y:S01]  /*3ea0*/  ISETP.GT.AND P3, PT, R76, 0x81, PT ;  /* 0x000000814c00780c */ /* 0x000fe20003f64270 */
[----:B------:R-:W-:-:S03]  /*3eb0*/  FMUL.FTZ R47, R27, UR5 ;  /* 0x000000051b2f7c20 */ /* 0x000fc60008410000 */
[----:B------:R3:W0:Y:S01]  /*3ec0*/  MUFU.TANH R78, R28 ;  /* 0x0000001c004e7308 */ /* 0x0006220000002400 */
[----:B--2---:R-:W-:Y:S02]  /*3ed0*/  FMNMX.FTZ R25, R33, R32, !PT ;  /* 0x0000002021197209 */ /* 0x004fe40007810000 */
[----:B-1----:R-:W-:Y:S01]  /*3ee0*/  FSEL R32, R80, -INF , P4 ;  /* 0xff80000050207808 */ /* 0x002fe20002000000 */
[----:B------:R-:W-:Y:S01]  /*3ef0*/  FMUL.FTZ R80, R55, UR5 ;  /* 0x0000000537507c20 */ /* 0x000fe20008410000 */
[----:B------:R-:W-:Y:S02]  /*3f00*/  FMNMX.FTZ R74, R36, R25, !PT ;  /* 0x00000019244a7209 */ /* 0x000fe40007810000 */
[----:B------:R-:W-:Y:S01]  /*3f10*/  ISETP.GT.AND P4, PT, R76, 0x88, PT ;  /* 0x000000884c00780c */ /* 0x000fe20003f84270 */
[----:B------:R-:W1:Y:S01]  /*3f20*/  MUFU.TANH R24, R24 ;  /* 0x0000001800187308 */ /* 0x000e620000002400 */
[----:B------:R-:W-:Y:S02]  /*3f30*/  FMNMX.FTZ R25, R29, R74, !PT ;  /* 0x0000004a1d197209 */ /* 0x000fe40007810000 */
[----:B---3--:R-:W-:Y:S01]  /*3f40*/  FSEL R28, R82, -INF , P3 ;  /* 0xff800000521c7808 */ /* 0x008fe20001800000 */
[----:B------:R-:W-:Y:S01]  /*3f50*/  FMUL.FTZ R82, R42, UR5 ;  /* 0x000000052a527c20 */ /* 0x000fe20008410000 */
[----:B------:R-:W-:-:S02]  /*3f60*/  FMNMX.FTZ R83, R32, R25, !PT ;  /* 0x0000001920537209 */ /* 0x000fc40007810000 */
[----:B------:R-:W-:Y:S01]  /*3f70*/  ISETP.GT.AND P3, PT, R76, 0x89, PT ;  /* 0x000000894c00780c */ /* 0x000fe20003f64270 */
[----:B------:R-:W2:Y:S01]  /*3f80*/  MUFU.TANH R57, R57 ;  /* 0x0000003900397308 */ /* 0x000ea20000002400 */
[----:B0-----:R-:W-:Y:S02]  /*3f90*/  FSEL R25, R78, -INF , P4 ;  /* 0xff8000004e197808 */ /* 0x001fe40002000000 */
[----:B------:R-:W-:Y:S01]  /*3fa0*/  FMNMX.FTZ R54, R28, R83, !PT ;  /* 0x000000531c367209 */ /* 0x000fe20007810000 */
[----:B------:R-:W-:Y:S01]  /*3fb0*/  FMUL.FTZ R83, R46, UR5 ;  /* 0x000000052e537c20 */ /* 0x000fe20008410000 */
[----:B------:R-:W-:Y:S02]  /*3fc0*/  FMUL.FTZ R46, R39, UR5 ;  /* 0x00000005272e7c20 */ /* 0x000fe40008410000 */
[----:B------:R-:W-:Y:S01]  /*3fd0*/  FMNMX.FTZ R55, R25, R54, !PT ;  /* 0x0000003619377209 */ /* 0x000fe20007810000 */
[----:B------:R-:W0:Y:S01]  /*3fe0*/  MUFU.TANH R58, R58 ;  /* 0x0000003a003a7308 */ /* 0x000e220000002400 */
[----:B-1----:R-:W-:Y:S01]  /*3ff0*/  FSEL R24, R24, -INF , P3 ;  /* 0xff80000018187808 */ /* 0x002fe20001800000 */
[----:B------:R-:W-:-:S03]  /*4000*/  FMUL.FTZ R54, R30, UR5 ;  /* 0x000000051e367c20 */ /* 0x000fc60008410000 */
[----:B------:R-:W-:-:S03]  /*4010*/  FMNMX.FTZ R55, R24, R55, !PT ;  /* 0x0000003718377209 */ /* 0x000fc60007810000 */
[----:B------:R-:W1:Y:S02]  /*4020*/  MUFU.TANH R59, R59 ;  /* 0x0000003b003b7308 */ /* 0x000e640000002400 */
[----:B------:R-:W3:Y:S06]  /*4030*/  SHFL.BFLY PT, R42, R55, 0x2, 0x1f ;  /* 0x0c401f00372a7f89 */ /* 0x000eec00000e0000 */
[----:B------:R-:W4:Y:S08]  /*4040*/  MUFU.TANH R48, R48 ;  /* 0x0000003000307308 */ /* 0x000f300000002400 */
[----:B------:R-:W5:Y:S08]  /*4050*/  MUFU.TANH R49, R49 ;  /* 0x0000003100317308 */ /* 0x000f700000002400 */
[----:B------:R-:W5:Y:S01]  /*4060*/  MUFU.TANH R72, R72 ;  /* 0x0000004800487308 */ /* 0x000f620000002400 */
[----:B---3--:R-:W-:Y:S01]  /*4070*/  FMNMX.FTZ R34, R55, R42, !PT ;  /* 0x0000002a37227209 */ /* 0x008fe20007810000 */
[----:B------:R-:W-:Y:S01]  /*4080*/  FMUL.FTZ R42, R38, UR5 ;  /* 0x00000005262a7c20 */ /* 0x000fe20008410000 */
[----:B------:R-:W-:Y:S01]  /*4090*/  FMUL.FTZ R55, R31, UR5 ;  /* 0x000000051f377c20 */ /* 0x000fe20008410000 */
[----:B------:R-:W-:-:S02]  /*40a0*/  UMOV UR5, UR57 ;  /* 0x0000003900057c82 */ /* 0x000fc40008000000 */
[----:B------:R-:W3:Y:S02]  /*40b0*/  SHFL.BFLY PT, R35, R34, 0x1, 0x1f ;  /* 0x0c201f0022237f89 */ /* 0x000ee400000e0000 */
[----:B------:R-:W5:Y:S08]  /*40c0*/  MUFU.TANH R80, R80 ;  /* 0x0000005000507308 */ /* 0x000f700000002400 */
[----:B------:R-:W5:Y:S08]  /*40d0*/  MUFU.TANH R82, R82 ;  /* 0x0000005200527308 */ /* 0x000f700000002400 */
[----:B------:R-:W5:Y:S01]  /*40e0*/  MUFU.TANH R84, R84 ;  /* 0x0000005400547308 */ /* 0x000f620000002400 */
[----:B---3--:R-:W-:-:S07]  /*40f0*/  FMNMX.FTZ R74, R34, R35, !PT ;  /* 0x00000023224a7209 */ /* 0x008fce0007810000 */
[----:B------:R-:W3:Y:S01]  /*4100*/  MUFU.TANH R83, R83 ;  /* 0x0000005300537308 */ /* 0x000ee20000002400 */
[----:B------:R-:W2:Y:S01]  /*4110*/  SHFL.IDX PT, R35, R70, 0x1, 0x1c1f ;  /* 0x003c1f0046237f89 */ /* 0x000ea200000e0000 */
[C---:B------:R-:W-:Y:S01]  /*4120*/  FSETP.NEU.FTZ.AND P3, PT, R74.reuse, -INF , PT ;  /* 0xff8000004a00780b */ /* 0x040fe20003f7d000 */
[----:B------:R-:W-:-:S05]  /*4130*/  FMUL.FTZ R26, R74, UR4 ;  /* 0x000000044a1a7c20 */ /* 0x000fca0008410000 */
[----:B------:R-:W3:Y:S01]  /*4140*/  MUFU.TANH R86, R86 ;  /* 0x0000005600567308 */ /* 0x000ee20000002400 */
[----:B------:R-:W-:-:S05]  /*4150*/  FSEL R26, R26, RZ, P3 ;  /* 0x000000ff1a1a7208 */ /* 0x000fca0001800000 */
[--C-:B------:R-:W-:Y:S01]  /*4160*/  FFMA.FTZ R27, R85, UR4, -R26.reuse ;  /* 0x00000004551b7c23 */ /* 0x100fe2000801081a */
[--C-:B------:R-:W-:Y:S01]  /*4170*/  FFMA.FTZ R78, R79, UR4, -R26.reuse ;  /* 0x000000044f4e7c23 */ /* 0x100fe2000801081a */
[----:B------:R-:W3:Y:S01]  /*4180*/  MUFU.TANH R88, R88 ;  /* 0x0000005800587308 */ /* 0x000ee20000002400 */
[--C-:B------:R-:W-:Y:S01]  /*4190*/  FFMA.FTZ R62, R62, UR4, -R26.reuse ;  /* 0x000000043e3e7c23 */ /* 0x100fe2000801081a */
[--C-:B------:R-:W-:Y:S01]  /*41a0*/  FFMA.FTZ R30, R89, UR4, -R26.reuse ;  /* 0x00000004591e7c23 */ /* 0x100fe2000801081a */
[--C-:B------:R-:W-:Y:S01]  /*41b0*/  FFMA.FTZ R31, R93, UR4, -R26.reuse ;  /* 0x000000045d1f7c23 */ /* 0x100fe2000801081a */
[--C-:B------:R-:W-:Y:S01]  /*41c0*/  FFMA.FTZ R38, R95, UR4, -R26.reuse ;  /* 0x000000045f267c23 */ /* 0x100fe2000801081a */
[--C-:B------:R-:W-:Y:S01]  /*41d0*/  FFMA.FTZ R34, R97, UR4, -R26.reuse ;  /* 0x0000000461227c23 */ /* 0x100fe2000801081a */
[--C-:B------:R-:W-:Y:S01]  /*41e0*/  FFMA.FTZ R53, R53, UR4, -R26.reuse ;  /* 0x0000000435357c23 */ /* 0x100fe2000801081a */
[----:B------:R-:W-:Y:S01]  /*41f0*/  FFMA.FTZ R51, R51, UR4, -R26 ;  /* 0x0000000433337c23 */ /* 0x000fe2000801081a */
[----:B------:R-:W3:Y:S01]  /*4200*/  MUFU.TANH R90, R90 ;  /* 0x0000005a005a7308 */ /* 0x000ee20000002400 */
[----:B--2---:R-:W-:Y:S01]  /*4210*/  IADD3 R35, R35, -UR7, R66 ;  /* 0x8000000723237c10 */ /* 0x004fe2000fffe042 */
[--C-:B------:R-:W-:Y:S01]  /*4220*/  FFMA.FTZ R44, R44, UR4, -R26.reuse ;  /* 0x000000042c2c7c23 */ /* 0x100fe2000801081a */
[--C-:B------:R-:W-:Y:S01]  /*4230*/  FFMA.FTZ R41, R41, UR4, -R26.reuse ;  /* 0x0000000429297c23 */ /* 0x100fe2000801081a */
[----:B------:R-:W-:Y:S01]  /*4240*/  FFMA.FTZ R28, R28, UR4, -R26 ;  /* 0x000000041c1c7c23 */ /* 0x000fe2000801081a */
[----:B------:R-:W-:Y:S01]  /*4250*/  VIMNMX R85, R68, R35, PT ;  /* 0x0000002344557248 */ /* 0x000fe20003fe0100 */
[----:B------:R-:W-:-:S02]  /*4260*/  UIMAD UR7, UR56, UR14, -UR7 ;  /* 0x0000000e380772a4 */ /* 0x000fc4000f8e0a07 */
[----:B------:R-:W2:Y:S01]  /*4270*/  MUFU.TANH R42, R42 ;  /* 0x0000002a002a7308 */ /* 0x000ea20000002400 */
[C---:B------:R-:W-:Y:S01]  /*4280*/  ISETP.GT.AND P3, PT, R85.reuse, RZ, PT ;  /* 0x000000ff5500720c */ /* 0x040fe20003f64270 */
[----:B------:R-:W-:Y:S01]  /*4290*/  @UP0 ULDC UR14, c[0x0][0x450] ;  /* 0x00011400000e0ab9 */ /* 0x000fe20000000800 */
[C---:B------:R-:W-:Y:S01]  /*42a0*/  ISETP.GT.AND P4, PT, R85.reuse, 0x1, PT ;  /* 0x000000015500780c */ /* 0x040fe20003f84270 */
[----:B------:R-:W-:Y:S01]  /*42b0*/  @UP0 USHF.R.U32.HI UR5, URZ, UR14, UR11 ;  /* 0x0000000e3f050299 */ /* 0x000fe2000801160b */
[----:B------:R-:W-:Y:S02]  /*42c0*/  ISETP.GT.AND P5, PT, R85, 0x8, PT ;  /* 0x000000085500780c */ /* 0x000fe40003fa4270 */
[----:B------:R-:W-:Y:S01]  /*42d0*/  FSEL R4, R4, -INF , P3 ;  /* 0xff80000004047808 */ /* 0x000fe20001800000 */
[----:B------:R-:W2:Y:S01]  /*42e0*/  MUFU.TANH R46, R46 ;  /* 0x0000002e002e7308 */ /* 0x000ea20000002400 */
[----:B------:R-:W-:Y:S01]  /*42f0*/  FSEL R39, R3, -INF , P4 ;  /* 0xff80000003277808 */ /* 0x000fe20002000000 */
[----:B------:R-:W-:Y:S01]  /*4300*/  FFMA.FTZ R3, R91, UR4, -R26 ;  /* 0x000000045b037c23 */ /* 0x000fe2000801081a */
[----:B------:R-:W-:Y:S01]  /*4310*/  ISETP.GT.AND P3, PT, R85, 0x9, PT ;  /* 0x000000095500780c */ /* 0x000fe20003f64270 */
[----:B------:R-:W-:Y:S01]  /*4320*/  UIADD3 UR7, UR7, UR5, URZ ;  /* 0x0000000507077290 */ /* 0x000fe2000fffe03f */
[----:B------:R-:W-:-:S02]  /*4330*/  FSEL R6, R6, -INF , P5 ;  /* 0xff80000006067808 */ /* 0x000fc40002800000 */
[----:B------:R-:W-:Y:S01]  /*4340*/  FMNMX.FTZ R35, R4, R39, !PT ;  /* 0x0000002704237209 */ /* 0x000fe20007810000 */
[----:B------:R-:W2:Y:S01]  /*4350*/  MUFU.TANH R43, R43 ;  /* 0x0000002b002b7308 */ /* 0x000ea20000002400 */
[----:B------:R-:W-:Y:S01]  /*4360*/  ISETP.GT.AND P4, PT, R85, 0x10, PT ;  /* 0x000000105500780c */ /* 0x000fe20003f84270 */
[----:B------:R-:W-:Y:S01]  /*4370*/  UIMAD.WIDE UR10, UR7, 0x38e38e39, URZ ;  /* 0x38e38e39070a78a5 */ /* 0x000fe2000f8e023f */
[----:B------:R-:W-:Y:S02]  /*4380*/  FSEL R5, R5, -INF , P3 ;  /* 0xff80000005057808 */ /* 0x000fe40001800000 */
[----:B------:R-:W-:Y:S01]  /*4390*/  FMNMX.FTZ R66, R6, R35, !PT ;  /* 0x0000002306427209 */ /* 0x000fe20007810000 */
[----:B------:R-:W-:Y:S01]  /*43a0*/  FFMA.FTZ R35, R87, UR4, -R26 ;  /* 0x0000000457237c23 */ /* 0x000fe2000801081a */
[----:B------:R-:W-:Y:S01]  /*43b0*/  ISETP.GT.AND P3, PT, R85, 0x11, PT ;  /* 0x000000115500780c */ /* 0x000fe20003f64270 */
[----:B------:R-:W2:Y:S01]  /*43c0*/  MUFU.TANH R47, R47 ;  /* 0x0000002f002f7308 */ /* 0x000ea20000002400 */
[----:B------:R-:W-:Y:S01]  /*43d0*/  FSEL R8, R8, -INF , P4 ;  /* 0xff80000008087808 */ /* 0x000fe20002000000 */
[----:B------:R-:W-:Y:S01]  /*43e0*/  USHF.R.U32.HI UR5, URZ, 0x1f, UR11 ;  /* 0x0000001f3f057899 */ /* 0x000fe2000801160b */
[----:B------:R-:W-:-:S02]  /*43f0*/  FMNMX.FTZ R87, R5, R66, !PT ;  /* 0x0000004205577209 */ /* 0x000fc40007810000 */
[----:B------:R-:W-:Y:S01]  /*4400*/  ISETP.GT.AND P4, PT, R85, 0x18, PT ;  /* 0x000000185500780c */ /* 0x000fe20003f84270 */
[----:B------:R-:W-:Y:S01]  /*4410*/  ULEA.HI.SX32 UR5, UR11, UR5, 0x1b ;  /* 0x000000050b057291 */ /* 0x000fe2000f8fda3f */
[----:B------:R-:W-:Y:S01]  /*4420*/  FSEL R7, R7, -INF , P3 ;  /* 0xff80000007077808 */ /* 0x000fe20001800000 */
[----:B------:R-:W2:Y:S01]  /*4430*/  MUFU.TANH R54, R54 ;  /* 0x0000003600367308 */ /* 0x000ea20000002400 */
[----:B------:R-:W-:Y:S01]  /*4440*/  FMNMX.FTZ R68, R8, R87, !PT ;  /* 0x0000005708447209 */ /* 0x000fe20007810000 */
[----:B------:R-:W-:Y:S01]  /*4450*/  UISETP.LT.AND UP1, UPT, URZ, UR5, UPT ;  /* 0x000000053f00728c */ /* 0x000fe2000bf21270 */
[----:B------:R-:W-:Y:S01]  /*4460*/  FSEL R66, R10, -INF , P4 ;  /* 0xff8000000a427808 */ /* 0x000fe20002000000 */
[----:B------:R-:W-:Y:S01]  /*4470*/  FFMA.FTZ R10, R81, UR4, -R26 ;  /* 0x00000004510a7c23 */ /* 0x000fe2000801081a */
[----:B------:R-:W-:Y:S01]  /*4480*/  ISETP.GT.AND P3, PT, R85, 0x19, PT ;  /* 0x000000195500780c */ /* 0x000fe20003f64270 */
[----:B------:R-:W-:Y:S01]  /*4490*/  USEL UR15, URZ, UR5, !UP1 ;  /* 0x000000053f0f7287 */ /* 0x000fe2000c800000 */
[----:B------:R-:W-:Y:S01]  /*44a0*/  FMNMX.FTZ R81, R7, R68, !PT ;  /* 0x0000004407517209 */ /* 0x000fe20007810000 */
[----:B------:R-:W2:Y:S01]  /*44b0*/  MUFU.TANH R55, R55 ;  /* 0x0000003700377308 */ /* 0x000ea20000002400 */
[----:B------:R-:W-:Y:S01]  /*44c0*/  ISETP.GT.AND P4, PT, R85, 0x20, PT ;  /* 0x000000205500780c */ /* 0x000fe20003f84270 */
[----:B------:R-:W-:Y:S01]  /*44d0*/  UISETP.GE.AND UP1, UPT, UR38, UR15, UPT ;  /* 0x0000000f2600728c */ /* 0x000fe2000bf26270 */
[----:B------:R-:W-:-:S02]  /*44e0*/  FSEL R9, R9, -INF , P3 ;  /* 0xff80000009097808 */ /* 0x000fc40001800000 */
[----:B------:R-:W-:Y:S02]  /*44f0*/  FMNMX.FTZ R68, R66, R81, !PT ;  /* 0x0000005142447209 */ /* 0x000fe40007810000 */
[----:B------:R-:W-:Y:S01]  /*4500*/  ISETP.GT.AND P3, PT, R85, 0x21, PT ;  /* 0x000000215500780c */ /* 0x000fe20003f64270 */
[----:B------:R-:W-:Y:S01]  /*4510*/  MUFU.EX2 R27, R27 ;  /* 0x0000001b001b7308 */ /* 0x000fe20000000800 */
[----:B------:R-:W-:Y:S02]  /*4520*/  FSEL R11, R11, -INF , P4 ;  /* 0xff8000000b0b7808 */ /* 0x000fe40002000000 */
[----:B------:R-:W-:Y:S02]  /*4530*/  FMNMX.FTZ R70, R9, R68, !PT ;  /* 0x0000004409467209 */ /* 0x000fe40007810000 */
[----:B------:R-:W-:Y:S02]  /*4540*/  ISETP.GT.AND P4, PT, R85, 0x28, PT ;  /* 0x000000285500780c */ /* 0x000fe40003f84270 */
[----:B------:R-:W-:Y:S01]  /*4550*/  FSEL R68, R12, -INF , P3 ;  /* 0xff8000000c447808 */ /* 0x000fe20001800000 */
[----:B------:R-:W2:Y:S01]  /*4560*/  MUFU.EX2 R30, R30 ;  /* 0x0000001e001e7308 */ /* 0x000ea20000000800 */
[----:B------:R-:W-:-:S02]  /*4570*/  FMNMX.FTZ R79, R11, R70, !PT ;  /* 0x000000460b4f7209 */ /* 0x000fc40007810000 */
[----:B------:R-:W-:Y:S02]  /*4580*/  ISETP.GT.AND P3, PT, R85, 0x29, PT ;  /* 0x000000295500780c */ /* 0x000fe40003f64270 */
[----:B------:R-:W-:Y:S01]  /*4590*/  FSEL R70, R13, -INF , P4 ;  /* 0xff8000000d467808 */ /* 0x000fe20002000000 */
[--C-:B------:R-:W-:Y:S01]  /*45a0*/  FFMA.FTZ R13, R77, UR4, -R26.reuse ;  /* 0x000000044d0d7c23 */ /* 0x100fe2000801081a */
[----:B------:R-:W-:Y:S01]  /*45b0*/  FMNMX.FTZ R79, R68, R79, !PT ;  /* 0x0000004f444f7209 */ /* 0x000fe20007810000 */
[----:B------:R0:W-:Y:S01]  /*45c0*/  MUFU.EX2 R12, R78 ;  /* 0x0000004e000c7308 */ /* 0x0001e20000000800 */
[----:B------:R-:W-:Y:S02]  /*45d0*/  ISETP.GT.AND P4, PT, R85, 0x30, PT ;  /* 0x000000305500780c */ /* 0x000fe40003f84270 */
[----:B------:R-:W-:Y:S01]  /*45e0*/  FSEL R76, R14, -INF , P3 ;  /* 0xff8000000e4c7808 */ /* 0x000fe20001800000 */
[----:B------:R-:W-:Y:S01]  /*45f0*/  FFMA.FTZ R14, R75, UR4, -R26 ;  /* 0x000000044b0e7c23 */ /* 0x000fe2000801081a */
[----:B------:R-:W-:-:S02]  /*4600*/  FMNMX.FTZ R79, R70, R79, !PT ;  /* 0x0000004f464f7209 */ /* 0x000fc40007810000 */
[----:B------:R-:W-:Y:S01]  /*4610*/  ISETP.GT.AND P3, PT, R85, 0x31, PT ;  /* 0x000000315500780c */ /* 0x000fe20003f64270 */
[----:B------:R-:W2:Y:S01]  /*4620*/  MUFU.EX2 R31, R31 ;  /* 0x0000001f001f7308 */ /* 0x000ea20000000800 */
[----:B------:R-:W-:Y:S01]  /*4630*/  FSEL R77, R15, -INF , P4 ;  /* 0xff8000000f4d7808 */ /* 0x000fe20002000000 */
[----:B------:R-:W-:Y:S01]  /*4640*/  FFMA.FTZ R15, R71, UR4, -R26 ;  /* 0x00000004470f7c23 */ /* 0x000fe2000801081a */
[----:B0-----:R-:W-:Y:S02]  /*4650*/  FMNMX.FTZ R78, R76, R79, !PT ;  /* 0x0000004f4c4e7209 */ /* 0x001fe40007810000 */
[----:B------:R-:W-:Y:S02]  /*4660*/  ISETP.GT.AND P4, PT, R85, 0x38, PT ;  /* 0x000000385500780c */ /* 0x000fe40003f84270 */
[----:B------:R-:W-:Y:S01]  /*4670*/  FSEL R75, R20, -INF , P3 ;  /* 0xff800000144b7808 */ /* 0x000fe20001800000 */
[----:B------:R-:W0:Y:S01]  /*4680*/  MUFU.EX2 R38, R38 ;  /* 0x0000002600267308 */ /* 0x000e220000000800 */
[----:B------:R-:W-:-:S02]  /*4690*/  FMNMX.FTZ R20, R77, R78, !PT ;  /* 0x0000004e4d147209 */ /* 0x000fc40007810000 */
[----:B------:R-:W-:Y:S02]  /*46a0*/  FSEL R78, R21, -INF , P4 ;  /* 0xff800000154e7808 */ /* 0x000fe40002000000 */
[----:B------:R-:W-:Y:S02]  /*46b0*/  ISETP.GT.AND P3, PT, R85, 0x39, PT ;  /* 0x000000395500780c */ /* 0x000fe40003f64270 */
[----:B------:R-:W-:Y:S01]  /*46c0*/  FMNMX.FTZ R21, R75, R20, !PT ;  /* 0x000000144b157209 */ /* 0x000fe20007810000 */
[----:B------:R-:W-:Y:S01]  /*46d0*/  FFMA.FTZ R20, R67, UR4, -R26 ;  /* 0x0000000443147c23 */ /* 0x000fe2000801081a */
[----:B------:R-:W-:Y:S01]  /*46e0*/  ISETP.GT.AND P4, PT, R85, 0x40, PT ;  /* 0x000000405500780c */ /* 0x000fe20003f84270 */
[----:B------:R-:W-:Y:S01]  /*46f0*/  MUFU.EX2 R34, R34 ;  /* 0x0000002200227308 */ /* 0x000fe20000000800 */
[----:B------:R-:W-:Y:S02]  /*4700*/  FSEL R64, R64, -INF , P3 ;  /* 0xff80000040407808 */ /* 0x000fe40001800000 */
[----:B------:R-:W-:-:S02]  /*4710*/  FMNMX.FTZ R21, R78, R21, !PT ;  /* 0x000000154e157209 */ /* 0x000fc40007810000 */
[----:B------:R-:W-:Y:S02]  /*4720*/  FSEL R71, R56, -INF , P4 ;  /* 0xff80000038477808 */ /* 0x000fe40002000000 */
[----:B------:R-:W-:Y:S01]  /*4730*/  ISETP.GT.AND P3, PT, R85, 0x41, PT ;  /* 0x000000415500780c */ /* 0x000fe20003f64270 */
[----:B------:R-:W-:Y:S01]  /*4740*/  MUFU.EX2 R3, R3 ;  /* 0x0000000300037308 */ /* 0x000fe20000000800 */
[----:B------:R-:W-:Y:S01]  /*4750*/  FMNMX.FTZ R56, R64, R21, !PT ;  /* 0x0000001540387209 */ /* 0x000fe20007810000 */
[----:B------:R-:W-:Y:S01]  /*4760*/  FFMA.FTZ R21, R69, UR4, -R26 ;  /* 0x0000000445157c23 */ /* 0x000fe2000801081a */
[----:B------:R-:W-:Y:S02]  /*4770*/  ISETP.GT.AND P4, PT, R85, 0x48, PT ;  /* 0x000000485500780c */ /* 0x000fe40003f84270 */
[----:B------:R-:W-:Y:S02]  /*4780*/  FSEL R79, R57, -INF , P3 ;  /* 0xff800000394f7808 */ /* 0x000fe40001800000 */
[----:B------:R-:W-:Y:S01]  /*4790*/  FMNMX.FTZ R56, R71, R56, !PT ;  /* 0x0000003847387209 */ /* 0x000fe20007810000 */
[----:B------:R-:W-:Y:S01]  /*47a0*/  MUFU.EX2 R35, R35 ;  /* 0x0000002300237308 */ /* 0x000fe20000000800 */
[----:B------:R-:W-:-:S02]  /*47b0*/  ISETP.GT.AND P3, PT, R85, 0x49, PT ;  /* 0x000000495500780c */ /* 0x000fc40003f64270 */
[----:B------:R-:W-:Y:S02]  /*47c0*/  FSEL R81, R58, -INF , P4 ;  /* 0xff8000003a517808 */ /* 0x000fe40002000000 */
[----:B------:R-:W-:Y:S02]  /*47d0*/  FMNMX.FTZ R56, R79, R56, !PT ;  /* 0x000000384f387209 */ /* 0x000fe40007810000 */
[----:B------:R-:W-:Y:S01]  /*47e0*/  ISETP.GT.AND P4, PT, R85, 0x50, PT ;  /* 0x000000505500780c */ /* 0x000fe20003f84270 */
[----:B------:R-:W-:Y:S01]  /*47f0*/  MUFU.EX2 R10, R10 ;  /* 0x0000000a000a7308 */ /* 0x000fe20000000800 */
[----:B-1----:R-:W-:Y:S02]  /*4800*/  FSEL R69, R59, -INF , P3 ;  /* 0xff8000003b457808 */ /* 0x002fe40001800000 */
[----:B------:R-:W-:Y:S02]  /*4810*/  FMNMX.FTZ R56, R81, R56, !PT ;  /* 0x0000003851387209 */ /* 0x000fe40007810000 */
[----:B------:R-:W-:-:S02]  /*4820*/  ISETP.GT.AND P3, PT, R85, 0x51, PT ;  /* 0x000000515500780c */ /* 0x000fc40003f64270 */
[----:B----4-:R-:W-:Y:S01]  /*4830*/  FSEL R87, R48, -INF , P4 ;  /* 0xff80000030577808 */ /* 0x010fe20002000000 */
[--C-:B------:R-:W-:Y:S01]  /*4840*/  FFMA.FTZ R48, R73, UR4, -R26.reuse ;  /* 0x0000000449307c23 */ /* 0x100fe2000801081a */
[----:B------:R-:W-:Y:S01]  /*4850*/  FMNMX.FTZ R56, R69, R56, !PT ;  /* 0x0000003845387209 */ /* 0x000fe20007810000 */
[----:B------:R-:W-:Y:S01]  /*4860*/  MUFU.EX2 R13, R13 ;  /* 0x0000000d000d7308 */ /* 0x000fe20000000800 */
[----:B------:R-:W-:Y:S02]  /*4870*/  ISETP.GT.AND P4, PT, R85, 0x58, PT ;  /* 0x000000585500780c */ /* 0x000fe40003f84270 */
[----:B-----5:R-:W-:Y:S01]  /*4880*/  FSEL R73, R49, -INF , P3 ;  /* 0xff80000031497808 */ /* 0x020fe20001800000 */
[--C-:B------:R-:W-:Y:S01]  /*4890*/  FFMA.FTZ R49, R65, UR4, -R26.reuse ;  /* 0x0000000441317c23 */ /* 0x100fe2000801081a */
[----:B------:R-:W-:Y:S02]  /*48a0*/  FMNMX.FTZ R56, R87, R56, !PT ;  /* 0x0000003857387209 */ /* 0x000fe40007810000 */
[----:B------:R-:W-:Y:S01]  /*48b0*/  ISETP.GT.AND P3, PT, R85, 0x59, PT ;  /* 0x000000595500780c */ /* 0x000fe20003f64270 */
[----:B------:R-:W-:Y:S01]  /*48c0*/  MUFU.EX2 R14, R14 ;  /* 0x0000000e000e7308 */ /* 0x000fe20000000800 */
[----:B------:R-:W-:Y:S01]  /*48d0*/  FSEL R59, R72, -INF , P4 ;  /* 0xff800000483b7808 */ /* 0x000fe20002000000 */
[----:B------:R-:W-:Y:S01]  /*48e0*/  FFMA.FTZ R72, R63, UR4, -R26 ;  /* 0x000000043f487c23 */ /* 0x000fe2000801081a */
[----:B------:R-:W-:-:S02]  /*48f0*/  FMNMX.FTZ R56, R73, R56, !PT ;  /* 0x0000003849387209 */ /* 0x000fc40007810000 */
[----:B------:R-:W-:Y:S02]  /*4900*/  ISETP.GT.AND P4, PT, R85, 0x60, PT ;  /* 0x000000605500780c */ /* 0x000fe40003f84270 */
[----:B------:R-:W-:Y:S01]  /*4910*/  FSEL R65, R80, -INF , P3 ;  /* 0xff80000050417808 */ /* 0x000fe20001800000 */
[----:B------:R-:W-:Y:S01]  /*4920*/  MUFU.EX2 R15, R15 ;  /* 0x0000000f000f7308 */ /* 0x000fe20000000800 */
[----:B------:R-:W-:Y:S02]  /*4930*/  FMNMX.FTZ R56, R59, R56, !PT ;  /* 0x000000383b387209 */ /* 0x000fe40007810000 */
        /* <DEDUP_REMOVED lines=8> */
[----:B------:R1:W-:Y:S01]  /*49c0*/  MUFU.EX2 R56, R72 ;  /* 0x0000004800387308 */ /* 0x0003e20000000800 */
[----:B---3--:R-:W-:Y:S02]  /*49d0*/  FSEL R83, R83, -INF , P4 ;  /* 0xff80000053537808 */ /* 0x008fe40002000000 */
[----:B------:R-:W-:Y:S02]  /*49e0*/  FMNMX.FTZ R58, R84, R57, !PT ;  /* 0x00000039543a7209 */ /* 0x000fe40007810000 */
[----:B------:R-:W-:-:S02]  /*49f0*/  ISETP.GT.AND P4, PT, R85, 0x70, PT ;  /* 0x000000705500780c */ /* 0x000fc40003f84270 */
[----:B------:R-:W-:Y:S01]  /*4a00*/  FSEL R86, R86, -INF , P3 ;  /* 0xff80000056567808 */ /* 0x000fe20001800000 */
[----:B------:R3:W-:Y:S01]  /*4a10*/  MUFU.EX2 R57, R62 ;  /* 0x0000003e00397308 */ /* 0x0007e20000000800 */
[----:B------:R-:W-:Y:S01]  /*4a20*/  FMNMX.FTZ R63, R83, R58, !PT ;  /* 0x0000003a533f7209 */ /* 0x000fe20007810000 */
[--C-:B------:R-:W-:Y:S01]  /*4a30*/  FFMA.FTZ R58, R61, UR4, -R26.reuse ;  /* 0x000000043d3a7c23 */ /* 0x100fe2000801081a */
[C---:B------:R-:W-:Y:S01]  /*4a40*/  ISETP.GT.AND P3, PT, R85.reuse, 0x71, PT ;  /* 0x000000715500780c */ /* 0x040fe20003f64270 */
[----:B-1----:R-:W-:Y:S01]  /*4a50*/  FFMA.FTZ R72, R52, UR4, -R26 ;  /* 0x0000000434487c23 */ /* 0x002fe2000801081a */
[----:B------:R-:W-:Y:S02]  /*4a60*/  FSEL R88, R88, -INF , P4 ;  /* 0xff80000058587808 */ /* 0x000fe40002000000 */
[----:B------:R-:W-:Y:S01]  /*4a70*/  FMNMX.FTZ R63, R86, R63, !PT ;  /* 0x0000003f563f7209 */ /* 0x000fe20007810000 */
[----:B------:R-:W-:Y:S01]  /*4a80*/  MUFU.EX2 R21, R21 ;  /* 0x0000001500157308 */ /* 0x000fe20000000800 */
[----:B------:R-:W-:-:S02]  /*4a90*/  ISETP.GT.AND P4, PT, R85, 0x78, PT ;  /* 0x000000785500780c */ /* 0x000fc40003f84270 */
[----:B------:R-:W-:Y:S02]  /*4aa0*/  FSEL R90, R90, -INF , P3 ;  /* 0xff8000005a5a7808 */ /* 0x000fe40001800000 */
[----:B------:R-:W-:Y:S02]  /*4ab0*/  FMNMX.FTZ R63, R88, R63, !PT ;  /* 0x0000003f583f7209 */ /* 0x000fe40007810000 */
[----:B--2---:R-:W-:Y:S01]  /*4ac0*/  FSEL R61, R42, -INF , P4 ;  /* 0xff8000002a3d7808 */ /* 0x004fe20002000000 */
[----:B------:R-:W-:Y:S01]  /*4ad0*/  MUFU.EX2 R48, R48 ;  /* 0x0000003000307308 */ /* 0x000fe20000000800 */
[C---:B------:R-:W-:Y:S02]  /*4ae0*/  ISETP.GT.AND P3, PT, R85.reuse, 0x79, PT ;  /* 0x000000795500780c */ /* 0x040fe40003f64270 */
[----:B------:R-:W-:Y:S02]  /*4af0*/  FMNMX.FTZ R42, R90, R63, !PT ;  /* 0x0000003f5a2a7209 */ /* 0x000fe40007810000 */
[----:B------:R-:W-:-:S02]  /*4b00*/  ISETP.GT.AND P4, PT, R85, 0x80, PT ;  /* 0x000000805500780c */ /* 0x000fc40003f84270 */
[----:B---3--:R-:W-:Y:S01]  /*4b10*/  FSEL R62, R46, -INF , P3 ;  /* 0xff8000002e3e7808 */ /* 0x008fe20001800000 */
        /* <DEDUP_REMOVED lines=8> */
[----:B------:R-:W-:Y:S01]  /*4ba0*/  FSEL R60, R47, -INF , P3 ;  /* 0xff8000002f3c7808 */ /* 0x000fe20001800000 */
[--C-:B------:R-:W-:Y:S01]  /*4bb0*/  FFMA.FTZ R47, R50, UR4, -R26.reuse ;  /* 0x00000004322f7c23 */ /* 0x100fe2000801081a */
[----:B------:R-:W-:Y:S01]  /*4bc0*/  FMNMX.FTZ R43, R63, R46, !PT ;  /* 0x0000002e3f2b7209 */ /* 0x000fe20007810000 */
[--C-:B------:R-:W-:Y:S01]  /*4bd0*/  FFMA.FTZ R50, R37, UR4, -R26.reuse ;  /* 0x0000000425327c23 */ /* 0x100fe2000801081a */
[----:B------:R-:W-:Y:S01]  /*4be0*/  ISETP.GT.AND P3, PT, R85, 0x89, PT ;  /* 0x000000895500780c */ /* 0x000fe20003f64270 */
[--C-:B------:R-:W-:Y:S01]  /*4bf0*/  FFMA.FTZ R37, R40, UR4, -R26.reuse ;  /* 0x0000000428257c23 */ /* 0x100fe2000801081a */
[----:B------:R-:W-:Y:S01]  /*4c00*/  FSEL R54, R54, -INF , P4 ;  /* 0xff80000036367808 */ /* 0x000fe20002000000 */
[--C-:B------:R-:W-:Y:S01]  /*4c10*/  FFMA.FTZ R40, R33, UR4, -R26.reuse ;  /* 0x0000000421287c23 */ /* 0x100fe2000801081a */
[----:B------:R-:W-:Y:S01]  /*4c20*/  FMNMX.FTZ R43, R60, R43, !PT ;  /* 0x0000002b3c2b7209 */ /* 0x000fe20007810000 */
[--C-:B------:R-:W-:Y:S01]  /*4c30*/  FFMA.FTZ R33, R36, UR4, -R26.reuse ;  /* 0x0000000424217c23 */ /* 0x100fe2000801081a */
[----:B------:R-:W-:Y:S01]  /*4c40*/  FSEL R55, R55, -INF , P3 ;  /* 0xff80000037377808 */ /* 0x000fe20001800000 */
[--C-:B------:R-:W-:Y:S01]  /*4c50*/  FFMA.FTZ R36, R29, UR4, -R26.reuse ;  /* 0x000000041d247c23 */ /* 0x100fe2000801081a */
[----:B------:R-:W-:Y:S01]  /*4c60*/  FMNMX.FTZ R46, R54, R43, !PT ;  /* 0x0000002b362e7209 */ /* 0x000fe20007810000 */
[--C-:B------:R-:W-:Y:S01]  /*4c70*/  FFMA.FTZ R29, R32, UR4, -R26.reuse ;  /* 0x00000004201d7c23 */ /* 0x100fe2000801081a */
[--C-:B------:R-:W-:Y:S01]  /*4c80*/  FFMA.FTZ R32, R25, UR4, -R26.reuse ;  /* 0x0000000419207c23 */ /* 0x100fe2000801081a */
[--C-:B------:R-:W-:Y:S01]  /*4c90*/  FFMA.FTZ R43, R45, UR4, -R26.reuse ;  /* 0x000000042d2b7c23 */ /* 0x100fe2000801081a */
[----:B------:R-:W-:Y:S01]  /*4ca0*/  FMNMX.FTZ R52, R55, R46, !PT ;  /* 0x0000002e37347209 */ /* 0x000fe20007810000 */
[----:B------:R-:W-:Y:S01]  /*4cb0*/  FFMA.FTZ R45, R24, UR4, -R26 ;  /* 0x00000004182d7c23 */ /* 0x000fe2000801081a */
[----:B------:R1:W-:Y:S03]  /*4cc0*/  MUFU.EX2 R46, R72 ;  /* 0x00000048002e7308 */ /* 0x0003e60000000800 */
[----:B------:R-:W2:Y:S05]  /*4cd0*/  SHFL.BFLY PT, R85, R52, 0x2, 0x1f ;  /* 0x0c401f0034557f89 */ /* 0x000eaa00000e0000 */
[----:B------:R-:W-:Y:S08]  /*4ce0*/  MUFU.EX2 R53, R53 ;  /* 0x0000003500357308 */ /* 0x000ff00000000800 */
[----:B------:R-:W-:Y:S08]  /*4cf0*/  MUFU.EX2 R42, R42 ;  /* 0x0000002a002a7308 */ /* 0x000ff00000000800 */
[----:B------:R-:W-:Y:S01]  /*4d00*/  MUFU.EX2 R51, R51 ;  /* 0x0000003300337308 */ /* 0x000fe20000000800 */
[----:B--2---:R-:W-:-:S05]  /*4d10*/  FMNMX.FTZ R85, R52, R85, !PT ;  /* 0x0000005534557209 */ /* 0x004fca0007810000 */
[----:B-1----:R-:W1:Y:S02]  /*4d20*/  SHFL.BFLY PT, R72, R85, 0x1, 0x1f ;  /* 0x0c201f0055487f89 */ /* 0x002e6400000e0000 */
[----:B------:R-:W-:Y:S08]  /*4d30*/  MUFU.EX2 R47, R47 ;  /* 0x0000002f002f7308 */ /* 0x000ff00000000800 */
[----:B------:R-:W-:Y:S08]  /*4d40*/  MUFU.EX2 R43, R43 ;  /* 0x0000002b002b7308 */ /* 0x000ff00000000800 */
[----:B------:R-:W-:Y:S01]  /*4d50*/  MUFU.EX2 R44, R44 ;  /* 0x0000002c002c7308 */ /* 0x000fe20000000800 */
[----:B-1----:R-:W-:-:S07]  /*4d60*/  FMNMX.FTZ R72, R85, R72, !PT ;  /* 0x0000004855487209 */ /* 0x002fce0007810000 */
[----:B------:R-:W-:Y:S01]  /*4d70*/  MUFU.EX2 R41, R41 ;  /* 0x0000002900297308 */ /* 0x000fe20000000800 */
[C---:B------:R-:W-:Y:S01]  /*4d80*/  FSETP.NEU.FTZ.AND P3, PT, R72.reuse, -INF , PT ;  /* 0xff8000004800780b */ /* 0x040fe20003f7d000 */
[----:B------:R-:W-:-:S06]  /*4d90*/  FMUL.FTZ R25, R72, UR4 ;  /* 0x0000000448197c20 */ /* 0x000fcc0008410000 */
[----:B------:R-:W-:Y:S01]  /*4da0*/  MUFU.EX2 R50, R50 ;  /* 0x0000003200327308 */ /* 0x000fe20000000800 */
        /* <DEDUP_REMOVED lines=16> */
[--C-:B------:R-:W-:Y:S01]  /*4eb0*/  FFMA.FTZ R75, R75, UR4, -R24.reuse ;  /* 0x000000044b4b7c23 */ /* 0x100fe20008010818 */
[--C-:B------:R-:W-:Y:S01]  /*4ec0*/  FFMA.FTZ R76, R78, UR4, -R24.reuse ;  /* 0x000000044e4c7c23 */ /* 0x100fe20008010818 */
[----:B------:R-:W-:Y:S01]  /*4ed0*/  FFMA.FTZ R77, R64, UR4, -R24 ;  /* 0x00000004404d7c23 */ /* 0x000fe20008010818 */
[----:B-1----:R-:W-:Y:S01]  /*4ee0*/  @!P1 PRMT R4, RZ, 0x654, R0 ;  /* 0x00000654ff049816 */ /* 0x002fe20000000000 */
[--C-:B------:R-:W-:Y:S01]  /*4ef0*/  FFMA.FTZ R64, R71, UR4, -R24.reuse ;  /* 0x0000000447407c23 */ /* 0x100fe20008010818 */
[--C-:B------:R-:W-:Y:S01]  /*4f00*/  FFMA.FTZ R78, R69, UR4, -R24.reuse ;  /* 0x00000004454e7c23 */ /* 0x100fe20008010818 */
[----:B------:R1:W4:Y:S01]  /*4f10*/  MUFU.EX2 R82, R6 ;  /* 0x0000000600527308 */ /* 0x0003220000000800 */
[--C-:B--2---:R-:W-:Y:S01]  /*4f20*/  FFMA.FTZ R39, R9, UR4, -R24.reuse ;  /* 0x0000000409277c23 */ /* 0x104fe20008010818 */
[----:B------:R2:W-:Y:S01]  /*4f30*/  @!P1 SYNCS.ARRIVE.TRANS64.RED.A1T0 RZ, [R4+URZ], RZ ;  /* 0x000000ff04ff99a7 */ /* 0x0005e2000810043f */
[--C-:B------:R-:W-:Y:S01]  /*4f40*/  FFMA.FTZ R79, R79, UR4, -R24.reuse ;  /* 0x000000044f4f7c23 */ /* 0x100fe20008010818 */
[--C-:B------:R-:W-:Y:S01]  /*4f50*/  FFMA.FTZ R71, R81, UR4, -R24.reuse ;  /* 0x0000000451477c23 */ /* 0x100fe20008010818 */
[--C-:B------:R-:W-:Y:S01]  /*4f60*/  FFMA.FTZ R87, R87, UR4, -R24.reuse ;  /* 0x0000000457577c23 */ /* 0x100fe20008010818 */
[--C-:B------:R-:W-:Y:S01]  /*4f70*/  FFMA.FTZ R69, R73, UR4, -R24.reuse ;  /* 0x0000000449457c23 */ /* 0x100fe20008010818 */
[----:B------:R-:W-:Y:S01]  /*4f80*/  FFMA.FTZ R83, R83, UR4, -R24 ;  /* 0x0000000453537c23 */ /* 0x000fe20008010818 */
[----:B------:R3:W5:Y:S01]  /*4f90*/  MUFU.EX2 R93, R5 ;  /* 0x00000005005d7308 */ /* 0x0007620000000800 */
[----:B-1----:R-:W-:Y:S01]  /*4fa0*/  FADD.FTZ R6, R27, R30 ;  /* 0x0000001e1b067221 */ /* 0x002fe20000010000 */
[----:B--2---:R-:W-:Y:S01]  /*4fb0*/  F2FP.BF16.F32.PACK_AB R4, R30, R27 ;  /* 0x0000001b1e04723e */ /* 0x004fe200000010ff */
[--C-:B------:R-:W-:Y:S01]  /*4fc0*/  FFMA.FTZ R30, R59, UR4, -R24.reuse ;  /* 0x000000043b1e7c23 */ /* 0x100fe20008010818 */
[----:B------:R-:W-:Y:S01]  /*4fd0*/  FFMA.FTZ R59, R84, UR4, -R24 ;  /* 0x00000004543b7c23 */ /* 0x000fe20008010818 */
[----:B------:R-:W-:Y:S01]  /*4fe0*/  FADD.FTZ R7, R31, R6 ;  /* 0x000000061f077221 */ /* 0x000fe20000010000 */
[----:B0-----:R-:W-:Y:S01]  /*4ff0*/  F2FP.BF16.F32.PACK_AB R6, R38, R31 ;  /* 0x0000001f2606723e */ /* 0x001fe200000010ff */
[--C-:B------:R-:W-:Y:S01]  /*5000*/  FFMA.FTZ R31, R65, UR4, -R24.reuse ;  /* 0x00000004411f7c23 */ /* 0x100fe20008010818 */
[----:B------:R-:W0:Y:S01]  /*5010*/  MUFU.EX2 R25, R25 ;  /* 0x0000001900197308 */ /* 0x000e220000000800 */
[----:B---3--:R-:W-:Y:S01]  /*5020*/  FADD.FTZ R5, R80, R91 ;  /* 0x0000005b50057221 */ /* 0x008fe20000010000 */
[----:B------:R-:W-:Y:S01]  /*5030*/  FADD.FTZ R9, R38, R7 ;  /* 0x0000000726097221 */ /* 0x000fe20000010000 */
[--C-:B------:R-:W-:Y:S01]  /*5040*/  FFMA.FTZ R38, R67, UR4, -R24.reuse ;  /* 0x0000000443267c23 */ /* 0x100fe20008010818 */
[----:B------:R-:W-:Y:S01]  /*5050*/  FFMA.FTZ R86, R86, UR4, -R24 ;  /* 0x0000000456567c23 */ /* 0x000fe20008010818 */
[----:B----4-:R-:W-:Y:S01]  /*5060*/  FADD.FTZ R8, R82, R5 ;  /* 0x0000000552087221 */ /* 0x010fe20000010000 */
[----:B------:R-:W-:Y:S01]  /*5070*/  F2FP.BF16.F32.PACK_AB R5, R91, R80 ;  /* 0x000000505b05723e */ /* 0x000fe200000010ff */
[----:B------:R-:W-:Y:S01]  /*5080*/  FADD.FTZ R80, R34, R9 ;  /* 0x0000000922507221 */ /* 0x000fe20000010000 */
[----:B------:R-:W1:Y:S01]  /*5090*/  MUFU.EX2 R52, R52 ;  /* 0x0000003400347308 */ /* 0x000e620000000800 */
[----:B-----5:R-:W-:Y:S01]  /*50a0*/  FADD.FTZ R8, R93, R8 ;  /* 0x000000085d087221 */ /* 0x020fe20000010000 */
[----:B------:R-:W-:Y:S01]  /*50b0*/  FFMA.FTZ R88, R88, UR4, -R24 ;  /* 0x0000000458587c23 */ /* 0x000fe20008010818 */
[----:B------:R-:W-:Y:S01]  /*50c0*/  FADD.FTZ R80, R3, R80 ;  /* 0x0000005003507221 */ /* 0x000fe20000010000 */
[--C-:B------:R-:W-:Y:S01]  /*50d0*/  FFMA.FTZ R90, R90, UR4, -R24.reuse ;  /* 0x000000045a5a7c23 */ /* 0x100fe20008010818 */
[--C-:B------:R-:W-:Y:S01]  /*50e0*/  FFMA.FTZ R27, R61, UR4, -R24.reuse ;  /* 0x000000043d1b7c23 */ /* 0x100fe20008010818 */
[----:B------:R-:W-:Y:S01]  /*50f0*/  FFMA.FTZ R62, R62, UR4, -R24 ;  /* 0x000000043e3e7c23 */ /* 0x000fe20008010818 */
[----:B------:R-:W-:Y:S01]  /*5100*/  FADD.FTZ R11, R35, R80 ;  /* 0x00000050230b7221 */ /* 0x000fe20000010000 */
[----:B------:R-:W2:Y:S01]  /*5110*/  MUFU.EX2 R26, R26 ;  /* 0x0000001a001a7308 */ /* 0x000ea20000000800 */
[----:B0-----:R-:W-:Y:S01]  /*5120*/  FADD.FTZ R9, R25, R8 ;  /* 0x0000000819097221 */ /* 0x001fe20000010000 */
[--C-:B------:R-:W-:Y:S01]  /*5130*/  FFMA.FTZ R63, R63, UR4, -R24.reuse ;  /* 0x000000043f3f7c23 */ /* 0x100fe20008010818 */
[----:B------:R-:W-:Y:S01]  /*5140*/  FADD.FTZ R11, R10, R11 ;  /* 0x0000000b0a0b7221 */ /* 0x000fe20000010000 */
[--C-:B------:R-:W-:Y:S01]  /*5150*/  FFMA.FTZ R60, R60, UR4, -R24.reuse ;  /* 0x000000043c3c7c23 */ /* 0x100fe20008010818 */
[--C-:B------:R-:W-:Y:S01]  /*5160*/  FFMA.FTZ R54, R54, UR4, -R24.reuse ;  /* 0x0000000436367c23 */ /* 0x100fe20008010818 */
[----:B------:R-:W-:Y:S01]  /*5170*/  FFMA.FTZ R55, R55, UR4, -R24 ;  /* 0x0000000437377c23 */ /* 0x000fe20008010818 */
[----:B------:R-:W-:Y:S01]  /*5180*/  F2FP.BF16.F32.PACK_AB R7, R93, R82 ;  /* 0x000000525d07723e */ /* 0x000fe200000010ff */
[----:B------:R-:W0:Y:S01]  /*5190*/  MUFU.EX2 R39, R39 ;  /* 0x0000002700277308 */ /* 0x000e220000000800 */
[----:B-1----:R-:W-:Y:S01]  /*51a0*/  FADD.FTZ R9, R52, R9 ;  /* 0x0000000934097221 */ /* 0x002fe20000010000 */
[----:B------:R-:W-:-:S02]  /*51b0*/  F2FP.BF16.F32.PACK_AB R10, R10, R35 ;  /* 0x000000230a0a723e */ /* 0x000fc400000010ff */
[----:B------:R1:W-:Y:S04]  /*51c0*/  STSM.16.M88.4 [R2+0x24300], R4 ;  /* 0x0243000402007844 */ /* 0x0003e80000000200 */
[----:B------:R-:W3:Y:S01]  /*51d0*/  MUFU.EX2 R66, R66 ;  /* 0x0000004200427308 */ /* 0x000ee20000000800 */
[----:B--2---:R-:W-:-:S07]  /*51e0*/  FADD.FTZ R8, R26, R9 ;  /* 0x000000091a087221 */ /* 0x004fce0000010000 */
[----:B------:R-:W2:Y:S01]  /*51f0*/  MUFU.EX2 R85, R85 ;  /* 0x0000005500557308 */ /* 0x000ea20000000800 */
[----:B0-----:R-:W-:Y:S01]  /*5200*/  FADD.FTZ R9, R39, R8 ;  /* 0x0000000827097221 */ /* 0x001fe20000010000 */
[----:B------:R-:W-:Y:S01]  /*5210*/  FADD.FTZ R8, R12, R11 ;  /* 0x0000000b0c087221 */ /* 0x000fe20000010000 */
[----:B-1----:R-:W-:-:S05]  /*5220*/  F2FP.BF16.F32.PACK_AB R4, R13, R12 ;  /* 0x0000000c0d04723e */ /* 0x002fca00000010ff */
[----:B------:R-:W0:Y:S01]  /*5230*/  MUFU.EX2 R68, R68 ;  /* 0x0000004400447308 */ /* 0x000e220000000800 */
[----:B---3--:R-:W-:Y:S01]  /*5240*/  FADD.FTZ R80, R66, R9 ;  /* 0x0000000942507221 */ /* 0x008fe20000010000 */
[----:B------:R-:W-:-:S04]  /*5250*/  FADD.FTZ R9, R13, R8 ;  /* 0x000000080d097221 */ /* 0x000fc80000010000 */
[----:B------:R-:W-:Y:S02]  /*5260*/  FADD.FTZ R8, R14, R9 ;  /* 0x000000090e087221 */ /* 0x000fe40000010000 */
[----:B------:R-:W1:Y:S01]  /*5270*/  MUFU.EX2 R89, R89 ;  /* 0x0000005900597308 */ /* 0x000e620000000800 */
[----:B--2---:R-:W-:Y:S01]  /*5280*/  FADD.FTZ R11, R85, R80 ;  /* 0x00000050550b7221 */ /* 0x004fe20000010000 */
[----:B------:R-:W-:Y:S01]  /*5290*/  FADD.FTZ R9, R15, R8 ;  /* 0x000000080f097221 */ /* 0x000fe20000010000 */
[----:B------:R-:W-:Y:S02]  /*52a0*/  F2FP.BF16.F32.PACK_AB R8, R3, R34 ;  /* 0x000000220308723e */ /* 0x000fe400000010ff */
[----:B------:R-:W-:Y:S01]  /*52b0*/  F2FP.BF16.F32.PACK_AB R5, R85, R66 ;  /* 0x000000425505723e */ /* 0x000fe200000010ff */
[----:B------:R-:W-:Y:S01]  /*52c0*/  FADD.FTZ R24, R20, R9 ;  /* 0x0000000914187221 */ /* 0x000fe20000010000 */
[----:B------:R-:W-:Y:S01]  /*52d0*/  F2FP.BF16.F32.PACK_AB R9, R52, R25 ;  /* 0x000000193409723e */ /* 0x000fe200000010ff */
[----:B------:R-:W2:Y:S01]  /*52e0*/  MUFU.EX2 R70, R70 ;  /* 0x0000004600467308 */ /* 0x000ea20000000800 */
[----:B0-----:R-:W-:Y:S01]  /*52f0*/  FADD.FTZ R80, R68, R11 ;  /* 0x0000000b44507221 */ /* 0x001fe20000010000 */
[----:B------:R-:W-:Y:S01]  /*5300*/  FADD.FTZ R3, R21, R24 ;  /* 0x0000001815037221 */ /* 0x000fe20000010000 */
[----:B------:R-:W-:-:S03]  /*5310*/  CS2R R66, SRZ ;  /* 0x0000000000427805 */ /* 0x000fc6000001ff00 */
[----:B------:R-:W-:Y:S02]  /*5320*/  FADD.FTZ R6, R48, R3 ;  /* 0x0000000330067221 */ /* 0x000fe40000010000 */
[----:B------:R-:W0:Y:S01]  /*5330*/  MUFU.EX2 R75, R75 ;  /* 0x0000004b004b7308 */ /* 0x000e220000000800 */
[----:B-1----:R-:W-:Y:S01]  /*5340*/  FADD.FTZ R11, R89, R80 ;  /* 0x00000050590b7221 */ /* 0x002fe20000010000 */
[----:B------:R-:W-:Y:S01]  /*5350*/  FADD.FTZ R3, R49, R6 ;  /* 0x0000000631037221 */ /* 0x000fe20000010000 */
[----:B------:R-:W-:-:S03]  /*5360*/  F2FP.BF16.F32.PACK_AB R6, R15, R14 ;  /* 0x0000000e0f06723e */ /* 0x000fc600000010ff */
[----:B------:R-:W-:Y:S02]  /*5370*/  FADD.FTZ R12, R56, R3 ;  /* 0x00000003380c7221 */ /* 0x000fe40000010000 */
[----:B------:R-:W1:Y:S01]  /*5380*/  MUFU.EX2 R76, R76 ;  /* 0x0000004c004c7308 */ /* 0x000e620000000800 */
[----:B--2---:R-:W-:Y:S01]  /*5390*/  FADD.FTZ R34, R70, R11 ;  /* 0x0000000b46227221 */ /* 0x004fe20000010000 */
[----:B------:R-:W-:Y:S01]  /*53a0*/  FADD.FTZ R13, R57, R12 ;  /* 0x0000000c390d7221 */ /* 0x000fe20000010000 */
[----:B------:R-:W-:Y:S02]  /*53b0*/  F2FP.BF16.F32.PACK_AB R12, R21, R20 ;  /* 0x00000014150c723e */ /* 0x000fe400000010ff */
[----:B------:R-:W-:Y:S01]  /*53c0*/  F2FP.BF16.F32.PACK_AB R11, R39, R26 ;  /* 0x0000001a270b723e */ /* 0x000fe200000010ff */
[----:B------:R-:W-:Y:S02]  /*53d0*/  FADD.FTZ R20, R58, R13 ;  /* 0x0000000d3a147221 */ /* 0x000fe40000010000 */
[----:B------:R-:W2:Y:S01]  /*53e0*/  MUFU.EX2 R77, R77 ;  /* 0x0000004d004d7308 */ /* 0x000ea20000000800 */
[C---:B0-----:R-:W-:Y:S01]  /*53f0*/  FADD.FTZ R25, R75.reuse, R34 ;  /* 0x000000224b197221 */ /* 0x041fe20000010000 */
[----:B------:R-:W-:Y:S01]  /*5400*/  STSM.16.M88.4 [R2+0x25b00], R8 ;  /* 0x025b000802007844 */ /* 0x000fe20000000200 */
[----:B------:R-:W-:-:S05]  /*5410*/  F2FP.BF16.F32.PACK_AB R13, R75, R70 ;  /* 0x000000464b0d723e */ /* 0x000fca00000010ff */
[----:B------:R-:W0:Y:S01]  /*5420*/  MUFU.EX2 R64, R64 ;  /* 0x0000004000407308 */ /* 0x000e220000000800 */
[----:B-1----:R-:W-:Y:S01]  /*5430*/  FADD.FTZ R24, R76, R25 ;  /* 0x000000194c187221 */ /* 0x002fe20000010000 */
[----:B------:R-:W-:-:S06]  /*5440*/  FADD.FTZ R25, R53, R20 ;  /* 0x0000001435197221 */ /* 0x000fcc0000010000 */
[----:B------:R-:W1:Y:S01]  /*5450*/  MUFU.EX2 R79, R79 ;  /* 0x0000004f004f7308 */ /* 0x000e620000000800 */
[C---:B--2---:R-:W-:Y:S01]  /*5460*/  FADD.FTZ R7, R77.reuse, R24 ;  /* 0x000000184d077221 */ /* 0x044fe20000010000 */
[----:B------:R-:W-:Y:S01]  /*5470*/  FADD.FTZ R24, R42, R25 ;  /* 0x000000192a187221 */ /* 0x000fe20000010000 */
[----:B------:R-:W-:-:S03]  /*5480*/  F2FP.BF16.F32.PACK_AB R15, R77, R76 ;  /* 0x0000004c4d0f723e */ /* 0x000fc600000010ff */
[----:B------:R-:W-:Y:S01]  /*5490*/  FADD.FTZ R25, R51, R24 ;  /* 0x0000001833197221 */ /* 0x000fe20000010000 */
[----:B------:R-:W-:Y:S01]  /*54a0*/  F2FP.BF16.F32.PACK_AB R24, R57, R56 ;  /* 0x000000383918723e */ /* 0x000fe200000010ff */
[----:B------:R-:W2:Y:S01]  /*54b0*/  MUFU.EX2 R71, R71 ;  /* 0x0000004700477308 */ /* 0x000ea20000000800 */
[----:B0-----:R-:W-:Y:S01]  /*54c0*/  FADD.FTZ R14, R64, R7 ;  /* 0x00000007400e7221 */ /* 0x001fe20000010000 */
[----:B------:R-:W-:Y:S02]  /*54d0*/  F2FP.BF16.F32.PACK_AB R7, R89, R68 ;  /* 0x000000445907723e */ /* 0x000fe400000010ff */
[----:B------:R-:W-:-:S03]  /*54e0*/  CS2R R56, SRZ ;  /* 0x0000000000387805 */ /* 0x000fc6000001ff00 */
[----:B------:R0:W-:Y:S01]  /*54f0*/  STSM.16.M88.4 [R2+0x27300], R4 ;  /* 0x0273000402007844 */ /* 0x0001e20000000200 */
[----:B------:R-:W3:Y:S01]  /*5500*/  MUFU.EX2 R78, R78 ;  /* 0x0000004e004e7308 */ /* 0x000ee20000000800 */
[----:B-1----:R-:W-:-:S07]  /*5510*/  FADD.FTZ R14, R79, R14 ;  /* 0x0000000e4f0e7221 */ /* 0x002fce0000010000 */
[----:B------:R-:W1:Y:S01]  /*5520*/  MUFU.EX2 R0, R87 ;  /* 0x0000005700007308 */ /* 0x000e620000000800 */
[----:B--2---:R-:W-:Y:S01]  /*5530*/  FADD.FTZ R21, R71, R14 ;  /* 0x0000000e47157221 */ /* 0x004fe20000010000 */
[----:B------:R-:W-:Y:S02]  /*5540*/  F2FP.BF16.F32.PACK_AB R14, R49, R48 ;  /* 0x00000030310e723e */ /* 0x000fe400000010ff */
[----:B------:R-:W-:Y:S02]  /*5550*/  CS2R R48, SRZ ;  /* 0x0000000000307805 */ /* 0x000fe4000001ff00 */
[----:B0-----:R-:W-:Y:S02]  /*5560*/  F2FP.BF16.F32.PACK_AB R4, R51, R42 ;  /* 0x0000002a3304723e */ /* 0x001fe400000010ff */
[----:B------:R-:W0:Y:S01]  /*5570*/  MUFU.EX2 R69, R69 ;  /* 0x0000004500457308 */ /* 0x000e220000000800 */
[----:B---3--:R-:W-:Y:S01]  /*5580*/  FADD.FTZ R21, R78, R21 ;  /* 0x000000154e157221 */ /* 0x008fe20000010000 */
[----:B------:R2:W-:Y:S06]  /*5590*/  STSM.16.M88.4 [R2+0x28b00], R12 ;  /* 0x028b000c02007844 */ /* 0x0005ec0000000200 */
[----:B------:R-:W3:Y:S01]  /*55a0*/  MUFU.EX2 R30, R30 ;  /* 0x0000001e001e7308 */ /* 0x000ee20000000800 */
[----:B-1----:R-:W-:-:S07]  /*55b0*/  FADD.FTZ R26, R0, R21 ;  /* 0x00000015001a7221 */ /* 0x002fce0000010000 */
[----:B------:R-:W1:Y:S01]  /*55c0*/  MUFU.EX2 R31, R31 ;  /* 0x0000001f001f7308 */ /* 0x000e620000000800 */
[----:B0-----:R-:W-:Y:S01]  /*55d0*/  FADD.FTZ R35, R69, R26 ;  /* 0x0000001a45237221 */ /* 0x001fe20000010000 */
[----:B------:R-:W-:Y:S01]  /*55e0*/  FADD.FTZ R26, R46, R25 ;  /* 0x000000192e1a7221 */ /* 0x000fe20000010000 */
[----:B------:R-:W-:Y:S02]  /*55f0*/  F2FP.BF16.F32.PACK_AB R25, R79, R64 ;  /* 0x000000404f19723e */ /* 0x000fe400000010ff */
[----:B------:R-:W-:Y:S01]  /*5600*/  CS2R R64, SRZ ;  /* 0x0000000000407805 */ /* 0x000fe2000001ff00 */
[----:B------:R-:W-:Y:S01]  /*5610*/  FADD.FTZ R8, R47, R26 ;  /* 0x0000001a2f087221 */ /* 0x000fe20000010000 */
[----:B------:R-:W-:Y:S01]  /*5620*/  F2FP.BF16.F32.PACK_AB R26, R53, R58 ;  /* 0x0000003a351a723e */ /* 0x000fe200000010ff */
[----:B------:R-:W0:Y:S01]  /*5630*/  MUFU.EX2 R38, R38 ;  /* 0x0000002600267308 */ /* 0x000e220000000800 */
[----:B---3--:R-:W-:Y:S01]  /*5640*/  FADD.FTZ R34, R30, R35 ;  /* 0x000000231e227221 */ /* 0x008fe20000010000 */
[----:B------:R-:W-:Y:S01]  /*5650*/  FADD.FTZ R7, R43, R8 ;  /* 0x000000082b077221 */ /* 0x000fe20000010000 */
[----:B------:R-:W-:-:S03]  /*5660*/  CS2R R52, SRZ ;  /* 0x0000000000347805 */ /* 0x000fc6000001ff00 */
[C---:B------:R-:W-:Y:S02]  /*5670*/  FADD.FTZ R8, R44.reuse, R7 ;  /* 0x000000072c087221 */ /* 0x040fe40000010000 */
[----:B------:R-:W3:Y:S01]  /*5680*/  MUFU.EX2 R59, R59 ;  /* 0x0000003b003b7308 */ /* 0x000ee20000000800 */
[----:B-1----:R-:W-:Y:S01]  /*5690*/  FADD.FTZ R5, R31, R34 ;  /* 0x000000221f057221 */ /* 0x002fe20000010000 */
[----:B------:R-:W-:Y:S01]  /*56a0*/  FADD.FTZ R9, R41, R8 ;  /* 0x0000000829097221 */ /* 0x000fe20000010000 */
[----:B------:R-:W-:Y:S02]  /*56b0*/  F2FP.BF16.F32.PACK_AB R7, R31, R30 ;  /* 0x0000001e1f07723e */ /* 0x000fe400000010ff */
[----:B------:R-:W-:Y:S02]  /*56c0*/  CS2R R34, SRZ ;  /* 0x0000000000227805 */ /* 0x000fe4000001ff00 */
[----:B------:R-:W-:Y:S01]  /*56d0*/  F2FP.BF16.F32.PACK_AB R8, R44, R43 ;  /* 0x0000002b2c08723e */ /* 0x000fe200000010ff */
[----:B------:R-:W1:Y:S01]  /*56e0*/  MUFU.EX2 R61, R83 ;  /* 0x00000053003d7308 */ /* 0x000e620000000800 */
[----:B0-----:R-:W-:Y:S01]  /*56f0*/  FADD.FTZ R6, R38, R5 ;  /* 0x0000000526067221 */ /* 0x001fe20000010000 */
[----:B------:R-:W-:-:S02]  /*5700*/  F2FP.BF16.F32.PACK_AB R5, R69, R0 ;  /* 0x000000004505723e */ /* 0x000fc400000010ff */
[----:B------:R-:W-:-:S04]  /*5710*/  CS2R R68, SRZ ;  /* 0x0000000000447805 */ /* 0x000fc8000001ff00 */
[----:B------:R-:W0:Y:S01]  /*5720*/  MUFU.EX2 R37, R37 ;  /* 0x0000002500257308 */ /* 0x000e220000000800 */
[----:B---3--:R-:W-:Y:S01]  /*5730*/  FADD.FTZ R0, R59, R6 ;  /* 0x000000063b007221 */ /* 0x008fe20000010000 */
[----:B------:R-:W-:Y:S02]  /*5740*/  F2FP.BF16.F32.PACK_AB R6, R47, R46 ;  /* 0x0000002e2f06723e */ /* 0x000fe400000010ff */
[----:B------:R-:W-:-:S04]  /*5750*/  CS2R R46, SRZ ;  /* 0x00000000002e7805 */ /* 0x000fc8000001ff00 */
[----:B------:R-:W3:Y:S01]  /*5760*/  MUFU.EX2 R40, R40 ;  /* 0x0000002800287308 */ /* 0x000ee20000000800 */
[----:B-1----:R-:W-:Y:S01]  /*5770*/  FADD.FTZ R11, R61, R0 ;  /* 0x000000003d0b7221 */ /* 0x002fe20000010000 */
[----:B------:R-:W-:-:S06]  /*5780*/  FADD.FTZ R0, R50, R9 ;  /* 0x0000000932007221 */ /* 0x000fcc0000010000 */
[----:B------:R-:W1:Y:S01]  /*5790*/  MUFU.EX2 R86, R86 ;  /* 0x0000005600567308 */ /* 0x000e620000000800 */
[----:B0-----:R-:W-:-:S07]  /*57a0*/  FADD.FTZ R9, R37, R0 ;  /* 0x0000000025097221 */ /* 0x001fce0000010000 */
[----:B------:R-:W2:Y:S01]  /*57b0*/  MUFU.EX2 R33, R33 ;  /* 0x0000002100217308 */ /* 0x000ea20000000800 */
[C---:B---3--:R-:W-:Y:S01]  /*57c0*/  FADD.FTZ R10, R40.reuse, R9 ;  /* 0x00000009280a7221 */ /* 0x048fe20000010000 */
[----:B------:R-:W-:Y:S02]  /*57d0*/  F2FP.BF16.F32.PACK_AB R9, R59, R38 ;  /* 0x000000263b09723e */ /* 0x000fe400000010ff */
[----:B------:R-:W-:Y:S02]  /*57e0*/  CS2R R58, SRZ ;  /* 0x00000000003a7805 */ /* 0x000fe4000001ff00 */
[----:B------:R-:W-:Y:S02]  /*57f0*/  F2FP.BF16.F32.PACK_AB R40, R40, R37 ;  /* 0x000000252828723e */ /* 0x000fe400000010ff */
[----:B------:R-:W-:Y:S01]  /*5800*/  CS2R R38, SRZ ;  /* 0x0000000000267805 */ /* 0x000fe2000001ff00 */
[----:B------:R-:W0:Y:S01]  /*5810*/  MUFU.EX2 R88, R88 ;  /* 0x0000005800587308 */ /* 0x000e220000000800 */
[----:B-1----:R-:W-:-:S07]  /*5820*/  FADD.FTZ R11, R86, R11 ;  /* 0x0000000b560b7221 */ /* 0x002fce0000010000 */
[----:B------:R-:W1:Y:S01]  /*5830*/  MUFU.EX2 R36, R36 ;  /* 0x0000002400247308 */ /* 0x000e620000000800 */
[----:B--2---:R-:W-:Y:S01]  /*5840*/  FADD.FTZ R13, R33, R10 ;  /* 0x0000000a210d7221 */ /* 0x004fe20000010000 */
[----:B------:R-:W-:Y:S02]  /*5850*/  F2FP.BF16.F32.PACK_AB R10, R50, R41 ;  /* 0x00000029320a723e */ /* 0x000fe400000010ff */
[----:B------:R-:W-:-:S04]  /*5860*/  CS2R R50, SRZ ;  /* 0x0000000000327805 */ /* 0x000fc8000001ff00 */
[----:B------:R-:W2:Y:S01]  /*5870*/  MUFU.EX2 R3, R90 ;  /* 0x0000005a00037308 */ /* 0x000ea20000000800 */
[----:B0-----:R-:W-:-:S07]  /*5880*/  FADD.FTZ R0, R88, R11 ;  /* 0x0000000b58007221 */ /* 0x001fce0000010000 */
[----:B------:R-:W-:Y:S01]  /*5890*/  MUFU.EX2 R29, R29 ;  /* 0x0000001d001d7308 */ /* 0x000fe20000000800 */
[----:B-1----:R-:W-:-:S07]  /*58a0*/  F2FP.BF16.F32.PACK_AB R42, R36, R33 ;  /* 0x00000021242a723e */ /* 0x002fce00000010ff */
[----:B------:R0:W1:Y:S01]  /*58b0*/  MUFU.EX2 R20, R27 ;  /* 0x0000001b00147308 */ /* 0x0000620000000800 */
[C---:B--2---:R-:W-:Y:S01]  /*58c0*/  FADD.FTZ R11, R3.reuse, R0 ;  /* 0x00000000030b7221 */ /* 0x044fe20000010000 */
[----:B------:R-:W-:-:S06]  /*58d0*/  F2FP.BF16.F32.PACK_AB R41, R3, R88 ;  /* 0x000000580329723e */ /* 0x000fcc00000010ff */
[----:B------:R-:W-:Y:S01]  /*58e0*/  MUFU.EX2 R28, R28 ;  /* 0x0000001c001c7308 */ /* 0x000fe20000000800 */
[----:B0-----:R-:W-:Y:S02]  /*58f0*/  F2FP.BF16.F32.PACK_AB R27, R78, R71 ;  /* 0x000000474e1b723e */ /* 0x001fe400000010ff */
[----:B------:R-:W-:-:S03]  /*5900*/  CS2R R70, SRZ ;  /* 0x0000000000467805 */ /* 0x000fc6000001ff00 */
[----:B------:R0:W-:Y:S02]  /*5910*/  STSM.16.M88.4 [R2+0x2a300], R24 ;  /* 0x02a3001802007844 */ /* 0x0001e40000000200 */
[----:B------:R-:W2:Y:S01]  /*5920*/  MUFU.EX2 R21, R62 ;  /* 0x0000003e00157308 */ /* 0x000ea20000000800 */
[----:B-1----:R-:W-:Y:S01]  /*5930*/  FADD.FTZ R0, R20, R11 ;  /* 0x0000000b14007221 */ /* 0x002fe20000010000 */
[----:B------:R1:W-:Y:S01]  /*5940*/  STSM.16.M88.4 [R2+0x2bb00], R4 ;  /* 0x02bb000402007844 */ /* 0x0003e20000000200 */
[----:B------:R-:W-:-:S05]  /*5950*/  F2FP.BF16.F32.PACK_AB R11, R86, R61 ;  /* 0x0000003d560b723e */ /* 0x000fca00000010ff */
[----:B------:R-:W-:Y:S01]  /*5960*/  MUFU.EX2 R32, R32 ;  /* 0x0000002000207308 */ /* 0x000fe20000000800 */
[----:B------:R-:W-:Y:S01]  /*5970*/  STSM.16.M88.4 [R2+0x2d300], R8 ;  /* 0x02d3000802007844 */ /* 0x000fe20000000200 */
[----:B0-----:R-:W-:Y:S02]  /*5980*/  CS2R R26, SRZ ;  /* 0x00000000001a7805 */ /* 0x001fe4000001ff00 */
[----:B------:R-:W-:-:S04]  /*5990*/  CS2R R24, SRZ ;  /* 0x0000000000187805 */ /* 0x000fc8000001ff00 */
[----:B------:R-:W0:Y:S01]  /*59a0*/  MUFU.EX2 R45, R45 ;  /* 0x0000002d002d7308 */ /* 0x000e220000000800 */
[C---:B--2---:R-:W-:Y:S01]  /*59b0*/  F2FP.BF16.F32.PACK_AB R43, R21.reuse, R20 ;  /* 0x00000014152b723e */ /* 0x044fe200000010ff */
[----:B-1----:R-:W-:Y:S01]  /*59c0*/  FADD.FTZ R4, R36, R13 ;  /* 0x0000000d24047221 */ /* 0x002fe20000010000 */
[----:B------:R-:W-:Y:S01]  /*59d0*/  FADD.FTZ R0, R21, R0 ;  /* 0x0000000015007221 */ /* 0x000fe20000010000 */
[----:B------:R-:W-:Y:S01]  /*59e0*/  IMAD.U32 R6, RZ, RZ, UR15 ;  /* 0x0000000fff067e24 */ /* 0x000fe2000f8e00ff */
[----:B------:R-:W-:Y:S01]  /*59f0*/  CS2R R36, SRZ ;  /* 0x0000000000247805 */ /* 0x000fe2000001ff00 */
[----:B------:R-:W-:Y:S01]  /*5a00*/  FADD.FTZ R3, R29, R4 ;  /* 0x000000041d037221 */ /* 0x000fe20000010000 */
[----:B------:R1:W-:Y:S01]  /*5a10*/  STSM.16.M88.4 [R2+0x2eb00], R40 ;  /* 0x02eb002802007844 */ /* 0x0003e20000000200 */
[----:B------:R-:W2:Y:S02]  /*5a20*/  MUFU.EX2 R63, R63 ;  /* 0x0000003f003f7308 */ /* 0x000ea40000000800 */
[C---:B------:R-:W-:Y:S01]  /*5a30*/  FADD.FTZ R3, R28.reuse, R3 ;  /* 0x000000031c037221 */ /* 0x040fe20000010000 */
[----:B------:R-:W-:-:S05]  /*5a40*/  F2FP.BF16.F32.PACK_AB R28, R28, R29 ;  /* 0x0000001d1c1c723e */ /* 0x000fca00000010ff */
[----:B------:R-:W3:Y:S01]  /*5a50*/  MUFU.EX2 R60, R60 ;  /* 0x0000003c003c7308 */ /* 0x000ee20000000800 */
[----:B0-----:R-:W-:Y:S01]  /*5a60*/  F2FP.BF16.F32.PACK_AB R30, R45, R32 ;  /* 0x000000202d1e723e */ /* 0x001fe200000010ff */
[----:B------:R-:W-:-:S04]  /*5a70*/  FADD.FTZ R32, R32, R3 ;  /* 0x0000000320207221 */ /* 0x000fc80000010000 */
[----:B------:R-:W-:Y:S01]  /*5a80*/  FADD.FTZ R3, R45, R32 ;  /* 0x000000202d037221 */ /* 0x000fe20000010000 */
[----:B------:R-:W-:Y:S01]  /*5a90*/  CS2R R44, SRZ ;  /* 0x00000000002c7805 */ /* 0x000fe2000001ff00 */
[----:B------:R-:W0:Y:S01]  /*5aa0*/  MUFU.EX2 R54, R54 ;  /* 0x0000003600367308 */ /* 0x000e220000000800 */
[----:B--2---:R-:W-:Y:S01]  /*5ab0*/  FADD.FTZ R5, R63, R0 ;  /* 0x000000003f057221 */ /* 0x004fe20000010000 */
[----:B-1----:R-:W-:Y:S02]  /*5ac0*/  CS2R R42, SRZ ;  /* 0x00000000002a7805 */ /* 0x002fe4000001ff00 */
[----:B------:R-:W-:Y:S02]  /*5ad0*/  CS2R R40, SRZ ;  /* 0x0000000000287805 */ /* 0x000fe4000001ff00 */
[----:B------:R-:W-:Y:S02]  /*5ae0*/  CS2R R32, SRZ ;  /* 0x0000000000207805 */ /* 0x000fe4000001ff00 */
[----:B------:R-:W1:Y:S01]  /*5af0*/  MUFU.EX2 R55, R55 ;  /* 0x0000003700377308 */ /* 0x000e620000000800 */
[C---:B---3--:R-:W-:Y:S01]  /*5b00*/  F2FP.BF16.F32.PACK_AB R29, R60.reuse, R63 ;  /* 0x0000003f3c1d723e */ /* 0x048fe200000010ff */
[----:B------:R-:W-:Y:S01]  /*5b10*/  FADD.FTZ R5, R60, R5 ;  /* 0x000000053c057221 */ /* 0x000fe20000010000 */
[----:B------:R-:W-:-:S02]  /*5b20*/  CS2R R62, SRZ ;  /* 0x00000000003e7805 */ /* 0x000fc4000001ff00 */
[----:B------:R-:W-:Y:S01]  /*5b30*/  CS2R R60, SRZ ;  /* 0x00000000003c7805 */ /* 0x000fe2000001ff00 */
[----:B0-----:R-:W-:Y:S01]  /*5b40*/  FADD.FTZ R0, R54, R5 ;  /* 0x0000000536007221 */ /* 0x001fe20000010000 */
[----:B-1----:R-:W-:-:S03]  /*5b50*/  F2FP.BF16.F32.PACK_AB R31, R55, R54 ;  /* 0x00000036371f723e */ /* 0x002fc600000010ff */
[----:B------:R-:W-:Y:S01]  /*5b60*/  FADD.FTZ R0, R55, R0 ;  /* 0x0000000037007221 */ /* 0x000fe20000010000 */
[----:B------:R-:W-:Y:S01]  /*5b70*/  CS2R R54, SRZ ;  /* 0x0000000000367805 */ /* 0x000fe2000001ff00 */
[----:B------:R0:W-:Y:S01]  /*5b80*/  STSM.16.M88.4 [R2+0x30300], R28 ;  /* 0x0303001c02007844 */ /* 0x0001e20000000200 */
[----:B------:R1:W-:Y:S06]  /*5b90*/  MEMBAR.ALL.CTA ;  /* 0x0000000000007992 */ /* 0x0003ec0000008000 */
[----:B-1----:R-:W1:Y:S01]  /*5ba0*/  FENCE.VIEW.ASYNC.S ;  /* 0x00000000000073c6 */ /* 0x002e620000000000 */
[----:B0-----:R-:W-:-:S02]  /*5bb0*/  CS2R R30, SRZ ;  /* 0x00000000001e7805 */ /* 0x001fc4000001ff00 */
[----:B------:R-:W-:Y:S01]  /*5bc0*/  CS2R R28, SRZ ;  /* 0x00000000001c7805 */ /* 0x000fe2000001ff00 */
[----:B-1----:R-:W-:Y:S01]  /*5bd0*/  NOP ;  /* 0x0000000000007918 */ /* 0x002fe20000000000 */
[----:B------:R-:W-:Y:S05]  /*5be0*/  @!P3 BRA `(.L_x_1874) ;  /* 0x0000004800d0b947 */ /* 0x000fea0003800000 */
[----:B------:R-:W-:Y:S01]  /*5bf0*/  IMAD.MOV.U32 R5, RZ, RZ, R72 ;  /* 0x000000ffff057224 */ /* 0x000fe200078e0048 */
[----:B------:R-:W-:Y:S01]  /*5c00*/  UMOV UR39, UR60 ;  /* 0x0000003c00277c82 */ /* 0x000fe20008000000 */
[----:B------:R-:W-:Y:S01]  /*5c10*/  IMAD.MOV.U32 R4, RZ, RZ, R74 ;  /* 0x000000ffff047224 */ /* 0x000fe200078e004a */
[----:B------:R-:W-:Y:S01]  /*5c20*/  UMOV UR7, UR36 ;  /* 0x0000002400077c82 */ /* 0x000fe20008000000 */
[----:B------:R-:W-:Y:S01]  /*5c30*/  IMAD.MOV.U32 R71, RZ, RZ, RZ ;  /* 0x000000ffff477224 */ /* 0x000fe200078e00ff */
[----:B------:R-:W-:-:S06]  /*5c40*/  ULDC UR5, c[0x0][0x9d8] ;  /* 0x0002760000057ab9 */ /* 0x000fcc0000000800 */
.L_x_1883:
[----:B------:R-:W-:Y:S01]  /*5c50*/  R2UR UR4, R16 ;  /* 0x00000000100472ca */ /* 0x000fe200000e0000 */
[----:B------:R-:W-:-:S04]  /*5c60*/  UIADD3 UR36, UR7, 0x1, URZ ;  /* 0x0000000107247890 */ /* 0x000fc8000fffe03f */
[----:B------:R-:W-:-:S04]  /*5c70*/  UISETP.NE.AND UP1, UPT, UR36, 0x2, UPT ;  /* 0x000000022400788c */ /* 0x000fc8000bf25270 */
[----:B------:R-:W-:Y:S02]  /*5c80*/  USEL UR60, URZ, 0x1, UP1 ;  /* 0x000000013f3c7887 */ /* 0x000fe40008800000 */
[----:B------:R-:W-:Y:S02]  /*5c90*/  USEL UR36, UR36, URZ, UP1 ;  /* 0x0000003f24247287 */ /* 0x000fe40008800000 */
[----:B------:R-:W-:Y:S01]  /*5ca0*/  ISETP.NE.AND P4, PT, RZ, UR4, PT ;  /* 0x00000004ff007c0c */ /* 0x000fe2000bf85270 */
[----:B------:R-:W-:-:S12]  /*5cb0*/  ULOP3.LUT UR60, UR39, UR60, URZ, 0x3c, !UPT ;  /* 0x0000003c273c7292 */ /* 0x000fd8000f8e3c3f */
[----:B-1----:R-:W-:Y:S05]  /*5cc0*/  @P4 BRA `(.L_x_1875) ;  /* 0x00000000002c4947 */ /* 0x002fea0003800000 */
[----:B------:R-:W-:Y:S05]  /*5cd0*/  @!P0 BRA `(.L_x_1876) ;  /* 0x0000000000048947 */ /* 0x000fea0003800000 */
[----:B------:R-:W-:Y:S01]  /*5ce0*/  BPT.TRAP 0x1 ;  /* 0x000000040000795c */ /* 0x000fe20000300000 */
.L_x_1876:
[----:B------:R-:W-:Y:S01]  /*5cf0*/  ULEA UR4, UR36, UR37, 0x3 ;  /* 0x0000002524047291 */ /* 0x000fe2000f8e183f */
[----:B------:R-:W-:-:S05]  /*5d00*/  IMAD.U32 R7, RZ, RZ, UR60 ;  /* 0x0000003cff077e24 */ /* 0x000fca000f8e00ff */
[----:B------:R-:W-:-:S04]  /*5d10*/  SHF.L.U32 R7, R7, 0x1f, RZ ;  /* 0x0000001f07077819 */ /* 0x000fc800000006ff */
[----:B------:R0:W1:Y:S01]  /*5d20*/  SYNCS.PHASECHK.TRANS64.TRYWAIT P3, [UR4+0x31c30], R7 ;  /* 0x031c3007ff0075a7 */ /* 0x0000620008060144 */
[----:B------:R-:W-:Y:S05]  /*5d30*/  @!P0 BRA `(.L_x_1877) ;  /* 0x0000000000048947 */ /* 0x000fea0003800000 */
[----:B------:R-:W-:Y:S01]  /*5d40*/  BPT.TRAP 0x1 ;  /* 0x000000040000795c */ /* 0x000fe20000300000 */
.L_x_1877:
[----:B-1----:R-:W-:Y:S05]  /*5d50*/  @P3 BRA `(.L_x_1875) ;  /* 0x0000000000083947 */ /* 0x002fea0003800000 */
[----:B------:R-:W1:Y:S02]  /*5d60*/  SYNCS.PHASECHK.TRANS64.TRYWAIT P3, [UR4+0x31c30], R7 ;  /* 0x031c3007ff0075a7 */ /* 0x000e640008060144 */
[----:B-1----:R-:W-:Y:S05]  /*5d70*/  @!P3 BRA `(.L_x_1878) ;  /* 0x000000f8006cb947 */ /* 0x002fea0003800000 */
.L_x_1875:
        /* <DEDUP_REMOVED lines=356> */
.L_x_1880:
[----:B------:R-:W-:Y:S01]  /*73c0*/  ULEA UR4, UR7, UR37, 0x3 ;  /* 0x0000002507047291 */ /* 0x000fe2000f8e183f */
[----:B------:R-:W-:-:S05]  /*73d0*/  IMAD.U32 R7, RZ, RZ, UR39 ;  /* 0x00000027ff077e24 */ /* 0x000fca000f8e00ff */
[----:B------:R-:W-:-:S04]  /*73e0*/  SHF.L.U32 R7, R7, 0x1f, RZ ;  /* 0x0000001f07077819 */ /* 0x000fc800000006ff */
[----:B------:R0:W1:Y:S01]  /*73f0*/  SYNCS.PHASECHK.TRANS64.TRYWAIT P3, [UR4+0x31c50], R7 ;  /* 0x031c5007ff0075a7 */ /* 0x0000620008060144 */
[----:B------:R-:W-:Y:S05]  /*7400*/  @!P0 BRA `(.L_x_1881) ;  /* 0x0000000000048947 */ /* 0x000fea0003800000 */
[----:B------:R-:W-:Y:S01]  /*7410*/  BPT.TRAP 0x1 ;  /* 0x000000040000795c */ /* 0x000fe20000300000 */
.L_x_1881:
[----:B-1----:R-:W-:Y:S05]  /*7420*/  @P3 BRA `(.L_x_1879) ;  /* 0x0000000000083947 */ /* 0x002fea0003800000 */
[----:B------:R-:W1:Y:S02]  /*7430*/  SYNCS.PHASECHK.TRANS64.TRYWAIT P3, [UR4+0x31c50], R7 ;  /* 0x031c5007ff0075a7 */ /* 0x000e640008060144 */
[----:B-1----:R-:W-:Y:S05]  /*7440*/  @!P3 BRA `(.L_x_1882) ;  /* 0x000000e000d0b947 */ /* 0x002fea0003800000 */
.L_x_1879:
[----:B------:R-:W-:Y:S01]  /*7450*/  UIADD3 UR4, UR37, 0x200, URZ ;  /* 0x0000020025047890 */ /* 0x000fe2000fffe03f */
[----:B------:R-:W-:Y:S01]  /*7460*/  WARPGROUP.ARRIVE ;  /* 0x00000000000079c5 */ /* 0x000fe20000000000 */
[----:B------:R-:W-:Y:S01]  /*7470*/  ULOP3.LUT UR10, UR61, 0x10000, URZ, 0xfc, !UPT ;  /* 0x000100003d0a7892 */ /* 0x000fe2000f8efc3f */
[----:B------:R-:W-:Y:S01]  /*7480*/  R2UR UR15, R18 ;  /* 0x00000000120f72ca */ /* 0x000fe200000e0000 */
[----:B------:R-:W-:Y:S01]  /*7490*/  USHF.R.U32.HI UR4, URZ, 0x4, UR4 ;  /* 0x000000043f047899 */ /* 0x000fe20008011604 */
[----:B------:R-:W-:Y:S01]  /*74a0*/  FMUL.FTZ R21, R130, UR5 ;  /* 0x0000000582157c20 */ /* 0x000fe20008410000 */
[----:B------:R-:W-:Y:S01]  /*74b0*/  UMOV UR33, 0xc0000010 ;  /* 0xc000001000217882 */ /* 0x000fe20000000000 */
[----:B------:R-:W-:Y:S01]  /*74c0*/  UMOV UR35, 0x80000020 ;  /* 0x8000002000237882 */ /* 0x000fe20000000000 */
[----:B------:R-:W-:Y:S01]  /*74d0*/  ULOP3.LUT UR4, UR4, 0x3fff, URZ, 0xc0, !UPT ;  /* 0x00003fff04047892 */ /* 0x000fe2000f8ec03f */
[----:B------:R-:W-:Y:S01]  /*74e0*/  FMUL.FTZ R130, R133, UR5 ;  /* 0x0000000585827c20 */ /* 0x000fe20008410000 */
[----:B------:R-:W-:Y:S01]  /*74f0*/  UMOV UR32, UR10 ;  /* 0x0000000a00207c82 */ /* 0x000fe20008000000 */
[----:B------:R-:W-:Y:S01]  /*7500*/  FMUL.FTZ R20, R129, UR5 ;  /* 0x0000000581147c20 */ /* 0x000fe20008410000 */
[----:B------:R-:W-:Y:S01]  /*7510*/  ULOP3.LUT UR4, UR4, 0x2400000, URZ, 0xfc, !UPT ;  /* 0x0240000004047892 */ /* 0x000fe2000f8efc3f */
[----:B------:R-:W-:Y:S01]  /*7520*/  FMUL.FTZ R133, R123, UR5 ;  /* 0x000000057b857c20 */ /* 0x000fe20008410000 */
[----:B------:R-:W-:Y:S01]  /*7530*/  FMUL.FTZ R129, R131, UR5 ;  /* 0x0000000583817c20 */ /* 0x000fe20008410000 */
[----:B------:R-:W-:Y:S01]  /*7540*/  FMUL.FTZ R123, R124, UR5 ;  /* 0x000000057c7b7c20 */ /* 0x000fe20008410000 */
[----:B------:R-:W-:Y:S01]  /*7550*/  UIMAD UR11, UR7, 0x6c0, UR4 ;  /* 0x000006c0070b78a4 */ /* 0x000fe2000f8e0204 */
[----:B------:R-:W-:Y:S01]  /*7560*/  FMUL.FTZ R131, R134, UR5 ;  /* 0x0000000586837c20 */ /* 0x000fe20008410000 */
[----:B------:R-:W-:Y:S01]  /*7570*/  FMUL.FTZ R124, R125, UR5 ;  /* 0x000000057d7c7c20 */ /* 0x000fe20008410000 */
[----:B------:R-:W-:Y:S01]  /*7580*/  FMUL.FTZ R125, R126, UR5 ;  /* 0x000000057e7d7c20 */ /* 0x000fe20008410000 */
[----:B------:R-:W-:-:S02]  /*7590*/  VIADD R134, R22, UR15 ;  /* 0x0000000f16867c36 */ /* 0x000fc40008000000 */
[----:B------:R-:W-:Y:S01]  /*75a0*/  FMUL.FTZ R14, R128, UR5 ;  /* 0x00000005800e7c20 */ /* 0x000fe20008410000 */
        /* <DEDUP_REMOVED lines=10> */
[----:B------:R-:W-:Y:S01]  /*7650*/  @UP0 ULDC UR4, c[0x0][0x44c] ;  /* 0x0001130000040ab9 */ /* 0x000fe20000000800 */
[----:B------:R-:W-:Y:S01]  /*7660*/  FMUL.FTZ R115, R116, UR5 ;  /* 0x0000000574737c20 */ /* 0x000fe20008410000 */
[----:B------:R-:W-:Y:S01]  /*7670*/  FMUL.FTZ R116, R117, UR5 ;  /* 0x0000000575747c20 */ /* 0x000fe20008410000 */
[----:B------:R-:W-:-:S04]  /*7680*/  @P2 IMAD.HI.U32 R135, R134, UR4, RZ ;  /* 0x0000000486872c27 */ /* 0x000fc8000f8e00ff */
[----:B------:R-:W-:Y:S01]  /*7690*/  FMUL.FTZ R117, R118, UR5 ;  /* 0x0000000576757c20 */ /* 0x000fe20008410000 */
[----:B------:R-:W-:Y:S01]  /*76a0*/  FMUL.FTZ R118, R119, UR5 ;  /* 0x0000000577767c20 */ /* 0x000fe20008410000 */
[----:B------:R-:W-:Y:S01]  /*76b0*/  FMUL.FTZ R119, R98, UR5 ;  /* 0x0000000562777c20 */ /* 0x000fe20008410000 */
[----:B------:R-:W-:Y:S01]  /*76c0*/  @UP0 ULDC UR4, c[0x0][0x450] ;  /* 0x0001140000040ab9 */ /* 0x000fe20000000800 */
[----:B------:R-:W-:Y:S01]  /*76d0*/  IMAD.MOV.U32 R98, RZ, RZ, R134 ;  /* 0x000000ffff627224 */ /* 0x000fe200078e0086 */
[----:B------:R-:W-:Y:S01]  /*76e0*/  @P2 SHF.R.U32.HI R98, RZ, UR4, R135 ;  /* 0x00000004ff622c19 */ /* 0x000fe20008011687 */
[----:B------:R-:W2:Y:S01]  /*76f0*/  LDC R134, c[0x0][0x2f0] ;  /* 0x0000bc00ff867b82 */ /* 0x000ea20000000800 */
[----:B------:R-:W-:Y:S01]  /*7700*/  R2UR UR14, R17 ;  /* 0x00000000110e72ca */ /* 0x000fe200000e0000 */
[----:B------:R-:W-:Y:S01]  /*7710*/  UMOV UR4, 0x1 ;  /* 0x0000000100047882 */ /* 0x000fe20000000000 */
[----:B------:R-:W-:Y:S01]  /*7720*/  FMUL.FTZ R9, R138, UR5 ;  /* 0x000000058a097c20 */ /* 0x000fe20008410000 */
[----:B------:R-:W3:Y:S01]  /*7730*/  SHFL.IDX PT, R135, R98, 0x1, 0x1c1f ;  /* 0x003c1f0062877f89 */ /* 0x000ee200000e0000 */
[----:B------:R-:W-:Y:S01]  /*7740*/  UIMAD UR4, UR38, -0x90, UR4 ;  /* 0xffffff70260478a4 */ /* 0x000fe2000f8e0204 */
[----:B01----:R-:W-:Y:S01]  /*7750*/  FMUL.FTZ R7, R136, UR5 ;  /* 0x0000000588077c20 */ /* 0x003fe20008410000 */
[----:B------:R-:W-:-:S02]  /*7760*/  IMAD.MOV.U32 R136, RZ, RZ, -0x2 ;  /* 0xfffffffeff887424 */ /* 0x000fc400078e00ff */
[----:B------:R-:W-:Y:S01]  /*7770*/  FMUL.FTZ R10, R139, UR5 ;  /* 0x000000058b0a7c20 */ /* 0x000fe20008410000 */
[----:B------:R-:W0:Y:S01]  /*7780*/  MUFU.TANH R9, R9 ;  /* 0x0000000900097308 */ /* 0x000e220000002400 */
[----:B------:R-:W-:Y:S01]  /*7790*/  FMUL.FTZ R8, R137, UR5 ;  /* 0x0000000589087c20 */ /* 0x000fe20008410000 */
[----:B------:R-:W-:Y:S02]  /*77a0*/  IMAD R139, R19, R136, UR4 ;  /* 0x00000004138b7e24 */ /* 0x000fe4000f8e0288 */
        /* <DEDUP_REMOVED lines=12> */
[----:B--2---:R-:W-:Y:S01]  /*7870*/  IMAD R90, R134, UR14, R139 ;  /* 0x0000000e865a7c24 */ /* 0x004fe2000f8e028b */
[----:B------:R-:W-:Y:S01]  /*7880*/  ULDC UR14, c[0x0][0x288] ;  /* 0x0000a200000e7ab9 */ /* 0x000fe20000000800 */
[----:B------:R-:W2:Y:S01]  /*7890*/  MUFU.TANH R13, R13 ;  /* 0x0000000d000d7308 */ /* 0x000ea20000002400 */
[----:B------:R-:W-:Y:S01]  /*78a0*/  FMUL.FTZ R111, R111, UR5 ;  /* 0x000000056f6f7c20 */ /* 0x000fe20008410000 */
[----:B------:R-:W-:Y:S01]  /*78b0*/  FMUL.FTZ R99, R99, UR5 ;  /* 0x0000000563637c20 */ /* 0x000fe20008410000 */
[----:B---3--:R-:W-:Y:S01]  /*78c0*/  IADD3 R91, R135, -UR14, R90 ;  /* 0x8000000e875b7c10 */ /* 0x008fe2000fffe05a */
[----:B------:R-:W-:Y:S01]  /*78d0*/  FMUL.FTZ R135, R95, UR5 ;  /* 0x000000055f877c20 */ /* 0x000fe20008410000 */
[----:B------:R-:W-:Y:S01]  /*78e0*/  FMUL.FTZ R95, R82, UR5 ;  /* 0x00000005525f7c20 */ /* 0x000fe20008410000 */
[----:B------:R-:W-:Y:S01]  /*78f0*/  FMUL.FTZ R102, R102, UR5 ;  /* 0x0000000566667c20 */ /* 0x000fe20008410000 */
[C---:B------:R-:W-:Y:S01]  /*7900*/  ISETP.GT.AND P3, PT, R91.reuse, RZ, PT ;  /* 0x000000ff5b00720c */ /* 0x040fe20003f64270 */
[----:B------:R-:W3:Y:S01]  /*7910*/  MUFU.TANH R15, R15 ;  /* 0x0000000f000f7308 */ /* 0x000ee20000002400 */
[----:B------:R-:W-:Y:S01]  /*7920*/  ISETP.GT.AND P4, PT, R91, 0x1, PT ;  /* 0x000000015b00780c */ /* 0x000fe20003f84270 */
[----:B------:R-:W-:Y:S01]  /*7930*/  FMUL.FTZ R103, R103, UR5 ;  /* 0x0000000567677c20 */ /* 0x000fe20008410000 */
[----:B0-----:R-:W-:Y:S01]  /*7940*/  FSEL R9, R9, -INF , P3 ;  /* 0xff80000009097808 */ /* 0x001fe20001800000 */
[----:B------:R-:W-:Y:S01]  /*7950*/  FMUL.FTZ R11, R140, UR5 ;  /* 0x000000058c0b7c20 */ /* 0x000fe20008410000 */
[C---:B------:R-:W-:Y:S01]  /*7960*/  ISETP.GT.AND P3, PT, R91.reuse, 0x8, PT ;  /* 0x000000085b00780c */ /* 0x040fe20003f64270 */
[----:B------:R-:W-:Y:S01]  /*7970*/  UIADD3 UR40, UR10, 0x900, URZ ;  /* 0x000009000a287890 */ /* 0x000fe2000fffe03f */
[----:B-1----:R-:W-:Y:S01]  /*7980*/  FSEL R10, R10, -INF , P4 ;  /* 0xff8000000a0a7808 */ /* 0x002fe20002000000 */
[----:B------:R-:W0:Y:S01]  /*7990*/  MUFU.TANH R21, R21 ;  /* 0x0000001500157308 */ /* 0x000e220000002400 */
[----:B------:R-:W-:Y:S01]  /*79a0*/  ISETP.GT.AND P4, PT, R91, 0x9, PT ;  /* 0x000000095b00780c */ /* 0x000fe20003f84270 */
[----:B------:R-:W-:Y:S01]  /*79b0*/  UIADD3 UR42, UR11, 0x180, URZ ;  /* 0x000001800b2a7890 */ /* 0x000fe2000fffe03f */
[----:B--2---:R-:W-:Y:S01]  /*79c0*/  FSEL R13, R13, -INF , P3 ;  /* 0xff8000000d0d7808 */ /* 0x004fe20001800000 */
[----:B------:R-:W-:Y:S01]  /*79d0*/  UMOV UR41, 0xc0000010 ;  /* 0xc000001000297882 */ /* 0x000fe20000000000 */
[C---:B------:R-:W-:Y:S01]  /*79e0*/  ISETP.GT.AND P3, PT, R91.reuse, 0x10, PT ;  /* 0x000000105b00780c */ /* 0x040fe20003f64270 */
[----:B------:R-:W-:Y:S01]  /*79f0*/  UMOV UR43, 0x80000020 ;  /* 0x80000020002b7882 */ /* 0x000fe20000000000 */
[----:B------:R-:W-:Y:S01]  /*7a00*/  ISETP.GT.AND P5, PT, R91, 0x50, PT ;  /* 0x000000505b00780c */ /* 0x000fe20003fa4270 */
[----:B------:R-:W1:Y:S01]  /*7a10*/  MUFU.TANH R129, R129 ;  /* 0x0000008100817308 */ /* 0x000e620000002400 */
[----:B---3--:R-:W-:Y:S01]  /*7a20*/  FSEL R15, R15, -INF , P4 ;  /* 0xff8000000f0f7808 */ /* 0x008fe20002000000 */
[----:B------:R-:W-:Y:S01]  /*7a30*/  FMUL.FTZ R12, R141, UR5 ;  /* 0x000000058d0c7c20 */ /* 0x000fe20008410000 */
[C---:B------:R-:W-:Y:S01]  /*7a40*/  ISETP.GT.AND P4, PT, R91.reuse, 0x11, PT ;  /* 0x000000115b00780c */ /* 0x040fe20003f84270 */
[----:B------:R-:W-:Y:S01]  /*7a50*/  ULDC UR4, c[0x0][0x988] ;  /* 0x0002620000047ab9 */ /* 0x000fe20000000800 */
[----:B------:R-:W-:Y:S01]  /*7a60*/  ISETP.GT.AND P6, PT, R91, 0x51, PT ;  /* 0x000000515b00780c */ /* 0x000fe20003fc4270 */
[----:B------:R-:W-:Y:S01]  /*7a70*/  FMUL.FTZ R120, R120, UR5 ;  /* 0x0000000578787c20 */ /* 0x000fe20008410000 */
[----:B------:R-:W-:Y:S01]  /*7a80*/  FMUL.FTZ R121, R121, UR5 ;  /* 0x0000000579797c20 */ /* 0x000fe20008410000 */
[----:B------:R2:W-:Y:S01]  /*7a90*/  MUFU.TANH R134, R137 ;  /* 0x0000008900867308 */ /* 0x0005e20000002400 */
[----:B0-----:R-:W-:Y:S01]  /*7aa0*/  FSEL R21, R21, -INF , P3 ;  /* 0xff80000015157808 */ /* 0x001fe20001800000 */
[----:B------:R-:W-:Y:S01]  /*7ab0*/  FMUL.FTZ R112, R112, UR5 ;  /* 0x0000000570707c20 */ /* 0x000fe20008410000 */
[----:B------:R-:W-:Y:S01]  /*7ac0*/  ISETP.GT.AND P3, PT, R91, 0x18, PT ;  /* 0x000000185b00780c */ /* 0x000fe20003f64270 */
[----:B------:R-:W-:Y:S01]  /*7ad0*/  FMUL.FTZ R113, R113, UR5 ;  /* 0x0000000571717c20 */ /* 0x000fe20008410000 */
[----:B------:R-:W-:Y:S01]  /*7ae0*/  FMUL.FTZ R104, R104, UR5 ;  /* 0x0000000568687c20 */ /* 0x000fe20008410000 */
[----:B------:R-:W-:Y:S01]  /*7af0*/  FMUL.FTZ R105, R105, UR5 ;  /* 0x0000000569697c20 */ /* 0x000fe20008410000 */
[----:B------:R-:W-:Y:S01]  /*7b00*/  FMUL.FTZ R108, R108, UR5 ;  /* 0x000000056c6c7c20 */ /* 0x000fe20008410000 */
[----:B------:R-:W0:Y:S01]  /*7b10*/  MUFU.TANH R131, R131 ;  /* 0x0000008300837308 */ /* 0x000e220000002400 */
[----:B--2---:R-:W-:Y:S01]  /*7b20*/  FMNMX.FTZ R137, R9, R5, !PT ;  /* 0x0000000509897209 */ /* 0x004fe20007810000 */
[----:B------:R-:W-:Y:S01]  /*7b30*/  FMUL.FTZ R109, R109, UR5 ;  /* 0x000000056d6d7c20 */ /* 0x000fe20008410000 */
[----:B-1----:R-:W-:Y:S01]  /*7b40*/  FSEL R129, R129, -INF , P4 ;  /* 0xff80000081817808 */ /* 0x002fe20002000000 */
[----:B------:R-:W-:Y:S01]  /*7b50*/  FMUL.FTZ R96, R96, UR5 ;  /* 0x0000000560607c20 */ /* 0x000fe20008410000 */
[----:B------:R-:W-:Y:S01]  /*7b60*/  ISETP.GT.AND P4, PT, R91, 0x19, PT ;  /* 0x000000195b00780c */ /* 0x000fe20003f84270 */
[----:B------:R-:W-:Y:S01]  /*7b70*/  FMUL.FTZ R97, R97, UR5 ;  /* 0x0000000561617c20 */ /* 0x000fe20008410000 */
[----:B------:R-:W-:Y:S01]  /*7b80*/  FMUL.FTZ R101, R101, UR5 ;  /* 0x0000000565657c20 */ /* 0x000fe20008410000 */
[----:B------:R1:W-:Y:S01]  /*7b90*/  MUFU.TANH R94, R138 ;  /* 0x0000008a005e7308 */ /* 0x0003e20000002400 */
        /* <DEDUP_REMOVED lines=8> */
[----:B-1----:R-:W-:Y:S01]  /*7c20*/  FMNMX.FTZ R138, R10, R137, !PT ;  /* 0x000000890a8a7209 */ /* 0x002fe20007810000 */
[----:B------:R-:W-:Y:S01]  /*7c30*/  FMUL.FTZ R85, R85, UR5 ;  /* 0x0000000555557c20 */ /* 0x000fe20008410000 */
[----:B------:R-:W-:-:S02]  /*7c40*/  WARPGROUP.DEPBAR.LE gsb0, 0x0 ;  /* 0x00008000000079c5 */ /* 0x000fc40000010000 */
[----:B------:R-:W-:Y:S01]  /*7c50*/  WARPGROUP.ARRIVE ;  /* 0x00000000000079c5 */ /* 0x000fe20000000000 */
[----:B------:R-:W-:Y:S01]  /*7c60*/  FMNMX.FTZ R138, R13, R138, !PT ;  /* 0x0000008a0d8a7209 */ /* 0x000fe20007810000 */
[----:B------:R-:W-:Y:S01]  /*7c70*/  FMUL.FTZ R73, R73, UR5 ;  /* 0x0000000549497c20 */ /* 0x000fe20008410000 */
[----:B------:R-:W1:Y:S01]  /*7c80*/  MUFU.TANH R122, R122 ;  /* 0x0000007a007a7308 */ /* 0x000e620000002400 */
[----:B0-----:R-:W-:Y:S01]  /*7c90*/  FSEL R131, R131, -INF , P3 ;  /* 0xff80000083837808 */ /* 0x001fe20001800000 */
[----:B------:R-:W-:Y:S01]  /*7ca0*/  FMUL.FTZ R76, R76, UR5 ;  /* 0x000000054c4c7c20 */ /* 0x000fe20008410000 */
[----:B------:R-:W-:Y:S01]  /*7cb0*/  HGMMA.64x96x16.F32.BF16 R24, gdesc[UR32].tnspB, R24, gsb0 ;  /* 0x41600000201879f0 */ /* 0x000fe20008001818 */
[----:B------:R-:W-:Y:S01]  /*7cc0*/  UIADD3 UR32, UR10, 0x300, URZ ;  /* 0x000003000a207890 */ /* 0x000fe2000fffe03f */
[----:B------:R-:W-:Y:S01]  /*7cd0*/  FMNMX.FTZ R138, R15, R138, !PT ;  /* 0x0000008a0f8a7209 */ /* 0x000fe20007810000 */
[----:B------:R-:W-:Y:S01]  /*7ce0*/  UIADD3 UR34, UR11, 0x80, URZ ;  /* 0x000000800b227890 */ /* 0x000fe2000fffe03f */
[----:B------:R-:W-:Y:S01]  /*7cf0*/  ISETP.GT.AND P3, PT, R91, 0x20, PT ;  /* 0x000000205b00780c */ /* 0x000fe20003f64270 */
[----:B------:R-:W-:Y:S01]  /*7d00*/  UMOV UR33, 0xc0000010 ;  /* 0xc000001000217882 */ /* 0x000fe20000000000 */
[----:B------:R-:W-:Y:S01]  /*7d10*/  UMOV UR35, 0x80000020 ;  /* 0x8000002000237882 */ /* 0x000fe20000000000 */
[----:B------:R-:W0:Y:S01]  /*7d20*/  MUFU.TANH R133, R133 ;  /* 0x0000008500857308 */ /* 0x000e220000002400 */
[----:B------:R-:W-:Y:S01]  /*7d30*/  FMNMX.FTZ R138, R21, R138, !PT ;  /* 0x0000008a158a7209 */ /* 0x000fe20007810000 */
[----:B------:R-:W-:Y:S01]  /*7d40*/  FMUL.FTZ R77, R77, UR5 ;  /* 0x000000054d4d7c20 */ /* 0x000fe20008410000 */
[----:B--2---:R-:W-:Y:S01]  /*7d50*/  FSEL R132, R132, -INF , P4 ;  /* 0xff80000084847808 */ /* 0x004fe20002000000 */
[----:B------:R-:W2:Y:S01]  /*7d60*/  S2R R143, SR_TID.X ;  /* 0x00000000008f7919 */ /* 0x000ea20000002100 */
[----:B------:R-:W-:Y:S01]  /*7d70*/  FMNMX.FTZ R138, R129, R138, !PT ;  /* 0x0000008a818a7209 */ /* 0x000fe20007810000 */
[----:B------:R-:W-:Y:S01]  /*7d80*/  UMOV UR39, UR60 ;  /* 0x0000003c00277c82 */ /* 0x000fe20008000000 */
[----:B------:R-:W-:Y:S01]  /*7d90*/  ISETP.GT.AND P4, PT, R91, 0x21, PT ;  /* 0x000000215b00780c */ /* 0x000fe20003f84270 */
[----:B------:R-:W3:Y:S01]  /*7da0*/  MUFU.TANH R125, R125 ;  /* 0x0000007d007d7308 */ /* 0x000ee20000002400 */
[----:B------:R-:W-:-:S02]  /*7db0*/  FMNMX.FTZ R137, R131, R138, !PT ;  /* 0x0000008a83897209 */ /* 0x000fc40007810000 */
[----:B-1----:R-:W-:Y:S02]  /*7dc0*/  FSEL R122, R122, -INF , P3 ;  /* 0xff8000007a7a7808 */ /* 0x002fe40001800000 */
[----:B------:R-:W-:Y:S02]  /*7dd0*/  FMNMX.FTZ R137, R132, R137, !PT ;  /* 0x0000008984897209 */ /* 0x000fe40007810000 */
[----:B------:R-:W-:Y:S01]  /*7de0*/  ISETP.GT.AND P3, PT, R91, 0x28, PT ;  /* 0x000000285b00780c */ /* 0x000fe20003f64270 */
[----:B------:R-:W1:Y:S01]  /*7df0*/  MUFU.TANH R126, R126 ;  /* 0x0000007e007e7308 */ /* 0x000e620000002400 */
[----:B0-----:R-:W-:Y:S02]  /*7e00*/  FSEL R133, R133, -INF , P4 ;  /* 0xff80000085857808 */ /* 0x001fe40002000000 */
[----:B------:R-:W-:Y:S01]  /*7e10*/  FMNMX.FTZ R138, R122, R137, !PT ;  /* 0x000000897a8a7209 */ /* 0x000fe20007810000 */
[----:B------:R-:W-:Y:S01]  /*7e20*/  FMUL.FTZ R137, R74, UR5 ;  /* 0x000000054a897c20 */ /* 0x000fe20008410000 */
[----:B------:R-:W-:-:S02]  /*7e30*/  ISETP.GT.AND P4, PT, R91, 0x29, PT ;  /* 0x000000295b00780c */ /* 0x000fc40003f84270 */
[----:B------:R-:W-:Y:S01]  /*7e40*/  FMNMX.FTZ R138, R133, R138, !PT ;  /* 0x0000008a858a7209 */ /* 0x000fe20007810000 */
[----:B------:R-:W0:Y:S01]  /*7e50*/  MUFU.TANH R114, R114 ;  /* 0x0000007200727308 */ /* 0x000e220000002400 */
[----:B---3--:R-:W-:Y:S02]  /*7e60*/  FSEL R125, R125, -INF , P3 ;  /* 0xff8000007d7d7808 */ /* 0x008fe40001800000 */
[----:B------:R-:W-:Y:S02]  /*7e70*/  ISETP.GT.AND P3, PT, R91, 0x30, PT ;  /* 0x000000305b00780c */ /* 0x000fe40003f64270 */
[----:B------:R-:W-:Y:S01]  /*7e80*/  FMNMX.FTZ R139, R125, R138, !PT ;  /* 0x0000008a7d8b7209 */ /* 0x000fe20007810000 */
[----:B------:R-:W-:Y:S02]  /*7e90*/  FMUL.FTZ R138, R75, UR5 ;  /* 0x000000054b8a7c20 */ /* 0x000fe40008410000 */
[----:B------:R-:W3:Y:S01]  /*7ea0*/  MUFU.TANH R127, R127 ;  /* 0x0000007f007f7308 */ /* 0x000ee20000002400 */
[----:B-1----:R-:W-:-:S02]  /*7eb0*/  FSEL R126, R126, -INF , P4 ;  /* 0xff8000007e7e7808 */ /* 0x002fc40002000000 */
[C---:B------:R-:W-:Y:S02]  /*7ec0*/  ISETP.GT.AND P4, PT, R91.reuse, 0x31, PT ;  /* 0x000000315b00780c */ /* 0x040fe40003f84270 */
[----:B------:R-:W-:Y:S02]  /*7ed0*/  FMNMX.FTZ R139, R126, R139, !PT ;  /* 0x0000008b7e8b7209 */ /* 0x000fe40007810000 */
[----:B--2---:R-:W-:Y:S01]  /*7ee0*/  SHF.R.U32.HI R142, RZ, 0x7, R143 ;  /* 0x00000007ff8e7819 */ /* 0x004fe2000001168f */
[----:B------:R-:W1:Y:S01]  /*7ef0*/  MUFU.TANH R117, R117 ;  /* 0x0000007500757308 */ /* 0x000e620000002400 */
[----:B0-----:R-:W-:Y:S02]  /*7f00*/  FSEL R114, R114, -INF , P3 ;  /* 0xff80000072727808 */ /* 0x001fe40001800000 */
[----:B------:R-:W-:-:S05]  /*7f10*/  ISETP.GT.AND P3, PT, R91, 0x38, PT ;  /* 0x000000385b00780c */ /* 0x000fca0003f64270 */
[----:B------:R-:W0:Y:S01]  /*7f20*/  MUFU.TANH R118, R118 ;  /* 0x0000007600767308 */ /* 0x000e220000002400 */
[----:B---3--:R-:W-:Y:S02]  /*7f30*/  FSEL R127, R127, -INF , P4 ;  /* 0xff8000007f7f7808 */ /* 0x008fe40002000000 */
[----:B------:R-:W-:-:S05]  /*7f40*/  ISETP.GT.AND P4, PT, R91, 0x39, PT ;  /* 0x000000395b00780c */ /* 0x000fca0003f84270 */
[----:B------:R-:W2:Y:S01]  /*7f50*/  MUFU.TANH R106, R106 ;  /* 0x0000006a006a7308 */ /* 0x000ea20000002400 */
[----:B-1----:R-:W-:Y:S02]  /*7f60*/  FSEL R117, R117, -INF , P3 ;  /* 0xff80000075757808 */ /* 0x002fe40001800000 */
[----:B------:R-:W-:-:S05]  /*7f70*/  ISETP.GT.AND P3, PT, R91, 0x40, PT ;  /* 0x000000405b00780c */ /* 0x000fca0003f64270 */
[----:B------:R-:W1:Y:S01]  /*7f80*/  MUFU.TANH R107, R107 ;  /* 0x0000006b006b7308 */ /* 0x000e620000002400 */
[----:B0-----:R-:W-:Y:S02]  /*7f90*/  FSEL R118, R118, -INF , P4 ;  /* 0xff80000076767808 */ /* 0x001fe40002000000 */
[----:B------:R-:W-:-:S05]  /*7fa0*/  ISETP.GT.AND P4, PT, R91, 0x41, PT ;  /* 0x000000415b00780c */ /* 0x000fca0003f84270 */
[----:B------:R0:W-:Y:S01]  /*7fb0*/  MUFU.TANH R74, R86 ;  /* 0x00000056004a7308 */ /* 0x0001e20000002400 */
[----:B--2---:R-:W-:Y:S02]  /*7fc0*/  FSEL R106, R106, -INF , P3 ;  /* 0xff8000006a6a7808 */ /* 0x004fe40001800000 */
[----:B------:R-:W-:-:S05]  /*7fd0*/  ISETP.GT.AND P3, PT, R91, 0x48, PT ;  /* 0x000000485b00780c */ /* 0x000fca0003f64270 */
[----:B------:R-:W2:Y:S01]  /*7fe0*/  MUFU.TANH R110, R110 ;  /* 0x0000006e006e7308 */ /* 0x000ea20000002400 */
[----:B0-----:R-:W-:Y:S02]  /*7ff0*/  FMNMX.FTZ R86, R114, R139, !PT ;  /* 0x0000008b72567209 */ /* 0x001fe40007810000 */
[----:B-1----:R-:W-:Y:S02]  /*8000*/  FSEL R107, R107, -INF , P4 ;  /* 0xff8000006b6b7808 */ /* 0x002fe40002000000 */
[----:B------:R-:W-:Y:S02]  /*8010*/  FMNMX.FTZ R86, R127, R86, !PT ;  /* 0x000000567f567209 */ /* 0x000fe40007810000 */
[----:B------:R-:W-:Y:S01]  /*8020*/  ISETP.GT.AND P4, PT, R91, 0x49, PT ;  /* 0x000000495b00780c */ /* 0x000fe20003f84270 */
[----:B------:R-:W0:Y:S01]  /*8030*/  MUFU.TANH R111, R111 ;  /* 0x0000006f006f7308 */ /* 0x000e220000002400 */
[----:B------:R-:W-:-:S04]  /*8040*/  FMNMX.FTZ R75, R117, R86, !PT ;  /* 0x00000056754b7209 */ /* 0x000fc80007810000 */
[----:B------:R-:W-:Y:S01]  /*8050*/  FMNMX.FTZ R75, R118, R75, !PT ;  /* 0x0000004b764b7209 */ /* 0x000fe20007810000 */
[----:B------:R-:W-:Y:S02]  /*8060*/  WARPGROUP.DEPBAR.LE gsb0, 0x0 ;  /* 0x00008000000079c5 */ /* 0x000fe40000010000 */
[----:B------:R-:W-:Y:S01]  /*8070*/  WARPGROUP.ARRIVE ;  /* 0x00000000000079c5 */ /* 0x000fe20000000000 */
[----:B------:R1:W-:Y:S01]  /*8080*/  MUFU.TANH R82, R136 ;  /* 0x0000008800527308 */ /* 0x0003e20000002400 */
[----:B--2---:R-:W-:Y:S02]  /*8090*/  FSEL R110, R110, -INF , P3 ;  /* 0xff8000006e6e7808 */ /* 0x004fe40001800000 */
[----:B------:R-:W-:Y:S02]  /*80a0*/  ISETP.GT.AND P3, PT, R91, 0x58, PT ;  /* 0x000000585b00780c */ /* 0x000fe40003f64270 */
[----:B------:R-:W-:Y:S01]  /*80b0*/  HGMMA.64x96x16.F32.BF16 R24, gdesc[UR32].tnspB, R24, gsb0 ;  /* 0x41600000201879f0 */ /* 0x000fe20008001818 */
[----:B------:R-:W-:Y:S01]  /*80c0*/  UIADD3 UR32, UR10, 0x480, URZ ;  /* 0x000004800a207890 */ /* 0x000fe2000fffe03f */
[----:B0-----:R-:W-:Y:S01]  /*80d0*/  FSEL R111, R111, -INF , P4 ;  /* 0xff8000006f6f7808 */ /* 0x001fe20002000000 */
[----:B------:R-:W-:Y:S01]  /*80e0*/  UIADD3 UR34, UR11, 0xc0, URZ ;  /* 0x000000c00b227890 */ /* 0x000fe2000fffe03f */
[----:B-1----:R-:W-:Y:S01]  /*80f0*/  FMUL.FTZ R136, R83, UR5 ;  /* 0x0000000553887c20 */ /* 0x002fe20008410000 */
[----:B------:R-:W-:Y:S01]  /*8100*/  UMOV UR33, 0xc0000010 ;  /* 0xc000001000217882 */ /* 0x000fe20000000000 */
[----:B------:R-:W-:Y:S01]  /*8110*/  UMOV UR35, 0x80000020 ;  /* 0x8000002000237882 */ /* 0x000fe20000000000 */
[----:B------:R-:W0:Y:S01]  /*8120*/  MUFU.TANH R119, R119 ;  /* 0x0000007700777308 */ /* 0x000e220000002400 */
[----:B------:R-:W-:-:S07]  /*8130*/  ISETP.GT.AND P4, PT, R91, 0x59, PT ;  /* 0x000000595b00780c */ /* 0x000fce0003f84270 */
[----:B------:R1:W-:Y:S08]  /*8140*/  MUFU.TANH R83, R135 ;  /* 0x0000008700537308 */ /* 0x0003f00000002400 */
[----:B------:R-:W2:Y:S01]  /*8150*/  MUFU.TANH R99, R99 ;  /* 0x0000006300637308 */ /* 0x000ea20000002400 */
[----:B-1----:R-:W-:Y:S01]  /*8160*/  FMUL.FTZ R135, R87, UR5 ;  /* 0x0000000557877c20 */ /* 0x002fe20008410000 */
[----:B0-----:R-:W-:-:S02]  /*8170*/  FSEL R119, R119, -INF , P5 ;  /* 0xff80000077777808 */ /* 0x001fc40002800000 */
[----:B------:R-:W-:-:S04]  /*8180*/  ISETP.GT.AND P5, PT, R91, 0x60, PT ;  /* 0x000000605b00780c */ /* 0x000fc80003fa4270 */
[----:B------:R0:W-:Y:S01]  /*8190*/  MUFU.TANH R87, R136 ;  /* 0x0000008800577308 */ /* 0x0001e20000002400 */
[----:B------:R-:W-:Y:S02]  /*81a0*/  FSEL R134, R134, -INF , P5 ;  /* 0xff80000086867808 */ /* 0x000fe40002800000 */
[----:B------:R-:W-:-:S05]  /*81b0*/  ISETP.GT.AND P5, PT, R91, 0x70, PT ;  /* 0x000000705b00780c */ /* 0x000fca0003fa4270 */
[----:B------:R-:W1:Y:S01]  /*81c0*/  MUFU.TANH R102, R102 ;  /* 0x0000006600667308 */ /* 0x000e620000002400 */
[----:B0-----:R-:W-:Y:S01]  /*81d0*/  FMUL.FTZ R136, R78, UR5 ;  /* 0x000000054e887c20 */ /* 0x001fe20008410000 */
[----:B------:R-:W-:Y:S02]  /*81e0*/  FMNMX.FTZ R78, R106, R75, !PT ;  /* 0x0000004b6a4e7209 */ /* 0x000fe40007810000 */
[----:B--2---:R-:W-:Y:S02]  /*81f0*/  FSEL R99, R99, -INF , P6 ;  /* 0xff80000063637808 */ /* 0x004fe40003000000 */
[----:B------:R-:W-:Y:S02]  /*8200*/  FMNMX.FTZ R75, R107, R78, !PT ;  /* 0x0000004e6b4b7209 */ /* 0x000fe40007810000 */
[----:B------:R-:W0:Y:S01]  /*8210*/  MUFU.TANH R103, R103 ;  /* 0x0000006700677308 */ /* 0x000e220000002400 */
[----:B------:R-:W-:Y:S02]  /*8220*/  ISETP.GT.AND P6, PT, R91, 0x61, PT ;  /* 0x000000615b00780c */ /* 0x000fe40003fc4270 */
[----:B------:R-:W-:-:S02]  /*8230*/  FMNMX.FTZ R78, R110, R75, !PT ;  /* 0x0000004b6e4e7209 */ /* 0x000fc40007810000 */
[----:B------:R-:W-:Y:S02]  /*8240*/  FSEL R94, R94, -INF , P6 ;  /* 0xff8000005e5e7808 */ /* 0x000fe40003000000 */
[----:B------:R-:W-:Y:S01]  /*8250*/  FMNMX.FTZ R78, R111, R78, !PT ;  /* 0x0000004e6f4e7209 */ /* 0x000fe20007810000 */
[----:B------:R-:W2:Y:S01]  /*8260*/  MUFU.TANH R95, R95 ;  /* 0x0000005f005f7308 */ /* 0x000ea20000002400 */
[----:B-1----:R-:W-:Y:S02]  /*8270*/  FSEL R102, R102, -INF , P3 ;  /* 0xff80000066667808 */ /* 0x002fe40001800000 */
[----:B------:R-:W-:Y:S02]  /*8280*/  FMNMX.FTZ R78, R119, R78, !PT ;  /* 0x0000004e774e7209 */ /* 0x000fe40007810000 */
[----:B------:R-:W-:Y:S02]  /*8290*/  ISETP.GT.AND P3, PT, R91, 0x68, PT ;  /* 0x000000685b00780c */ /* 0x000fe40003f64270 */
[----:B------:R-:W-:Y:S01]  /*82a0*/  FMNMX.FTZ R75, R99, R78, !PT ;  /* 0x0000004e634b7209 */ /* 0x000fe20007810000 */
[----:B------:R-:W1:Y:S01]  /*82b0*/  MUFU.TANH R135, R135 ;  /* 0x0000008700877308 */ /* 0x000e620000002400 */
[----:B0-----:R-:W-:-:S02]  /*82c0*/  FSEL R103, R103, -INF , P4 ;  /* 0xff80000067677808 */ /* 0x001fc40002000000 */
[----:B------:R-:W-:Y:S02]  /*82d0*/  FMNMX.FTZ R78, R102, R75, !PT ;  /* 0x0000004b664e7209 */ /* 0x000fe40007810000 */
[----:B------:R-:W-:Y:S02]  /*82e0*/  ISETP.GT.AND P4, PT, R91, 0x69, PT ;  /* 0x000000695b00780c */ /* 0x000fe40003f84270 */
[----:B------:R-:W-:Y:S01]  /*82f0*/  FMNMX.FTZ R75, R103, R78, !PT ;  /* 0x0000004e674b7209 */ /* 0x000fe20007810000 */
[----:B------:R-:W0:Y:S01]  /*8300*/  MUFU.TANH R137, R137 ;  /* 0x0000008900897308 */ /* 0x000e220000002400 */
[----:B------:R-:W-:Y:S02]  /*8310*/  FSEL R86, R83, -INF , P4 ;  /* 0xff80000053567808 */ /* 0x000fe40002000000 */
[----:B------:R-:W-:Y:S02]  /*8320*/  FMNMX.FTZ R75, R134, R75, !PT ;  /* 0x0000004b864b7209 */ /* 0x000fe40007810000 */
[----:B------:R-:W-:-:S02]  /*8330*/  FSEL R82, R82, -INF , P3 ;  /* 0xff80000052527808 */ /* 0x000fc40001800000 */
[----:B------:R-:W-:Y:S01]  /*8340*/  FMNMX.FTZ R83, R94, R75, !PT ;  /* 0x0000004b5e537209 */ /* 0x000fe20007810000 */
[----:B------:R-:W-:Y:S01]  /*8350*/  MUFU.TANH R138, R138 ;  /* 0x0000008a008a7308 */ /* 0x000fe20000002400 */
[C---:B------:R-:W-:Y:S02]  /*8360*/  ISETP.GT.AND P6, PT, R91.reuse, 0x71, PT ;  /* 0x000000715b00780c */ /* 0x040fe40003fc4270 */
[----:B------:R-:W-:Y:S02]  /*8370*/  FMNMX.FTZ R83, R82, R83, !PT ;  /* 0x0000005352537209 */ /* 0x000fe40007810000 */
[C---:B------:R-:W-:Y:S02]  /*8380*/  ISETP.GT.AND P3, PT, R91.reuse, 0x78, PT ;  /* 0x000000785b00780c */ /* 0x040fe40003f64270 */
[----:B------:R-:W-:Y:S01]  /*8390*/  ISETP.GT.AND P4, PT, R91, 0x79, PT ;  /* 0x000000795b00780c */ /* 0x000fe20003f84270 */
[----:B------:R-:W3:Y:S01]  /*83a0*/  MUFU.TANH R136, R136 ;  /* 0x0000008800887308 */ /* 0x000ee20000002400 */
[----:B--2---:R-:W-:-:S02]  /*83b0*/  FSEL R75, R95, -INF , P5 ;  /* 0xff8000005f4b7808 */ /* 0x004fc40002800000 */
[----:B------:R-:W-:Y:S02]  /*83c0*/  FMNMX.FTZ R140, R86, R83, !PT ;  /* 0x00000053568c7209 */ /* 0x000fe40007810000 */
[----:B------:R-:W-:Y:S01]  /*83d0*/  FSEL R78, R87, -INF , P6 ;  /* 0xff800000574e7808 */ /* 0x000fe20003000000 */
[----:B------:R-:W-:Y:S01]  /*83e0*/  FMUL.FTZ R87, R79, UR5 ;  /* 0x000000054f577c20 */ /* 0x000fe20008410000 */
[----:B------:R-:W-:Y:S01]  /*83f0*/  FSEL R74, R74, -INF , P3 ;  /* 0xff8000004a4a7808 */ /* 0x000fe20001800000 */
[----:B------:R-:W-:Y:S01]  /*8400*/  MUFU.TANH R7, R7 ;  /* 0x0000000700077308 */ /* 0x000fe20000002400 */
[----:B-1----:R-:W-:Y:S02]  /*8410*/  FSEL R83, R135, -INF , P4 ;  /* 0xff80000087537808 */ /* 0x002fe40002000000 */
[C---:B------:R-:W-:Y:S02]  /*8420*/  ISETP.GT.AND P5, PT, R91.reuse, 0x80, PT ;  /* 0x000000805b00780c */ /* 0x040fe40003fa4270 */
[----:B------:R-:W-:Y:S01]  /*8430*/  ISETP.GT.AND P6, PT, R91, 0x81, PT ;  /* 0x000000815b00780c */ /* 0x000fe20003fc4270 */
[----:B------:R-:W-:-:S02]  /*8440*/  WARPGROUP.DEPBAR.LE gsb0, 0x0 ;  /* 0x00008000000079c5 */ /* 0x000fc40000010000 */
[----:B------:R-:W-:Y:S01]  /*8450*/  WARPGROUP.ARRIVE ;  /* 0x00000000000079c5 */ /* 0x000fe20000000000 */
[C---:B------:R-:W-:Y:S01]  /*8460*/  ISETP.GT.AND P3, PT, R91.reuse, 0x88, PT ;  /* 0x000000885b00780c */ /* 0x040fe20003f64270 */
[----:B------:R-:W1:Y:S01]  /*8470*/  MUFU.TANH R87, R87 ;  /* 0x0000005700577308 */ /* 0x000e620000002400 */
[----:B------:R-:W-:Y:S02]  /*8480*/  ISETP.GT.AND P4, PT, R91, 0x89, PT ;  /* 0x000000895b00780c */ /* 0x000fe40003f84270 */
[----:B------:R-:W-:Y:S01]  /*8490*/  FMNMX.FTZ R91, R75, R140, !PT ;  /* 0x0000008c4b5b7209 */ /* 0x000fe20007810000 */
[----:B------:R-:W-:Y:S01]  /*84a0*/  HGMMA.64x96x16.F32.BF16 R24, gdesc[UR32].tnspB, R24, gsb0 ;  /* 0x41600000201879f0 */ /* 0x000fe20008001818 */
[----:B------:R-:W-:Y:S01]  /*84b0*/  UIADD3 UR32, UR10, 0x600, URZ ;  /* 0x000006000a207890 */ /* 0x000fe2000fffe03f */
[----:B0-----:R-:W-:Y:S01]  /*84c0*/  FSEL R95, R137, -INF , P5 ;  /* 0xff800000895f7808 */ /* 0x001fe20002800000 */
[----:B------:R-:W-:Y:S01]  /*84d0*/  UIADD3 UR34, UR11, 0x100, URZ ;  /* 0x000001000b227890 */ /* 0x000fe2000fffe03f */
[----:B------:R-:W-:Y:S01]  /*84e0*/  FMNMX.FTZ R91, R78, R91, !PT ;  /* 0x0000005b4e5b7209 */ /* 0x000fe20007810000 */
[----:B------:R-:W-:Y:S01]  /*84f0*/  UMOV UR33, 0xc0000010 ;  /* 0xc000001000217882 */ /* 0x000fe20000000000 */
[----:B------:R-:W-:Y:S01]  /*8500*/  UMOV UR35, 0x80000020 ;  /* 0x8000002000237882 */ /* 0x000fe20000000000 */
[----:B---3--:R-:W-:Y:S01]  /*8510*/  FSEL R79, R136, -INF , P3 ;  /* 0xff800000884f7808 */ /* 0x008fe20001800000 */
[----:B------:R-:W0:Y:S01]  /*8520*/  MUFU.TANH R8, R8 ;  /* 0x0000000800087308 */ /* 0x000e220000002400 */
[----:B------:R-:W-:Y:S01]  /*8530*/  FMNMX.FTZ R140, R74, R91, !PT ;  /* 0x0000005b4a8c7209 */ /* 0x000fe20007810000 */
[----:B------:R-:W-:Y:S01]  /*8540*/  FMUL.FTZ R91, R100, UR5 ;  /* 0x00000005645b7c20 */ /* 0x000fe20008410000 */
[----:B------:R-:W-:-:S02]  /*8550*/  FSEL R100, R138, -INF , P6 ;  /* 0xff8000008a647808 */ /* 0x000fc40003000000 */
[----:B------:R-:W-:Y:S02]  /*8560*/  FMNMX.FTZ R140, R83, R140, !PT ;  /* 0x0000008c538c7209 */ /* 0x000fe40007810000 */
[----:B-1----:R-:W-:Y:S01]  /*8570*/  FSEL R87, R87, -INF , P4 ;  /* 0xff80000057577808 */ /* 0x002fe20002000000 */
[----:B------:R-:W1:Y:S01]  /*8580*/  MUFU.TANH R11, R11 ;  /* 0x0000000b000b7308 */ /* 0x000e620000002400 */
[----:B------:R-:W-:-:S04]  /*8590*/  FMNMX.FTZ R135, R95, R140, !PT ;  /* 0x0000008c5f877209 */ /* 0x000fc80007810000 */
[----:B------:R-:W-:-:S03]  /*85a0*/  FMNMX.FTZ R136, R100, R135, !PT ;  /* 0x0000008764887209 */ /* 0x000fc60007810000 */
[----:B------:R-:W2:Y:S01]  /*85b0*/  MUFU.TANH R12, R12 ;  /* 0x0000000c000c7308 */ /* 0x000ea20000002400 */
[----:B------:R-:W-:-:S04]  /*85c0*/  FMNMX.FTZ R136, R79, R136, !PT ;  /* 0x000000884f887209 */ /* 0x000fc80007810000 */
[----:B------:R-:W-:-:S03]  /*85d0*/  FMNMX.FTZ R135, R87, R136, !PT ;  /* 0x0000008857877209 */ /* 0x000fc60007810000 */
[----:B------:R-:W3:Y:S02]  /*85e0*/  MUFU.TANH R14, R14 ;  /* 0x0000000e000e7308 */ /* 0x000ee40000002400 */
[----:B------:R-:W4:Y:S06]  /*85f0*/  SHFL.BFLY PT, R136, R135, 0x2, 0x1f ;  /* 0x0c401f0087887f89 */ /* 0x000f2c00000e0000 */
[----:B------:R-:W5:Y:S08]  /*8600*/  MUFU.TANH R20, R20 ;  /* 0x0000001400147308 */ /* 0x000f700000002400 */
[----:B------:R-:W5:Y:S08]  /*8610*/  MUFU.TANH R128, R128 ;  /* 0x0000008000807308 */ /* 0x000f700000002400 */
[----:B------:R-:W5:Y:S01]  /*8620*/  MUFU.TANH R130, R130 ;  /* 0x0000008200827308 */ /* 0x000f620000002400 */
[----:B----4-:R-:W-:Y:S01]  /*8630*/  FMNMX.FTZ R136, R135, R136, !PT ;  /* 0x0000008887887209 */ /* 0x010fe20007810000 */
[----:B------:R-:W-:-:S04]  /*8640*/  FMUL.FTZ R135, R72, UR5 ;  /* 0x0000000548877c20 */ /* 0x000fc80008410000 */
[----:B------:R-:W4:Y:S02]  /*8650*/  SHFL.BFLY PT, R137, R136, 0x1, 0x1f ;  /* 0x0c201f0088897f89 */ /* 0x000f2400000e0000 */
[----:B------:R-:W5:Y:S08]  /*8660*/  MUFU.TANH R120, R120 ;  /* 0x0000007800787308 */ /* 0x000f700000002400 */
[----:B------:R-:W5:Y:S08]  /*8670*/  MUFU.TANH R121, R121 ;  /* 0x0000007900797308 */ /* 0x000f700000002400 */
[----:B------:R-:W5:Y:S01]  /*8680*/  MUFU.TANH R123, R123 ;  /* 0x0000007b007b7308 */ /* 0x000f620000002400 */
[----:B----4-:R-:W-:-:S07]  /*8690*/  FMNMX.FTZ R72, R136, R137, !PT ;  /* 0x0000008988487209 */ /* 0x010fce0007810000 */
[----:B------:R-:W4:Y:S01]  /*86a0*/  MUFU.TANH R124, R124 ;  /* 0x0000007c007c7308 */ /* 0x000f220000002400 */
[----:B------:R-:W0:Y:S01]  /*86b0*/  SHFL.IDX PT, R137, R98, RZ, 0x1c1f ;  /* 0x001c1fff62897589 */ /* 0x000e2200000e0000 */
[C---:B------:R-:W-:Y:S01]  /*86c0*/  FSETP.NEU.FTZ.AND P3, PT, R72.reuse, -INF , PT ;  /* 0xff8000004800780b */ /* 0x040fe20003f7d000 */
[----:B------:R-:W-:-:S05]  /*86d0*/  FMUL.FTZ R136, R72, UR4 ;  /* 0x0000000448887c20 */ /* 0x000fca0008410000 */
[----:B------:R-:W4:Y:S01]  /*86e0*/  MUFU.TANH R112, R112 ;  /* 0x0000007000707308 */ /* 0x000f220000002400 */
[----:B------:R-:W-:Y:S01]  /*86f0*/  FSEL R136, R136, RZ, P3 ;  /* 0x000000ff88887208 */ /* 0x000fe20001800000 */
[----:B------:R-:W-:Y:S02]  /*8700*/  WARPGROUP.DEPBAR.LE gsb0, 0x0 ;  /* 0x00008000000079c5 */ /* 0x000fe40000010000 */
[----:B------:R-:W-:Y:S02]  /*8710*/  WARPGROUP.ARRIVE ;  /* 0x00000000000079c5 */ /* 0x000fe40000000000 */
[--C-:B------:R-:W-:Y:S02]  /*8720*/  FFMA.FTZ R138, R132, UR4, -R136.reuse ;  /* 0x00000004848a7c23 */ /* 0x100fe40008010888 */
[----:B------:R-:W4:Y:S01]  /*8730*/  MUFU.TANH R113, R113 ;  /* 0x0000007100717308 */ /* 0x000f220000002400 */
[--C-:B------:R-:W-:Y:S01]  /*8740*/  FFMA.FTZ R139, R125, UR4, -R136.reuse ;  /* 0x000000047d8b7c23 */ /* 0x100fe20008010888 */
[--C-:B------:R-:W-:Y:S01]  /*8750*/  FFMA.FTZ R9, R9, UR4, -R136.reuse ;  /* 0x0000000409097c23 */ /* 0x100fe20008010888 */
[--C-:B------:R-:W-:Y:S01]  /*8760*/  FFMA.FTZ R10, R10, UR4, -R136.reuse ;  /* 0x000000040a0a7c23 */ /* 0x100fe20008010888 */
[----:B------:R-:W-:Y:S01]  /*8770*/  HGMMA.64x96x16.F32.BF16 R24, gdesc[UR32].tnspB, R24, gsb0 ;  /* 0x41600000201879f0 */ /* 0x000fe20008001818 */
[----:B------:R-:W-:Y:S01]  /*8780*/  UIADD3 UR32, UR10, 0x780, URZ ;  /* 0x000007800a207890 */ /* 0x000fe2000fffe03f */
[----:B------:R-:W-:Y:S01]  /*8790*/  FFMA.FTZ R13, R13, UR4, -R136 ;  /* 0x000000040d0d7c23 */ /* 0x000fe20008010888 */
[----:B------:R-:W-:Y:S01]  /*87a0*/  UIADD3 UR34, UR11, 0x140, URZ ;  /* 0x000001400b227890 */ /* 0x000fe2000fffe03f */
[----:B0-----:R-:W-:Y:S01]  /*87b0*/  IADD3 R90, R137, -UR14, R90 ;  /* 0x8000000e895a7c10 */ /* 0x001fe2000fffe05a */
[----:B------:R-:W-:Y:S01]  /*87c0*/  UMOV UR33, 0xc0000010 ;  /* 0xc000001000217882 */ /* 0x000fe20000000000 */
[----:B------:R-:W-:Y:S01]  /*87d0*/  UMOV UR35, 0x80000020 ;  /* 0x8000002000237882 */ /* 0x000fe20000000000 */
[--C-:B------:R-:W-:Y:S01]  /*87e0*/  FFMA.FTZ R137, R129, UR4, -R136.reuse ;  /* 0x0000000481897c23 */ /* 0x100fe20008010888 */
[C---:B------:R-:W-:Y:S01]  /*87f0*/  ISETP.GT.AND P4, PT, R90.reuse, RZ, PT ;  /* 0x000000ff5a00720c */ /* 0x040fe20003f84270 */
[--C-:B------:R-:W-:Y:S01]  /*8800*/  FFMA.FTZ R129, R131, UR4, -R136.reuse ;  /* 0x0000000483817c23 */ /* 0x100fe20008010888 */
[C---:B------:R-:W-:Y:S01]  /*8810*/  ISETP.GT.AND P6, PT, R90.reuse, 0x1, PT ;  /* 0x000000015a00780c */ /* 0x040fe20003fc4270 */
[----:B------:R-:W0:Y:S01]  /*8820*/  MUFU.TANH R115, R115 ;  /* 0x0000007300737308 */ /* 0x000e220000002400 */
[----:B------:R-:W-:Y:S01]  /*8830*/  FSEL R7, R7, -INF , P4 ;  /* 0xff80000007077808 */ /* 0x000fe20002000000 */
[--C-:B------:R-:W-:Y:S01]  /*8840*/  FFMA.FTZ R15, R15, UR4, -R136.reuse ;  /* 0x000000040f0f7c23 */ /* 0x100fe20008010888 */
[----:B------:R-:W-:Y:S01]  /*8850*/  ISETP.GT.AND P5, PT, R90, 0x8, PT ;  /* 0x000000085a00780c */ /* 0x000fe20003fa4270 */
[--C-:B------:R-:W-:Y:S01]  /*8860*/  FFMA.FTZ R21, R21, UR4, -R136.reuse ;  /* 0x0000000415157c23 */ /* 0x100fe20008010888 */
[----:B------:R-:W-:Y:S01]  /*8870*/  FSEL R8, R8, -INF , P6 ;  /* 0xff80000008087808 */ /* 0x000fe20003000000 */
[--C-:B------:R-:W-:Y:S01]  /*8880*/  FFMA.FTZ R122, R122, UR4, -R136.reuse ;  /* 0x000000047a7a7c23 */ /* 0x100fe20008010888 */
[----:B------:R-:W-:Y:S01]  /*8890*/  FMNMX.FTZ R131, R7, R4, !PT ;  /* 0x0000000407837209 */ /* 0x000fe20007810000 */
[----:B------:R-:W0:Y:S01]  /*88a0*/  MUFU.TANH R116, R116 ;  /* 0x0000007400747308 */ /* 0x000e220000002400 */
[----:B------:R-:W-:Y:S01]  /*88b0*/  ISETP.GT.AND P4, PT, R90, 0x9, PT ;  /* 0x000000095a00780c */ /* 0x000fe20003f84270 */
[--C-:B------:R-:W-:Y:S01]  /*88c0*/  FFMA.FTZ R114, R114, UR4, -R136.reuse ;  /* 0x0000000472727c23 */ /* 0x100fe20008010888 */
[----:B-1----:R-:W-:Y:S01]  /*88d0*/  FSEL R98, R11, -INF , P5 ;  /* 0xff8000000b627808 */ /* 0x002fe20002800000 */
[--C-:B------:R-:W-:Y:S01]  /*88e0*/  FFMA.FTZ R94, R94, UR4, -R136.reuse ;  /* 0x000000045e5e7c23 */ /* 0x100fe20008010888 */
[----:B------:R-:W-:Y:S01]  /*88f0*/  FMNMX.FTZ R131, R8, R131, !PT ;  /* 0x0000008308837209 */ /* 0x000fe20007810000 */
[--C-:B------:R-:W-:Y:S01]  /*8900*/  FFMA.FTZ R82, R82, UR4, -R136.reuse ;  /* 0x0000000452527c23 */ /* 0x100fe20008010888 */
[----:B------:R-:W-:Y:S01]  /*8910*/  ISETP.GT.AND P6, PT, R90, 0x10, PT ;  /* 0x000000105a00780c */ /* 0x000fe20003fc4270 */
[----:B------:R1:W-:Y:S01]  /*8920*/  MUFU.EX2 R11, R137 ;  /* 0x00000089000b7308 */ /* 0x0003e20000000800 */
[----:B--2---:R-:W-:Y:S01]  /*8930*/  FSEL R12, R12, -INF , P4 ;  /* 0xff8000000c0c7808 */ /* 0x004fe20002000000 */
[--C-:B------:R-:W-:Y:S01]  /*8940*/  FFMA.FTZ R86, R86, UR4, -R136.reuse ;  /* 0x0000000456567c23 */ /* 0x100fe20008010888 */
[----:B------:R-:W-:Y:S01]  /*8950*/  ISETP.GT.AND P5, PT, R90, 0x11, PT ;  /* 0x000000115a00780c */ /* 0x000fe20003fa4270 */
[--C-:B------:R-:W-:Y:S01]  /*8960*/  FFMA.FTZ R75, R75, UR4, -R136.reuse ;  /* 0x000000044b4b7c23 */ /* 0x100fe20008010888 */
[----:B---3--:R-:W-:Y:S01]  /*8970*/  FSEL R14, R14, -INF , P6 ;  /* 0xff8000000e0e7808 */ /* 0x008fe20003000000 */
[--C-:B------:R-:W-:Y:S01]  /*8980*/  FFMA.FTZ R83, R83, UR4, -R136.reuse ;  /* 0x0000000453537c23 */ /* 0x100fe20008010888 */
[----:B------:R-:W-:Y:S01]  /*8990*/  ISETP.GT.AND P4, PT, R90, 0x18, PT ;  /* 0x000000185a00780c */ /* 0x000fe20003f84270 */
[----:B------:R-:W2:Y:S01]  /*89a0*/  MUFU.TANH R104, R104 ;  /* 0x0000006800687308 */ /* 0x000ea20000002400 */
[----:B-1----:R-:W-:Y:S01]  /*89b0*/  FMNMX.FTZ R137, R98, R131, !PT ;  /* 0x0000008362897209 */ /* 0x002fe20007810000 */
[--C-:B------:R-:W-:Y:S01]  /*89c0*/  FFMA.FTZ R95, R95, UR4, -R136.reuse ;  /* 0x000000045f5f7c23 */ /* 0x100fe20008010888 */
[----:B-----5:R-:W-:Y:S01]  /*89d0*/  FSEL R20, R20, -INF , P5 ;  /* 0xff80000014147808 */ /* 0x020fe20002800000 */
[--C-:B------:R-:W-:Y:S01]  /*89e0*/  FFMA.FTZ R100, R100, UR4, -R136.reuse ;  /* 0x0000000464647c23 */ /* 0x100fe20008010888 */
[----:B------:R-:W-:Y:S01]  /*89f0*/  FMNMX.FTZ R137, R12, R137, !PT ;  /* 0x000000890c897209 */ /* 0x000fe20007810000 */
[----:B------:R-:W-:Y:S01]  /*8a00*/  FFMA.FTZ R87, R87, UR4, -R136 ;  /* 0x0000000457577c23 */ /* 0x000fe20008010888 */
[----:B------:R-:W-:Y:S01]  /*8a10*/  ISETP.GT.AND P6, PT, R90, 0x19, PT ;  /* 0x000000195a00780c */ /* 0x000fe20003fc4270 */
[----:B------:R-:W1:Y:S01]  /*8a20*/  MUFU.TANH R105, R105 ;  /* 0x0000006900697308 */ /* 0x000e620000002400 */
[----:B------:R-:W-:-:S02]  /*8a30*/  FMNMX.FTZ R137, R14, R137, !PT ;  /* 0x000000890e897209 */ /* 0x000fc40007810000 */
[----:B------:R-:W-:Y:S02]  /*8a40*/  FSEL R131, R128, -INF , P4 ;  /* 0xff80000080837808 */ /* 0x000fe40002000000 */
[----:B------:R-:W-:Y:S01]  /*8a50*/  FMNMX.FTZ R132, R20, R137, !PT ;  /* 0x0000008914847209 */ /* 0x000fe20007810000 */
[----:B------:R-:W-:Y:S01]  /*8a60*/  FFMA.FTZ R137, R133, UR4, -R136 ;  /* 0x0000000485897c23 */ /* 0x000fe20008010888 */
[----:B------:R-:W-:Y:S01]  /*8a70*/  ISETP.GT.AND P5, PT, R90, 0x20, PT ;  /* 0x000000205a00780c */ /* 0x000fe20003fa4270 */
[----:B------:R3:W-:Y:S01]  /*8a80*/  MUFU.EX2 R128, R138 ;  /* 0x0000008a00807308 */ /* 0x0007e20000000800 */
[----:B------:R-:W-:Y:S02]  /*8a90*/  FSEL R130, R130, -INF , P6 ;  /* 0xff80000082827808 */ /* 0x000fe40003000000 */
[----:B------:R-:W-:Y:S02]  /*8aa0*/  FMNMX.FTZ R133, R131, R132, !PT ;  /* 0x0000008483857209 */ /* 0x000fe40007810000 */
[----:B------:R-:W-:-:S02]  /*8ab0*/  ISETP.GT.AND P4, PT, R90, 0x21, PT ;  /* 0x000000215a00780c */ /* 0x000fc40003f84270 */
[----:B------:R-:W-:Y:S01]  /*8ac0*/  FSEL R120, R120, -INF , P5 ;  /* 0xff80000078787808 */ /* 0x000fe20002800000 */
[----:B------:R-:W5:Y:S01]  /*8ad0*/  MUFU.TANH R108, R108 ;  /* 0x0000006c006c7308 */ /* 0x000f620000002400 */
[----:B------:R-:W-:Y:S02]  /*8ae0*/  FMNMX.FTZ R133, R130, R133, !PT ;  /* 0x0000008582857209 */ /* 0x000fe40007810000 */
[----:B------:R-:W-:Y:S02]  /*8af0*/  ISETP.GT.AND P6, PT, R90, 0x28, PT ;  /* 0x000000285a00780c */ /* 0x000fe40003fc4270 */
[----:B------:R-:W-:Y:S02]  /*8b00*/  FSEL R132, R121, -INF , P4 ;  /* 0xff80000079847808 */ /* 0x000fe40002000000 */
[----:B------:R-:W-:Y:S01]  /*8b10*/  FMNMX.FTZ R133, R120, R133, !PT ;  /* 0x0000008578857209 */ /* 0x000fe20007810000 */
[----:B------:R0:W-:Y:S01]  /*8b20*/  MUFU.EX2 R121, R137 ;  /* 0x0000008900797308 */ /* 0x0001e20000000800 */
[----:B------:R-:W-:-:S02]  /*8b30*/  ISETP.GT.AND P5, PT, R90, 0x29, PT ;  /* 0x000000295a00780c */ /* 0x000fc40003fa4270 */
[----:B------:R-:W-:Y:S02]  /*8b40*/  FSEL R123, R123, -INF , P6 ;  /* 0xff8000007b7b7808 */ /* 0x000fe40003000000 */
[----:B---3--:R-:W-:Y:S02]  /*8b50*/  FMNMX.FTZ R138, R132, R133, !PT ;  /* 0x00000085848a7209 */ /* 0x008fe40007810000 */
[----:B------:R-:W-:Y:S01]  /*8b60*/  ISETP.GT.AND P4, PT, R90, 0x30, PT ;  /* 0x000000305a00780c */ /* 0x000fe20003f84270 */
[----:B------:R-:W3:Y:S01]  /*8b70*/  MUFU.TANH R109, R109 ;  /* 0x0000006d006d7308 */ /* 0x000ee20000002400 */
[----:B----4-:R-:W-:Y:S01]  /*8b80*/  FSEL R125, R124, -INF , P5 ;  /* 0xff8000007c7d7808 */ /* 0x010fe20002800000 */
[----:B0-----:R-:W-:Y:S01]  /*8b90*/  FFMA.FTZ R137, R126, UR4, -R136 ;  /* 0x000000047e897c23 */ /* 0x001fe20008010888 */
[----:B------:R-:W-:Y:S02]  /*8ba0*/  FMNMX.FTZ R138, R123, R138, !PT ;  /* 0x0000008a7b8a7209 */ /* 0x000fe40007810000 */
[----:B------:R-:W-:-:S02]  /*8bb0*/  ISETP.GT.AND P6, PT, R90, 0x31, PT ;  /* 0x000000315a00780c */ /* 0x000fc40003fc4270 */
[----:B------:R-:W-:Y:S01]  /*8bc0*/  FSEL R112, R112, -INF , P4 ;  /* 0xff80000070707808 */ /* 0x000fe20002000000 */
[----:B------:R-:W0:Y:S01]  /*8bd0*/  MUFU.TANH R96, R96 ;  /* 0x0000006000607308 */ /* 0x000e220000002400 */
[----:B------:R-:W-:Y:S02]  /*8be0*/  FMNMX.FTZ R133, R125, R138, !PT ;  /* 0x0000008a7d857209 */ /* 0x000fe40007810000 */
[----:B------:R-:W-:Y:S02]  /*8bf0*/  ISETP.GT.AND P5, PT, R90, 0x38, PT ;  /* 0x000000385a00780c */ /* 0x000fe40003fa4270 */
[----:B------:R-:W-:Y:S02]  /*8c00*/  FSEL R126, R113, -INF , P6 ;  /* 0xff800000717e7808 */ /* 0x000fe40003000000 */
[----:B------:R-:W-:Y:S01]  /*8c10*/  FMNMX.FTZ R133, R112, R133, !PT ;  /* 0x0000008570857209 */ /* 0x000fe20007810000 */
[----:B------:R4:W-:Y:S01]  /*8c20*/  MUFU.EX2 R113, R137 ;  /* 0x0000008900717308 */ /* 0x0009e20000000800 */
[----:B------:R-:W-:-:S02]  /*8c30*/  ISETP.GT.AND P4, PT, R90, 0x39, PT ;  /* 0x000000395a00780c */ /* 0x000fc40003f84270 */
[----:B------:R-:W-:Y:S02]  /*8c40*/  FSEL R115, R115, -INF , P5 ;  /* 0xff80000073737808 */ /* 0x000fe40002800000 */
[----:B------:R-:W-:Y:S02]  /*8c50*/  FMNMX.FTZ R138, R126, R133, !PT ;  /* 0x000000857e8a7209 */ /* 0x000fe40007810000 */
[----:B------:R-:W-:Y:S01]  /*8c60*/  ISETP.GT.AND P6, PT, R90, 0x40, PT ;  /* 0x000000405a00780c */ /* 0x000fe20003fc4270 */
[----:B------:R1:W-:Y:S01]  /*8c70*/  MUFU.EX2 R124, R139 ;  /* 0x0000008b007c7308 */ /* 0x0003e20000000800 */
[----:B------:R-:W-:Y:S01]  /*8c80*/  FSEL R116, R116, -INF , P4 ;  /* 0xff80000074747808 */ /* 0x000fe20002000000 */
[----:B------:R-:W-:Y:S02]  /*8c90*/  WARPGROUP.DEPBAR.LE gsb0, 0x0 ;  /* 0x00008000000079c5 */ /* 0x000fe40000010000 */
[----:B------:R-:W-:Y:S01]  /*8ca0*/  WARPGROUP.ARRIVE ;  /* 0x00000000000079c5 */ /* 0x000fe20000000000 */
[----:B------:R-:W-:-:S02]  /*8cb0*/  FMNMX.FTZ R133, R115, R138, !PT ;  /* 0x0000008a73857209 */ /* 0x000fc40007810000 */
[----:B------:R-:W-:Y:S01]  /*8cc0*/  ISETP.GT.AND P5, PT, R90, 0x41, PT ;  /* 0x000000415a00780c */ /* 0x000fe20003fa4270 */
[----:B------:R-:W0:Y:S01]  /*8cd0*/  MUFU.TANH R97, R97 ;  /* 0x0000006100617308 */ /* 0x000e220000002400 */
[----:B--2---:R-:W-:Y:S01]  /*8ce0*/  FSEL R104, R104, -INF , P6 ;  /* 0xff80000068687808 */ /* 0x004fe20003000000 */
[----:B------:R-:W-:Y:S01]  /*8cf0*/  HGMMA.64x96x16.F32.BF16 R24, gdesc[UR32].tnspB, R24, gsb0 ;  /* 0x41600000201879f0 */ /* 0x000fe20008001818 */
[----:B------:R-:W-:Y:S01]  /*8d00*/  UIADD3 UR32, UR10, 0xa80, URZ ;  /* 0x00000a800a207890 */ /* 0x000fe2000fffe03f */
[----:B----4-:R-:W-:Y:S01]  /*8d10*/  FMNMX.FTZ R137, R116, R133, !PT ;  /* 0x0000008574897209 */ /* 0x010fe20007810000 */
[----:B------:R-:W-:Y:S01]  /*8d20*/  UIADD3 UR34, UR11, 0x1c0, URZ ;  /* 0x000001c00b227890 */ /* 0x000fe2000fffe03f */
[----:B-1----:R-:W-:Y:S01]  /*8d30*/  FFMA.FTZ R139, R127, UR4, -R136 ;  /* 0x000000047f8b7c23 */ /* 0x002fe20008010888 */
[----:B------:R-:W-:Y:S01]  /*8d40*/  UMOV UR33, 0xc0000010 ;  /* 0xc000001000217882 */ /* 0x000fe20000000000 */
[----:B------:R-:W-:Y:S01]  /*8d50*/  UMOV UR35, 0x80000020 ;  /* 0x8000002000237882 */ /* 0x000fe20000000000 */
[----:B------:R-:W-:Y:S01]  /*8d60*/  ISETP.GT.AND P4, PT, R90, 0x48, PT ;  /* 0x000000485a00780c */ /* 0x000fe20003f84270 */
[----:B------:R-:W1:Y:S01]  /*8d70*/  MUFU.TANH R91, R91 ;  /* 0x0000005b005b7308 */ /* 0x000e620000002400 */
[----:B------:R-:W-:-:S02]  /*8d80*/  FSEL R127, R105, -INF , P5 ;  /* 0xff800000697f7808 */ /* 0x000fc40002800000 */
[----:B------:R-:W-:Y:S02]  /*8d90*/  FMNMX.FTZ R138, R104, R137, !PT ;  /* 0x00000089688a7209 */ /* 0x000fe40007810000 */
[----:B------:R-:W-:Y:S02]  /*8da0*/  ISETP.GT.AND P6, PT, R90, 0x49, PT ;  /* 0x000000495a00780c */ /* 0x000fe40003fc4270 */
[----:B-----5:R-:W-:Y:S01]  /*8db0*/  FSEL R133, R108, -INF , P4 ;  /* 0xff8000006c857808 */ /* 0x020fe20002000000 */
[----:B------:R-:W2:Y:S01]  /*8dc0*/  MUFU.TANH R101, R101 ;  /* 0x0000006500657308 */ /* 0x000ea20000002400 */
[----:B------:R-:W-:Y:S01]  /*8dd0*/  FMNMX.FTZ R138, R127, R138, !PT ;  /* 0x0000008a7f8a7209 */ /* 0x000fe20007810000 */
[----:B------:R-:W-:Y:S01]  /*8de0*/  FFMA.FTZ R108, R117, UR4, -R136 ;  /* 0x00000004756c7c23 */ /* 0x000fe20008010888 */
[----:B------:R-:W-:Y:S02]  /*8df0*/  ISETP.GT.AND P5, PT, R90, 0x50, PT ;  /* 0x000000505a00780c */ /* 0x000fe40003fa4270 */
[----:B---3--:R-:W-:-:S02]  /*8e00*/  FSEL R109, R109, -INF , P6 ;  /* 0xff8000006d6d7808 */ /* 0x008fc40003000000 */
[----:B------:R-:W-:Y:S01]  /*8e10*/  FMNMX.FTZ R138, R133, R138, !PT ;  /* 0x0000008a858a7209 */ /* 0x000fe20007810000 */
[----:B------:R-:W3:Y:S01]  /*8e20*/  MUFU.TANH R88, R88 ;  /* 0x0000005800587308 */ /* 0x000ee20000002400 */
[----:B------:R-:W-:Y:S02]  /*8e30*/  ISETP.GT.AND P4, PT, R90, 0x51, PT ;  /* 0x000000515a00780c */ /* 0x000fe40003f84270 */
[----:B0-----:R-:W-:Y:S01]  /*8e40*/  FSEL R117, R96, -INF , P5 ;  /* 0xff80000060757808 */ /* 0x001fe20002800000 */
[----:B------:R-:W-:Y:S01]  /*8e50*/  FFMA.FTZ R96, R118, UR4, -R136 ;  /* 0x0000000476607c23 */ /* 0x000fe20008010888 */
[----:B------:R-:W-:Y:S02]  /*8e60*/  FMNMX.FTZ R138, R109, R138, !PT ;  /* 0x0000008a6d8a7209 */ /* 0x000fe40007810000 */
[----:B------:R-:W-:Y:S01]  /*8e70*/  ISETP.GT.AND P6, PT, R90, 0x58, PT ;  /* 0x000000585a00780c */ /* 0x000fe20003fc4270 */
[----:B------:R-:W0:Y:S01]  /*8e80*/  MUFU.TANH R89, R89 ;  /* 0x0000005900597308 */ /* 0x000e220000002400 */
[----:B------:R-:W-:-:S02]  /*8e90*/  FSEL R118, R97, -INF , P4 ;  /* 0xff80000061767808 */ /* 0x000fc40002000000 */
[----:B------:R-:W-:Y:S02]  /*8ea0*/  FMNMX.FTZ R137, R117, R138, !PT ;  /* 0x0000008a75897209 */ /* 0x000fe40007810000 */
[----:B------:R-:W-:Y:S02]  /*8eb0*/  ISETP.GT.AND P5, PT, R90, 0x59, PT ;  /* 0x000000595a00780c */ /* 0x000fe40003fa4270 */
[----:B-1----:R-:W-:Y:S01]  /*8ec0*/  FSEL R97, R91, -INF , P6 ;  /* 0xff8000005b617808 */ /* 0x002fe20003000000 */
[----:B------:R-:W1:Y:S01]  /*8ed0*/  MUFU.TANH R92, R92 ;  /* 0x0000005c005c7308 */ /* 0x000e620000002400 */
[----:B------:R-:W-:Y:S01]  /*8ee0*/  FMNMX.FTZ R138, R118, R137, !PT ;  /* 0x00000089768a7209 */ /* 0x000fe20007810000 */
[----:B------:R-:W-:Y:S01]  /*8ef0*/  FFMA.FTZ R91, R106, UR4, -R136 ;  /* 0x000000046a5b7c23 */ /* 0x000fe20008010888 */
[C---:B------:R-:W-:Y:S02]  /*8f00*/  ISETP.GT.AND P4, PT, R90.reuse, 0x60, PT ;  /* 0x000000605a00780c */ /* 0x040fe40003f84270 */
[----:B------:R-:W-:-:S02]  /*8f10*/  ISETP.GT.AND P6, PT, R90, 0x61, PT ;  /* 0x000000615a00780c */ /* 0x000fc40003fc4270 */
[----:B--2---:R-:W-:Y:S01]  /*8f20*/  FSEL R101, R101, -INF , P5 ;  /* 0xff80000065657808 */ /* 0x004fe20002800000 */
[----:B------:R-:W2:Y:S01]  /*8f30*/  MUFU.TANH R93, R93 ;  /* 0x0000005d005d7308 */ /* 0x000ea20000002400 */
[----:B------:R-:W-:Y:S02]  /*8f40*/  FMNMX.FTZ R138, R97, R138, !PT ;  /* 0x0000008a618a7209 */ /* 0x000fe40007810000 */
[----:B---3--:R-:W-:Y:S01]  /*8f50*/  FSEL R106, R88, -INF , P4 ;  /* 0xff800000586a7808 */ /* 0x008fe20002000000 */
[----:B------:R-:W-:Y:S01]  /*8f60*/  FFMA.FTZ R88, R107, UR4, -R136 ;  /* 0x000000046b587c23 */ /* 0x000fe20008010888 */
[----:B0-----:R-:W-:Y:S02]  /*8f70*/  FSEL R107, R89, -INF , P6 ;  /* 0xff800000596b7808 */ /* 0x001fe40003000000 */
[----:B------:R-:W-:Y:S01]  /*8f80*/  FMNMX.FTZ R89, R101, R138, !PT ;  /* 0x0000008a65597209 */ /* 0x000fe20007810000 */
[----:B------:R-:W0:Y:S01]  /*8f90*/  MUFU.TANH R80, R80 ;  /* 0x0000005000507308 */ /* 0x000e220000002400 */
[----:B------:R-:W-:-:S02]  /*8fa0*/  ISETP.GT.AND P5, PT, R90, 0x68, PT ;  /* 0x000000685a00780c */ /* 0x000fc40003fa4270 */
[----:B------:R-:W-:Y:S02]  /*8fb0*/  ISETP.GT.AND P4, PT, R90, 0x69, PT ;  /* 0x000000695a00780c */ /* 0x000fe40003f84270 */
[----:B-1----:R-:W-:Y:S02]  /*8fc0*/  FSEL R92, R92, -INF , P5 ;  /* 0xff8000005c5c7808 */ /* 0x002fe40002800000 */
[C---:B------:R-:W-:Y:S01]  /*8fd0*/  ISETP.GT.AND P6, PT, R90.reuse, 0x70, PT ;  /* 0x000000705a00780c */ /* 0x040fe20003fc4270 */
[----:B------:R-:W1:Y:S01]  /*8fe0*/  MUFU.TANH R81, R81 ;  /* 0x0000005100517308 */ /* 0x000e620000002400 */
[C---:B------:R-:W-:Y:S02]  /*8ff0*/  ISETP.GT.AND P5, PT, R90.reuse, 0x71, PT ;  /* 0x000000715a00780c */ /* 0x040fe40003fa4270 */
[----:B--2---:R-:W-:Y:S02]  /*9000*/  FSEL R93, R93, -INF , P4 ;  /* 0xff8000005d5d7808 */ /* 0x004fe40002000000 */
[----:B------:R-:W-:-:S02]  /*9010*/  ISETP.GT.AND P4, PT, R90, 0x78, PT ;  /* 0x000000785a00780c */ /* 0x000fc40003f84270 */
[----:B------:R-:W-:Y:S01]  /*9020*/  R2UR UR14, R6 ;  /* 0x00000000060e72ca */ /* 0x000fe200000e0000 */
[----:B------:R2:W-:Y:S08]  /*9030*/  MUFU.EX2 R105, R139 ;  /* 0x0000008b00697308 */ /* 0x0005f00000000800 */
[----:B------:R-:W-:Y:S01]  /*9040*/  MUFU.TANH R84, R84 ;  /* 0x0000005400547308 */ /* 0x000fe20000002400 */
[----:B--2---:R-:W-:Y:S01]  /*9050*/  FFMA.FTZ R139, R110, UR4, -R136 ;  /* 0x000000046e8b7c23 */ /* 0x004fe20008010888 */
[----:B------:R-:W-:-:S02]  /*9060*/  FMNMX.FTZ R110, R106, R89, !PT ;  /* 0x000000596a6e7209 */ /* 0x000fc40007810000 */
[----:B------:R-:W-:Y:S02]  /*9070*/  UISETP.GT.AND UP1, UPT, UR38, UR14, UPT ;  /* 0x0000000e2600728c */ /* 0x000fe4000bf24270 */
[----:B------:R-:W-:Y:S02]  /*9080*/  FMNMX.FTZ R137, R107, R110, !PT ;  /* 0x0000006e6b897209 */ /* 0x000fe40007810000 */
[----:B------:R-:W2:Y:S01]  /*9090*/  MUFU.TANH R85, R85 ;  /* 0x0000005500557308 */ /* 0x000ea20000002400 */
[----:B0-----:R-:W-:Y:S01]  /*90a0*/  FSEL R110, R80, -INF , P6 ;  /* 0xff800000506e7808 */ /* 0x001fe20003000000 */
[----:B------:R-:W-:Y:S01]  /*90b0*/  FFMA.FTZ R80, R111, UR4, -R136 ;  /* 0x000000046f507c23 */ /* 0x000fe20008010888 */
[----:B------:R-:W-:Y:S02]  /*90c0*/  FMNMX.FTZ R138, R92, R137, !PT ;  /* 0x000000895c8a7209 */ /* 0x000fe40007810000 */
[----:B-1----:R-:W-:Y:S02]  /*90d0*/  FSEL R111, R81, -INF , P5 ;  /* 0xff800000516f7808 */ /* 0x002fe40002800000 */
[----:B------:R-:W-:Y:S01]  /*90e0*/  FMNMX.FTZ R81, R93, R138, !PT ;  /* 0x0000008a5d517209 */ /* 0x000fe20007810000 */
[----:B------:R-:W0:Y:S01]  /*90f0*/  MUFU.TANH R135, R135 ;  /* 0x0000008700877308 */ /* 0x000e220000002400 */
[----:B------:R-:W-:-:S02]  /*9100*/  ISETP.GT.AND P6, PT, R90, 0x79, PT ;  /* 0x000000795a00780c */ /* 0x000fc40003fc4270 */
[----:B------:R-:W-:Y:S02]  /*9110*/  FMNMX.FTZ R138, R110, R81, !PT ;  /* 0x000000516e8a7209 */ /* 0x000fe40007810000 */
[C---:B------:R-:W-:Y:S01]  /*9120*/  ISETP.GT.AND P5, PT, R90.reuse, 0x80, PT ;  /* 0x000000805a00780c */ /* 0x040fe20003fa4270 */
[----:B------:R-:W-:Y:S02]  /*9130*/  WARPGROUP.DEPBAR.LE gsb0, 0x0 ;  /* 0x00008000000079c5 */ /* 0x000fe40000010000 */
[----:B------:R-:W-:Y:S01]  /*9140*/  WARPGROUP.ARRIVE ;  /* 0x00000000000079c5 */ /* 0x000fe20000000000 */
[----:B------:R-:W1:Y:S01]  /*9150*/  MUFU.TANH R73, R73 ;  /* 0x0000004900497308 */ /* 0x000e620000002400 */
[----:B------:R-:W-:Y:S02]  /*9160*/  FMNMX.FTZ R138, R111, R138, !PT ;  /* 0x0000008a6f8a7209 */ /* 0x000fe40007810000 */
[----:B--2---:R-:W-:Y:S02]  /*9170*/  FSEL R137, R85, -INF , P6 ;  /* 0xff80000055897808 */ /* 0x004fe40003000000 */
[----:B------:R-:W-:Y:S01]  /*9180*/  HGMMA.64x96x16.F32.BF16 R24, gdesc[UR40].tnspB, R24, gsb0 ;  /* 0x41600000281879f0 */ /* 0x000fe20008001818 */
[----:B------:R-:W-:-:S02]  /*9190*/  ISETP.GT.AND P6, PT, R90, 0x88, PT ;  /* 0x000000885a00780c */ /* 0x000fc40003fc4270 */
[----:B------:R-:W2:Y:S01]  /*91a0*/  MUFU.TANH R76, R76 ;  /* 0x0000004c004c7308 */ /* 0x000ea20000002400 */
[----:B0-----:R-:W-:Y:S02]  /*91b0*/  FSEL R135, R135, -INF , P5 ;  /* 0xff80000087877808 */ /* 0x001fe40002800000 */
[----:B------:R-:W-:-:S05]  /*91c0*/  ISETP.GT.AND P5, PT, R90, 0x89, PT ;  /* 0x000000895a00780c */ /* 0x000fca0003fa4270 */
[----:B------:R0:W-:Y:S08]  /*91d0*/  MUFU.EX2 R89, R139 ;  /* 0x0000008b00597308 */ /* 0x0001f00000000800 */
[----:B------:R-:W3:Y:S01]  /*91e0*/  MUFU.TANH R77, R77 ;  /* 0x0000004d004d7308 */ /* 0x000ee20000002400 */
[--C-:B0-----:R-:W-:Y:S01]  /*91f0*/  FFMA.FTZ R139, R119, UR4, -R136.reuse ;  /* 0x00000004778b7c23 */ /* 0x101fe20008010888 */
[----:B------:R-:W-:Y:S01]  /*9200*/  FSEL R119, R84, -INF , P4 ;  /* 0xff80000054777808 */ /* 0x000fe20002000000 */
[--C-:B------:R-:W-:Y:S01]  /*9210*/  FFMA.FTZ R84, R99, UR4, -R136.reuse ;  /* 0x0000000463547c23 */ /* 0x100fe20008010888 */
[----:B------:R-:W-:Y:S01]  /*9220*/  ISETP.GT.AND P4, PT, R90, 0x81, PT ;  /* 0x000000815a00780c */ /* 0x000fe20003f84270 */
[----:B------:R-:W-:Y:S01]  /*9230*/  FFMA.FTZ R99, R78, UR4, -R136 ;  /* 0x000000044e637c23 */ /* 0x000fe20008010888 */
[----:B------:R-:W-:-:S02]  /*9240*/  FMNMX.FTZ R138, R119, R138, !PT ;  /* 0x0000008a778a7209 */ /* 0x000fc40007810000 */
[----:B------:R2:W-:Y:S02]  /*9250*/  MUFU.EX2 R81, R139 ;  /* 0x0000008b00517308 */ /* 0x0005e40000000800 */
[----:B------:R-:W-:Y:S02]  /*9260*/  FMNMX.FTZ R90, R137, R138, !PT ;  /* 0x0000008a895a7209 */ /* 0x000fe40007810000 */
[----:B-1----:R-:W-:Y:S01]  /*9270*/  FSEL R138, R73, -INF , P4 ;  /* 0xff800000498a7808 */ /* 0x002fe20002000000 */
[--C-:B------:R-:W-:Y:S01]  /*9280*/  FFMA.FTZ R73, R102, UR4, -R136.reuse ;  /* 0x0000000466497c23 */ /* 0x100fe20008010888 */
[----:B------:R-:W-:Y:S01]  /*9290*/  FMNMX.FTZ R85, R135, R90, !PT ;  /* 0x0000005a87557209 */ /* 0x000fe20007810000 */
[--C-:B------:R-:W-:Y:S01]  /*92a0*/  FFMA.FTZ R102, R74, UR4, -R136.reuse ;  /* 0x000000044a667c23 */ /* 0x100fe20008010888 */
[--C-:B------:R-:W-:Y:S01]  /*92b0*/  FFMA.FTZ R90, R134, UR4, -R136.reuse ;  /* 0x00000004865a7c23 */ /* 0x100fe20008010888 */
[----:B--2---:R-:W-:Y:S01]  /*92c0*/  FSEL R139, R76, -INF , P6 ;  /* 0xff8000004c8b7808 */ /* 0x004fe20003000000 */
[----:B------:R-:W-:Y:S01]  /*92d0*/  MUFU.EX2 R9, R9 ;  /* 0x0000000900097308 */ /* 0x000fe20000000800 */
[----:B------:R-:W-:Y:S01]  /*92e0*/  FMNMX.FTZ R76, R138, R85, !PT ;  /* 0x000000558a4c7209 */ /* 0x000fe20007810000 */
[--C-:B------:R-:W-:Y:S01]  /*92f0*/  FFMA.FTZ R85, R103, UR4, -R136.reuse ;  /* 0x0000000467557c23 */ /* 0x100fe20008010888 */
[----:B---3--:R-:W-:Y:S01]  /*9300*/  FSEL R140, R77, -INF , P5 ;  /* 0xff8000004d8c7808 */ /* 0x008fe20002800000 */
[----:B------:R-:W-:Y:S01]  /*9310*/  FFMA.FTZ R103, R79, UR4, -R136 ;  /* 0x000000044f677c23 */ /* 0x000fe20008010888 */
[----:B------:R-:W-:-:S02]  /*9320*/  FMNMX.FTZ R77, R139, R76, !PT ;  /* 0x0000004c8b4d7209 */ /* 0x000fc40007810000 */
[----:B------:R-:W-:Y:S01]  /*9330*/  ISETP.GE.U32.AND P4, PT, R143, 0x180, PT ;  /* 0x000001808f00780c */ /* 0x000fe20003f86070 */
[----:B------:R-:W-:Y:S01]  /*9340*/  MUFU.EX2 R10, R10 ;  /* 0x0000000a000a7308 */ /* 0x000fe20000000800 */
[----:B------:R-:W-:-:S05]  /*9350*/  FMNMX.FTZ R76, R140, R77, !PT ;  /* 0x0000004d8c4c7209 */ /* 0x000fca0007810000 */
[----:B------:R-:W0:Y:S02]  /*9360*/  SHFL.BFLY PT, R77, R76, 0x2, 0x1f ;  /* 0x0c401f004c4d7f89 */ /* 0x000e2400000e0000 */
[----:B------:R-:W-:Y:S08]  /*9370*/  MUFU.EX2 R13, R13 ;  /* 0x0000000d000d7308 */ /* 0x000ff00000000800 */
[----:B------:R-:W-:Y:S08]  /*9380*/  MUFU.EX2 R15, R15 ;  /* 0x0000000f000f7308 */ /* 0x000ff00000000800 */
[----:B------:R-:W-:Y:S01]  /*9390*/  MUFU.EX2 R21, R21 ;  /* 0x0000001500157308 */ /* 0x000fe20000000800 */
[----:B0-----:R-:W-:-:S07]  /*93a0*/  FMNMX.FTZ R77, R76, R77, !PT ;  /* 0x0000004d4c4d7209 */ /* 0x001fce0007810000 */
[----:B------:R-:W-:Y:S01]  /*93b0*/  MUFU.EX2 R129, R129 ;  /* 0x0000008100817308 */ /* 0x000fe20000000800 */
[----:B------:R-:W0:Y:S07]  /*93c0*/  SHFL.BFLY PT, R76, R77, 0x1, 0x1f ;  /* 0x0c201f004d4c7f89 */ /* 0x000e2e00000e0000 */
[----:B------:R-:W-:Y:S08]  /*93d0*/  MUFU.EX2 R122, R122 ;  /* 0x0000007a007a7308 */ /* 0x000ff00000000800 */
[----:B------:R-:W-:Y:S08]  /*93e0*/  MUFU.EX2 R114, R114 ;  /* 0x0000007200727308 */ /* 0x000ff00000000800 */
[----:B------:R-:W-:Y:S01]  /*93f0*/  MUFU.EX2 R108, R108 ;  /* 0x0000006c006c7308 */ /* 0x000fe20000000800 */
[----:B------:R-:W-:-:S02]  /*9400*/  WARPGROUP.DEPBAR.LE gsb0, 0x0 ;  /* 0x00008000000079c5 */ /* 0x000fc40000010000 */
[----:B------:R-:W-:Y:S01]  /*9410*/  WARPGROUP.ARRIVE ;  /* 0x00000000000079c5 */ /* 0x000fe20000000000 */
[----:B0-----:R-:W-:-:S04]  /*9420*/  FMNMX.FTZ R74, R77, R76, !PT ;  /* 0x0000004c4d4a7209 */ /* 0x001fc80007810000 */
[C---:B------:R-:W-:Y:S01]  /*9430*/  FSETP.NEU.FTZ.AND P5, PT, R74.reuse, -INF , PT ;  /* 0xff8000004a00780b */ /* 0x040fe20003fbd000 */
[----:B------:R-:W-:Y:S01]  /*9440*/  HGMMA.64x96x16.F32.BF16 R24, gdesc[UR32].tnspB, R24, gsb0 ;  /* 0x41600000201879f0 */ /* 0x000fe20008001818 */
[----:B------:R-:W-:Y:S01]  /*9450*/  UIADD3 UR32, UR10, 0xc00, URZ ;  /* 0x00000c000a207890 */ /* 0x000fe2000fffe03f */
[C---:B------:R-:W-:Y:S01]  /*9460*/  FMUL.FTZ R134, R74.reuse, UR4 ;  /* 0x000000044a867c20 */ /* 0x040fe20008410000 */
[----:B------:R-:W-:Y:S01]  /*9470*/  UIADD3 UR34, UR11, 0x200, URZ ;  /* 0x000002000b227890 */ /* 0x000fe2000fffe03f */
[----:B------:R-:W-:Y:S01]  /*9480*/  FSEL R77, R74, RZ, P5 ;  /* 0x000000ff4a4d7208 */ /* 0x000fe20002800000 */
[----:B------:R-:W-:Y:S01]  /*9490*/  UMOV UR33, 0xc0000010 ;  /* 0xc000001000217882 */ /* 0x000fe20000000000 */
[----:B------:R-:W-:Y:S01]  /*94a0*/  UMOV UR35, 0x80000020 ;  /* 0x8000002000237882 */ /* 0x000fe20000000000 */
[----:B------:R-:W-:Y:S01]  /*94b0*/  FSEL R134, R134, RZ, P5 ;  /* 0x000000ff86867208 */ /* 0x000fe20002800000 */
[----:B------:R-:W-:Y:S01]  /*94c0*/  MUFU.EX2 R96, R96 ;  /* 0x0000006000607308 */ /* 0x000fe20000000800 */
[----:B------:R-:W-:Y:S01]  /*94d0*/  FADD.FTZ R77, -R77, R4 ;  /* 0x000000044d4d7221 */ /* 0x000fe20000010100 */
[----:B------:R-:W-:-:S02]  /*94e0*/  UIADD3 UR10, UR38, -0x1, URZ ;  /* 0xffffffff260a7890 */ /* 0x000fc4000fffe03f */
[--C-:B------:R-:W-:Y:S01]  /*94f0*/  FFMA.FTZ R76, R7, UR4, -R134.reuse ;  /* 0x00000004074c7c23 */ /* 0x100fe20008010886 */
[--C-:B------:R-:W-:Y:S01]  /*9500*/  FFMA.FTZ R7, R8, UR4, -R134.reuse ;  /* 0x0000000408077c23 */ /* 0x100fe20008010886 */
[--C-:B------:R-:W-:Y:S01]  /*9510*/  FFMA.FTZ R8, R12, UR4, -R134.reuse ;  /* 0x000000040c087c23 */ /* 0x100fe20008010886 */
[----:B------:R-:W-:Y:S02]  /*9520*/  VIADD R12, R142, 0x9 ;  /* 0x000000098e0c7836 */ /* 0x000fe40000000000 */
[----:B------:R-:W-:Y:S01]  /*9530*/  FMUL.FTZ R77, R77, UR4 ;  /* 0x000000044d4d7c20 */ /* 0x000fe20008410000 */
[--C-:B------:R-:W-:Y:S01]  /*9540*/  FFMA.FTZ R78, R98, UR4, -R134.reuse ;  /* 0x00000004624e7c23 */ /* 0x100fe20008010886 */
[----:B------:R-:W-:Y:S01]  /*9550*/  MUFU.EX2 R76, R76 ;  /* 0x0000004c004c7308 */ /* 0x000fe20000000800 */
[--C-:B------:R-:W-:Y:S01]  /*9560*/  FFMA.FTZ R136, R14, UR4, -R134.reuse ;  /* 0x000000040e887c23 */ /* 0x100fe20008010886 */
[----:B------:R-:W-:Y:S01]  /*9570*/  SEL R79, R12, 0x9, !P4 ;  /* 0x000000090c4f7807 */ /* 0x000fe20006000000 */
[--C-:B------:R-:W-:Y:S01]  /*9580*/  FFMA.FTZ R12, R104, UR4, -R134.reuse ;  /* 0x00000004680c7c23 */ /* 0x100fe20008010886 */
[----:B------:R-:W-:Y:S01]  /*9590*/  FSEL R104, R72, RZ, P3 ;  /* 0x000000ff48687208 */ /* 0x000fe20001800000 */
[--C-:B------:R-:W-:Y:S01]  /*95a0*/  FFMA.FTZ R141, R20, UR4, -R134.reuse ;  /* 0x00000004148d7c23 */ /* 0x100fe20008010886 */
[--C-:B------:R-:W-:Y:S01]  /*95b0*/  FFMA.FTZ R131, R131, UR4, -R134.reuse ;  /* 0x0000000483837c23 */ /* 0x100fe20008010886 */
[----:B------:R-:W-:Y:S01]  /*95c0*/  FFMA.FTZ R98, R123, UR4, -R134 ;  /* 0x000000047b627c23 */ /* 0x000fe20008010886 */
[----:B------:R-:W-:Y:S01]  /*95d0*/  MUFU.EX2 R7, R7 ;  /* 0x0000000700077308 */ /* 0x000fe20000000800 */
[----:B------:R-:W-:Y:S01]  /*95e0*/  FADD.FTZ R5, -R104, R5 ;  /* 0x0000000568057221 */ /* 0x000fe20000010100 */
[----:B------:R-:W-:-:S02]  /*95f0*/  IMAD.U32 R104, RZ, RZ, UR36 ;  /* 0x00000024ff687e24 */ /* 0x000fc4000f8e00ff */
[--C-:B------:R-:W-:Y:S01]  /*9600*/  FFMA.FTZ R123, R125, UR4, -R134.reuse ;  /* 0x000000047d7b7c23 */ /* 0x100fe20008010886 */
[--C-:B------:R-:W-:Y:S01]  /*9610*/  FFMA.FTZ R130, R130, UR4, -R134.reuse ;  /* 0x0000000482827c23 */ /* 0x100fe20008010886 */
[----:B------:R-:W-:Y:S01]  /*9620*/  FMUL.FTZ R4, R5, UR4 ;  /* 0x0000000405047c20 */ /* 0x000fe20008410000 */
[--C-:B------:R-:W-:Y:S01]  /*9630*/  FFMA.FTZ R125, R126, UR4, -R134.reuse ;  /* 0x000000047e7d7c23 */ /* 0x100fe20008010886 */
[----:B------:R-:W-:Y:S01]  /*9640*/  @!P1 LEA R104, R104, UR37, 0x3 ;  /* 0x0000002568689c11 */ /* 0x000fe2000f8e18ff */
[----:B------:R-:W-:Y:S01]  /*9650*/  MUFU.EX2 R78, R78 ;  /* 0x0000004e004e7308 */ /* 0x000fe20000000800 */
[--C-:B------:R-:W-:Y:S01]  /*9660*/  FFMA.FTZ R120, R120, UR4, -R134.reuse ;  /* 0x0000000478787c23 */ /* 0x100fe20008010886 */
[--C-:B------:R-:W-:Y:S01]  /*9670*/  FFMA.FTZ R132, R132, UR4, -R134.reuse ;  /* 0x0000000484847c23 */ /* 0x100fe20008010886 */
[--C-:B------:R-:W-:Y:S01]  /*9680*/  FFMA.FTZ R20, R112, UR4, -R134.reuse ;  /* 0x0000000470147c23 */ /* 0x100fe20008010886 */
[----:B------:R-:W-:Y:S02]  /*9690*/  @!P1 VIADD R5, R104, 0x31c40 ;  /* 0x00031c4068059836 */ /* 0x000fe40000000000 */
[--C-:B------:R-:W-:Y:S01]  /*96a0*/  FFMA.FTZ R14, R115, UR4, -R134.reuse ;  /* 0x00000004730e7c23 */ /* 0x100fe20008010886 */
[--C-:B------:R-:W-:Y:S01]  /*96b0*/  FFMA.FTZ R112, R116, UR4, -R134.reuse ;  /* 0x0000000474707c23 */ /* 0x100fe20008010886 */
[--C-:B------:R-:W-:Y:S01]  /*96c0*/  FFMA.FTZ R115, R127, UR4, -R134.reuse ;  /* 0x000000047f737c23 */ /* 0x100fe20008010886 */
[----:B------:R-:W0:Y:S01]  /*96d0*/  MUFU.EX2 R4, R4 ;  /* 0x0000000400047308 */ /* 0x000e220000000800 */
[----:B------:R-:W-:Y:S01]  /*96e0*/  @!P1 PRMT R5, RZ, 0x654, R5 ;  /* 0x00000654ff059816 */ /* 0x000fe20000000005 */
        /* <DEDUP_REMOVED lines=12> */
[----:B------:R-:W-:Y:S01]  /*97b0*/  FFMA.FTZ R139, R139, UR4, -R134 ;  /* 0x000000048b8b7c23 */ /* 0x000fe20008010886 */
[----:B------:R-:W-:Y:S01]  /*97c0*/  PLOP3.LUT P3, PT, PT, PT, UP1, 0x80, 0x0 ;  /* 0x000000000000781c */ /* 0x000fe20003f6f018 */
[----:B------:R-:W-:Y:S01]  /*97d0*/  MUFU.EX2 R136, R136 ;  /* 0x0000008800887308 */ /* 0x000fe20000000800 */
[----:B------:R-:W-:-:S07]  /*97e0*/  UMOV UR38, UR10 ;  /* 0x0000000a00267c82 */ /* 0x000fce0008000000 */
        /* <DEDUP_REMOVED lines=26> */
[----:B-1----:R-:W-:Y:S01]  /*9990*/  IMAD.U32 R79, RZ, RZ, UR7 ;  /* 0x00000007ff4f7e24 */ /* 0x002fe2000f8e00ff */
[----:B------:R-:W-:Y:S01]  /*99a0*/  UMOV UR7, UR36 ;  /* 0x0000002400077c82 */ /* 0x000fe20008000000 */
[-C--:B0-----:R-:W-:Y:S01]  /*99b0*/  FMUL.FTZ R26, R26, R4.reuse ;  /* 0x000000041a1a7220 */ /* 0x081fe20000410000 */
[-C--:B------:R-:W-:Y:S01]  /*99c0*/  FMUL.FTZ R27, R27, R4.reuse ;  /* 0x000000041b1b7220 */ /* 0x080fe20000410000 */
[-C--:B------:R-:W-:Y:S01]  /*99d0*/  FMUL.FTZ R30, R30, R4.reuse ;  /* 0x000000041e1e7220 */ /* 0x080fe20000410000 */
[----:B------:R-:W-:Y:S01]  /*99e0*/  @!P1 LEA R79, R79, UR37, 0x3 ;  /* 0x000000254f4f9c11 */ /* 0x000fe2000f8e18ff */
[-C--:B------:R-:W-:Y:S01]  /*99f0*/  FMUL.FTZ R31, R31, R4.reuse ;  /* 0x000000041f1f7220 */ /* 0x080fe20000410000 */
[----:B--2---:R0:W1:Y:S01]  /*9a00*/  MUFU.EX2 R5, R77 ;  /* 0x0000004d00057308 */ /* 0x0040620000000800 */
[-C--:B------:R-:W-:Y:S01]  /*9a10*/  FMUL.FTZ R34, R34, R4.reuse ;  /* 0x0000000422227220 */ /* 0x080fe20000410000 */
[----:B------:R-:W-:Y:S01]  /*9a20*/  FMUL.FTZ R35, R35, R4 ;  /* 0x0000000423237220 */ /* 0x000fe20000410000 */
[----:B------:R-:W-:-:S02]  /*9a30*/  @!P1 VIADD R79, R79, 0x31c60 ;  /* 0x00031c604f4f9836 */ /* 0x000fc40000000000 */
[-C--:B------:R-:W-:Y:S01]  /*9a40*/  FMUL.FTZ R38, R38, R4.reuse ;  /* 0x0000000426267220 */ /* 0x080fe20000410000 */
[-C--:B------:R-:W-:Y:S01]  /*9a50*/  FMUL.FTZ R39, R39, R4.reuse ;  /* 0x0000000427277220 */ /* 0x080fe20000410000 */
[-C--:B------:R-:W-:Y:S01]  /*9a60*/  FMUL.FTZ R42, R42, R4.reuse ;  /* 0x000000042a2a7220 */ /* 0x080fe20000410000 */
[----:B------:R-:W-:Y:S01]  /*9a70*/  FMUL.FTZ R43, R43, R4 ;  /* 0x000000042b2b7220 */ /* 0x000fe20000410000 */
[----:B------:R-:W-:Y:S01]  /*9a80*/  @!P1 PRMT R79, RZ, 0x654, R79 ;  /* 0x00000654ff4f9816 */ /* 0x000fe2000000004f */
[----:B0-----:R-:W-:Y:S01]  /*9a90*/  FFMA.FTZ R77, R4, R0, R9 ;  /* 0x00000000044d7223 */ /* 0x001fe20000010009 */
[----:B------:R-:W-:Y:S01]  /*9aa0*/  MUFU.EX2 R85, R85 ;  /* 0x0000005500557308 */ /* 0x000fe20000000800 */
[-C--:B------:R-:W-:Y:S01]  /*9ab0*/  FMUL.FTZ R46, R46, R4.reuse ;  /* 0x000000042e2e7220 */ /* 0x080fe20000410000 */
[----:B------:R0:W-:Y:S01]  /*9ac0*/  @!P1 SYNCS.ARRIVE.TRANS64.RED.A1T0 RZ, [R79+URZ], RZ ;  /* 0x000000ff4fff99a7 */ /* 0x0001e2000810043f */
[C---:B------:R-:W-:Y:S01]  /*9ad0*/  FADD.FTZ R126, R10.reuse, R77 ;  /* 0x0000004d0a7e7221 */ /* 0x040fe20000010000 */
[----:B------:R-:W-:Y:S01]  /*9ae0*/  F2FP.BF16.F32.PACK_AB R77, R10, R9 ;  /* 0x000000090a4d723e */ /* 0x000fe200000010ff */
[-C--:B------:R-:W-:Y:S01]  /*9af0*/  FMUL.FTZ R47, R47, R4.reuse ;  /* 0x000000042f2f7220 */ /* 0x080fe20000410000 */
[----:B------:R-:W-:Y:S01]  /*9b00*/  FMUL.FTZ R50, R50, R4 ;  /* 0x0000000432327220 */ /* 0x000fe20000410000 */
[----:B-1----:R-:W-:Y:S01]  /*9b10*/  FFMA.FTZ R104, R5, R3, R76 ;  /* 0x0000000305687223 */ /* 0x002fe2000001004c */
[----:B------:R-:W-:Y:S01]  /*9b20*/  FADD.FTZ R126, R13, R126 ;  /* 0x0000007e0d7e7221 */ /* 0x000fe20000010000 */
[C---:B------:R-:W-:Y:S01]  /*9b30*/  F2FP.BF16.F32.PACK_AB R76, R7.reuse, R76 ;  /* 0x0000004c074c723e */ /* 0x040fe200000010ff */
[----:B------:R-:W-:Y:S01]  /*9b40*/  FFMA.FTZ R3, R118, UR4, -R134 ;  /* 0x0000000476037c23 */ /* 0x000fe20008010886 */
[----:B0-----:R-:W-:Y:S01]  /*9b50*/  FADD.FTZ R79, R7, R104 ;  /* 0x00000068074f7221 */ /* 0x001fe20000010000 */
[----:B------:R-:W-:Y:S01]  /*9b60*/  FADD.FTZ R10, R15, R126 ;  /* 0x0000007e0f0a7221 */ /* 0x000fe20000010000 */
[----:B------:R-:W0:Y:S01]  /*9b70*/  MUFU.EX2 R0, R117 ;  /* 0x0000007500007308 */ /* 0x000e220000000800 */
[----:B------:R-:W-:Y:S01]  /*9b80*/  FFMA.FTZ R7, R97, UR4, -R134 ;  /* 0x0000000461077c23 */ /* 0x000fe20008010886 */
[----:B------:R-:W-:Y:S01]  /*9b90*/  FADD.FTZ R9, R78, R79 ;  /* 0x0000004f4e097221 */ /* 0x000fe20000010000 */
[C---:B------:R-:W-:Y:S01]  /*9ba0*/  F2FP.BF16.F32.PACK_AB R78, R8.reuse, R78 ;  /* 0x0000004e084e723e */ /* 0x040fe200000010ff */
[----:B------:R-:W-:Y:S01]  /*9bb0*/  FADD.FTZ R10, R21, R10 ;  /* 0x0000000a150a7221 */ /* 0x000fe20000010000 */
[----:B------:R-:W-:Y:S01]  /*9bc0*/  F2FP.BF16.F32.PACK_AB R79, R15, R13 ;  /* 0x0000000d0f4f723e */ /* 0x000fe200000010ff */
[----:B------:R-:W-:Y:S01]  /*9bd0*/  FADD.FTZ R9, R8, R9 ;  /* 0x0000000908097221 */ /* 0x000fe20000010000 */
[----:B------:R-:W-:Y:S01]  /*9be0*/  FFMA.FTZ R13, R93, UR4, -R134 ;  /* 0x000000045d0d7c23 */ /* 0x000fe20008010886 */
[----:B------:R-:W-:Y:S01]  /*9bf0*/  FADD.FTZ R10, R11, R10 ;  /* 0x0000000a0b0a7221 */ /* 0x000fe20000010000 */
[----:B------:R-:W-:Y:S01]  /*9c00*/  FFMA.FTZ R15, R101, UR4, -R134 ;  /* 0x00000004650f7c23 */ /* 0x000fe20008010886 */
[----:B------:R-:W-:Y:S01]  /*9c10*/  FADD.FTZ R8, R136, R9 ;  /* 0x0000000988087221 */ /* 0x000fe20000010000 */
[----:B------:R1:W-:Y:S01]  /*9c20*/  STSM.16.M88.4 [R2+0x24300], R76 ;  /* 0x0243004c02007844 */ /* 0x0003e20000000200 */
[----:B------:R-:W-:Y:S01]  /*9c30*/  FADD.FTZ R93, R129, R10 ;  /* 0x0000000a815d7221 */ /* 0x000fe20000010000 */
[----:B------:R-:W2:Y:S01]  /*9c40*/  MUFU.EX2 R3, R3 ;  /* 0x0000000300037308 */ /* 0x000ea20000000800 */
[----:B------:R-:W-:Y:S01]  /*9c50*/  FADD.FTZ R8, R141, R8 ;  /* 0x000000088d087221 */ /* 0x000fe20000010000 */
[--C-:B------:R-:W-:Y:S01]  /*9c60*/  FFMA.FTZ R97, R92, UR4, -R134.reuse ;  /* 0x000000045c617c23 */ /* 0x100fe20008010886 */
[----:B------:R-:W-:Y:S01]  /*9c70*/  FADD.FTZ R93, R128, R93 ;  /* 0x0000005d805d7221 */ /* 0x000fe20000010000 */
[----:B------:R-:W-:Y:S01]  /*9c80*/  FFMA.FTZ R134, R140, UR4, -R134 ;  /* 0x000000048c867c23 */ /* 0x000fe20008010886 */
[----:B------:R-:W-:Y:S01]  /*9c90*/  FADD.FTZ R9, R131, R8 ;  /* 0x0000000883097221 */ /* 0x000fe20000010000 */
[-C--:B------:R-:W-:Y:S01]  /*9ca0*/  FMUL.FTZ R24, R24, R5.reuse ;  /* 0x0000000518187220 */ /* 0x080fe20000410000 */
[----:B------:R-:W-:Y:S01]  /*9cb0*/  FADD.FTZ R8, R122, R93 ;  /* 0x0000005d7a087221 */ /* 0x000fe20000010000 */
[----:B------:R-:W3:Y:S01]  /*9cc0*/  MUFU.EX2 R7, R7 ;  /* 0x0000000700077308 */ /* 0x000ee20000000800 */
[----:B------:R-:W-:Y:S01]  /*9cd0*/  FADD.FTZ R9, R130, R9 ;  /* 0x0000000982097221 */ /* 0x000fe20000010000 */
[-C--:B------:R-:W-:Y:S01]  /*9ce0*/  FMUL.FTZ R25, R25, R5.reuse ;  /* 0x0000000519197220 */ /* 0x080fe20000410000 */
[C---:B------:R-:W-:Y:S01]  /*9cf0*/  FADD.FTZ R101, R121.reuse, R8 ;  /* 0x0000000879657221 */ /* 0x040fe20000010000 */
[----:B------:R-:W-:Y:S01]  /*9d00*/  F2FP.BF16.F32.PACK_AB R121, R121, R122 ;  /* 0x0000007a7979723e */ /* 0x000fe200000010ff */
[----:B------:R-:W-:Y:S01]  /*9d10*/  FADD.FTZ R9, R120, R9 ;  /* 0x0000000978097221 */ /* 0x000fe20000010000 */
[----:B------:R-:W-:Y:S01]  /*9d20*/  F2FP.BF16.F32.PACK_AB R122, R123, R98 ;  /* 0x000000627b7a723e */ /* 0x000fe200000010ff */
[----:B------:R-:W-:Y:S01]  /*9d30*/  FADD.FTZ R10, R124, R101 ;  /* 0x000000657c0a7221 */ /* 0x000fe20000010000 */
[----:B------:R-:W4:Y:S01]  /*9d40*/  MUFU.EX2 R15, R15 ;  /* 0x0000000f000f7308 */ /* 0x000f220000000800 */
[C---:B------:R-:W-:Y:S01]  /*9d50*/  FADD.FTZ R9, R132.reuse, R9 ;  /* 0x0000000984097221 */ /* 0x040fe20000010000 */
[----:B------:R-:W-:Y:S01]  /*9d60*/  F2FP.BF16.F32.PACK_AB R120, R132, R120 ;  /* 0x000000788478723e */ /* 0x000fe200000010ff */
[----:B------:R-:W-:Y:S01]  /*9d70*/  FADD.FTZ R101, R113, R10 ;  /* 0x0000000a71657221 */ /* 0x000fe20000010000 */
[-C--:B------:R-:W-:Y:S01]  /*9d80*/  FMUL.FTZ R28, R28, R5.reuse ;  /* 0x000000051c1c7220 */ /* 0x080fe20000410000 */
[----:B------:R-:W-:Y:S01]  /*9d90*/  FADD.FTZ R8, R98, R9 ;  /* 0x0000000962087221 */ /* 0x000fe20000010000 */
[----:B------:R-:W-:Y:S01]  /*9da0*/  FMUL.FTZ R29, R29, R5 ;  /* 0x000000051d1d7220 */ /* 0x000fe20000410000 */
[----:B------:R-:W-:Y:S01]  /*9db0*/  FADD.FTZ R104, R114, R101 ;  /* 0x0000006572687221 */ /* 0x000fe20000010000 */
[----:B------:R5:W-:Y:S01]  /*9dc0*/  MUFU.EX2 R92, R106 ;  /* 0x0000006a005c7308 */ /* 0x000be20000000800 */
[----:B------:R-:W-:Y:S01]  /*9dd0*/  FADD.FTZ R9, R123, R8 ;  /* 0x000000087b097221 */ /* 0x000fe20000010000 */
[----:B------:R-:W-:Y:S01]  /*9de0*/  F2FP.BF16.F32.PACK_AB R8, R141, R136 ;  /* 0x000000888d08723e */ /* 0x000fe200000010ff */
[----:B------:R-:W-:Y:S01]  /*9df0*/  FADD.FTZ R101, R105, R104 ;  /* 0x0000006869657221 */ /* 0x000fe20000010000 */
[----:B------:R-:W-:Y:S01]  /*9e00*/  F2FP.BF16.F32.PACK_AB R123, R113, R124 ;  /* 0x0000007c717b723e */ /* 0x000fe200000010ff */
[----:B------:R-:W-:Y:S01]  /*9e10*/  FADD.FTZ R10, R20, R9 ;  /* 0x00000009140a7221 */ /* 0x000fe20000010000 */
[----:B------:R-:W-:Y:S01]  /*9e20*/  F2FP.BF16.F32.PACK_AB R9, R11, R21 ;  /* 0x000000150b09723e */ /* 0x000fe200000010ff */
[----:B------:R-:W-:Y:S01]  /*9e30*/  FADD.FTZ R101, R108, R101 ;  /* 0x000000656c657221 */ /* 0x000fe20000010000 */
[----:B------:R0:W-:Y:S01]  /*9e40*/  MUFU.EX2 R21, R13 ;  /* 0x0000000d00157308 */ /* 0x0001e20000000800 */
[----:B------:R-:W-:Y:S01]  /*9e50*/  FADD.FTZ R11, R125, R10 ;  /* 0x0000000a7d0b7221 */ /* 0x000fe20000010000 */
[----:B-----5:R-:W-:Y:S01]  /*9e60*/  F2FP.BF16.F32.PACK_AB R106, R112, R14 ;  /* 0x0000000e706a723e */ /* 0x020fe200000010ff */
[----:B-1----:R-:W-:Y:S01]  /*9e70*/  FADD.FTZ R76, R96, R101 ;  /* 0x00000065604c7221 */ /* 0x002fe20000010000 */
[----:B------:R-:W-:Y:S01]  /*9e80*/  F2FP.BF16.F32.PACK_AB R10, R130, R131 ;  /* 0x00000083820a723e */ /* 0x000fe200000010ff */
[----:B------:R-:W-:Y:S01]  /*9e90*/  FADD.FTZ R77, R14, R11 ;  /* 0x0000000b0e4d7221 */ /* 0x000fe20000010000 */
[----:B------:R-:W-:Y:S01]  /*9ea0*/  F2FP.BF16.F32.PACK_AB R11, R128, R129 ;  /* 0x00000081800b723e */ /* 0x000fe200000010ff */
[-C--:B------:R-:W-:Y:S01]  /*9eb0*/  FMUL.FTZ R32, R32, R5.reuse ;  /* 0x0000000520207220 */ /* 0x080fe20000410000 */
[----:B------:R-:W-:Y:S01]  /*9ec0*/  MUFU.EX2 R90, R90 ;  /* 0x0000005a005a7308 */ /* 0x000fe20000000800 */
[----:B------:R-:W-:Y:S01]  /*9ed0*/  FADD.FTZ R77, R112, R77 ;  /* 0x0000004d704d7221 */ /* 0x000fe20000010000 */
[----:B0-----:R-:W-:Y:S01]  /*9ee0*/  FADD.FTZ R13, R91, R76 ;  /* 0x0000004c5b0d7221 */ /* 0x001fe20000010000 */
[----:B------:R0:W-:Y:S01]  /*9ef0*/  STSM.16.M88.4 [R2+0x25b00], R8 ;  /* 0x025b000802007844 */ /* 0x0001e20000000200 */
[----:B------:R-:W-:Y:S01]  /*9f00*/  F2FP.BF16.F32.PACK_AB R105, R105, R114 ;  /* 0x000000726969723e */ /* 0x000fe200000010ff */
[----:B------:R-:W-:Y:S01]  /*9f10*/  FADD.FTZ R104, R12, R77 ;  /* 0x0000004d0c687221 */ /* 0x000fe20000010000 */
[-C--:B------:R-:W-:Y:S01]  /*9f20*/  FMUL.FTZ R33, R33, R5.reuse ;  /* 0x0000000521217220 */ /* 0x080fe20000410000 */
[----:B------:R-:W-:Y:S01]  /*9f30*/  STSM.16.M88.4 [R2+0x27300], R120 ;  /* 0x0273007802007844 */ /* 0x000fe20000000200 */
[----:B------:R1:W5:Y:S01]  /*9f40*/  MUFU.EX2 R93, R107 ;  /* 0x0000006b005d7308 */ /* 0x0003620000000800 */
[----:B------:R-:W-:Y:S01]  /*9f50*/  FADD.FTZ R77, R115, R104 ;  /* 0x00000068734d7221 */ /* 0x000fe20000010000 */
[----:B------:R-:W-:Y:S01]  /*9f60*/  F2FP.BF16.F32.PACK_AB R104, R125, R20 ;  /* 0x000000147d68723e */ /* 0x000fe200000010ff */
[----:B------:R-:W-:Y:S01]  /*9f70*/  FADD.FTZ R20, R88, R13 ;  /* 0x0000000d58147221 */ /* 0x000fe20000010000 */
[-C--:B------:R-:W-:Y:S01]  /*9f80*/  FMUL.FTZ R36, R36, R5.reuse ;  /* 0x0000000524247220 */ /* 0x080fe20000410000 */
[----:B------:R-:W-:Y:S01]  /*9f90*/  FADD.FTZ R76, R116, R77 ;  /* 0x0000004d744c7221 */ /* 0x000fe20000010000 */
[----:B------:R-:W-:Y:S01]  /*9fa0*/  FMUL.FTZ R37, R37, R5 ;  /* 0x0000000525257220 */ /* 0x000fe20000410000 */
[----:B------:R-:W-:Y:S01]  /*9fb0*/  FADD.FTZ R13, R89, R20 ;  /* 0x00000014590d7221 */ /* 0x000fe20000010000 */
[----:B------:R-:W5:Y:S01]  /*9fc0*/  MUFU.EX2 R94, R94 ;  /* 0x0000005e005e7308 */ /* 0x000f620000000800 */
[----:B------:R-:W-:Y:S01]  /*9fd0*/  FADD.FTZ R77, R109, R76 ;  /* 0x0000004c6d4d7221 */ /* 0x000fe20000010000 */
[----:B-1----:R-:W-:Y:S01]  /*9fe0*/  F2FP.BF16.F32.PACK_AB R107, R96, R108 ;  /* 0x0000006c606b723e */ /* 0x002fe200000010ff */
[----:B------:R-:W-:Y:S01]  /*9ff0*/  FADD.FTZ R14, R80, R13 ;  /* 0x0000000d500e7221 */ /* 0x000fe20000010000 */
[----:B0-----:R-:W-:Y:S01]  /*a000*/  F2FP.BF16.F32.PACK_AB R8, R115, R12 ;  /* 0x0000000c7308723e */ /* 0x001fe200000010ff */
[----:B------:R-:W-:Y:S01]  /*a010*/  FADD.FTZ R20, R0, R77 ;  /* 0x0000004d00147221 */ /* 0x000fe20000010000 */
[----:B--2---:R-:W-:Y:S01]  /*a020*/  F2FP.BF16.F32.PACK_AB R12, R3, R0 ;  /* 0x00000000030c723e */ /* 0x004fe200000010ff */
[----:B------:R-:W-:Y:S01]  /*a030*/  FADD.FTZ R13, R81, R14 ;  /* 0x0000000e510d7221 */ /* 0x000fe20000010000 */
[----:B------:R-:W0:Y:S01]  /*a040*/  MUFU.EX2 R78, R97 ;  /* 0x00000061004e7308 */ /* 0x000e220000000800 */
[----:B------:R-:W-:Y:S01]  /*a050*/  FADD.FTZ R14, R3, R20 ;  /* 0x00000014030e7221 */ /* 0x000fe20000010000 */
[----:B------:R-:W-:Y:S01]  /*a060*/  F2FP.BF16.F32.PACK_AB R9, R88, R91 ;  /* 0x0000005b5809723e */ /* 0x000fe200000010ff */
[----:B------:R-:W-:Y:S01]  /*a070*/  FADD.FTZ R76, R84, R13 ;  /* 0x0000000d544c7221 */ /* 0x000fe20000010000 */
[----:B------:R-:W-:Y:S01]  /*a080*/  F2FP.BF16.F32.PACK_AB R10, R109, R116 ;  /* 0x000000746d0a723e */ /* 0x000fe200000010ff */
[----:B---3--:R-:W-:Y:S01]  /*a090*/  FADD.FTZ R14, R7, R14 ;  /* 0x0000000e070e7221 */ /* 0x008fe20000010000 */
[----:B------:R-:W-:Y:S01]  /*a0a0*/  STSM.16.M88.4 [R2+0x28b00], R104 ;  /* 0x028b006802007844 */ /* 0x000fe20000000200 */
[----:B------:R-:W-:Y:S01]  /*a0b0*/  FADD.FTZ R76, R73, R76 ;  /* 0x0000004c494c7221 */ /* 0x000fe20000010000 */
[----:B------:R-:W1:Y:S01]  /*a0c0*/  MUFU.EX2 R82, R82 ;  /* 0x0000005200527308 */ /* 0x000e620000000800 */
[----:B----4-:R-:W-:Y:S01]  /*a0d0*/  FADD.FTZ R11, R15, R14 ;  /* 0x0000000e0f0b7221 */ /* 0x010fe20000010000 */
[----:B------:R-:W-:Y:S01]  /*a0e0*/  FMUL.FTZ R40, R40, R5 ;  /* 0x0000000528287220 */ /* 0x000fe20000410000 */
[----:B------:R-:W-:Y:S01]  /*a0f0*/  FADD.FTZ R13, R85, R76 ;  /* 0x0000004c550d7221 */ /* 0x000fe20000010000 */
[C---:B-----5:R-:W-:Y:S01]  /*a100*/  F2FP.BF16.F32.PACK_AB R76, R93.reuse, R92 ;  /* 0x0000005c5d4c723e */ /* 0x060fe200000010ff */
[----:B------:R-:W-:Y:S01]  /*a110*/  FADD.FTZ R14, R92, R11 ;  /* 0x0000000b5c0e7221 */ /* 0x000fe20000010000 */
[----:B------:R-:W-:Y:S01]  /*a120*/  F2FP.BF16.F32.PACK_AB R11, R80, R89 ;  /* 0x00000059500b723e */ /* 0x000fe200000010ff */
[----:B------:R-:W-:Y:S01]  /*a130*/  FADD.FTZ R77, R90, R13 ;  /* 0x0000000d5a4d7221 */ /* 0x000fe20000010000 */
[----:B------:R-:W2:Y:S01]  /*a140*/  MUFU.EX2 R86, R86 ;  /* 0x0000005600567308 */ /* 0x000ea20000000800 */
[----:B------:R-:W-:Y:S01]  /*a150*/  FADD.FTZ R3, R93, R14 ;  /* 0x0000000e5d037221 */ /* 0x000fe20000010000 */
[----:B------:R-:W-:Y:S01]  /*a160*/  F2FP.BF16.F32.PACK_AB R13, R84, R81 ;  /* 0x00000051540d723e */ /* 0x000fe200000010ff */
[----:B------:R-:W-:Y:S01]  /*a170*/  FADD.FTZ R77, R94, R77 ;  /* 0x0000004d5e4d7221 */ /* 0x000fe20000010000 */
[----:B------:R-:W-:Y:S01]  /*a180*/  F2FP.BF16.F32.PACK_AB R14, R15, R7 ;  /* 0x000000070f0e723e */ /* 0x000fe200000010ff */
[----:B0-----:R-:W-:Y:S01]  /*a190*/  FADD.FTZ R0, R78, R3 ;  /* 0x000000034e007221 */ /* 0x001fe20000010000 */
[----:B------:R-:W-:Y:S01]  /*a1a0*/  F2FP.BF16.F32.PACK_AB R15, R85, R73 ;  /* 0x00000049550f723e */ /* 0x000fe200000010ff */
[----:B------:R0:W-:Y:S01]  /*a1b0*/  STSM.16.M88.4 [R2+0x2a300], R8 ;  /* 0x02a3000802007844 */ /* 0x0001e20000000200 */
[----:B------:R-:W3:Y:S01]  /*a1c0*/  MUFU.EX2 R75, R75 ;  /* 0x0000004b004b7308 */ /* 0x000ee20000000800 */
[----:B-1----:R-:W-:Y:S01]  /*a1d0*/  FADD.FTZ R77, R82, R77 ;  /* 0x0000004d524d7221 */ /* 0x002fe20000010000 */
[C---:B------:R-:W-:Y:S01]  /*a1e0*/  FADD.FTZ R3, R21.reuse, R0 ;  /* 0x0000000015037221 */ /* 0x040fe20000010000 */
[----:B------:R-:W-:Y:S01]  /*a1f0*/  F2FP.BF16.F32.PACK_AB R78, R21, R78 ;  /* 0x0000004e154e723e */ /* 0x000fe200000010ff */
[----:B------:R1:W-:Y:S01]  /*a200*/  STSM.16.M88.4 [R2+0x2bb00], R12 ;  /* 0x02bb000c02007844 */ /* 0x0003e20000000200 */
[-C--:B------:R-:W-:Y:S01]  /*a210*/  FMUL.FTZ R41, R41, R5.reuse ;  /* 0x0000000529297220 */ /* 0x080fe20000410000 */
[-C--:B------:R-:W-:Y:S01]  /*a220*/  FMUL.FTZ R44, R44, R5.reuse ;  /* 0x000000052c2c7220 */ /* 0x080fe20000410000 */
[-C--:B------:R-:W-:Y:S01]  /*a230*/  FMUL.FTZ R45, R45, R5.reuse ;  /* 0x000000052d2d7220 */ /* 0x080fe20000410000 */
[----:B------:R-:W4:Y:S01]  /*a240*/  MUFU.EX2 R110, R110 ;  /* 0x0000006e006e7308 */ /* 0x000f220000000800 */
[----:B--2---:R-:W-:Y:S01]  /*a250*/  FADD.FTZ R0, R86, R77 ;  /* 0x0000004d56007221 */ /* 0x004fe20000010000 */
[----:B------:R-:W-:Y:S01]  /*a260*/  F2FP.BF16.F32.PACK_AB R77, R94, R90 ;  /* 0x0000005a5e4d723e */ /* 0x000fe200000010ff */
[-C--:B------:R-:W-:Y:S01]  /*a270*/  FMUL.FTZ R48, R48, R5.reuse ;  /* 0x0000000530307220 */ /* 0x080fe20000410000 */
[----:B------:R-:W-:Y:S01]  /*a280*/  F2FP.BF16.F32.PACK_AB R79, R86, R82 ;  /* 0x00000052564f723e */ /* 0x000fe200000010ff */
[-C--:B------:R-:W-:Y:S01]  /*a290*/  FMUL.FTZ R49, R49, R5.reuse ;  /* 0x0000000531317220 */ /* 0x080fe20000410000 */
[-C--:B------:R-:W-:Y:S01]  /*a2a0*/  FMUL.FTZ R52, R52, R5.reuse ;  /* 0x0000000534347220 */ /* 0x080fe20000410000 */
[-C--:B------:R-:W-:Y:S01]  /*a2b0*/  FMUL.FTZ R53, R53, R5.reuse ;  /* 0x0000000535357220 */ /* 0x080fe20000410000 */
[----:B------:R-:W2:Y:S01]  /*a2c0*/  MUFU.EX2 R99, R99 ;  /* 0x0000006300637308 */ /* 0x000ea20000000800 */
[----:B---3--:R-:W-:Y:S01]  /*a2d0*/  FADD.FTZ R0, R75, R0 ;  /* 0x000000004b007221 */ /* 0x008fe20000010000 */
[----:B------:R1:W-:Y:S01]  /*a2e0*/  STSM.16.M88.4 [R2+0x2d300], R76 ;  /* 0x02d3004c02007844 */ /* 0x0003e20000000200 */
[-C--:B------:R-:W-:Y:S01]  /*a2f0*/  FMUL.FTZ R56, R56, R5.reuse ;  /* 0x0000000538387220 */ /* 0x080fe20000410000 */
[-C--:B------:R-:W-:Y:S01]  /*a300*/  FMUL.FTZ R57, R57, R5.reuse ;  /* 0x0000000539397220 */ /* 0x080fe20000410000 */
[-C--:B------:R-:W-:Y:S01]  /*a310*/  FMUL.FTZ R60, R60, R5.reuse ;  /* 0x000000053c3c7220 */ /* 0x080fe20000410000 */
[-C--:B------:R-:W-:Y:S01]  /*a320*/  FMUL.FTZ R61, R61, R5.reuse ;  /* 0x000000053d3d7220 */ /* 0x080fe20000410000 */
[-C--:B------:R-:W-:Y:S01]  /*a330*/  FMUL.FTZ R64, R64, R5.reuse ;  /* 0x0000000540407220 */ /* 0x080fe20000410000 */
[----:B------:R-:W3:Y:S01]  /*a340*/  MUFU.EX2 R102, R102 ;  /* 0x0000006600667308 */ /* 0x000ee20000000800 */
[----:B----4-:R-:W-:Y:S01]  /*a350*/  FADD.FTZ R80, R110, R3 ;  /* 0x000000036e507221 */ /* 0x010fe20000010000 */
[-C--:B------:R-:W-:Y:S01]  /*a360*/  FMUL.FTZ R65, R65, R5.reuse ;  /* 0x0000000541417220 */ /* 0x080fe20000410000 */
[-C--:B------:R-:W-:Y:S01]  /*a370*/  FMUL.FTZ R68, R68, R5.reuse ;  /* 0x0000000544447220 */ /* 0x080fe20000410000 */
[----:B------:R-:W-:Y:S01]  /*a380*/  FMUL.FTZ R69, R69, R5 ;  /* 0x0000000545457220 */ /* 0x000fe20000410000 */
[-C--:B------:R-:W-:Y:S01]  /*a390*/  FMUL.FTZ R51, R51, R4.reuse ;  /* 0x0000000433337220 */ /* 0x080fe20000410000 */
[-C--:B------:R-:W-:Y:S01]  /*a3a0*/  FMUL.FTZ R54, R54, R4.reuse ;  /* 0x0000000436367220 */ /* 0x080fe20000410000 */
[-C--:B------:R-:W-:Y:S01]  /*a3b0*/  FMUL.FTZ R55, R55, R4.reuse ;  /* 0x0000000437377220 */ /* 0x080fe20000410000 */
[----:B------:R-:W4:Y:S01]  /*a3c0*/  MUFU.EX2 R111, R111 ;  /* 0x0000006f006f7308 */ /* 0x000f220000000800 */
        /* <DEDUP_REMOVED lines=11> */
[----:B------:R-:W-:Y:S01]  /*a480*/  FMUL.FTZ R71, R71, R4 ;  /* 0x0000000447477220 */ /* 0x000fe20000410000 */
[----:B------:R-:W-:-:S02]  /*a490*/  IMAD.MOV.U32 R5, RZ, RZ, R72 ;  /* 0x000000ffff057224 */ /* 0x000fc400078e0048 */
[----:B------:R-:W-:Y:S01]  /*a4a0*/  IMAD.MOV.U32 R4, RZ, RZ, R74 ;  /* 0x000000ffff047224 */ /* 0x000fe200078e004a */
[----:B------:R-:W3:Y:S01]  /*a4b0*/  MUFU.EX2 R119, R119 ;  /* 0x0000007700777308 */ /* 0x000ee20000000800 */
[----:B----4-:R-:W-:-:S07]  /*a4c0*/  FADD.FTZ R80, R111, R80 ;  /* 0x000000506f507221 */ /* 0x010fce0000010000 */
[----:B------:R-:W4:Y:S01]  /*a4d0*/  MUFU.EX2 R20, R137 ;  /* 0x0000008900147308 */ /* 0x000f220000000800 */
[C---:B--2---:R-:W-:Y:S01]  /*a4e0*/  FADD.FTZ R0, R83.reuse, R0 ;  /* 0x0000000053007221 */ /* 0x044fe20000010000 */
[----:B------:R-:W-:-:S06]  /*a4f0*/  F2FP.BF16.F32.PACK_AB R83, R83, R102 ;  /* 0x000000665353723e */ /* 0x000fcc00000010ff */
[----:B------:R-:W2:Y:S01]  /*a500*/  MUFU.EX2 R95, R95 ;  /* 0x0000005f005f7308 */ /* 0x000ea20000000800 */
[----:B---3--:R-:W-:Y:S01]  /*a510*/  FADD.FTZ R7, R119, R80 ;  /* 0x0000005077077221 */ /* 0x008fe20000010000 */
[----:B------:R-:W-:-:S06]  /*a520*/  F2FP.BF16.F32.PACK_AB R80, R111, R110 ;  /* 0x0000006e6f50723e */ /* 0x000fcc00000010ff */
[----:B------:R-:W0:Y:S01]  /*a530*/  MUFU.EX2 R100, R100 ;  /* 0x0000006400647308 */ /* 0x000e220000000800 */
[C---:B----4-:R-:W-:Y:S01]  /*a540*/  F2FP.BF16.F32.PACK_AB R82, R20.reuse, R119 ;  /* 0x000000771452723e */ /* 0x050fe200000010ff */
[----:B------:R-:W-:-:S04]  /*a550*/  FADD.FTZ R7, R20, R7 ;  /* 0x0000000714077221 */ /* 0x000fc80000010000 */
[----:B------:R1:W-:Y:S02]  /*a560*/  STSM.16.M88.4 [R2+0x2eb00], R80 ;  /* 0x02eb005002007844 */ /* 0x0003e40000000200 */
[----:B------:R-:W3:Y:S01]  /*a570*/  MUFU.EX2 R103, R103 ;  /* 0x0000006700677308 */ /* 0x000ee20000000800 */
[----:B--2---:R-:W-:-:S07]  /*a580*/  FADD.FTZ R3, R95, R0 ;  /* 0x000000005f037221 */ /* 0x004fce0000010000 */
[----:B------:R-:W2:Y:S01]  /*a590*/  MUFU.EX2 R87, R87 ;  /* 0x0000005700577308 */ /* 0x000ea20000000800 */
[C---:B0-----:R-:W-:Y:S01]  /*a5a0*/  F2FP.BF16.F32.PACK_AB R9, R100.reuse, R95 ;  /* 0x0000005f6409723e */ /* 0x041fe200000010ff */
[----:B------:R-:W-:-:S06]  /*a5b0*/  FADD.FTZ R0, R100, R3 ;  /* 0x0000000364007221 */ /* 0x000fcc0000010000 */
[----:B------:R-:W0:Y:S01]  /*a5c0*/  MUFU.EX2 R88, R135 ;  /* 0x0000008700587308 */ /* 0x000e220000000800 */
[----:B---3--:R-:W-:-:S07]  /*a5d0*/  FADD.FTZ R0, R103, R0 ;  /* 0x0000000067007221 */ /* 0x008fce0000010000 */
[----:B------:R-:W3:Y:S01]  /*a5e0*/  MUFU.EX2 R138, R138 ;  /* 0x0000008a008a7308 */ /* 0x000ee20000000800 */
[C---:B--2---:R-:W-:Y:S01]  /*a5f0*/  F2FP.BF16.F32.PACK_AB R11, R87.reuse, R103 ;  /* 0x00000067570b723e */ /* 0x044fe200000010ff */
[----:B------:R-:W-:-:S06]  /*a600*/  FADD.FTZ R0, R87, R0 ;  /* 0x0000000057007221 */ /* 0x000fcc0000010000 */
[----:B------:R-:W2:Y:S01]  /*a610*/  MUFU.EX2 R84, R139 ;  /* 0x0000008b00547308 */ /* 0x000ea20000000800 */
[----:B0-----:R-:W-:-:S07]  /*a620*/  FADD.FTZ R7, R88, R7 ;  /* 0x0000000758077221 */ /* 0x001fce0000010000 */
[----:B------:R-:W0:Y:S01]  /*a630*/  MUFU.EX2 R134, R134 ;  /* 0x0000008600867308 */ /* 0x000e220000000800 */
[C---:B---3--:R-:W-:Y:S01]  /*a640*/  F2FP.BF16.F32.PACK_AB R8, R138.reuse, R88 ;  /* 0x000000588a08723e */ /* 0x048fe200000010ff */
[----:B------:R-:W-:-:S04]  /*a650*/  FADD.FTZ R7, R138, R7 ;  /* 0x000000078a077221 */ /* 0x000fc80000010000 */
[----:B--2---:R-:W-:Y:S01]  /*a660*/  FADD.FTZ R7, R84, R7 ;  /* 0x0000000754077221 */ /* 0x004fe20000010000 */
[----:B0-----:R-:W-:-:S03]  /*a670*/  F2FP.BF16.F32.PACK_AB R10, R134, R84 ;  /* 0x00000054860a723e */ /* 0x001fc600000010ff */
[----:B------:R-:W-:Y:S02]  /*a680*/  FADD.FTZ R3, R134, R7 ;  /* 0x0000000786037221 */ /* 0x000fe40000010000 */
        /* <DEDUP_REMOVED lines=9> */
[----:B------:R-:W-:-:S05]  /*a720*/  UMOV UR38, UR10 ;  /* 0x0000000a00267c82 */ /* 0x000fca0008000000 */
.L_x_1874:
[----:B------:R-:W-:-:S13]  /*a730*/  ISETP.LE.AND P2, PT, RZ, UR38, PT ;  /* 0x00000026ff007c0c */ /* 0x000fda000bf43270 */
[----:B------:R-:W-:Y:S05]  /*a740*/  @!P2 BRA `(.L_x_1884) ;  /* 0x000000400020a947 */ /* 0x000fea0003800000 */
[----:B------:R-:W-:Y:S01]  /*a750*/  IMAD.MOV.U32 R5, RZ, RZ, R72 ;  /* 0x000000ffff057224 */ /* 0x000fe200078e0048 */
[----:B------:R-:W-:Y:S01]  /*a760*/  UMOV UR39, UR60 ;  /* 0x0000003c00277c82 */ /* 0x000fe20008000000 */
[----:B------:R-:W-:Y:S01]  /*a770*/  IMAD.MOV.U32 R4, RZ, RZ, R74 ;  /* 0x000000ffff047224 */ /* 0x000fe200078e004a */
[----:B------:R-:W-:Y:S01]  /*a780*/  UMOV UR7, UR36 ;  /* 0x0000002400077c82 */ /* 0x000fe20008000000 */
[----:B------:R-:W-:-:S05]  /*a790*/  ULDC UR5, c[0x0][0x9d8] ;  /* 0x0002760000057ab9 */ /* 0x000fca0000000800 */
.L_x_1893:
[----:B------:R-:W-:Y:S01]  /*a7a0*/  R2UR UR4, R16 ;  /* 0x00000000100472ca */ /* 0x000fe200000e0000 */
[----:B------:R-:W-:-:S04]  /*a7b0*/  UIADD3 UR36, UR7, 0x1, URZ ;  /* 0x0000000107247890 */ /* 0x000fc8000fffe03f */
[----:B------:R-:W-:-:S04]  /*a7c0*/  UISETP.NE.AND UP0, UPT, UR36, 0x2, UPT ;  /* 0x000000022400788c */ /* 0x000fc8000bf05270 */
[----:B------:R-:W-:Y:S02]  /*a7d0*/  USEL UR60, URZ, 0x1, UP0 ;  /* 0x000000013f3c7887 */ /* 0x000fe40008000000 */
[----:B------:R-:W-:Y:S02]  /*a7e0*/  USEL UR36, UR36, URZ, UP0 ;  /* 0x0000003f24247287 */ /* 0x000fe40008000000 */
[----:B------:R-:W-:Y:S01]  /*a7f0*/  ISETP.NE.AND P3, PT, RZ, UR4, PT ;  /* 0x00000004ff007c0c */ /* 0x000fe2000bf65270 */
[----:B------:R-:W-:-:S12]  /*a800*/  ULOP3.LUT UR60, UR39, UR60, URZ, 0x3c, !UPT ;  /* 0x0000003c273c7292 */ /* 0x000fd8000f8e3c3f */
[----:B0-----:R-:W-:Y:S05]  /*a810*/  @P3 BRA `(.L_x_1885) ;  /* 0x00000000002c3947 */ /* 0x001fea0003800000 */
[----:B------:R-:W-:Y:S05]  /*a820*/  @!P0 BRA `(.L_x_1886) ;  /* 0x0000000000048947 */ /* 0x000fea0003800000 */
[----:B------:R-:W-:Y:S01]  /*a830*/  BPT.TRAP 0x1 ;  /* 0x000000040000795c */ /* 0x000fe20000300000 */
.L_x_1886:
[----:B------:R-:W-:Y:S01]  /*a840*/  ULEA UR4, UR36, UR37, 0x3 ;  /* 0x0000002524047291 */ /* 0x000fe2000f8e183f */
[----:B------:R-:W-:-:S05]  /*a850*/  IMAD.U32 R6, RZ, RZ, UR60 ;  /* 0x0000003cff067e24 */ /* 0x000fca000f8e00ff */
[----:B------:R-:W-:-:S04]  /*a860*/  SHF.L.U32 R6, R6, 0x1f, RZ ;  /* 0x0000001f06067819 */ /* 0x000fc800000006ff */
[----:B------:R0:W2:Y:S01]  /*a870*/  SYNCS.PHASECHK.TRANS64.TRYWAIT P2, [UR4+0x31c30], R6 ;  /* 0x031c3006ff0075a7 */ /* 0x0000a20008040144 */
[----:B------:R-:W-:Y:S05]  /*a880*/  @!P0 BRA `(.L_x_1887) ;  /* 0x0000000000048947 */ /* 0x000fea0003800000 */
[----:B------:R-:W-:Y:S01]  /*a890*/  BPT.TRAP 0x1 ;  /* 0x000000040000795c */ /* 0x000fe20000300000 */
.L_x_1887:
[----:B--2---:R-:W-:Y:S05]  /*a8a0*/  @P2 BRA `(.L_x_1885) ;  /* 0x0000000000082947 */ /* 0x004fea0003800000 */
[----:B------:R-:W2:Y:S02]  /*a8b0*/  SYNCS.PHASECHK.TRANS64.TRYWAIT P2, [UR4+0x31c30], R6 ;  /* 0x031c3006ff0075a7 */ /* 0x000ea40008040144 */
[----:B--2---:R-:W-:Y:S05]  /*a8c0*/  @!P2 BRA `(.L_x_1888) ;  /* 0x000000ac00c8a947 */ /* 0x004fea0003800000 */
.L_x_1885:
[----:B--2---:R-:W2:Y:S01]  /*a8d0*/  S2R R7, SR_TID.X ;  /* 0x0000000000077919 */ /* 0x004ea20000002100 */
        /* <DEDUP_REMOVED lines=24> */
[----:B--2---:R-:W-:Y:S01]  /*aa60*/  SHF.R.U32.HI R7, RZ, 0x7, R7 ;  /* 0x00000007ff077819 */ /* 0x004fe20000011607 */
        /* <DEDUP_REMOVED lines=62> */
[----:B-1----:R-:W-:-:S06]  /*ae50*/  WARPGROUP.ARRIVE ;  /* 0x00000000000079c5 */ /* 0x002fcc0000000000 */
        /* <DEDUP_REMOVED lines=267> */
.L_x_1890:
[----:B------:R-:W-:Y:S01]  /*bf10*/  ULEA UR4, UR7, UR37, 0x3 ;  /* 0x0000002507047291 */ /* 0x000fe2000f8e183f */
[----:B------:R-:W-:-:S05]  /*bf20*/  IMAD.U32 R6, RZ, RZ, UR39 ;  /* 0x00000027ff067e24 */ /* 0x000fca000f8e00ff */
[----:B------:R-:W-:-:S04]  /*bf30*/  SHF.L.U32 R6, R6, 0x1f, RZ ;  /* 0x0000001f06067819 */ /* 0x000fc800000006ff */
[----:B------:R0:W1:Y:S01]  /*bf40*/  SYNCS.PHASECHK.TRANS64.TRYWAIT P2, [UR4+0x31c50], R6 ;  /* 0x031c5006ff0075a7 */ /* 0x0000620008040144 */
[----:B------:R-:W-:Y:S05]  /*bf50*/  @!P0 BRA `(.L_x_1891) ;  /* 0x0000000000048947 */ /* 0x000fea0003800000 */
[----:B------:R-:W-:Y:S01]  /*bf60*/  BPT.TRAP 0x1 ;  /* 0x000000040000795c */ /* 0x000fe20000300000 */
.L_x_1891:
[----:B-1----:R-:W-:Y:S05]  /*bf70*/  @P2 BRA `(.L_x_1889) ;  /* 0x0000000000082947 */ /* 0x002fea0003800000 */
[----:B------:R-:W1:Y:S02]  /*bf80*/  SYNCS.PHASECHK.TRANS64.TRYWAIT P2, [UR4+0x31c50], R6 ;  /* 0x031c5006ff0075a7 */ /* 0x000e640008040144 */
[----:B-1----:R-:W-:Y:S05]  /*bf90*/  @!P2 BRA `(.L_x_1892) ;  /* 0x00000098002ca947 */ /* 0x002fea0003800000 */
.L_x_1889:
        /* <DEDUP_REMOVED lines=34> */
[----:B-1----:R-:W-:Y:S01]  /*c1c0*/  FMNMX.FTZ R131, R7, R132, !PT ;  /* 0x0000008407837209 */ /* 0x002fe20007810000 */
        /* <DEDUP_REMOVED lines=36> */
[----:B------:R-:W-:Y:S01]  /*c410*/  ULDC UR14, c[0x0][0x988] ;  /* 0x00026200000e7ab9 */ /* 0x000fe20000000800 */
[----:B------:R-:W-:Y:S01]  /*c420*/  FMUL.FTZ R17, R130, UR5 ;  /* 0x0000000582117c20 */ /* 0x000fe20008410000 */
[----:B------:R-:W-:Y:S01]  /*c430*/  UMOV UR4, UR14 ;  /* 0x0000000e00047c82 */ /* 0x000fe20008000000 */
        /* <DEDUP_REMOVED lines=39> */
[----:B------:R-:W1:Y:S01]  /*c6b0*/  S2R R141, SR_TID.X ;  /* 0x00000000008d7919 */ /* 0x000e620000002100 */
[----:B------:R-:W-:Y:S01]  /*c6c0*/  UMOV UR39, UR60 ;  /* 0x0000003c00277c82 */ /* 0x000fe20008000000 */
        /* <DEDUP_REMOVED lines=15> */
[----:B-1----:R-:W-:-:S03]  /*c7c0*/  SHF.R.U32.HI R140, RZ, 0x7, R141 ;  /* 0x00000007ff8c7819 */ /* 0x002fc6000001168d */
[----:B------:R-:W1:Y:S01]  /*c7d0*/  MUFU.TANH R105, R105 ;  /* 0x0000006900697308 */ /* 0x000e620000002400 */
[----:B0-----:R-:W-:Y:S02]  /*c7e0*/  FMNMX.FTZ R131, R117, R132, !PT ;  /* 0x0000008475837209 */ /* 0x001fe40007810000 */
[----:B------:R-:W-:-:S05]  /*c7f0*/  ISETP.GE.U32.AND P2, PT, R141, 0x180, PT ;  /* 0x000001808d00780c */ /* 0x000fca0003f46070 */
        /* <DEDUP_REMOVED lines=52> */
[----:B------:R-:W-:-:S06]  /*cb40*/  FMUL.FTZ R131, R74, UR5 ;  /* 0x000000054a837c20 */ /* 0x000fcc0008410000 */
[----:B------:R-:W1:Y:S01]  /*cb50*/  MUFU.TANH R20, R20 ;  /* 0x0000001400147308 */ /* 0x000e620000002400 */
[----:B------:R-:W0:Y:S01]  /*cb60*/  SHFL.BFLY PT, R133, R132, 0x1, 0x1f ;  /* 0x0c201f0084857f89 */ /* 0x000e2200000e0000 */
[----:B------:R-:W-:Y:S02]  /*cb70*/  WARPGROUP.DEPBAR.LE gsb0, 0x0 ;  /* 0x00008000000079c5 */ /* 0x000fe40000010000 */
[----:B------:R-:W-:-:S04]  /*cb80*/  WARPGROUP.ARRIVE ;  /* 0x00000000000079c5 */ /* 0x000fc80000000000 */
[----:B------:R-:W1:Y:S02]  /*cb90*/  MUFU.TANH R129, R129 ;  /* 0x0000008100817308 */ /* 0x000e640000002400 */
[----:B------:R-:W-:Y:S01]  /*cba0*/  HGMMA.64x96x16.F32.BF16 R24, gdesc[UR32].tnspB, R24, gsb0 ;  /* 0x41600000201879f0 */ /* 0x000fe20008001818 */
[----:B------:R-:W-:Y:S02]  /*cbb0*/  UIADD3 UR32, UR10, 0x600, URZ ;  /* 0x000006000a207890 */ /* 0x000fe4000fffe03f */
[----:B------:R-:W-:-:S03]  /*cbc0*/  UIADD3 UR34, UR11, 0x100, URZ ;  /* 0x000001000b227890 */ /* 0x000fc6000fffe03f */
[----:B------:R-:W1:Y:S01]  /*cbd0*/  MUFU.TANH R130, R130 ;  /* 0x0000008200827308 */ /* 0x000e620000002400 */
[----:B------:R-:W-:Y:S01]  /*cbe0*/  UMOV UR33, 0xc0000010 ;  /* 0xc000001000217882 */ /* 0x000fe20000000000 */
[----:B------:R-:W-:Y:S01]  /*cbf0*/  UMOV UR35, 0x80000020 ;  /* 0x8000002000237882 */ /* 0x000fe20000000000 */
[----:B0-----:R-:W-:-:S05]  /*cc00*/  FMNMX.FTZ R74, R132, R133, !PT ;  /* 0x00000085844a7209 */ /* 0x001fca0007810000 */
[----:B------:R-:W0:Y:S01]  /*cc10*/  MUFU.TANH R122, R122 ;  /* 0x0000007a007a7308 */ /* 0x000e220000002400 */
[C---:B------:R-:W-:Y:S01]  /*cc20*/  FMUL.FTZ R132, R74.reuse, UR4 ;  /* 0x000000044a847c20 */ /* 0x040fe20008410000 */
[----:B------:R-:W-:-:S03]  /*cc30*/  FADD.FTZ R4, -R74, R4 ;  /* 0x000000044a047221 */ /* 0x000fc60000010100 */
[--C-:B------:R-:W-:Y:S01]  /*cc40*/  FFMA.FTZ R134, R7, UR4, -R132.reuse ;  /* 0x0000000407867c23 */ /* 0x100fe20008010884 */
[--C-:B------:R-:W-:Y:S01]  /*cc50*/  FFMA.FTZ R7, R14, UR4, -R132.reuse ;  /* 0x000000040e077c23 */ /* 0x100fe20008010884 */
[----:B------:R-:W-:Y:S01]  /*cc60*/  FMNMX.FTZ R14, R8, R5, !PT ;  /* 0x00000005080e7209 */ /* 0x000fe20007810000 */
[--C-:B------:R-:W-:Y:S01]  /*cc70*/  FFMA.FTZ R133, R10, UR4, -R132.reuse ;  /* 0x000000040a857c23 */ /* 0x100fe20008010884 */
[--C-:B------:R-:W-:Y:S01]  /*cc80*/  FFMA.FTZ R10, R15, UR4, -R132.reuse ;  /* 0x000000040f0a7c23 */ /* 0x100fe20008010884 */
[----:B------:R-:W0:Y:S01]  /*cc90*/  MUFU.TANH R123, R123 ;  /* 0x0000007b007b7308 */ /* 0x000e220000002400 */
[----:B--2---:R-:W-:Y:S01]  /*cca0*/  FMNMX.FTZ R15, R9, R14, !PT ;  /* 0x0000000e090f7209 */ /* 0x004fe20007810000 */
[--C-:B------:R-:W-:Y:S01]  /*ccb0*/  FFMA.FTZ R135, R11, UR4, -R132.reuse ;  /* 0x000000040b877c23 */ /* 0x100fe20008010884 */
[--C-:B------:R-:W-:Y:S01]  /*ccc0*/  FFMA.FTZ R11, R21, UR4, -R132.reuse ;  /* 0x00000004150b7c23 */ /* 0x100fe20008010884 */
[--C-:B------:R-:W-:Y:S01]  /*ccd0*/  FFMA.FTZ R21, R128, UR4, -R132.reuse ;  /* 0x0000000480157c23 */ /* 0x100fe20008010884 */
[----:B---3--:R-:W-:Y:S01]  /*cce0*/  FMNMX.FTZ R14, R12, R15, !PT ;  /* 0x0000000f0c0e7209 */ /* 0x008fe20007810000 */
[--C-:B------:R-:W-:Y:S01]  /*ccf0*/  FFMA.FTZ R128, R72, UR4, -R132.reuse ;  /* 0x0000000448807c23 */ /* 0x100fe20008010884 */
[--C-:B------:R-:W-:Y:S01]  /*cd00*/  FFMA.FTZ R6, R6, UR4, -R132.reuse ;  /* 0x0000000406067c23 */ /* 0x100fe20008010884 */
[----:B------:R-:W2:Y:S01]  /*cd10*/  MUFU.TANH R126, R126 ;  /* 0x0000007e007e7308 */ /* 0x000ea20000002400 */
[----:B----4-:R-:W-:Y:S01]  /*cd20*/  FMNMX.FTZ R14, R13, R14, !PT ;  /* 0x0000000e0d0e7209 */ /* 0x010fe20007810000 */
[--C-:B------:R-:W-:Y:S01]  /*cd30*/  FFMA.FTZ R120, R120, UR4, -R132.reuse ;  /* 0x0000000478787c23 */ /* 0x100fe20008010884 */
[--C-:B------:R-:W-:Y:S01]  /*cd40*/  FFMA.FTZ R121, R121, UR4, -R132.reuse ;  /* 0x0000000479797c23 */ /* 0x100fe20008010884 */
[--C-:B------:R-:W-:Y:S01]  /*cd50*/  FFMA.FTZ R124, R124, UR4, -R132.reuse ;  /* 0x000000047c7c7c23 */ /* 0x100fe20008010884 */
[----:B-----5:R-:W-:Y:S01]  /*cd60*/  FMNMX.FTZ R15, R17, R14, !PT ;  /* 0x0000000e110f7209 */ /* 0x020fe20007810000 */
[--C-:B------:R-:W-:Y:S01]  /*cd70*/  FFMA.FTZ R125, R125, UR4, -R132.reuse ;  /* 0x000000047d7d7c23 */ /* 0x100fe20008010884 */
[--C-:B------:R-:W-:Y:S01]  /*cd80*/  FFMA.FTZ R112, R112, UR4, -R132.reuse ;  /* 0x0000000470707c23 */ /* 0x100fe20008010884 */
[----:B------:R-:W3:Y:S01]  /*cd90*/  MUFU.TANH R127, R127 ;  /* 0x0000007f007f7308 */ /* 0x000ee20000002400 */
[----:B-1----:R-:W-:Y:S01]  /*cda0*/  FMNMX.FTZ R14, R20, R15, !PT ;  /* 0x0000000f140e7209 */ /* 0x002fe20007810000 */
[--C-:B------:R-:W-:Y:S01]  /*cdb0*/  FFMA.FTZ R113, R113, UR4, -R132.reuse ;  /* 0x0000000471717c23 */ /* 0x100fe20008010884 */
[--C-:B------:R-:W-:Y:S01]  /*cdc0*/  FFMA.FTZ R116, R116, UR4, -R132.reuse ;  /* 0x0000000474747c23 */ /* 0x100fe20008010884 */
[--C-:B------:R-:W-:Y:S01]  /*cdd0*/  FFMA.FTZ R117, R117, UR4, -R132.reuse ;  /* 0x0000000475757c23 */ /* 0x100fe20008010884 */
[----:B------:R-:W-:Y:S01]  /*cde0*/  FMNMX.FTZ R15, R129, R14, !PT ;  /* 0x0000000e810f7209 */ /* 0x000fe20007810000 */
[--C-:B------:R-:W-:Y:S01]  /*cdf0*/  FFMA.FTZ R104, R104, UR4, -R132.reuse ;  /* 0x0000000468687c23 */ /* 0x100fe20008010884 */
[--C-:B------:R-:W-:Y:S01]  /*ce00*/  FFMA.FTZ R105, R105, UR4, -R132.reuse ;  /* 0x0000000469697c23 */ /* 0x100fe20008010884 */
[----:B------:R-:W1:Y:S01]  /*ce10*/  MUFU.TANH R114, R114 ;  /* 0x0000007200727308 */ /* 0x000e620000002400 */
        /* <DEDUP_REMOVED lines=8> */
[----:B------:R-:W-:Y:S01]  /*cea0*/  FMNMX.FTZ R15, R123, R14, !PT ;  /* 0x0000000e7b0f7209 */ /* 0x000fe20007810000 */
[--C-:B------:R-:W-:Y:S01]  /*ceb0*/  FFMA.FTZ R101, R101, UR4, -R132.reuse ;  /* 0x0000000465657c23 */ /* 0x100fe20008010884 */
[--C-:B------:R-:W-:Y:S01]  /*cec0*/  FFMA.FTZ R88, R88, UR4, -R132.reuse ;  /* 0x0000000458587c23 */ /* 0x100fe20008010884 */
[--C-:B------:R-:W-:Y:S01]  /*ced0*/  FFMA.FTZ R89, R89, UR4, -R132.reuse ;  /* 0x0000000459597c23 */ /* 0x100fe20008010884 */
[----:B--2---:R-:W-:Y:S01]  /*cee0*/  FMNMX.FTZ R14, R126, R15, !PT ;  /* 0x0000000f7e0e7209 */ /* 0x004fe20007810000 */
[--C-:B------:R-:W-:Y:S01]  /*cef0*/  FFMA.FTZ R92, R92, UR4, -R132.reuse ;  /* 0x000000045c5c7c23 */ /* 0x100fe20008010884 */
[--C-:B------:R-:W-:Y:S01]  /*cf00*/  FFMA.FTZ R93, R93, UR4, -R132.reuse ;  /* 0x000000045d5d7c23 */ /* 0x100fe20008010884 */
[----:B------:R-:W2:Y:S01]  /*cf10*/  MUFU.TANH R118, R118 ;  /* 0x0000007600767308 */ /* 0x000ea20000002400 */
[----:B---3--:R-:W-:Y:S01]  /*cf20*/  FMNMX.FTZ R15, R127, R14, !PT ;  /* 0x0000000e7f0f7209 */ /* 0x008fe20007810000 */
        /* <DEDUP_REMOVED lines=9> */
[----:B------:R-:W-:Y:S01]  /*cfc0*/  FFMA.FTZ R137, R77, UR4, -R132 ;  /* 0x000000044d897c23 */ /* 0x000fe20008010884 */
[----:B------:R-:W-:-:S04]  /*cfd0*/  FMUL.FTZ R4, R4, UR4 ;  /* 0x0000000404047c20 */ /* 0x000fc80008410000 */
[----:B------:R-:W0:Y:S01]  /*cfe0*/  MUFU.TANH R106, R106 ;  /* 0x0000006a006a7308 */ /* 0x000e220000002400 */
[----:B--2---:R-:W-:-:S07]  /*cff0*/  FMNMX.FTZ R14, R118, R15, !PT ;  /* 0x0000000f760e7209 */ /* 0x004fce0007810000 */
[----:B------:R-:W2:Y:S01]  /*d000*/  MUFU.TANH R107, R107 ;  /* 0x0000006b006b7308 */ /* 0x000ea20000002400 */
[----:B-1----:R-:W-:-:S07]  /*d010*/  FMNMX.FTZ R15, R119, R14, !PT ;  /* 0x0000000e770f7209 */ /* 0x002fce0007810000 */
[----:B------:R-:W1:Y:S01]  /*d020*/  MUFU.TANH R110, R110 ;  /* 0x0000006e006e7308 */ /* 0x000e620000002400 */
[----:B0-----:R-:W-:Y:S01]  /*d030*/  FMNMX.FTZ R14, R106, R15, !PT ;  /* 0x0000000f6a0e7209 */ /* 0x001fe20007810000 */
[----:B------:R-:W-:Y:S02]  /*d040*/  WARPGROUP.DEPBAR.LE gsb0, 0x0 ;  /* 0x00008000000079c5 */ /* 0x000fe40000010000 */
[----:B------:R-:W-:-:S04]  /*d050*/  WARPGROUP.ARRIVE ;  /* 0x00000000000079c5 */ /* 0x000fc80000000000 */
[----:B------:R-:W0:Y:S01]  /*d060*/  MUFU.TANH R111, R111 ;  /* 0x0000006f006f7308 */ /* 0x000e220000002400 */
[----:B--2---:R-:W-:Y:S01]  /*d070*/  FMNMX.FTZ R15, R107, R14, !PT ;  /* 0x0000000e6b0f7209 */ /* 0x004fe20007810000 */
[----:B------:R-:W-:Y:S01]  /*d080*/  HGMMA.64x96x16.F32.BF16 R24, gdesc[UR32].tnspB, R24, gsb0 ;  /* 0x41600000201879f0 */ /* 0x000fe20008001818 */
[----:B------:R-:W-:Y:S02]  /*d090*/  UIADD3 UR32, UR10, 0x780, URZ ;  /* 0x000007800a207890 */ /* 0x000fe4000fffe03f */
[----:B------:R-:W-:-:S03]  /*d0a0*/  UIADD3 UR34, UR11, 0x140, URZ ;  /* 0x000001400b227890 */ /* 0x000fc6000fffe03f */
        /* <DEDUP_REMOVED lines=41> */
[----:B------:R-:W1:Y:S01]  /*d340*/  MUFU.EX2 R4, R4 ;  /* 0x0000000400047308 */ /* 0x000e620000000800 */
[----:B0-----:R-:W-:-:S07]  /*d350*/  FMNMX.FTZ R14, R78, R15, !PT ;  /* 0x0000000f4e0e7209 */ /* 0x001fce0007810000 */
[----:B------:R-:W0:Y:S01]  /*d360*/  MUFU.EX2 R6, R6 ;  /* 0x0000000600067308 */ /* 0x000e220000000800 */
[----:B--2---:R-:W-:-:S05]  /*d370*/  FMNMX.FTZ R14, R79, R14, !PT ;  /* 0x0000000e4f0e7209 */ /* 0x004fca0007810000 */
[----:B------:R-:W2:Y:S02]  /*d380*/  SHFL.BFLY PT, R15, R14, 0x2, 0x1f ;  /* 0x0c401f000e0f7f89 */ /* 0x000ea400000e0000 */
[----:B------:R-:W3:Y:S08]  /*d390*/  MUFU.EX2 R134, R134 ;  /* 0x0000008600867308 */ /* 0x000ef00000000800 */
[----:B------:R-:W4:Y:S08]  /*d3a0*/  MUFU.EX2 R133, R133 ;  /* 0x0000008500857308 */ /* 0x000f300000000800 */
[----:B------:R-:W-:Y:S01]  /*d3b0*/  MUFU.EX2 R135, R135 ;  /* 0x0000008700877308 */ /* 0x000fe20000000800 */
[----:B--2---:R-:W-:-:S07]  /*d3c0*/  FMNMX.FTZ R15, R14, R15, !PT ;  /* 0x0000000f0e0f7209 */ /* 0x004fce0007810000 */
[----:B------:R-:W-:Y:S01]  /*d3d0*/  MUFU.EX2 R7, R7 ;  /* 0x0000000700077308 */ /* 0x000fe20000000800 */
[----:B------:R-:W2:Y:S07]  /*d3e0*/  SHFL.BFLY PT, R14, R15, 0x1, 0x1f ;  /* 0x0c201f000f0e7f89 */ /* 0x000eae00000e0000 */
[----:B------:R-:W-:Y:S08]  /*d3f0*/  MUFU.EX2 R10, R10 ;  /* 0x0000000a000a7308 */ /* 0x000ff00000000800 */
[----:B------:R-:W-:Y:S08]  /*d400*/  MUFU.EX2 R11, R11 ;  /* 0x0000000b000b7308 */ /* 0x000ff00000000800 */
[----:B------:R-:W-:Y:S01]  /*d410*/  MUFU.EX2 R21, R21 ;  /* 0x0000001500157308 */ /* 0x000fe20000000800 */
[----:B--2---:R-:W-:-:S05]  /*d420*/  FMNMX.FTZ R72, R15, R14, !PT ;  /* 0x0000000e0f487209 */ /* 0x004fca0007810000 */
[C---:B------:R-:W-:Y:S01]  /*d430*/  FMUL.FTZ R132, R72.reuse, UR4 ;  /* 0x0000000448847c20 */ /* 0x040fe20008410000 */
[----:B------:R-:W-:Y:S01]  /*d440*/  FADD.FTZ R14, -R72, R5 ;  /* 0x00000005480e7221 */ /* 0x000fe20000010100 */
[----:B------:R-:W-:Y:S02]  /*d450*/  MUFU.EX2 R120, R120 ;  /* 0x0000007800787308 */ /* 0x000fe40000000800 */
[--C-:B------:R-:W-:Y:S01]  /*d460*/  FFMA.FTZ R136, R12, UR4, -R132.reuse ;  /* 0x000000040c887c23 */ /* 0x100fe20008010884 */
[----:B------:R-:W-:Y:S02]  /*d470*/  VIADD R12, R140, 0x9 ;  /* 0x000000098c0c7836 */ /* 0x000fe40000000000 */
[--C-:B------:R-:W-:Y:S01]  /*d480*/  FFMA.FTZ R13, R13, UR4, -R132.reuse ;  /* 0x000000040d0d7c23 */ /* 0x100fe20008010884 */
[----:B------:R-:W-:Y:S02]  /*d490*/  WARPGROUP.DEPBAR.LE gsb0, 0x0 ;  /* 0x00008000000079c5 */ /* 0x000fe40000010000 */
[----:B------:R-:W-:Y:S01]  /*d4a0*/  WARPGROUP.ARRIVE ;  /* 0x00000000000079c5 */ /* 0x000fe20000000000 */
[----:B------:R-:W-:Y:S01]  /*d4b0*/  SEL R12, R12, 0x9, !P2 ;  /* 0x000000090c0c7807 */ /* 0x000fe20005000000 */
[----:B------:R-:W-:Y:S01]  /*d4c0*/  MUFU.EX2 R5, R137 ;  /* 0x0000008900057308 */ /* 0x000fe20000000800 */
[--C-:B------:R-:W-:Y:S01]  /*d4d0*/  FFMA.FTZ R8, R8, UR4, -R132.reuse ;  /* 0x0000000408087c23 */ /* 0x100fe20008010884 */
[----:B------:R-:W-:Y:S01]  /*d4e0*/  FMUL.FTZ R14, R14, UR4 ;  /* 0x000000040e0e7c20 */ /* 0x000fe20008410000 */
[--C-:B------:R-:W-:Y:S01]  /*d4f0*/  FFMA.FTZ R15, R9, UR4, -R132.reuse ;  /* 0x00000004090f7c23 */ /* 0x100fe20008010884 */
[----:B------:R-:W-:Y:S01]  /*d500*/  HGMMA.64x96x16.F32.BF16 R24, gdesc[UR32].tnspB, R24, gsb0 ;  /* 0x41600000201879f0 */ /* 0x000fe20008001818 */
[----:B------:R-:W-:Y:S01]  /*d510*/  UIADD3 UR32, UR10, 0xa80, URZ ;  /* 0x00000a800a207890 */ /* 0x000fe2000fffe03f */
[--C-:B------:R-:W-:Y:S01]  /*d520*/  FFMA.FTZ R9, R17, UR4, -R132.reuse ;  /* 0x0000000411097c23 */ /* 0x100fe20008010884 */
[----:B------:R-:W-:Y:S01]  /*d530*/  UIADD3 UR34, UR11, 0x1c0, URZ ;  /* 0x000001c00b227890 */ /* 0x000fe2000fffe03f */
[----:B------:R2:W-:Y:S01]  /*d540*/  MUFU.EX2 R137, R13 ;  /* 0x0000000d00897308 */ /* 0x0005e20000000800 */
[----:B------:R-:W-:Y:S01]  /*d550*/  UMOV UR33, 0xc0000010 ;  /* 0xc000001000217882 */ /* 0x000fe20000000000 */
[----:B------:R-:W-:Y:S01]  /*d560*/  UMOV UR35, 0x80000020 ;  /* 0x8000002000237882 */ /* 0x000fe20000000000 */
[--C-:B------:R-:W-:Y:S01]  /*d570*/  FFMA.FTZ R138, R20, UR4, -R132.reuse ;  /* 0x00000004148a7c23 */ /* 0x100fe20008010884 */
[--C-:B------:R-:W-:Y:S01]  /*d580*/  FFMA.FTZ R129, R129, UR4, -R132.reuse ;  /* 0x0000000481817c23 */ /* 0x100fe20008010884 */
[--C-:B------:R-:W-:Y:S01]  /*d590*/  FFMA.FTZ R130, R130, UR4, -R132.reuse ;  /* 0x0000000482827c23 */ /* 0x100fe20008010884 */
[--C-:B------:R-:W-:Y:S01]  /*d5a0*/  FFMA.FTZ R122, R122, UR4, -R132.reuse ;  /* 0x000000047a7a7c23 */ /* 0x100fe20008010884 */
[----:B------:R-:W-:Y:S01]  /*d5b0*/  FFMA.FTZ R17, R106, UR4, -R132 ;  /* 0x000000046a117c23 */ /* 0x000fe20008010884 */
[----:B------:R3:W-:Y:S01]  /*d5c0*/  MUFU.EX2 R77, R14 ;  /* 0x0000000e004d7308 */ /* 0x0007e20000000800 */
[----:B--2---:R-:W-:-:S02]  /*d5d0*/  IMAD.U32 R13, RZ, RZ, UR36 ;  /* 0x00000024ff0d7e24 */ /* 0x004fc4000f8e00ff */
[--C-:B------:R-:W-:Y:S01]  /*d5e0*/  FFMA.FTZ R20, R114, UR4, -R132.reuse ;  /* 0x0000000472147c23 */ /* 0x100fe20008010884 */
[--C-:B------:R-:W-:Y:S01]  /*d5f0*/  FFMA.FTZ R106, R107, UR4, -R132.reuse ;  /* 0x000000046b6a7c23 */ /* 0x100fe20008010884 */
[--C-:B------:R-:W-:Y:S01]  /*d600*/  FFMA.FTZ R139, R123, UR4, -R132.reuse ;  /* 0x000000047b8b7c23 */ /* 0x100fe20008010884 */
[--C-:B------:R-:W-:Y:S01]  /*d610*/  FFMA.FTZ R114, R115, UR4, -R132.reuse ;  /* 0x0000000473727c23 */ /* 0x100fe20008010884 */
[----:B------:R-:W-:Y:S01]  /*d620*/  @!P1 LEA R13, R13, UR37, 0x3 ;  /* 0x000000250d0d9c11 */ /* 0x000fe2000f8e18ff */
[--C-:B------:R-:W-:Y:S01]  /*d630*/  FFMA.FTZ R107, R110, UR4, -R132.reuse ;  /* 0x000000046e6b7c23 */ /* 0x100fe20008010884 */
[----:B------:R-:W2:Y:S01]  /*d640*/  MUFU.EX2 R8, R8 ;  /* 0x0000000800087308 */ /* 0x000ea20000000800 */
[--C-:B------:R-:W-:Y:S01]  /*d650*/  FFMA.FTZ R115, R118, UR4, -R132.reuse ;  /* 0x0000000476737c23 */ /* 0x100fe20008010884 */
[--C-:B------:R-:W-:Y:S01]  /*d660*/  FFMA.FTZ R110, R111, UR4, -R132.reuse ;  /* 0x000000046f6e7c23 */ /* 0x100fe20008010884 */
[----:B------:R-:W-:Y:S02]  /*d670*/  @!P1 VIADD R13, R13, 0x31c40 ;  /* 0x00031c400d0d9836 */ /* 0x000fe40000000000 */
[--C-:B------:R-:W-:Y:S01]  /*d680*/  FFMA.FTZ R118, R119, UR4, -R132.reuse ;  /* 0x0000000477767c23 */ /* 0x100fe20008010884 */
[--C-:B------:R-:W-:Y:S01]  /*d690*/  FFMA.FTZ R123, R126, UR4, -R132.reuse ;  /* 0x000000047e7b7c23 */ /* 0x100fe20008010884 */
[--C-:B------:R-:W-:Y:S01]  /*d6a0*/  FFMA.FTZ R126, R127, UR4, -R132.reuse ;  /* 0x000000047f7e7c23 */ /* 0x100fe20008010884 */
[--C-:B------:R-:W-:Y:S01]  /*d6b0*/  FFMA.FTZ R103, R103, UR4, -R132.reuse ;  /* 0x0000000467677c23 */ /* 0x100fe20008010884 */
[----:B------:R-:W5:Y:S01]  /*d6c0*/  MUFU.EX2 R15, R15 ;  /* 0x0000000f000f7308 */ /* 0x000f620000000800 */
[----:B------:R-:W-:Y:S01]  /*d6d0*/  @!P1 PRMT R13, RZ, 0x654, R13 ;  /* 0x00000654ff0d9816 */ /* 0x000fe2000000000d */
[--C-:B------:R-:W-:Y:S01]  /*d6e0*/  FFMA.FTZ R98, R98, UR4, -R132.reuse ;  /* 0x0000000462627c23 */ /* 0x100fe20008010884 */
[--C-:B------:R-:W-:Y:S01]  /*d6f0*/  FFMA.FTZ R95, R95, UR4, -R132.reuse ;  /* 0x000000045f5f7c23 */ /* 0x100fe20008010884 */
[--C-:B------:R-:W-:Y:S01]  /*d700*/  FFMA.FTZ R86, R86, UR4, -R132.reuse ;  /* 0x0000000456567c23 */ /* 0x100fe20008010884 */
[--C-:B------:R-:W-:Y:S01]  /*d710*/  FFMA.FTZ R87, R87, UR4, -R132.reuse ;  /* 0x0000000457577c23 */ /* 0x100fe20008010884 */
[--C-:B------:R-:W-:Y:S01]  /*d720*/  FFMA.FTZ R79, R79, UR4, -R132.reuse ;  /* 0x000000044f4f7c23 */ /* 0x100fe20008010884 */
[--C-:B------:R-:W-:Y:S01]  /*d730*/  FFMA.FTZ R131, R131, UR4, -R132.reuse ;  /* 0x0000000483837c23 */ /* 0x100fe20008010884 */
[----:B------:R-:W5:Y:S01]  /*d740*/  MUFU.EX2 R136, R136 ;  /* 0x0000008800887308 */ /* 0x000f620000000800 */
[----:B------:R-:W-:Y:S01]  /*d750*/  FFMA.FTZ R78, R78, UR4, -R132 ;  /* 0x000000044e4e7c23 */ /* 0x000fe20008010884 */
[----:B------:R-:W-:-:S06]  /*d760*/  ISETP.LT.AND P2, PT, RZ, UR38, PT ;  /* 0x00000026ff007c0c */ /* 0x000fcc000bf41270 */
[----:B------:R-:W5:Y:S08]  /*d770*/  MUFU.EX2 R9, R9 ;  /* 0x0000000900097308 */ /* 0x000f700000000800 */
[----:B------:R-:W5:Y:S08]  /*d780*/  MUFU.EX2 R138, R138 ;  /* 0x0000008a008a7308 */ /* 0x000f700000000800 */
[----:B------:R-:W5:Y:S08]  /*d790*/  MUFU.EX2 R129, R129 ;  /* 0x0000008100817308 */ /* 0x000f700000000800 */
        /* <DEDUP_REMOVED lines=24> */
[----:B------:R-:W-:Y:S01]  /*d920*/  MUFU.EX2 R17, R17 ;  /* 0x0000001100117308 */ /* 0x000fe20000000800 */
[----:B------:R-:W-:-:S02]  /*d930*/  WARPGROUP.DEPBAR.LE gsb0, 0x0 ;  /* 0x00008000000079c5 */ /* 0x000fc40000010000 */
[----:B------:R-:W-:-:S05]  /*d940*/  WARPGROUP.ARRIVE ;  /* 0x00000000000079c5 */ /* 0x000fca0000000000 */
[----:B------:R-:W5:Y:S01]  /*d950*/  MUFU.EX2 R105, R105 ;  /* 0x0000006900697308 */ /* 0x000f620000000800 */
[----:B------:R-:W-:Y:S07]  /*d960*/  HGMMA.64x96x16.F32.BF16 R24, gdesc[UR32].tnspB, R24, gsb0 ;  /* 0x41600000201879f0 */ /* 0x000fee0008001818 */
[----:B------:R-:W5:Y:S08]  /*d970*/  MUFU.EX2 R106, R106 ;  /* 0x0000006a006a7308 */ /* 0x000f700000000800 */
[----:B------:R-:W5:Y:S08]  /*d980*/  MUFU.EX2 R108, R108 ;  /* 0x0000006c006c7308 */ /* 0x000f700000000800 */
[----:B------:R-:W-:Y:S08]  /*d990*/  MUFU.EX2 R107, R107 ;  /* 0x0000006b006b7308 */ /* 0x000ff00000000800 */
[----:B------:R-:W-:Y:S08]  /*d9a0*/  MUFU.EX2 R109, R109 ;  /* 0x0000006d006d7308 */ /* 0x000ff00000000800 */
[----:B------:R-:W-:Y:S08]  /*d9b0*/  MUFU.EX2 R110, R110 ;  /* 0x0000006e006e7308 */ /* 0x000ff00000000800 */
[----:B------:R-:W-:Y:S08]  /*d9c0*/  MUFU.EX2 R96, R96 ;  /* 0x0000006000607308 */ /* 0x000ff00000000800 */
[----:B------:R-:W-:Y:S08]  /*d9d0*/  MUFU.EX2 R97, R97 ;  /* 0x0000006100617308 */ /* 0x000ff00000000800 */
[----:B------:R-:W-:Y:S08]  /*d9e0*/  MUFU.EX2 R100, R100 ;  /* 0x0000006400647308 */ /* 0x000ff00000000800 */
        /* <DEDUP_REMOVED lines=10> */
[----:B------:R-:W-:Y:S01]  /*da90*/  UIADD3 UR7, UR38, -0x1, URZ ;  /* 0xffffffff26077890 */ /* 0x000fe2000fffe03f */
[-C--:B------:R-:W-:Y:S01]  /*daa0*/  FMUL.FTZ R24, R24, R4.reuse ;  /* 0x0000000418187220 */ /* 0x080fe20000410000 */
[-C--:B------:R-:W-:Y:S01]  /*dab0*/  FMUL.FTZ R25, R25, R4.reuse ;  /* 0x0000000419197220 */ /* 0x080fe20000410000 */
[----:B------:R-:W-:Y:S01]  /*dac0*/  FMUL.FTZ R28, R28, R4 ;  /* 0x000000041c1c7220 */ /* 0x000fe20000410000 */
[----:B------:R-:W-:Y:S01]  /*dad0*/  @!P1 LEA R12, R12, UR37, 0x3 ;  /* 0x000000250c0c9c11 */ /* 0x000fe2000f8e18ff */
[----:B0-----:R-:W-:Y:S01]  /*dae0*/  FFMA.FTZ R13, R4, R3, R6 ;  /* 0x00000003040d7223 */ /* 0x001fe20000010006 */
[----:B------:R-:W-:Y:S01]  /*daf0*/  MUFU.EX2 R81, R81 ;  /* 0x0000005100517308 */ /* 0x000fe20000000800 */
[----:B------:R-:W-:Y:S01]  /*db00*/  UMOV UR38, UR7 ;  /* 0x0000000700267c82 */ /* 0x000fe20008000000 */
[----:B------:R-:W-:Y:S01]  /*db10*/  UMOV UR7, UR36 ;  /* 0x0000002400077c82 */ /* 0x000fe20008000000 */
[----:B------:R-:W-:-:S02]  /*db20*/  @!P1 VIADD R12, R12, 0x31c60 ;  /* 0x00031c600c0c9836 */ /* 0x000fc40000000000 */
[----:B---3--:R-:W-:Y:S01]  /*db30*/  FADD.FTZ R14, R134, R13 ;  /* 0x0000000d860e7221 */ /* 0x008fe20000010000 */
[-C--:B------:R-:W-:Y:S01]  /*db40*/  FMUL.FTZ R29, R29, R4.reuse ;  /* 0x000000041d1d7220 */ /* 0x080fe20000410000 */
[-C--:B------:R-:W-:Y:S01]  /*db50*/  FMUL.FTZ R32, R32, R4.reuse ;  /* 0x0000000420207220 */ /* 0x080fe20000410000 */
[-C--:B------:R-:W-:Y:S01]  /*db60*/  FMUL.FTZ R33, R33, R4.reuse ;  /* 0x0000000421217220 */ /* 0x080fe20000410000 */
[----:B------:R-:W-:Y:S01]  /*db70*/  @!P1 PRMT R12, RZ, 0x654, R12 ;  /* 0x00000654ff0c9816 */ /* 0x000fe2000000000c */
[----:B----4-:R-:W-:Y:S01]  /*db80*/  FADD.FTZ R14, R133, R14 ;  /* 0x0000000e850e7221 */ /* 0x010fe20000010000 */
[----:B------:R0:W-:Y:S01]  /*db90*/  MUFU.EX2 R3, R98 ;  /* 0x0000006200037308 */ /* 0x0001e20000000800 */
[-C--:B------:R-:W-:Y:S01]  /*dba0*/  FMUL.FTZ R36, R36, R4.reuse ;  /* 0x0000000424247220 */ /* 0x080fe20000410000 */
[----:B------:R2:W-:Y:S01]  /*dbb0*/  @!P1 SYNCS.ARRIVE.TRANS64.RED.A1T0 RZ, [R12+URZ], RZ ;  /* 0x000000ff0cff99a7 */ /* 0x0005e2000810043f */
[-C--:B------:R-:W-:Y:S01]  /*dbc0*/  FMUL.FTZ R37, R37, R4.reuse ;  /* 0x0000000425257220 */ /* 0x080fe20000410000 */
[-C--:B------:R-:W-:Y:S01]  /*dbd0*/  FMUL.FTZ R40, R40, R4.reuse ;  /* 0x0000000428287220 */ /* 0x080fe20000410000 */
[-C--:B------:R-:W-:Y:S01]  /*dbe0*/  FMUL.FTZ R41, R41, R4.reuse ;  /* 0x0000000429297220 */ /* 0x080fe20000410000 */
[-C--:B------:R-:W-:Y:S01]  /*dbf0*/  FMUL.FTZ R44, R44, R4.reuse ;  /* 0x000000042c2c7220 */ /* 0x080fe20000410000 */
[----:B------:R-:W-:Y:S01]  /*dc00*/  FMUL.FTZ R45, R45, R4 ;  /* 0x000000042d2d7220 */ /* 0x000fe20000410000 */
[----:B------:R-:W-:Y:S01]  /*dc10*/  MUFU.EX2 R84, R84 ;  /* 0x0000005400547308 */ /* 0x000fe20000000800 */
[----:B0-----:R-:W-:Y:S01]  /*dc20*/  FFMA.FTZ R98, R91, UR4, -R132 ;  /* 0x000000045b627c23 */ /* 0x001fe20008010884 */
[----:B--2---:R-:W-:Y:S01]  /*dc30*/  FFMA.FTZ R12, R77, R0, R8 ;  /* 0x000000004d0c7223 */ /* 0x004fe20000010008 */
[--C-:B------:R-:W-:Y:S01]  /*dc40*/  FFMA.FTZ R0, R99, UR4, -R132.reuse ;  /* 0x0000000463007c23 */ /* 0x100fe20008010884 */
[--C-:B------:R-:W-:Y:S01]  /*dc50*/  FFMA.FTZ R99, R102, UR4, -R132.reuse ;  /* 0x0000000466637c23 */ /* 0x100fe20008010884 */
[----:B------:R-:W-:Y:S01]  /*dc60*/  FFMA.FTZ R91, R94, UR4, -R132 ;  /* 0x000000045e5b7c23 */ /* 0x000fe20008010884 */
[----:B-----5:R-:W-:Y:S01]  /*dc70*/  FADD.FTZ R13, R15, R12 ;  /* 0x0000000c0f0d7221 */ /* 0x020fe20000010000 */
[----:B------:R-:W-:Y:S01]  /*dc80*/  F2FP.BF16.F32.PACK_AB R12, R134, R6 ;  /* 0x00000006860c723e */ /* 0x000fe200000010ff */
[----:B------:R-:W-:Y:S01]  /*dc90*/  FADD.FTZ R6, R135, R14 ;  /* 0x0000000e87067221 */ /* 0x000fe20000010000 */
[----:B------:R-:W-:Y:S01]  /*dca0*/  FFMA.FTZ R94, R82, UR4, -R132 ;  /* 0x00000004525e7c23 */ /* 0x000fe20008010884 */
[----:B------:R-:W-:Y:S01]  /*dcb0*/  FADD.FTZ R134, R136, R13 ;  /* 0x0000000d88867221 */ /* 0x000fe20000010000 */
[----:B------:R-:W-:Y:S01]  /*dcc0*/  F2FP.BF16.F32.PACK_AB R13, R15, R8 ;  /* 0x000000080f0d723e */ /* 0x000fe200000010ff */
[----:B------:R-:W-:Y:S01]  /*dcd0*/  FADD.FTZ R111, R7, R6 ;  /* 0x00000006076f7221 */ /* 0x000fe20000010000 */
[----:B------:R-:W-:Y:S01]  /*dce0*/  FFMA.FTZ R8, R90, UR4, -R132 ;  /* 0x000000045a087c23 */ /* 0x000fe20008010884 */
[----:B------:R-:W-:Y:S01]  /*dcf0*/  FADD.FTZ R134, R137, R134 ;  /* 0x0000008689867221 */ /* 0x000fe20000010000 */
[----:B------:R0:W-:Y:S01]  /*dd00*/  MUFU.EX2 R6, R103 ;  /* 0x0000006700067308 */ /* 0x0001e20000000800 */
[----:B------:R-:W-:Y:S01]  /*dd10*/  FADD.FTZ R90, R10, R111 ;  /* 0x0000006f0a5a7221 */ /* 0x000fe20000010000 */
[----:B------:R-:W-:Y:S01]  /*dd20*/  F2FP.BF16.F32.PACK_AB R14, R135, R133 ;  /* 0x00000085870e723e */ /* 0x000fe200000010ff */
[----:B------:R-:W-:Y:S01]  /*dd30*/  FADD.FTZ R119, R9, R134 ;  /* 0x0000008609777221 */ /* 0x000fe20000010000 */
[----:B------:R-:W-:Y:S01]  /*dd40*/  F2FP.BF16.F32.PACK_AB R15, R137, R136 ;  /* 0x00000088890f723e */ /* 0x000fe200000010ff */
[----:B------:R-:W-:Y:S01]  /*dd50*/  FADD.FTZ R134, R11, R90 ;  /* 0x0000005a0b867221 */ /* 0x000fe20000010000 */
[----:B------:R-:W-:Y:S01]  /*dd60*/  FFMA.FTZ R90, R83, UR4, -R132 ;  /* 0x00000004535a7c23 */ /* 0x000fe20008010884 */
[C---:B------:R-:W-:Y:S01]  /*dd70*/  FADD.FTZ R102, R138.reuse, R119 ;  /* 0x000000778a667221 */ /* 0x040fe20000010000 */
[----:B------:R1:W-:Y:S01]  /*dd80*/  MUFU.EX2 R82, R8 ;  /* 0x0000000800527308 */ /* 0x0003e20000000800 */
[----:B------:R-:W-:Y:S01]  /*dd90*/  FADD.FTZ R83, R21, R134 ;  /* 0x0000008615537221 */ /* 0x000fe20000010000 */
[----:B------:R2:W-:Y:S01]  /*dda0*/  STSM.16.M88.4 [R2+0x24300], R12 ;  /* 0x0243000c02007844 */ /* 0x0005e20000000200 */
[----:B------:R-:W-:Y:S01]  /*ddb0*/  FADD.FTZ R111, R129, R102 ;  /* 0x00000066816f7221 */ /* 0x000fe20000010000 */
[----:B------:R-:W-:Y:S01]  /*ddc0*/  F2FP.BF16.F32.PACK_AB R9, R138, R9 ;  /* 0x000000098a09723e */ /* 0x000fe200000010ff */
[----:B------:R-:W-:Y:S01]  /*ddd0*/  FADD.FTZ R102, R120, R83 ;  /* 0x0000005378667221 */ /* 0x000fe20000010000 */
[----:B------:R-:W-:Y:S01]  /*dde0*/  FFMA.FTZ R83, R75, UR4, -R132 ;  /* 0x000000044b537c23 */ /* 0x000fe20008010884 */
[----:B------:R-:W-:Y:S01]  /*ddf0*/  FADD.FTZ R111, R130, R111 ;  /* 0x0000006f826f7221 */ /* 0x000fe20000010000 */
[----:B------:R3:W-:Y:S01]  /*de00*/  MUFU.EX2 R75, R98 ;  /* 0x00000062004b7308 */ /* 0x0007e20000000800 */
[----:B0-----:R-:W-:Y:S01]  /*de10*/  FADD.FTZ R103, R121, R102 ;  /* 0x0000006679677221 */ /* 0x001fe20000010000 */
[----:B-1----:R-:W-:Y:S01]  /*de20*/  F2FP.BF16.F32.PACK_AB R8, R10, R7 ;  /* 0x000000070a08723e */ /* 0x002fe200000010ff */
[----:B------:R-:W-:Y:S01]  /*de30*/  FADD.FTZ R134, R122, R111 ;  /* 0x0000006f7a867221 */ /* 0x000fe20000010000 */
[----:B------:R-:W-:Y:S01]  /*de40*/  F2FP.BF16.F32.PACK_AB R10, R21, R11 ;  /* 0x0000000b150a723e */ /* 0x000fe200000010ff */
[----:B------:R-:W-:Y:S01]  /*de50*/  FADD.FTZ R102, R124, R103 ;  /* 0x000000677c667221 */ /* 0x000fe20000010000 */
[----:B------:R-:W-:Y:S01]  /*de60*/  F2FP.BF16.F32.PACK_AB R11, R130, R129 ;  /* 0x00000081820b723e */ /* 0x000fe200000010ff */
[----:B------:R-:W-:Y:S01]  /*de70*/  FADD.FTZ R134, R139, R134 ;  /* 0x000000868b867221 */ /* 0x000fe20000010000 */
[----:B------:R-:W0:Y:S01]  /*de80*/  MUFU.EX2 R0, R0 ;  /* 0x0000000000007308 */ /* 0x000e220000000800 */
[----:B------:R-:W-:Y:S01]  /*de90*/  FADD.FTZ R111, R125, R102 ;  /* 0x000000667d6f7221 */ /* 0x000fe20000010000 */
[----:B------:R-:W-:Y:S01]  /*dea0*/  F2FP.BF16.F32.PACK_AB R120, R121, R120 ;  /* 0x000000787978723e */ /* 0x000fe200000010ff */
[----:B------:R-:W-:Y:S01]  /*deb0*/  FADD.FTZ R103, R123, R134 ;  /* 0x000000867b677221 */ /* 0x000fe20000010000 */
[----:B------:R1:W-:Y:S01]  /*dec0*/  STSM.16.M88.4 [R2+0x25b00], R8 ;  /* 0x025b000802007844 */ /* 0x0003e20000000200 */
[----:B------:R-:W-:Y:S01]  /*ded0*/  FADD.FTZ R102, R112, R111 ;  /* 0x0000006f70667221 */ /* 0x000fe20000010000 */
[----:B------:R-:W-:Y:S01]  /*dee0*/  F2FP.BF16.F32.PACK_AB R121, R139, R122 ;  /* 0x0000007a8b79723e */ /* 0x000fe200000010ff */
[----:B------:R-:W-:Y:S01]  /*def0*/  FADD.FTZ R103, R126, R103 ;  /* 0x000000677e677221 */ /* 0x000fe20000010000 */
[----:B------:R-:W4:Y:S01]  /*df00*/  MUFU.EX2 R99, R99 ;  /* 0x0000006300637308 */ /* 0x000f220000000800 */
[C---:B------:R-:W-:Y:S01]  /*df10*/  FADD.FTZ R7, R113.reuse, R102 ;  /* 0x0000006671077221 */ /* 0x040fe20000010000 */
[----:B------:R-:W-:Y:S01]  /*df20*/  F2FP.BF16.F32.PACK_AB R112, R113, R112 ;  /* 0x000000707170723e */ /* 0x000fe200000010ff */
[----:B------:R-:W-:Y:S01]  /*df30*/  FADD.FTZ R103, R20, R103 ;  /* 0x0000006714677221 */ /* 0x000fe20000010000 */
[----:B------:R-:W-:Y:S01]  /*df40*/  F2FP.BF16.F32.PACK_AB R122, R125, R124 ;  /* 0x0000007c7d7a723e */ /* 0x000fe200000010ff */
[----:B--2---:R-:W-:Y:S01]  /*df50*/  FADD.FTZ R12, R116, R7 ;  /* 0x00000007740c7221 */ /* 0x004fe20000010000 */
[----:B------:R-:W-:Y:S01]  /*df60*/  F2FP.BF16.F32.PACK_AB R123, R126, R123 ;  /* 0x0000007b7e7b723e */ /* 0x000fe200000010ff */
[C---:B---3--:R-:W-:Y:S01]  /*df70*/  FADD.FTZ R98, R114.reuse, R103 ;  /* 0x0000006772627221 */ /* 0x048fe20000010000 */
[----:B------:R-:W2:Y:S01]  /*df80*/  MUFU.EX2 R91, R91 ;  /* 0x0000005b005b7308 */ /* 0x000ea20000000800 */
[----:B------:R-:W-:Y:S01]  /*df90*/  FADD.FTZ R13, R117, R12 ;  /* 0x0000000c750d7221 */ /* 0x000fe20000010000 */
[----:B------:R-:W-:Y:S01]  /*dfa0*/  F2FP.BF16.F32.PACK_AB R113, R114, R20 ;  /* 0x000000147271723e */ /* 0x000fe200000010ff */
[----:B------:R-:W-:Y:S01]  /*dfb0*/  FADD.FTZ R7, R115, R98 ;  /* 0x0000006273077221 */ /* 0x000fe20000010000 */
[----:B------:R-:W-:Y:S01]  /*dfc0*/  F2FP.BF16.F32.PACK_AB R114, R117, R116 ;  /* 0x000000747572723e */ /* 0x000fe200000010ff */
[----:B------:R-:W-:Y:S01]  /*dfd0*/  FADD.FTZ R14, R104, R13 ;  /* 0x0000000d680e7221 */ /* 0x000fe20000010000 */
[C---:B------:R-:W-:Y:S01]  /*dfe0*/  F2FP.BF16.F32.PACK_AB R104, R105.reuse, R104 ;  /* 0x000000686968723e */ /* 0x040fe200000010ff */
[C---:B------:R-:W-:Y:S01]  /*dff0*/  FADD.FTZ R12, R118.reuse, R7 ;  /* 0x00000007760c7221 */ /* 0x040fe20000010000 */
[----:B------:R-:W3:Y:S01]  /*e000*/  MUFU.EX2 R102, R95 ;  /* 0x0000005f00667308 */ /* 0x000ee20000000800 */
[----:B------:R-:W-:Y:S01]  /*e010*/  FADD.FTZ R13, R105, R14 ;  /* 0x0000000e690d7221 */ /* 0x000fe20000010000 */
[----:B------:R-:W-:Y:S01]  /*e020*/  F2FP.BF16.F32.PACK_AB R115, R118, R115 ;  /* 0x000000737673723e */ /* 0x000fe200000010ff */
[----:B------:R-:W-:Y:S01]  /*e030*/  FADD.FTZ R7, R17, R12 ;  /* 0x0000000c11077221 */ /* 0x000fe20000010000 */
[----:B------:R-:W-:Y:S01]  /*e040*/  F2FP.BF16.F32.PACK_AB R105, R106, R17 ;  /* 0x000000116a69723e */ /* 0x000fe200000010ff */
[----:B------:R-:W-:Y:S01]  /*e050*/  FADD.FTZ R14, R108, R13 ;  /* 0x0000000d6c0e7221 */ /* 0x000fe20000010000 */
[----:B------:R-:W-:Y:S01]  /*e060*/  F2FP.BF16.F32.PACK_AB R98, R101, R100 ;  /* 0x000000646562723e */ /* 0x000fe200000010ff */
[----:B------:R-:W-:Y:S01]  /*e070*/  FADD.FTZ R12, R106, R7 ;  /* 0x000000076a0c7221 */ /* 0x000fe20000010000 */
[----:B------:R-:W-:Y:S01]  /*e080*/  MUFU.EX2 R94, R94 ;  /* 0x0000005e005e7308 */ /* 0x000fe20000000800 */
[C---:B------:R-:W-:Y:S01]  /*e090*/  FADD.FTZ R15, R109.reuse, R14 ;  /* 0x0000000e6d0f7221 */ /* 0x040fe20000010000 */
[----:B------:R-:W-:Y:S01]  /*e0a0*/  F2FP.BF16.F32.PACK_AB R106, R109, R108 ;  /* 0x0000006c6d6a723e */ /* 0x000fe200000010ff */
[----:B------:R-:W-:Y:S01]  /*e0b0*/  FADD.FTZ R13, R107, R12 ;  /* 0x0000000c6b0d7221 */ /* 0x000fe20000010000 */
[----:B------:R-:W-:Y:S01]  /*e0c0*/  F2FP.BF16.F32.PACK_AB R107, R110, R107 ;  /* 0x0000006b6e6b723e */ /* 0x000fe200000010ff */
[----:B------:R-:W-:Y:S01]  /*e0d0*/  FADD.FTZ R14, R96, R15 ;  /* 0x0000000f600e7221 */ /* 0x000fe20000010000 */
[C---:B------:R-:W-:Y:S01]  /*e0e0*/  F2FP.BF16.F32.PACK_AB R96, R97.reuse, R96 ;  /* 0x000000606160723e */ /* 0x040fe200000010ff */
[----:B------:R-:W-:Y:S01]  /*e0f0*/  FADD.FTZ R12, R110, R13 ;  /* 0x0000000d6e0c7221 */ /* 0x000fe20000010000 */
[----:B------:R5:W-:Y:S01]  /*e100*/  MUFU.EX2 R7, R90 ;  /* 0x0000005a00077308 */ /* 0x000be20000000800 */
[----:B------:R-:W-:Y:S01]  /*e110*/  FADD.FTZ R15, R97, R14 ;  /* 0x0000000e610f7221 */ /* 0x000fe20000010000 */
[----:B0-----:R-:W-:Y:S01]  /*e120*/  F2FP.BF16.F32.PACK_AB R97, R0, R3 ;  /* 0x000000030061723e */ /* 0x001fe200000010ff */
[----:B------:R-:W-:Y:S01]  /*e130*/  FADD.FTZ R13, R3, R12 ;  /* 0x0000000c030d7221 */ /* 0x000fe20000010000 */
[----:B------:R0:W-:Y:S01]  /*e140*/  STSM.16.M88.4 [R2+0x27300], R120 ;  /* 0x0273007802007844 */ /* 0x0001e20000000200 */
[----:B------:R-:W-:Y:S01]  /*e150*/  FADD.FTZ R14, R100, R15 ;  /* 0x0000000f640e7221 */ /* 0x000fe20000010000 */
[----:B------:R-:W-:Y:S01]  /*e160*/  FMUL.FTZ R48, R48, R4 ;  /* 0x0000000430307220 */ /* 0x000fe20000410000 */
[----:B------:R-:W-:Y:S01]  /*e170*/  FADD.FTZ R12, R0, R13 ;  /* 0x0000000d000c7221 */ /* 0x000fe20000010000 */
[----:B------:R-:W-:Y:S01]  /*e180*/  MUFU.EX2 R86, R86 ;  /* 0x0000005600567308 */ /* 0x000fe20000000800 */
[----:B-1----:R-:W-:Y:S01]  /*e190*/  FADD.FTZ R9, R101, R14 ;  /* 0x0000000e65097221 */ /* 0x002fe20000010000 */
[----:B-----5:R-:W-:Y:S01]  /*e1a0*/  F2FP.BF16.F32.PACK_AB R90, R93, R92 ;  /* 0x0000005c5d5a723e */ /* 0x020fe200000010ff */
[----:B----4-:R-:W-:Y:S01]  /*e1b0*/  FADD.FTZ R13, R99, R12 ;  /* 0x0000000c630d7221 */ /* 0x010fe20000010000 */
[----:B------:R-:W-:Y:S01]  /*e1c0*/  F2FP.BF16.F32.PACK_AB R99, R6, R99 ;  /* 0x000000630663723e */ /* 0x000fe200000010ff */
[----:B------:R-:W-:Y:S01]  /*e1d0*/  FADD.FTZ R8, R88, R9 ;  /* 0x0000000958087221 */ /* 0x000fe20000010000 */
[C---:B------:R-:W-:Y:S01]  /*e1e0*/  F2FP.BF16.F32.PACK_AB R88, R89.reuse, R88 ;  /* 0x000000585958723e */ /* 0x040fe200000010ff */
[----:B------:R-:W-:Y:S01]  /*e1f0*/  FADD.FTZ R13, R6, R13 ;  /* 0x0000000d060d7221 */ /* 0x000fe20000010000 */
[----:B------:R-:W1:Y:S01]  /*e200*/  MUFU.EX2 R85, R85 ;  /* 0x0000005500557308 */ /* 0x000e620000000800 */
[----:B------:R-:W-:Y:S01]  /*e210*/  FADD.FTZ R9, R89, R8 ;  /* 0x0000000859097221 */ /* 0x000fe20000010000 */
[----:B------:R-:W-:Y:S01]  /*e220*/  F2FP.BF16.F32.PACK_AB R89, R75, R82 ;  /* 0x000000524b59723e */ /* 0x000fe200000010ff */
[----:B------:R-:W-:Y:S01]  /*e230*/  FADD.FTZ R10, R82, R13 ;  /* 0x0000000d520a7221 */ /* 0x000fe20000010000 */
[----:B------:R0:W-:Y:S01]  /*e240*/  STSM.16.M88.4 [R2+0x28b00], R112 ;  /* 0x028b007002007844 */ /* 0x0001e20000000200 */
[----:B------:R-:W-:Y:S01]  /*e250*/  FADD.FTZ R0, R92, R9 ;  /* 0x000000095c007221 */ /* 0x000fe20000010000 */
[----:B------:R-:W-:Y:S01]  /*e260*/  FMUL.FTZ R49, R49, R4 ;  /* 0x0000000431317220 */ /* 0x000fe20000410000 */
[----:B------:R-:W-:Y:S01]  /*e270*/  FADD.FTZ R10, R75, R10 ;  /* 0x0000000a4b0a7221 */ /* 0x000fe20000010000 */
[----:B------:R-:W4:Y:S01]  /*e280*/  MUFU.EX2 R87, R87 ;  /* 0x0000005700577308 */ /* 0x000f220000000800 */
[----:B------:R-:W-:Y:S01]  /*e290*/  FADD.FTZ R9, R93, R0 ;  /* 0x000000005d097221 */ /* 0x000fe20000010000 */
[----:B------:R0:W-:Y:S01]  /*e2a0*/  STSM.16.M88.4 [R2+0x2a300], R104 ;  /* 0x02a3006802007844 */ /* 0x0001e20000000200 */
[----:B--2---:R-:W-:Y:S01]  /*e2b0*/  FADD.FTZ R3, R91, R10 ;  /* 0x0000000a5b037221 */ /* 0x004fe20000010000 */
[----:B---3--:R-:W-:Y:S01]  /*e2c0*/  F2FP.BF16.F32.PACK_AB R91, R102, R91 ;  /* 0x0000005b665b723e */ /* 0x008fe200000010ff */
[----:B------:R-:W-:Y:S01]  /*e2d0*/  FADD.FTZ R0, R80, R9 ;  /* 0x0000000950007221 */ /* 0x000fe20000010000 */
[----:B------:R-:W-:Y:S01]  /*e2e0*/  F2FP.BF16.F32.PACK_AB R80, R81, R80 ;  /* 0x000000505150723e */ /* 0x000fe200000010ff */
[----:B------:R-:W-:Y:S01]  /*e2f0*/  FADD.FTZ R3, R102, R3 ;  /* 0x0000000366037221 */ /* 0x000fe20000010000 */
[----:B------:R-:W2:Y:S01]  /*e300*/  MUFU.EX2 R128, R128 ;  /* 0x0000008000807308 */ /* 0x000ea20000000800 */
[----:B-1----:R-:W-:Y:S01]  /*e310*/  F2FP.BF16.F32.PACK_AB R82, R85, R84 ;  /* 0x000000545552723e */ /* 0x002fe200000010ff */
[----:B------:R0:W-:Y:S01]  /*e320*/  STSM.16.M88.4 [R2+0x2bb00], R96 ;  /* 0x02bb006002007844 */ /* 0x0001e20000000200 */
[----:B------:R-:W-:Y:S01]  /*e330*/  FADD.FTZ R6, R94, R3 ;  /* 0x000000035e067221 */ /* 0x000fe20000010000 */
[----:B------:R-:W-:Y:S01]  /*e340*/  FADD.FTZ R3, R81, R0 ;  /* 0x0000000051037221 */ /* 0x000fe20000010000 */
[C---:B------:R-:W-:Y:S01]  /*e350*/  F2FP.BF16.F32.PACK_AB R81, R7.reuse, R94 ;  /* 0x0000005e0751723e */ /* 0x040fe200000010ff */
[----:B------:R0:W-:Y:S01]  /*e360*/  STSM.16.M88.4 [R2+0x2d300], R88 ;  /* 0x02d3005802007844 */ /* 0x0001e20000000200 */
[----:B------:R-:W-:Y:S01]  /*e370*/  FADD.FTZ R9, R7, R6 ;  /* 0x0000000607097221 */ /* 0x000fe20000010000 */
[----:B------:R-:W1:Y:S01]  /*e380*/  MUFU.EX2 R129, R131 ;  /* 0x0000008300817308 */ /* 0x000e620000000800 */
[----:B------:R-:W-:Y:S01]  /*e390*/  FADD.FTZ R0, R84, R3 ;  /* 0x0000000354007221 */ /* 0x000fe20000010000 */
[-C--:B------:R-:W-:Y:S01]  /*e3a0*/  FMUL.FTZ R52, R52, R4.reuse ;  /* 0x0000000434347220 */ /* 0x080fe20000410000 */
[----:B------:R-:W-:Y:S01]  /*e3b0*/  FADD.FTZ R6, R86, R9 ;  /* 0x0000000956067221 */ /* 0x000fe20000010000 */
[-C--:B------:R-:W-:Y:S01]  /*e3c0*/  FMUL.FTZ R53, R53, R4.reuse ;  /* 0x0000000435357220 */ /* 0x080fe20000410000 */
[----:B------:R-:W-:Y:S01]  /*e3d0*/  FADD.FTZ R3, R85, R0 ;  /* 0x0000000055037221 */ /* 0x000fe20000010000 */
[-C--:B------:R-:W-:Y:S01]  /*e3e0*/  FMUL.FTZ R56, R56, R4.reuse ;  /* 0x0000000438387220 */ /* 0x080fe20000410000 */
[----:B----4-:R-:W-:Y:S01]  /*e3f0*/  FADD.FTZ R6, R87, R6 ;  /* 0x0000000657067221 */ /* 0x010fe20000010000 */
        /* <DEDUP_REMOVED lines=9> */
[----:B-1----:R-:W-:Y:S01]  /*e490*/  FADD.FTZ R6, R129, R6 ;  /* 0x0000000681067221 */ /* 0x002fe20000010000 */
[----:B------:R-:W-:Y:S01]  /*e4a0*/  FMUL.FTZ R69, R69, R4 ;  /* 0x0000000445457220 */ /* 0x000fe20000410000 */
[-C--:B------:R-:W-:Y:S01]  /*e4b0*/  FMUL.FTZ R26, R26, R77.reuse ;  /* 0x0000004d1a1a7220 */ /* 0x080fe20000410000 */
[-C--:B------:R-:W-:Y:S01]  /*e4c0*/  FMUL.FTZ R27, R27, R77.reuse ;  /* 0x0000004d1b1b7220 */ /* 0x080fe20000410000 */
[-C--:B------:R-:W-:Y:S01]  /*e4d0*/  FMUL.FTZ R30, R30, R77.reuse ;  /* 0x0000004d1e1e7220 */ /* 0x080fe20000410000 */
[-C--:B------:R-:W-:Y:S01]  /*e4e0*/  FMUL.FTZ R31, R31, R77.reuse ;  /* 0x0000004d1f1f7220 */ /* 0x080fe20000410000 */
[-C--:B------:R-:W-:Y:S01]  /*e4f0*/  FMUL.FTZ R34, R34, R77.reuse ;  /* 0x0000004d22227220 */ /* 0x080fe20000410000 */
[----:B------:R1:W4:Y:S01]  /*e500*/  MUFU.EX2 R8, R83 ;  /* 0x0000005300087308 */ /* 0x0003220000000800 */
[C---:B---3--:R-:W-:Y:S01]  /*e510*/  F2FP.BF16.F32.PACK_AB R128, R73.reuse, R128 ;  /* 0x000000804980723e */ /* 0x048fe200000010ff */
[----:B------:R-:W-:Y:S01]  /*e520*/  FADD.FTZ R3, R73, R0 ;  /* 0x0000000049037221 */ /* 0x000fe20000010000 */
[-C--:B------:R-:W-:Y:S01]  /*e530*/  FMUL.FTZ R35, R35, R77.reuse ;  /* 0x0000004d23237220 */ /* 0x080fe20000410000 */
[-C--:B------:R-:W-:Y:S01]  /*e540*/  FMUL.FTZ R38, R38, R77.reuse ;  /* 0x0000004d26267220 */ /* 0x080fe20000410000 */
[-C--:B------:R-:W-:Y:S01]  /*e550*/  FMUL.FTZ R39, R39, R77.reuse ;  /* 0x0000004d27277220 */ /* 0x080fe20000410000 */
[-C--:B------:R-:W-:Y:S01]  /*e560*/  FMUL.FTZ R42, R42, R77.reuse ;  /* 0x0000004d2a2a7220 */ /* 0x080fe20000410000 */
[-C--:B------:R-:W-:Y:S01]  /*e570*/  FMUL.FTZ R43, R43, R77.reuse ;  /* 0x0000004d2b2b7220 */ /* 0x080fe20000410000 */
[----:B------:R-:W3:Y:S01]  /*e580*/  MUFU.EX2 R11, R78 ;  /* 0x0000004e000b7308 */ /* 0x000ee20000000800 */
[----:B-1----:R-:W-:Y:S01]  /*e590*/  F2FP.BF16.F32.PACK_AB R83, R87, R86 ;  /* 0x000000565753723e */ /* 0x002fe200000010ff */
[-C--:B------:R-:W-:Y:S01]  /*e5a0*/  FMUL.FTZ R46, R46, R77.reuse ;  /* 0x0000004d2e2e7220 */ /* 0x080fe20000410000 */
[----:B--2---:R-:W-:Y:S01]  /*e5b0*/  F2FP.BF16.F32.PACK_AB R130, R5, R76 ;  /* 0x0000004c0582723e */ /* 0x004fe200000010ff */
[----:B------:R-:W-:Y:S01]  /*e5c0*/  FADD.FTZ R76, R76, R3 ;  /* 0x000000034c4c7221 */ /* 0x000fe20000010000 */
[-C--:B------:R-:W-:Y:S01]  /*e5d0*/  FMUL.FTZ R47, R47, R77.reuse ;  /* 0x0000004d2f2f7220 */ /* 0x080fe20000410000 */
[----:B------:R0:W-:Y:S01]  /*e5e0*/  STSM.16.M88.4 [R2+0x2eb00], R80 ;  /* 0x02eb005002007844 */ /* 0x0001e20000000200 */
[----:B------:R-:W-:Y:S01]  /*e5f0*/  FMUL.FTZ R50, R50, R77 ;  /* 0x0000004d32327220 */ /* 0x000fe20000410000 */
[----:B------:R-:W1:Y:S01]  /*e600*/  MUFU.EX2 R79, R79 ;  /* 0x0000004f004f7308 */ /* 0x000e620000000800 */
[C---:B----4-:R-:W-:Y:S01]  /*e610*/  F2FP.BF16.F32.PACK_AB R129, R8.reuse, R129 ;  /* 0x000000810881723e */ /* 0x050fe200000010ff */
[----:B------:R-:W-:Y:S01]  /*e620*/  FADD.FTZ R6, R8, R6 ;  /* 0x0000000608067221 */ /* 0x000fe20000010000 */
[----:B------:R-:W-:Y:S01]  /*e630*/  FADD.FTZ R3, R5, R76 ;  /* 0x0000004c05037221 */ /* 0x000fe20000010000 */
[-C--:B------:R-:W-:Y:S01]  /*e640*/  FMUL.FTZ R51, R51, R77.reuse ;  /* 0x0000004d33337220 */ /* 0x080fe20000410000 */
[-C--:B------:R-:W-:Y:S01]  /*e650*/  FMUL.FTZ R54, R54, R77.reuse ;  /* 0x0000004d36367220 */ /* 0x080fe20000410000 */
[-C--:B------:R-:W-:Y:S01]  /*e660*/  FMUL.FTZ R55, R55, R77.reuse ;  /* 0x0000004d37377220 */ /* 0x080fe20000410000 */
[-C--:B------:R-:W-:Y:S01]  /*e670*/  FMUL.FTZ R58, R58, R77.reuse ;  /* 0x0000004d3a3a7220 */ /* 0x080fe20000410000 */
[-C--:B------:R-:W-:Y:S01]  /*e680*/  FMUL.FTZ R59, R59, R77.reuse ;  /* 0x0000004d3b3b7220 */ /* 0x080fe20000410000 */
[----:B---3--:R-:W-:Y:S01]  /*e690*/  FADD.FTZ R6, R11, R6 ;  /* 0x000000060b067221 */ /* 0x008fe20000010000 */
[-C--:B------:R-:W-:Y:S01]  /*e6a0*/  FMUL.FTZ R62, R62, R77.reuse ;  /* 0x0000004d3e3e7220 */ /* 0x080fe20000410000 */
[-C--:B------:R-:W-:Y:S01]  /*e6b0*/  FMUL.FTZ R63, R63, R77.reuse ;  /* 0x0000004d3f3f7220 */ /* 0x080fe20000410000 */
[-C--:B------:R-:W-:Y:S01]  /*e6c0*/  FMUL.FTZ R66, R66, R77.reuse ;  /* 0x0000004d42427220 */ /* 0x080fe20000410000 */
[-C--:B------:R-:W-:Y:S01]  /*e6d0*/  FMUL.FTZ R67, R67, R77.reuse ;  /* 0x0000004d43437220 */ /* 0x080fe20000410000 */
[-C--:B------:R-:W-:Y:S01]  /*e6e0*/  FMUL.FTZ R70, R70, R77.reuse ;  /* 0x0000004d46467220 */ /* 0x080fe20000410000 */
[----:B------:R-:W-:Y:S01]  /*e6f0*/  FMUL.FTZ R71, R71, R77 ;  /* 0x0000004d47477220 */ /* 0x000fe20000410000 */
[----:B------:R-:W-:Y:S01]  /*e700*/  IMAD.MOV.U32 R5, RZ, RZ, R72 ;  /* 0x000000ffff057224 */ /* 0x000fe200078e0048 */
[C---:B-1----:R-:W-:Y:S01]  /*e710*/  F2FP.BF16.F32.PACK_AB R131, R79.reuse, R11 ;  /* 0x0000000b4f83723e */ /* 0x042fe200000010ff */
[----:B------:R-:W-:Y:S01]  /*e720*/  FADD.FTZ R0, R79, R6 ;  /* 0x000000064f007221 */ /* 0x000fe20000010000 */
[----:B------:R-:W-:-:S03]  /*e730*/  IMAD.MOV.U32 R4, RZ, RZ, R74 ;  /* 0x000000ffff047224 */ /* 0x000fc600078e004a */
        /* <DEDUP_REMOVED lines=9> */
.L_x_1884:
[----:B------:R-:W-:Y:S06]  /*e7d0*/  BAR.ARV 0x8, 0x200 ;  /* 0x0208000000007b1d */ /* 0x000fec0000002000 */
[----:B------:R-:W-:Y:S05]  /*e7e0*/  @!P0 BRA `(.L_x_1894) ;  /* 0x0000000000048947 */ /* 0x000fea0003800000 */
[----:B------:R-:W-:Y:S01]  /*e7f0*/  BPT.TRAP 0x1 ;  /* 0x000000040000795c */ /* 0x000fe20000300000 */
.L_x_1894:
[----:B------:R-:W-:Y:S01]  /*e800*/  ULEA UR5, UR36, UR37, 0x3 ;  /* 0x0000002524057291 */ /* 0x000fe2000f8e183f */
[----:B------:R-:W-:-:S05]  /*e810*/  IMAD.U32 R4, RZ, RZ, UR60 ;  /* 0x0000003cff047e24 */ /* 0x000fca000f8e00ff */
[----:B------:R-:W-:-:S04]  /*e820*/  SHF.L.U32 R4, R4, 0x1f, RZ ;  /* 0x0000001f04047819 */ /* 0x000fc800000006ff */
[----:B------:R2:W3:Y:S01]  /*e830*/  SYNCS.PHASECHK.TRANS64.TRYWAIT P2, [UR5+0x31c50], R4 ;  /* 0x031c5004ff0075a7 */ /* 0x0004e20008040145 */
[----:B------:R-:W-:Y:S05]  /*e840*/  @!P0 BRA `(.L_x_1895) ;  /* 0x0000000000048947 */ /* 0x000fea0003800000 */
[----:B------:R-:W-:Y:S01]  /*e850*/  BPT.TRAP 0x1 ;  /* 0x000000040000795c */ /* 0x000fe20000300000 */
.L_x_1895:
[----:B---3--:R-:W-:Y:S05]  /*e860*/  @P2 BRA `(.L_x_1896) ;  /* 0x0000000000082947 */ /* 0x008fea0003800000 */
[----:B------:R-:W3:Y:S02]  /*e870*/  SYNCS.PHASECHK.TRANS64.TRYWAIT P0, [UR5+0x31c50], R4 ;  /* 0x031c5004ff0075a7 */ /* 0x000ee40008000145 */
[----:B---3--:R-:W-:Y:S05]  /*e880*/  @!P0 BRA `(.L_x_1897) ;  /* 0x0000007000088947 */ /* 0x008fea0003800000 */
.L_x_1896:
[----:B------:R-:W-:Y:S01]  /*e890*/  UIADD3 UR37, UR37, 0x200, URZ ;  /* 0x0000020025257890 */ /* 0x000fe2000fffe03f */
[----:B------:R-:W-:Y:S01]  /*e8a0*/  WARPGROUP.ARRIVE ;  /* 0x00000000000079c5 */ /* 0x000fe20000000000 */
[----:B------:R-:W-:Y:S01]  /*e8b0*/  ULOP3.LUT UR6, UR61, 0x10000, URZ, 0xfc, !UPT ;  /* 0x000100003d067892 */ /* 0x000fe2000f8efc3f */
[----:B---3--:R-:W3:Y:S01]  /*e8c0*/  SHFL.BFLY PT, R5, R0, 0x2, 0x1f ;  /* 0x0c401f0000057f89 */ /* 0x008ee200000e0000 */
[----:B------:R-:W-:Y:S01]  /*e8d0*/  USHF.R.U32.HI UR37, URZ, 0x4, UR37 ;  /* 0x000000043f257899 */ /* 0x000fe20008011625 */
[----:B-1----:R-:W-:Y:S01]  /*e8e0*/  IMAD.MOV.U32 R9, RZ, RZ, RZ ;  /* 0x000000ffff097224 */ /* 0x002fe200078e00ff */
[----:B------:R-:W-:Y:S01]  /*e8f0*/  UMOV UR9, 0xc0000010 ;  /* 0xc000001000097882 */ /* 0x000fe20000000000 */
[----:B------:R-:W-:Y:S01]  /*e900*/  UMOV UR11, 0x80000020 ;  /* 0x80000020000b7882 */ /* 0x000fe20000000000 */
[----:B------:R-:W-:Y:S01]  /*e910*/  ULOP3.LUT UR37, UR37, 0x3fff, URZ, 0xc0, !UPT ;  /* 0x00003fff25257892 */ /* 0x000fe2000f8ec03f */
[----:B--2---:R-:W1:Y:S01]  /*e920*/  SHFL.BFLY PT, R4, R3, 0x2, 0x1f ;  /* 0x0c401f0003047f89 */ /* 0x004e6200000e0000 */
[----:B------:R-:W-:Y:S01]  /*e930*/  UMOV UR8, UR6 ;  /* 0x0000000600087c82 */ /* 0x000fe20008000000 */
[----:B------:R-:W-:Y:S01]  /*e940*/  R2UR UR7, R150 ;  /* 0x00000000960772ca */ /* 0x000fe200000e0000 */
[----:B------:R-:W-:-:S04]  /*e950*/  ULOP3.LUT UR12, UR37, 0x2400000, URZ, 0xfc, !UPT ;  /* 0x02400000250c7892 */ /* 0x000fc8000f8efc3f */
[----:B------:R-:W-:Y:S02]  /*e960*/  UIMAD UR12, UR36, 0x6c0, UR12 ;  /* 0x000006c0240c78a4 */ /* 0x000fe4000f8e020c */
[----:B------:R-:W-:-:S04]  /*e970*/  UIADD3 UR36, UR36, 0x1, URZ ;  /* 0x0000000124247890 */ /* 0x000fc8000fffe03f */
[----:B------:R-:W-:Y:S01]  /*e980*/  UISETP.NE.AND UP0, UPT, UR36, 0x2, UPT ;  /* 0x000000022400788c */ /* 0x000fe2000bf05270 */
[----:B------:R-:W-:Y:S01]  /*e990*/  UMOV UR10, UR12 ;  /* 0x0000000c000a7c82 */ /* 0x000fe20008000000 */
[----:B------:R-:W-:Y:S01]  /*e9a0*/  UIADD3 UR7, UR7, 0x1, URZ ;  /* 0x0000000107077890 */ /* 0x000fe2000fffe03f */
[----:B------:R-:W-:Y:S01]  /*e9b0*/  HGMMA.64x96x16.F32.BF16 R24, gdesc[UR8].tnspB, R24, gsb0 ;  /* 0x41600000081879f0 */ /* 0x000fe20008001818 */
[----:B------:R-:W-:Y:S01]  /*e9c0*/  UIADD3 UR8, UR6, 0x180, URZ ;  /* 0x0000018006087890 */ /* 0x000fe2000fffe03f */
[----:B---3--:R-:W-:Y:S01]  /*e9d0*/  FADD.FTZ R6, R5, R0 ;  /* 0x0000000005067221 */ /* 0x008fe20000010000 */
[----:B------:R-:W-:Y:S01]  /*e9e0*/  UIADD3 UR10, UR12, 0x40, URZ ;  /* 0x000000400c0a7890 */ /* 0x000fe2000fffe03f */
[----:B------:R-:W-:Y:S01]  /*e9f0*/  IMAD.MOV.U32 R0, RZ, RZ, -0x800000 ;  /* 0xff800000ff007424 */ /* 0x000fe200078e00ff */
[----:B------:R-:W-:Y:S01]  /*ea00*/  UMOV UR9, 0xc0000010 ;  /* 0xc000001000097882 */ /* 0x000fe20000000000 */
[----:B------:R-:W-:Y:S01]  /*ea10*/  UMOV UR11, 0x80000020 ;  /* 0x80000020000b7882 */ /* 0x000fe20000000000 */
[----:B-1----:R-:W-:Y:S01]  /*ea20*/  FADD.FTZ R4, R4, R3 ;  /* 0x0000000304047221 */ /* 0x002fe20000010000 */
[----:B------:R-:W1:Y:S01]  /*ea30*/  SHFL.BFLY PT, R7, R6, 0x1, 0x1f ;  /* 0x0c201f0006077f89 */ /* 0x000e6200000e0000 */
[----:B------:R-:W-:Y:S01]  /*ea40*/  IMAD.MOV.U32 R3, RZ, RZ, -0x800000 ;  /* 0xff800000ff037424 */ /* 0x000fe200078e00ff */
[----:B------:R-:W-:Y:S01]  /*ea50*/  USEL UR36, UR36, URZ, UP0 ;  /* 0x0000003f24247287 */ /* 0x000fe20008000000 */
[----:B------:R-:W-:Y:S01]  /*ea60*/  IMAD.U32 R150, RZ, RZ, UR7 ;  /* 0x00000007ff967e24 */ /* 0x000fe2000f8e00ff */
[----:B------:R-:W2:Y:S01]  /*ea70*/  SHFL.BFLY PT, R5, R4, 0x1, 0x1f ;  /* 0x0c201f0004057f89 */ /* 0x000ea200000e0000 */
[----:B-1----:R-:W-:Y:S01]  /*ea80*/  FADD.FTZ R12, R6, R7 ;  /* 0x00000007060c7221 */ /* 0x002fe20000010000 */
[----:B------:R-:W-:-:S02]  /*ea90*/  IMAD.U32 R6, RZ, RZ, UR4 ;  /* 0x00000004ff067e24 */ /* 0x000fc4000f8e00ff */
[----:B------:R-:W-:Y:S02]  /*eaa0*/  IMAD.U32 R7, RZ, RZ, UR4 ;  /* 0x00000004ff077e24 */ /* 0x000fe4000f8e00ff */
[----:B--2---:R-:W-:Y:S01]  /*eab0*/  FADD.FTZ R11, R4, R5 ;  /* 0x00000005040b7221 */ /* 0x004fe20000010000 */
[----:B------:R-:W-:Y:S01]  /*eac0*/  FSETP.NE.FTZ.AND P2, PT, R12, RZ, PT ;  /* 0x000000ff0c00720b */ /* 0x000fe20003f55000 */
[----:B------:R-:W-:Y:S01]  /*ead0*/  IMAD.U32 R4, RZ, RZ, UR5 ;  /* 0x00000005ff047e24 */ /* 0x000fe2000f8e00ff */
[----:B------:R-:W-:Y:S01]  /*eae0*/  USEL UR4, URZ, 0x1, UP0 ;  /* 0x000000013f047887 */ /* 0x000fe20008000000 */
[----:B------:R-:W-:Y:S01]  /*eaf0*/  IMAD.MOV.U32 R5, RZ, RZ, RZ ;  /* 0x000000ffff057224 */ /* 0x000fe200078e00ff */
[----:B------:R-:W-:Y:S01]  /*eb00*/  FSETP.NE.FTZ.AND P0, PT, R11, RZ, PT ;  /* 0x000000ff0b00720b */ /* 0x000fe20003f15000 */
[----:B------:R-:W-:Y:S01]  /*eb10*/  @!P1 VIADD R4, R4, 0x31c60 ;  /* 0x00031c6004049836 */ /* 0x000fe20000000000 */
[----:B------:R-:W-:-:S04]  /*eb20*/  ULOP3.LUT UR60, UR60, UR4, URZ, 0x3c, !UPT ;  /* 0x000000043c3c7292 */ /* 0x000fc8000f8e3c3f */
[----:B------:R-:W-:-:S03]  /*eb30*/  @!P1 PRMT R4, RZ, 0x654, R4 ;  /* 0x00000654ff049816 */ /* 0x000fc60000000004 */
[----:B------:R-:W1:Y:S01]  /*eb40*/  @P2 MUFU.LG2 R10, R12 ;  /* 0x0000000c000a2308 */ /* 0x000e620000000c00 */
[----:B------:R-:W-:-:S03]  /*eb50*/  @P2 FMUL.FTZ R6, R6, 0.69314718246459960938 ;  /* 0x3f31721806062820 */ /* 0x000fc60000410000 */
[----:B------:R-:W-:-:S04]  /*eb60*/  @P0 FMUL.FTZ R7, R7, 0.69314718246459960938 ;  /* 0x3f31721807070820 */ /* 0x000fc80000410000 */
[----:B------:R-:W2:Y:S08]  /*eb70*/  @P0 MUFU.LG2 R8, R11 ;  /* 0x0000000b00080308 */ /* 0x000eb00000000c00 */
[----:B------:R1:W3:Y:S08]  /*eb80*/  @P0 MUFU.RCP R5, R11 ;  /* 0x0000000b00050308 */ /* 0x0002f00000001000 */
[----:B------:R-:W0:Y:S01]  /*eb90*/  @P2 MUFU.RCP R9, R12 ;  /* 0x0000000c00092308 */ /* 0x000e220000001000 */
[----:B-1----:R-:W-:Y:S01]  /*eba0*/  @P2 FMUL.FTZ R11, R10, 0.69314718246459960938 ;  /* 0x3f3172180a0b2820 */ /* 0x002fe20000410000 */
[----:B--2---:R-:W-:-:S03]  /*ebb0*/  @P0 FMUL.FTZ R8, R8, 0.69314718246459960938 ;  /* 0x3f31721808080820 */ /* 0x004fc60000410000 */
[----:B------:R-:W-:Y:S01]  /*ebc0*/  @P2 FFMA.FTZ R3, R6, R72, R11 ;  /* 0x0000004806032223 */ /* 0x000fe2000001000b */
[----:B------:R-:W-:Y:S01]  /*ebd0*/  @P0 FFMA.FTZ R0, R7, R74, R8 ;  /* 0x0000004a07000223 */ /* 0x000fe20000010008 */
[----:B------:R-:W-:Y:S01]  /*ebe0*/  PLOP3.LUT P0, PT, PT, PT, PT, 0x8, 0x0 ;  /* 0x000000000000781c */ /* 0x000fe20003f0e170 */
        /* <DEDUP_REMOVED lines=53> */
[----:B------:R1:W-:Y:S01]  /*ef40*/  @!P1 SYNCS.ARRIVE.TRANS64.RED.A1T0 RZ, [R4+URZ], RZ ;  /* 0x000000ff04ff99a7 */ /* 0x0003e2000810043f */
[-C--:B---3--:R-:W-:Y:S01]  /*ef50*/  FMUL.FTZ R72, R36, R5.reuse ;  /* 0x0000000524487220 */ /* 0x088fe20000410000 */
[-C--:B------:R-:W-:Y:S01]  /*ef60*/  FMUL.FTZ R75, R37, R5.reuse ;  /* 0x00000005254b7220 */ /* 0x080fe20000410000 */
[-C--:B------:R-:W-:Y:S01]  /*ef70*/  FMUL.FTZ R36, R65, R5.reuse ;  /* 0x0000000541247220 */ /* 0x080fe20000410000 */
[----:B------:R-:W-:Y:S01]  /*ef80*/  FMUL.FTZ R37, R64, R5 ;  /* 0x0000000540257220 */ /* 0x000fe20000410000 */
[-C--:B0-----:R-:W-:Y:S01]  /*ef90*/  FMUL.FTZ R81, R26, R9.reuse ;  /* 0x000000091a517220 */ /* 0x081fe20000410000 */
        /* <DEDUP_REMOVED lines=43> */
.L_x_1867:
        /* <DEDUP_REMOVED lines=10> */
[----:B------:R-:W-:Y:S01]  /*f2f0*/  R2UR UR13, R18 ;  /* 0x00000000120d72ca */ /* 0x000fe200000e0000 */
[----:B------:R-:W-:Y:S01]  /*f300*/  IMAD R9, R149, 0x20, R23 ;  /* 0x0000002095097824 */ /* 0x000fe200078e0217 */
[----:B------:R-:W-:-:S05]  /*f310*/  R2UR UR11, R145 ;  /* 0x00000000910b72ca */ /* 0x000fca00000e0000 */
[----:B------:R-:W-:Y:S01]  /*f320*/  BAR.SYNC.DEFER_BLOCKING 0x1, 0x180 ;  /* 0x0046000000007b1d */ /* 0x000fe20000010000 */
[----:B------:R-:W-:Y:S02]  /*f330*/  R2UR UR14, R146 ;  /* 0x00000000920e72ca */ /* 0x000fe400000e0000 */
[----:B------:R-:W-:Y:S02]  /*f340*/  F2FP.BF16.F32.PACK_AB R27, R38, R27 ;  /* 0x0000001b261b723e */ /* 0x000fe400000010ff */
[----:B------:R-:W-:-:S03]  /*f350*/  F2FP.BF16.F32.PACK_AB R36, R36, R37 ;  /* 0x000000252424723e */ /* 0x000fc600000010ff */
[----:B------:R-:W1:Y:S01]  /*f360*/  LDC R18, c[0x0][0xbe8] ;  /* 0x0002fa00ff127b82 */ /* 0x000e620000000800 */
[----:B------:R-:W-:Y:S01]  /*f370*/  ULDC.64 UR8, c[0x0][0xb90] ;  /* 0x0002e40000087ab9 */ /* 0x000fe20000000a00 */
[----:B------:R-:W-:Y:S01]  /*f380*/  F2FP.BF16.F32.PACK_AB R37, R67, R66 ;  /* 0x000000424325723e */ /* 0x000fe200000010ff */
[----:B------:R-:W-:Y:S01]  /*f390*/  ULDC.64 UR16, c[0x0][0x208] ;  /* 0x0000820000107ab9 */ /* 0x000fe20000000a00 */
[----:B------:R-:W-:Y:S01]  /*f3a0*/  VIADD R85, R22, UR13 ;  /* 0x0000000d16557c36 */ /* 0x000fe20008000000 */
[----:B------:R-:W-:Y:S01]  /*f3b0*/  F2FP.BF16.F32.PACK_AB R38, R69, R68 ;  /* 0x000000444526723e */ /* 0x000fe200000010ff */
[----:B------:R-:W-:Y:S01]  /*f3c0*/  USHF.R.S32.HI UR10, URZ, 0x1f, UR11 ;  /* 0x0000001f3f0a7899 */ /* 0x000fe2000801140b */
[----:B------:R-:W-:Y:S01]  /*f3d0*/  F2FP.BF16.F32.PACK_AB R39, R64, R39 ;  /* 0x000000274027723e */ /* 0x000fe200000010ff */
[----:B------:R-:W-:Y:S01]  /*f3e0*/  USHF.R.S32.HI UR12, URZ, 0x1f, UR14 ;  /* 0x0000001f3f0c7899 */ /* 0x000fe2000801140e */
[----:B------:R-:W-:Y:S01]  /*f3f0*/  IMAD.MOV.U32 R58, RZ, RZ, R85 ;  /* 0x000000ffff3a7224 */ /* 0x000fe200078e0055 */
[----:B------:R-:W-:Y:S01]  /*f400*/  UMOV UR6, UR37 ;  /* 0x0000002500067c82 */ /* 0x000fe20008000000 */
[----:B0-----:R-:W-:Y:S01]  /*f410*/  UMOV UR7, UR5 ;  /* 0x0000000500077c82 */ /* 0x001fe20008000000 */
[----:B------:R-:W-:Y:S01]  /*f420*/  UIMAD UR5, UR10, UR8, URZ ;  /* 0x000000080a0572a4 */ /* 0x000fe2000f8e023f */
[----:B------:R-:W-:-:S02]  /*f430*/  IMAD.U32 R34, RZ, RZ, UR6 ;  /* 0x00000006ff227e24 */ /* 0x000fc4000f8e00ff */
[----:B------:R-:W-:Y:S01]  /*f440*/  IMAD.U32 R35, RZ, RZ, UR7 ;  /* 0x00000007ff237e24 */ /* 0x000fe2000f8e00ff */
[----:B------:R-:W-:Y:S02]  /*f450*/  UIMAD.WIDE.U32 UR6, UR11, UR8, URZ ;  /* 0x000000080b0672a5 */ /* 0x000fe4000f8e003f */
[----:B------:R-:W-:Y:S01]  /*f460*/  UIMAD UR5, UR11, UR9, UR5 ;  /* 0x000000090b0572a4 */ /* 0x000fe2000f8e0205 */
[--C-:B------:R-:W-:Y:S02]  /*f470*/  IMAD.WIDE R4, R154, 0x2, R34.reuse ;  /* 0x000000029a047825 */ /* 0x100fe400078e0222 */
[----:B------:R-:W-:Y:S01]  /*f480*/  ULDC.64 UR8, c[0x0][0xb98] ;  /* 0x0002e60000087ab9 */ /* 0x000fe20000000a00 */
[----:B------:R-:W-:Y:S01]  /*f490*/  UIADD3 UR7, UR7, UR5, URZ ;  /* 0x0000000507077290 */ /* 0x000fe2000fffe03f */
[----:B------:R-:W-:Y:S01]  /*f4a0*/  IMAD.WIDE R34, R9, 0x2, R34 ;  /* 0x0000000209227825 */ /* 0x000fe200078e0222 */
[C---:B------:R-:W-:Y:S01]  /*f4b0*/  IADD3 R31, P1, R4.reuse, 0x6000, RZ ;  /* 0x00006000041f7810 */ /* 0x040fe20007f3e0ff */
[----:B------:R-:W-:Y:S01]  /*f4c0*/  UIMAD UR5, UR12, UR8, URZ ;  /* 0x000000080c0572a4 */ /* 0x000fe2000f8e023f */
[----:B------:R-:W-:Y:S01]  /*f4d0*/  IADD3 R15, P0, R4, 0x6020, RZ ;  /* 0x00006020040f7810 */ /* 0x000fe20007f1e0ff */
[----:B------:R-:W-:Y:S01]  /*f4e0*/  UIMAD.WIDE.U32 UR6, UR14, UR8, UR6 ;  /* 0x000000080e0672a5 */ /* 0x000fe2000f8e0006 */
[----:B------:R-:W-:Y:S01]  /*f4f0*/  LOP3.LUT R16, R31, 0x180, RZ, 0xc0, !PT ;  /* 0x000001801f107812 */ /* 0x000fe200078ec0ff */
[----:B------:R-:W-:Y:S01]  /*f500*/  IMAD.X R25, RZ, RZ, R5, P1 ;  /* 0x000000ffff197224 */ /* 0x000fe200008e0605 */
[----:B-1----:R-:W-:Y:S01]  /*f510*/  ISETP.NE.AND P1, PT, R18, 0x1, PT ;  /* 0x000000011200780c */ /* 0x002fe20003f25270 */
[----:B------:R-:W-:Y:S01]  /*f520*/  UIMAD UR5, UR14, UR9, UR5 ;  /* 0x000000090e0572a4 */ /* 0x000fe2000f8e0205 */
[----:B------:R-:W-:-:S02]  /*f530*/  LOP3.LUT R14, R15, 0x180, RZ, 0xc0, !PT ;  /* 0x000001800f0e7812 */ /* 0x000fc400078ec0ff */
[----:B------:R-:W-:Y:S01]  /*f540*/  SHF.R.U64 R16, R16, 0x3, RZ ;  /* 0x0000000310107819 */ /* 0x000fe200000012ff */
[----:B------:R-:W-:Y:S01]  /*f550*/  ULDC.64 UR8, c[0x0][0xae8] ;  /* 0x0002ba0000087ab9 */ /* 0x000fe20000000a00 */
[----:B------:R-:W-:Y:S02]  /*f560*/  IADD3 R63, P5, R34, 0x7800, RZ ;  /* 0x00007800223f7810 */ /* 0x000fe40007fbe0ff */
[----:B------:R-:W-:Y:S02]  /*f570*/  LOP3.LUT R9, R4, 0x180, RZ, 0xc0, !PT ;  /* 0x0000018004097812 */ /* 0x000fe400078ec0ff */
[----:B------:R-:W-:Y:S02]  /*f580*/  SHF.R.U64 R14, R14, 0x3, RZ ;  /* 0x000000030e0e7819 */ /* 0x000fe400000012ff */
[----:B------:R-:W-:Y:S01]  /*f590*/  LOP3.LUT R24, R16, R31, RZ, 0x3c, !PT ;  /* 0x0000001f10187212 */ /* 0x000fe200078e3cff */
[----:B------:R-:W0:Y:S01]  /*f5a0*/  @P1 LDC R62, c[0x0][0xbec] ;  /* 0x0002fb00ff3e1b82 */ /* 0x000e220000000800 */
[----:B------:R-:W-:-:S02]  /*f5b0*/  LOP3.LUT R16, R63, 0x180, RZ, 0xc0, !PT ;  /* 0x000001803f107812 */ /* 0x000fc400078ec0ff */
[----:B------:R-:W-:Y:S02]  /*f5c0*/  SHF.R.U64 R9, R9, 0x3, RZ ;  /* 0x0000000309097819 */ /* 0x000fe400000012ff */
[----:B------:R-:W-:Y:S01]  /*f5d0*/  LOP3.LUT R14, R14, R15, RZ, 0x3c, !PT ;  /* 0x0000000f0e0e7212 */ /* 0x000fe200078e3cff */
[--C-:B------:R-:W-:Y:S01]  /*f5e0*/  IMAD.X R15, RZ, RZ, R5.reuse, P0 ;  /* 0x000000ffff0f7224 */ /* 0x100fe200000e0605 */
[C---:B------:R-:W-:Y:S01]  /*f5f0*/  IADD3 R29, P2, R4.reuse, 0x3020, RZ ;  /* 0x00003020041d7810 */ /* 0x040fe20007f5e0ff */
[----:B------:R-:W1:Y:S01]  /*f600*/  @P1 LDC R71, c[0x0][0xbf0] ;  /* 0x0002fc00ff471b82 */ /* 0x000e620000000800 */
[C---:B------:R-:W-:Y:S02]  /*f610*/  IADD3 R21, P3, R4.reuse, 0x3000, RZ ;  /* 0x0000300004157810 */ /* 0x040fe40007f7e0ff */
[----:B------:R-:W-:Y:S01]  /*f620*/  IADD3 R17, P4, R4, 0x20, RZ ;  /* 0x0000002004117810 */ /* 0x000fe20007f9e0ff */
[--C-:B------:R-:W-:Y:S01]  /*f630*/  IMAD.X R11, RZ, RZ, R5.reuse, P2 ;  /* 0x000000ffff0b7224 */ /* 0x100fe200010e0605 */
[----:B------:R-:W-:Y:S01]  /*f640*/  IADD3 R33, P0, R34, 0x1800, RZ ;  /* 0x0000180022217810 */ /* 0x000fe20007f1e0ff */
[----:B------:R-:W-:Y:S01]  /*f650*/  IMAD.X R13, RZ, RZ, R5, P3 ;  /* 0x000000ffff0d7224 */ /* 0x000fe200018e0605 */
[----:B------:R-:W-:-:S02]  /*f660*/  SHF.R.U64 R16, R16, 0x3, RZ ;  /* 0x0000000310107819 */ /* 0x000fc400000012ff */
[----:B------:R-:W-:Y:S01]  /*f670*/  LOP3.LUT R4, R9, R4, RZ, 0x3c, !PT ;  /* 0x0000000409047212 */ /* 0x000fe200078e3cff */
[----:B------:R-:W-:Y:S01]  /*f680*/  IMAD.X R9, RZ, RZ, R5, P4 ;  /* 0x000000ffff097224 */ /* 0x000fe200020e0605 */
[----:B------:R-:W-:Y:S02]  /*f690*/  LOP3.LUT R32, R33, 0x180, RZ, 0xc0, !PT ;  /* 0x0000018021207812 */ /* 0x000fe400078ec0ff */
[----:B------:R-:W-:Y:S02]  /*f6a0*/  LOP3.LUT R16, R16, R63, RZ, 0x3c, !PT ;  /* 0x0000003f10107212 */ /* 0x000fe400078e3cff */
[----:B------:R-:W-:Y:S01]  /*f6b0*/  MOV R63, R4 ;  /* 0x00000004003f7202 */ /* 0x000fe20000000f00 */
[----:B0-----:R-:W-:Y:S01]  /*f6c0*/  @P1 IMAD.HI.U32 R62, R85, R62, RZ ;  /* 0x0000003e553e1227 */ /* 0x001fe200078e00ff */
[----:B------:R-:W-:Y:S02]  /*f6d0*/  F2FP.BF16.F32.PACK_AB R4, R77, R6 ;  /* 0x000000064d04723e */ /* 0x000fe400000010ff */
[----:B------:R-:W-:-:S02]  /*f6e0*/  LOP3.LUT R10, R29, 0x180, RZ, 0xc0, !PT ;  /* 0x000001801d0a7812 */ /* 0x000fc400078ec0ff */
[----:B------:R-:W-:Y:S02]  /*f6f0*/  F2FP.BF16.F32.PACK_AB R6, R76, R7 ;  /* 0x000000074c06723e */ /* 0x000fe400000010ff */
[----:B------:R-:W-:Y:S02]  /*f700*/  SHF.R.U64 R32, R32, 0x3, RZ ;  /* 0x0000000320207819 */ /* 0x000fe400000012ff */
[----:B-1----:R-:W-:Y:S02]  /*f710*/  @P1 SHF.R.U32.HI R58, RZ, R71, R62 ;  /* 0x00000047ff3a1219 */ /* 0x002fe4000001163e */
[----:B------:R-:W-:Y:S02]  /*f720*/  F2FP.BF16.F32.PACK_AB R5, R84, R81 ;  /* 0x000000515405723e */ /* 0x000fe400000010ff */
[----:B------:R-:W-:Y:S01]  /*f730*/  F2FP.BF16.F32.PACK_AB R7, R83, R82 ;  /* 0x000000525307723e */ /* 0x000fe200000010ff */
[----:B------:R-:W-:Y:S01]  /*f740*/  IMAD.MOV R71, RZ, RZ, -R58 ;  /* 0x000000ffff477224 */ /* 0x000fe200078e0a3a */
[----:B------:R-:W-:-:S02]  /*f750*/  MOV R76, R14 ;  /* 0x0000000e004c7202 */ /* 0x000fc40000000f00 */
[----:B------:R-:W-:Y:S01]  /*f760*/  SHF.R.U64 R10, R10, 0x3, RZ ;  /* 0x000000030a0a7819 */ /* 0x000fe200000012ff */
[----:B------:R-:W-:Y:S01]  /*f770*/  IMAD R15, R18, R71, R85 ;  /* 0x00000047120f7224 */ /* 0x000fe200078e0255 */
[----:B------:R-:W-:Y:S01]  /*f780*/  LOP3.LUT R32, R32, R33, RZ, 0x3c, !PT ;  /* 0x0000002120207212 */ /* 0x000fe200078e3cff */
[----:B------:R-:W-:Y:S01]  /*f790*/  IMAD.X R33, RZ, RZ, R35, P0 ;  /* 0x000000ffff217224 */ /* 0x000fe200000e0623 */
[----:B------:R-:W-:Y:S01]  /*f7a0*/  MOV R77, R24 ;  /* 0x00000018004d7202 */ /* 0x000fe20000000f00 */
[----:B------:R0:W-:Y:S01]  /*f7b0*/  STSM.16.M88.4 [R63], R4 ;  /* 0x000000043f007844 */ /* 0x0001e20000000200 */
[----:B------:R-:W-:Y:S01]  /*f7c0*/  IMAD.U32 R25, RZ, RZ, UR5 ;  /* 0x00000005ff197e24 */ /* 0x000fe2000f8e00ff */
[----:B------:R-:W-:Y:S01]  /*f7d0*/  SHF.R.S32.HI R14, RZ, 0x1f, R58 ;  /* 0x0000001fff0e7819 */ /* 0x000fe2000001143a */
[----:B------:R-:W-:Y:S01]  /*f7e0*/  ULDC UR5, c[0x0][0xa88] ;  /* 0x0002a20000057ab9 */ /* 0x000fe20000000800 */
[----:B------:R-:W-:Y:S02]  /*f7f0*/  LOP3.LUT R10, R10, R29, RZ, 0x3c, !PT ;  /* 0x0000001d0a0a7212 */ /* 0x000fe400078e3cff */
[----:B------:R-:W-:-:S02]  /*f800*/  IADD3 R29, P3, R34, 0x4800, RZ ;  /* 0x00004800221d7810 */ /* 0x000fc40007f7e0ff */
[----:B------:R-:W-:Y:S02]  /*f810*/  IADD3 R31, P2, R34, 0x3000, RZ ;  /* 0x00003000221f7810 */ /* 0x000fe40007f5e0ff */
[----:B------:R-:W-:Y:S02]  /*f820*/  LOP3.LUT R28, R29, 0x180, RZ, 0xc0, !PT ;  /* 0x000001801d1c7812 */ /* 0x000fe400078ec0ff */
[----:B------:R-:W-:Y:S02]  /*f830*/  LOP3.LUT R8, R17, 0x180, RZ, 0xc0, !PT ;  /* 0x0000018011087812 */ /* 0x000fe400078ec0ff */
[----:B------:R-:W-:Y:S02]  /*f840*/  LOP3.LUT R30, R31, 0x180, RZ, 0xc0, !PT ;  /* 0x000001801f1e7812 */ /* 0x000fe400078ec0ff */
[----:B0-----:R-:W-:Y:S01]  /*f850*/  IADD3 R4, P0, R58, UR6, RZ ;  /* 0x000000063a047c10 */ /* 0x001fe2000ff1e0ff */
[----:B------:R-:W-:Y:S01]  /*f860*/  IMAD R58, R18, UR5, RZ ;  /* 0x00000005123a7c24 */ /* 0x000fe2000f8e02ff */
[----:B------:R-:W-:-:S02]  /*f870*/  SHF.R.S32.HI R6, RZ, 0x1f, R15 ;  /* 0x0000001fff067819 */ /* 0x000fc4000001140f */
[----:B------:R-:W-:Y:S01]  /*f880*/  IADD3.X R5, R14, UR7, R25, P0, !PT ;  /* 0x000000070e057c10 */ /* 0x000fe200087fe419 */
[----:B------:R-:W-:Y:S01]  /*f890*/  ULDC.64 UR6, c[0x0][0xb88] ;  /* 0x0002e20000067ab9 */ /* 0x000fe20000000a00 */
[----:B------:R-:W-:Y:S01]  /*f8a0*/  LOP3.LUT R12, R21, 0x180, RZ, 0xc0, !PT ;  /* 0x00000180150c7812 */ /* 0x000fe200078ec0ff */
[----:B------:R-:W-:Y:S01]  /*f8b0*/  IMAD R6, R6, UR6, RZ ;  /* 0x0000000606067c24 */ /* 0x000fe2000f8e02ff */
[----:B------:R-:W-:Y:S01]  /*f8c0*/  SHF.R.U64 R28, R28, 0x3, RZ ;  /* 0x000000031c1c7819 */ /* 0x000fe200000012ff */
[C---:B------:R-:W-:Y:S01]  /*f8d0*/  IMAD.WIDE.U32 R4, R15.reuse, UR6, R4 ;  /* 0x000000060f047c25 */ /* 0x040fe2000f8e0004 */
[----:B------:R-:W-:Y:S02]  /*f8e0*/  MOV R81, R10 ;  /* 0x0000000a00517202 */ /* 0x000fe40000000f00 */
[----:B------:R-:W-:Y:S01]  /*f8f0*/  SHF.R.U64 R8, R8, 0x3, RZ ;  /* 0x0000000308087819 */ /* 0x000fe200000012ff */
[----:B------:R-:W-:Y:S01]  /*f900*/  IMAD R15, R15, UR7, R6 ;  /* 0x000000070f0f7c24 */ /* 0x000fe2000f8e0206 */
[----:B------:R-:W-:Y:S01]  /*f910*/  SHF.R.U64 R30, R30, 0x3, RZ ;  /* 0x000000031e1e7819 */ /* 0x000fe200000012ff */
[----:B------:R-:W-:Y:S01]  /*f920*/  VIADD R11, R153, UR13 ;  /* 0x0000000d990b7c36 */ /* 0x000fe20008000000 */
[----:B------:R-:W-:Y:S01]  /*f930*/  SHF.R.U64 R12, R12, 0x3, RZ ;  /* 0x000000030c0c7819 */ /* 0x000fe200000012ff */
[----:B------:R-:W-:Y:S01]  /*f940*/  ULDC.64 UR6, c[0x0][0xb50] ;  /* 0x0002d40000067ab9 */ /* 0x000fe20000000a00 */
[----:B------:R-:W-:Y:S01]  /*f950*/  LOP3.LUT R28, R28, R29, RZ, 0x3c, !PT ;  /* 0x0000001d1c1c7212 */ /* 0x000fe200078e3cff */
[----:B------:R-:W-:Y:S01]  /*f960*/  IMAD.X R29, RZ, RZ, R35, P3 ;  /* 0x000000ffff1d7224 */ /* 0x000fe200018e0623 */
[----:B------:R-:W-:Y:S01]  /*f970*/  LOP3.LUT P0, RZ, R151, 0x3, RZ, 0xc0, !PT ;  /* 0x0000000397ff7812 */ /* 0x000fe2000780c0ff */
[----:B------:R-:W-:Y:S01]  /*f980*/  VIADD R7, R11, 0x8 ;  /* 0x000000080b077836 */ /* 0x000fe20000000000 */
[----:B------:R-:W-:Y:S01]  /*f990*/  LEA R84, P3, R4, UR6, 0x2 ;  /* 0x0000000604547c11 */ /* 0x000fe2000f8610ff */
[----:B------:R-:W-:Y:S01]  /*f9a0*/  IMAD.IADD R5, R5, 0x1, R15 ;  /* 0x0000000105057824 */ /* 0x000fe200078e020f */
[----:B------:R-:W-:-:S02]  /*f9b0*/  LOP3.LUT R8, R8, R17, RZ, 0x3c, !PT ;  /* 0x0000001108087212 */ /* 0x000fc400078e3cff */
[----:B------:R-:W-:Y:S01]  /*f9c0*/  LOP3.LUT R30, R30, R31, RZ, 0x3c, !PT ;  /* 0x0000001f1e1e7212 */ /* 0x000fe200078e3cff */
[----:B------:R-:W-:Y:S01]  /*f9d0*/  IMAD.X R31, RZ, RZ, R35, P2 ;  /* 0x000000ffff1f7224 */ /* 0x000fe200010e0623 */
[----:B------:R-:W-:Y:S01]  /*f9e0*/  LOP3.LUT R12, R12, R21, RZ, 0x3c, !PT ;  /* 0x000000150c0c7212 */ /* 0x000fe200078e3cff */
[----:B------:R-:W-:Y:S01]  /*f9f0*/  SHFL.IDX PT, R62, R84, RZ, 0x1c1f ;  /* 0x001c1fff543e7589 */ /* 0x000fe200000e0000 */
[-C--:B------:R-:W-:Y:S02]  /*fa00*/  ISETP.GE.OR P2, PT, R11, R58.reuse, P0 ;  /* 0x0000003a0b00720c */ /* 0x080fe40000746670 */
[----:B------:R-:W-:Y:S01]  /*fa10*/  ISETP.GE.OR P0, PT, R7, R58, P0 ;  /* 0x0000003a0700720c */ /* 0x000fe20000706670 */
[----:B------:R-:W-:Y:S01]  /*fa20*/  SHFL.IDX PT, R70, R84, 0x1, 0x1c1f ;  /* 0x003c1f0054467f89 */ /* 0x000fe200000e0000 */
[----:B------:R-:W-:Y:S02]  /*fa30*/  LEA.HI.X R85, R4, UR7, R5, 0x2, P3 ;  /* 0x0000000704557c11 */ /* 0x000fe400098f1405 */
[----:B------:R-:W-:-:S02]  /*fa40*/  MOV R83, R8 ;  /* 0x0000000800537202 */ /* 0x000fc40000000f00 */
[----:B------:R-:W-:Y:S01]  /*fa50*/  F2FP.BF16.F32.PACK_AB R4, R74, R73 ;  /* 0x000000494a04723e */ /* 0x000fe200000010ff */
[----:B------:R-:W0:Y:S01]  /*fa60*/  SHFL.IDX PT, R63, R85, RZ, 0x1c1f ;  /* 0x001c1fff553f7589 */ /* 0x000e2200000e0000 */
[----:B------:R-:W-:Y:S02]  /*fa70*/  F2FP.BF16.F32.PACK_AB R5, R79, R78 ;  /* 0x0000004e4f05723e */ /* 0x000fe400000010ff */
[----:B------:R-:W-:Y:S01]  /*fa80*/  F2FP.BF16.F32.PACK_AB R6, R75, R72 ;  /* 0x000000484b06723e */ /* 0x000fe200000010ff */
[----:B------:R-:W1:Y:S01]  /*fa90*/  SHFL.IDX PT, R71, R85, 0x1, 0x1c1f ;  /* 0x003c1f0055477f89 */ /* 0x000e6200000e0000 */
[----:B------:R-:W-:Y:S02]  /*faa0*/  F2FP.BF16.F32.PACK_AB R7, R80, R65 ;  /* 0x000000415007723e */ /* 0x000fe400000010ff */
[----:B------:R-:W-:Y:S02]  /*fab0*/  MOV R82, R12 ;  /* 0x0000000c00527202 */ /* 0x000fe40000000f00 */
[----:B------:R-:W-:Y:S01]  /*fac0*/  F2FP.BF16.F32.PACK_AB R8, R41, R40 ;  /* 0x000000282908723e */ /* 0x000fe200000010ff */
[----:B------:R-:W-:Y:S01]  /*fad0*/  STSM.16.M88.4 [R83], R4 ;  /* 0x0000000453007844 */ /* 0x000fe20000000200 */
[----:B------:R-:W-:-:S02]  /*fae0*/  F2FP.BF16.F32.PACK_AB R9, R43, R42 ;  /* 0x0000002a2b09723e */ /* 0x000fc400000010ff */
[----:B------:R-:W-:Y:S02]  /*faf0*/  F2FP.BF16.F32.PACK_AB R10, R45, R44 ;  /* 0x0000002c2d0a723e */ /* 0x000fe400000010ff */
[----:B------:R-:W-:Y:S02]  /*fb00*/  F2FP.BF16.F32.PACK_AB R11, R47, R46 ;  /* 0x0000002e2f0b723e */ /* 0x000fe400000010ff */
[----:B------:R-:W-:Y:S02]  /*fb10*/  F2FP.BF16.F32.PACK_AB R12, R49, R48 ;  /* 0x00000030310c723e */ /* 0x000fe400000010ff */
[----:B------:R-:W-:Y:S01]  /*fb20*/  F2FP.BF16.F32.PACK_AB R13, R51, R50 ;  /* 0x00000032330d723e */ /* 0x000fe200000010ff */
[----:B------:R-:W-:Y:S01]  /*fb30*/  STSM.16.M88.4 [R82], R8 ;  /* 0x0000000852007844 */ /* 0x000fe20000000200 */
[----:B------:R-:W-:Y:S02]  /*fb40*/  F2FP.BF16.F32.PACK_AB R14, R53, R52 ;  /* 0x00000034350e723e */ /* 0x000fe400000010ff */
[----:B------:R-:W-:-:S02]  /*fb50*/  F2FP.BF16.F32.PACK_AB R15, R55, R54 ;  /* 0x00000036370f723e */ /* 0x000fc400000010ff */
[----:B------:R-:W-:Y:S02]  /*fb60*/  F2FP.BF16.F32.PACK_AB R25, R59, R26 ;  /* 0x0000001a3b19723e */ /* 0x000fe400000010ff */
[----:B------:R-:W-:Y:S01]  /*fb70*/  F2FP.BF16.F32.PACK_AB R24, R57, R56 ;  /* 0x000000383918723e */ /* 0x000fe200000010ff */
[----:B------:R2:W-:Y:S01]  /*fb80*/  STSM.16.M88.4 [R81], R12 ;  /* 0x0000000c51007844 */ /* 0x0005e20000000200 */
[----:B------:R-:W-:Y:S01]  /*fb90*/  F2FP.BF16.F32.PACK_AB R26, R61, R60 ;  /* 0x0000003c3d1a723e */ /* 0x000fe200000010ff */
[----:B------:R-:W-:Y:S01]  /*fba0*/  UIMAD UR5, UR10, UR8, URZ ;  /* 0x000000080a0572a4 */ /* 0x000fe2000f8e023f */
[C---:B------:R-:W-:Y:S02]  /*fbb0*/  IADD3 R21, P4, R34.reuse, 0x6000, RZ ;  /* 0x0000600022157810 */ /* 0x040fe40007f9e0ff */
[----:B------:R-:W-:Y:S01]  /*fbc0*/  LOP3.LUT R17, R34, 0x180, RZ, 0xc0, !PT ;  /* 0x0000018022117812 */ /* 0x000fe200078ec0ff */
[----:B------:R-:W-:Y:S01]  /*fbd0*/  STSM.16.M88.4 [R77], R24 ;  /* 0x000000184d007844 */ /* 0x000fe20000000200 */
[----:B--2---:R-:W2:Y:S03]  /*fbe0*/  @P1 LDC R13, c[0x0][0xbec] ;  /* 0x0002fb00ff0d1b82 */ /* 0x004ea60000000800 */
[----:B------:R-:W-:Y:S05]  /*fbf0*/  STSM.16.M88.4 [R76], R36 ;  /* 0x000000244c007844 */ /* 0x000fea0000000200 */
[----:B------:R-:W3:Y:S08]  /*fc00*/  @P1 LDC R15, c[0x0][0xbf0] ;  /* 0x0002fc00ff0f1b82 */ /* 0x000ef00000000800 */
[----:B------:R-:W-:Y:S01]  /*fc10*/  BAR.SYNC.DEFER_BLOCKING 0x1, 0x180 ;  /* 0x0046000000007b1d */ /* 0x000fe20000010000 */
[----:B------:R-:W-:Y:S01]  /*fc20*/  UIMAD.WIDE.U32 UR6, UR11, UR8, URZ ;  /* 0x000000080b0672a5 */ /* 0x000fe2000f8e003f */
[----:B------:R-:W-:Y:S01]  /*fc30*/  LOP3.LUT R20, R21, 0x180, RZ, 0xc0, !PT ;  /* 0x0000018015147812 */ /* 0x000fe200078ec0ff */
[----:B------:R-:W-:Y:S01]  /*fc40*/  UIMAD UR5, UR11, UR9, UR5 ;  /* 0x000000090b0572a4 */ /* 0x000fe2000f8e0205 */
[----:B------:R-:W-:-:S02]  /*fc50*/  SHF.R.U64 R17, R17, 0x3, RZ ;  /* 0x0000000311117819 */ /* 0x000fc400000012ff */
[----:B------:R-:W-:Y:S01]  /*fc60*/  ULDC.64 UR10, c[0x0][0xaf0] ;  /* 0x0002bc00000a7ab9 */ /* 0x000fe20000000a00 */
[----:B------:R-:W-:Y:S01]  /*fc70*/  UIADD3 UR7, UR7, UR5, URZ ;  /* 0x0000000507077290 */ /* 0x000fe2000fffe03f */
[----:B------:R-:W-:Y:S01]  /*fc80*/  SHF.R.U64 R20, R20, 0x3, RZ ;  /* 0x0000000314147819 */ /* 0x000fe200000012ff */
[----:B------:R-:W-:Y:S01]  /*fc90*/  UIMAD UR8, UR12, UR10, URZ ;  /* 0x0000000a0c0872a4 */ /* 0x000fe2000f8e023f */
[----:B------:R-:W-:Y:S01]  /*fca0*/  LOP3.LUT R34, R17, R34, RZ, 0x3c, !PT ;  /* 0x0000002211227212 */ /* 0x000fe200078e3cff */
[----:B0-----:R0:W-:Y:S02]  /*fcb0*/  @!P2 ST.E desc[UR16][R62.64], R0 ;  /* 0x000000003e00a985 */ /* 0x0011e4000c101910 */
[----:B------:R-:W-:Y:S01]  /*fcc0*/  UIMAD UR5, UR14, UR11, UR8 ;  /* 0x0000000b0e0572a4 */ /* 0x000fe2000f8e0208 */
[----:B------:R-:W-:Y:S01]  /*fcd0*/  LOP3.LUT R20, R20, R21, RZ, 0x3c, !PT ;  /* 0x0000001514147212 */ /* 0x000fe200078e3cff */
[----:B------:R-:W-:Y:S01]  /*fce0*/  UIMAD.WIDE.U32 UR6, UR14, UR10, UR6 ;  /* 0x0000000a0e0672a5 */ /* 0x000fe2000f8e0006 */
[----:B-1----:R1:W-:Y:S01]  /*fcf0*/  @!P0 ST.E desc[UR16][R70.64], R3 ;  /* 0x0000000346008985 */ /* 0x0023e2000c101910 */
[--C-:B------:R-:W-:Y:S01]  /*fd00*/  IMAD.X R21, RZ, RZ, R35.reuse, P4 ;  /* 0x000000ffff157224 */ /* 0x100fe200020e0623 */
[----:B------:R-:W-:Y:S01]  /*fd10*/  ULDC.64 UR8, c[0x0][0xae0] ;  /* 0x0002b80000087ab9 */ /* 0x000fe20000000a00 */
[----:B------:R-:W-:-:S02]  /*fd20*/  IMAD.X R17, RZ, RZ, R35, P5 ;  /* 0x000000ffff117224 */ /* 0x000fc400028e0623 */
[----:B0-----:R-:W-:Y:S01]  /*fd30*/  IMAD R0, R148, 0x60, R149 ;  /* 0x0000006094007824 */ /* 0x001fe200078e0295 */
[----:B------:R-:W-:Y:S01]  /*fd40*/  UIADD3 UR5, UR7, UR5, URZ ;  /* 0x0000000507057290 */ /* 0x000fe2000fffe03f */
[----:B------:R-:W-:Y:S01]  /*fd50*/  IMAD.U32 R12, RZ, RZ, UR6 ;  /* 0x00000006ff0c7e24 */ /* 0x000fe2000f8e00ff */
[----:B------:R-:W5:Y:S01]  /*fd60*/  LD.E.128 R44, desc[UR16][R34.64] ;  /* 0x00000010222c7980 */ /* 0x000f62000c101d00 */
[----:B------:R-:W-:-:S03]  /*fd70*/  VIADD R14, R0, UR13 ;  /* 0x0000000d000e7c36 */ /* 0x000fc60008000000 */
[----:B------:R-:W5:Y:S01]  /*fd80*/  LD.E.128 R40, desc[UR16][R32.64] ;  /* 0x0000001020287980 */ /* 0x000f62000c101d00 */
[----:B--2---:R-:W-:-:S03]  /*fd90*/  @P1 IMAD.HI.U32 R0, R14, R13, RZ ;  /* 0x0000000d0e001227 */ /* 0x004fc600078e00ff */
[----:B------:R-:W5:Y:S01]  /*fda0*/  LD.E.128 R48, desc[UR16][R30.64] ;  /* 0x000000101e307980 */ /* 0x000f62000c101d00 */
[----:B-1----:R-:W-:Y:S01]  /*fdb0*/  IMAD.MOV.U32 R3, RZ, RZ, R14 ;  /* 0x000000ffff037224 */ /* 0x002fe200078e000e */
[----:B---3--:R-:W-:Y:S02]  /*fdc0*/  @P1 SHF.R.U32.HI R3, RZ, R15, R0 ;  /* 0x0000000fff031219 */ /* 0x008fe40000011600 */
[----:B------:R-:W5:Y:S02]  /*fdd0*/  LD.E.128 R4, desc[UR16][R28.64] ;  /* 0x000000101c047980 */ /* 0x000f64000c101d00 */
[--C-:B------:R-:W-:Y:S01]  /*fde0*/  SHF.R.S32.HI R0, RZ, 0x1f, R3.reuse ;  /* 0x0000001fff007819 */ /* 0x100fe20000011403 */
[----:B------:R-:W-:Y:S01]  /*fdf0*/  IMAD.MOV R15, RZ, RZ, -R3 ;  /* 0x000000ffff0f7224 */ /* 0x000fe200078e0a03 */
[----:B------:R-:W5:Y:S01]  /*fe00*/  LD.E.128 R52, desc[UR16][R20.64] ;  /* 0x0000001014347980 */ /* 0x000f62000c101d00 */
[----:B------:R-:W-:Y:S01]  /*fe10*/  IMAD.U32 R13, RZ, RZ, UR7 ;  /* 0x00000007ff0d7e24 */ /* 0x000fe2000f8e00ff */
[----:B------:R-:W-:Y:S01]  /*fe20*/  ULDC.64 UR6, c[0x0][0xad8] ;  /* 0x0002b60000067ab9 */ /* 0x000fe20000000a00 */
[----:B------:R-:W-:Y:S01]  /*fe30*/  IMAD R0, R0, UR8, RZ ;  /* 0x0000000800007c24 */ /* 0x000fe2000f8e02ff */
[----:B------:R0:W5:Y:S01]  /*fe40*/  LD.E.128 R8, desc[UR16][R16.64] ;  /* 0x0000001010087980 */ /* 0x000162000c101d00 */
[----:B------:R-:W-:Y:S01]  /*fe50*/  IMAD R15, R18, R15, R14 ;  /* 0x0000000f120f7224 */ /* 0x000fe200078e020e */
[----:B------:R-:W-:Y:S01]  /*fe60*/  BSSY B1, `(.L_x_1900) ;  /* 0x0000028000017945 */ /* 0x000fe20003800000 */
[----:B------:R-:W-:Y:S01]  /*fe70*/  IMAD.U32 R13, RZ, RZ, UR5 ;  /* 0x00000005ff0d7e24 */ /* 0x000fe2000f8e00ff */
[----:B------:R-:W-:Y:S01]  /*fe80*/  @!PT LDS RZ, [RZ] ;  /* 0x00000000fffff984 */ /* 0x000fe20000000800 */
[----:B------:R-:W-:Y:S01]  /*fe90*/  @!PT LDS RZ, [RZ] ;  /* 0x00000000fffff984 */ /* 0x000fe20000000800 */
[----:B------:R-:W-:Y:S01]  /*fea0*/  @!PT LDS RZ, [RZ] ;  /* 0x00000000fffff984 */ /* 0x000fe20000000800 */
[----:B------:R-:W-:Y:S01]  /*feb0*/  @!PT LDS RZ, [RZ] ;  /* 0x00000000fffff984 */ /* 0x000fe20000000800 */
[----:B------:R1:W-:Y:S06]  /*fec0*/  MEMBAR.ALL.CTA ;  /* 0x0000000000007992 */ /* 0x0003ec0000008000 */
[----:B-1----:R-:W1:Y:S01]  /*fed0*/  FENCE.VIEW.ASYNC.S ;  /* 0x00000000000073c6 */ /* 0x002e620000000000 */
[----:B------:R-:W-:Y:S01]  /*fee0*/  VIADD R25, R149, UR13 ;  /* 0x0000000d95197c36 */ /* 0x000fe20008000000 */
[----:B------:R-:W-:Y:S01]  /*fef0*/  UIADD3 UR5, UR37, 0x31c20, URZ ;  /* 0x00031c2025057890 */ /* 0x000fe2000fffe03f */
[----:B------:R-:W-:-:S03]  /*ff00*/  IMAD.WIDE.U32 R12, R3, UR8, R12 ;  /* 0x00000008030c7c25 */ /* 0x000fc6000f8e000c */
[----:B------:R-:W-:Y:S01]  /*ff10*/  ISETP.GE.AND P0, PT, R25, R58, PT ;  /* 0x0000003a1900720c */ /* 0x000fe20003f06270 */
[----:B0-----:R-:W-:Y:S01]  /*ff20*/  IMAD R17, R3, UR9, R0 ;  /* 0x0000000903117c24 */ /* 0x001fe2000f8e0200 */
[----:B------:R-:W-:Y:S01]  /*ff30*/  SHF.R.S32.HI R0, RZ, 0x1f, R15 ;  /* 0x0000001fff007819 */ /* 0x000fe2000001140f */
[----:B------:R-:W-:Y:S02]  /*ff40*/  UPRMT UR5, URZ, 0x654, UR5 ;  /* 0x000006543f057896 */ /* 0x000fe40008000005 */
[----:B------:R-:W-:Y:S02]  /*ff50*/  IMAD.IADD R13, R13, 0x1, R17 ;  /* 0x000000010d0d7824 */ /* 0x000fe400078e0211 */
[----:B------:R-:W-:Y:S02]  /*ff60*/  IMAD R0, R0, UR6, RZ ;  /* 0x0000000600007c24 */ /* 0x000fe4000f8e02ff */
[----:B------:R-:W-:-:S04]  /*ff70*/  IMAD.WIDE.U32 R12, R15, UR6, R12 ;  /* 0x000000060f0c7c25 */ /* 0x000fc8000f8e000c */
[----:B------:R-:W-:Y:S01]  /*ff80*/  IMAD R3, R15, UR7, R0 ;  /* 0x000000070f037c24 */ /* 0x000fe2000f8e0200 */
[----:B------:R-:W-:Y:S02]  /*ff90*/  ULDC.64 UR6, c[0x0][0xa80] ;  /* 0x0002a00000067ab9 */ /* 0x000fe40000000a00 */
[C---:B------:R-:W-:Y:S01]  /*ffa0*/  LEA R0, P1, R12.reuse, UR6, 0x1 ;  /* 0x000000060c007c11 */ /* 0x040fe2000f8208ff */
[----:B------:R-:W-:Y:S01]  /*ffb0*/  IMAD.IADD R3, R13, 0x1, R3 ;  /* 0x000000010d037824 */ /* 0x000fe200078e0203 */
[----:B-1----:R-:W-:Y:S03]  /*ffc0*/  SYNCS.ARRIVE.TRANS64.RED.A1T0 RZ, [UR5], RZ ;  /* 0x000000ffffff79a7 */ /* 0x002fe60008100405 */
[----:B------:R0:W1:Y:S01]  /*ffd0*/  SHFL.IDX PT, R14, R0, RZ, 0x1c1f ;  /* 0x001c1fff000e7589 */ /* 0x00006200000e0000 */
[----:B------:R-:W-:-:S05]  /*ffe0*/  LEA.HI.X R18, R12, UR7, R3, 0x1, P1 ;  /* 0x000000070c127c11 */ /* 0x000fca00088f0c03 */
[----:B------:R0:W2:Y:S01]  /*fff0*/  SHFL.IDX PT, R15, R18, RZ, 0x1c1f ;  /* 0x001c1fff120f7589 */ /* 0x0000a200000e0000 */
[----:B------:R-:W-:Y:S05]  /*10000*/  @P0 BRA `(.L_x_1901) ;  /* 0x0000000000340947 */ /* 0x000fea0003800000 */
[----:B------:R-:W-:Y:S01]  /*10010*/  ULDC UR5, c[0x0][0xac8] ;  /* 0x0002b20000057ab9 */ /* 0x000fe20000000800 */
[----:B------:R-:W-:Y:S01]  /*10020*/  ULDC.64 UR6, c[0x0][0x208] ;  /* 0x0000820000067ab9 */ /* 0x000fe20000000a00 */
        /* <DEDUP_REMOVED lines=11> */
.L_x_1901:
[----:B------:R-:W-:Y:S05]  /*100e0*/  BSYNC B1 ;  /* 0x0000000000017941 */ /* 0x000fea0003800000 */
.L_x_1900:
[----:B------:R-:W-:Y:S01]  /*100f0*/  VIADD R3, R25, 0x60 ;  /* 0x0000006019037836 */ /* 0x000fe20000000000 */
[----:B--2---:R2:W4:Y:S04]  /*10100*/  SHFL.IDX PT, R15, R18, 0x1, 0x1c1f ;  /* 0x003c1f00120f7f89 */ /* 0x00452800000e0000 */
[----:B------:R-:W-:Y:S01]  /*10110*/  ISETP.GE.AND P0, PT, R3, R58, PT ;  /* 0x0000003a0300720c */ /* 0x000fe20003f06270 */
[----:B-1----:R2:W1:-:S12]  /*10120*/  SHFL.IDX PT, R14, R0, 0x1, 0x1c1f ;  /* 0x003c1f00000e7f89 */ /* 0x00245800000e0000 */
[----:B--2---:R-:W-:Y:S05]  /*10130*/  @P0 BRA `(.L_x_1902) ;  /* 0x0000000800600947 */ /* 0x004fea0003800000 */
[----:B------:R-:W-:Y:S01]  /*10140*/  ULDC UR5, c[0x0][0xac8] ;  /* 0x0002b20000057ab9 */ /* 0x000fe20000000800 */
[----:B------:R-:W-:Y:S01]  /*10150*/  ULDC.64 UR6, c[0x0][0x208] ;  /* 0x0000820000067ab9 */ /* 0x000fe20000000a00 */
[----:B------:R-:W-:Y:S02]  /*10160*/  ISETP.GE.AND P2, PT, R144, UR5, PT ;  /* 0x0000000590007c0c */ /* 0x000fe4000bf46270 */
[----:B------:R-:W-:-:S11]  /*10170*/  ISETP.GE.AND P1, PT, R23, UR5, PT ;  /* 0x0000000517007c0c */ /* 0x000fd6000bf26270 */
[C---:B-1-3--:R-:W-:Y:S02]  /*10180*/  @!P2 LEA R16, P0, R144.reuse, R14, 0x1 ;  /* 0x0000000e9010a211 */ /* 0x04afe400078008ff */
[----:B----4-:R-:W-:Y:S02]  /*10190*/  @!P1 IMAD.WIDE R12, R23, 0x2, R14 ;  /* 0x00000002170c9825 */ /* 0x010fe400078e020e */
[----:B------:R-:W-:Y:S02]  /*101a0*/  @!P2 LEA.HI.X R17, R144, R15, R157, 0x1, P0 ;  /* 0x0000000f9011a211 */ /* 0x000fe400000f0c9d */
[----:B------:R-:W-:Y:S01]  /*101b0*/  ISETP.GE.AND P0, PT, R147, UR5, PT ;  /* 0x0000000593007c0c */ /* 0x000fe2000bf06270 */
[----:B-----5:R2:W-:Y:S04]  /*101c0*/  @!P1 ST.E.128 desc[UR6][R12.64], R40 ;  /* 0x000000280c009985 */ /* 0x0205e8000c101d06 */
[----:B------:R2:W-:Y:S08]  /*101d0*/  @!P2 ST.E.128 desc[UR6][R16.64], R4 ;  /* 0x000000041000a985 */ /* 0x0005f0000c101d06 */
[----:B------:R-:W-:Y:S05]  /*101e0*/  @P0 BRA `(.L_x_1902) ;  /* 0x0000000800340947 */ /* 0x000fea0003800000 */
[----:B--2---:R-:W-:Y:S01]  /*101f0*/  LEA R4, P0, R147, R14, 0x1 ;  /* 0x0000000e93047211 */ /* 0x004fe200078008ff */
[----:B------:R-:W-:-:S03]  /*10200*/  ULDC.64 UR6, c[0x0][0x208] ;  /* 0x0000820000067ab9 */ /* 0x000fc60000000a00 */
[----:B------:R-:W-:-:S05]  /*10210*/  LEA.HI.X R5, R147, R15, R156, 0x1, P0 ;  /* 0x0000000f93057211 */ /* 0x000fca00000f0c9c */
[----:B------:R1:W-:Y:S01]  /*10220*/  ST.E.128 desc[UR6][R4.64], R8 ;  /* 0x0000000804007985 */ /* 0x0003e2000c101d06 */
[----:B------:R-:W-:Y:S05]  /*10230*/  BRA `(.L_x_1902) ;  /* 0x0000000800207947 */ /* 0x000fea0003800000 */
.L_x_1899:
[----:B------:R-:W0:Y:S01]  /*10240*/  LDC R10, c[0x0][0xbe8] ;  /* 0x0002fa00ff0a7b82 */ /* 0x000e220000000800 */
[----:B------:R-:W1:Y:S01]  /*10250*/  S2R R0, SR_TID.X ;  /* 0x0000000000007919 */ /* 0x000e620000002100 */
[----:B------:R-:W-:Y:S01]  /*10260*/  R2UR UR6, R145 ;  /* 0x00000000910672ca */ /* 0x000fe200000e0000 */
[----:B------:R-:W-:Y:S01]  /*10270*/  BSSY B1, `(.L_x_1903) ;  /* 0x0000037000017945 */ /* 0x000fe20003800000 */
[----:B------:R-:W-:Y:S01]  /*10280*/  R2UR UR5, R146 ;  /* 0x00000000920572ca */ /* 0x000fe200000e0000 */
[----:B------:R-:W-:-:S10]  /*10290*/  IMAD R8, R148, 0x60, R149 ;  /* 0x0000006094087824 */ /* 0x000fd400078e0295 */
[----:B------:R-:W-:Y:S02]  /*102a0*/  USHF.R.S32.HI UR8, URZ, 0x1f, UR6 ;  /* 0x0000001f3f087899 */ /* 0x000fe40008011406 */
[----:B------:R-:W-:Y:S01]  /*102b0*/  USHF.R.S32.HI UR9, URZ, 0x1f, UR5 ;  /* 0x0000001f3f097899 */ /* 0x000fe20008011405 */
[----:B0-----:R-:W-:Y:S01]  /*102c0*/  ISETP.NE.AND P1, PT, R10, 0x1, PT ;  /* 0x000000010a00780c */ /* 0x001fe20003f25270 */
[----:B-1----:R-:W-:-:S12]  /*102d0*/  VIADD R0, R0, 0xffffff80 ;  /* 0xffffff8000007836 */ /* 0x002fd80000000000 */
[----:B------:R-:W0:Y:S01]  /*102e0*/  @P1 LDC R9, c[0x0][0xbec] ;  /* 0x0002fb00ff091b82 */ /* 0x000e220000000800 */
[----:B------:R-:W-:-:S07]  /*102f0*/  ISETP.GE.AND P0, PT, R0, 0xc0, PT ;  /* 0x000000c00000780c */ /* 0x000fce0003f06270 */
[----:B------:R-:W1:Y:S06]  /*10300*/  @P1 LDC R11, c[0x0][0xbf0] ;  /* 0x0002fc00ff0b1b82 */ /* 0x000e6c0000000800 */
[----:B------:R-:W-:Y:S05]  /*10310*/  @P0 BRA `(.L_x_1904) ;  /* 0x0000000000b00947 */ /* 0x000fea0003800000 */
[----:B------:R-:W2:Y:S01]  /*10320*/  S2R R0, SR_TID.X ;  /* 0x0000000000007919 */ /* 0x000ea20000002100 */
[----:B------:R-:W3:Y:S01]  /*10330*/  LDC R5, c[0x0][0xbe8] ;  /* 0x0002fa00ff057b82 */ /* 0x000ee20000000800 */
[----:B------:R-:W-:-:S13]  /*10340*/  R2UR UR5, R18 ;  /* 0x00000000120572ca */ /* 0x000fda00000e0000 */
        /* <DEDUP_REMOVED lines=8> */
[----:B------:R-:W-:Y:S01]  /*103d0*/  R2UR UR13, R145 ;  /* 0x00000000910d72ca */ /* 0x000fe200000e0000 */
[----:B------:R-:W-:Y:S01]  /*103e0*/  UIMAD UR5, UR8, UR10, URZ ;  /* 0x0000000a080572a4 */ /* 0x000fe2000f8e023f */
[----:B------:R-:W-:Y:S01]  /*103f0*/  R2UR UR12, R146 ;  /* 0x00000000920c72ca */ /* 0x000fe200000e0000 */
[----:B------:R-:W-:-:S08]  /*10400*/  IMAD.MOV.U32 R4, RZ, RZ, R6 ;  /* 0x000000ffff047224 */ /* 0x000fd000078e0006 */
[----:B------:R-:W2:Y:S02]  /*10410*/  @P0 LDC R3, c[0x0][0xbec] ;  /* 0x0002fb00ff030b82 */ /* 0x000ea40000000800 */
[----:B------:R-:W-:Y:S02]  /*10420*/  UIMAD.WIDE.U32 UR6, UR13, UR10, URZ ;  /* 0x0000000a0d0672a5 */ /* 0x000fe4000f8e003f */
[----:B------:R-:W-:-:S03]  /*10430*/  UIMAD UR5, UR13, UR11, UR5 ;  /* 0x0000000b0d0572a4 */ /* 0x000fc6000f8e0205 */
[----:B------:R-:W-:Y:S01]  /*10440*/  ULDC.64 UR10, c[0x0][0xb98] ;  /* 0x0002e600000a7ab9 */ /* 0x000fe20000000a00 */
[----:B------:R-:W3:Y:S01]  /*10450*/  @P0 LDC R7, c[0x0][0xbf0] ;  /* 0x0002fc00ff070b82 */ /* 0x000ee20000000800 */
[----:B------:R-:W-:Y:S02]  /*10460*/  UIADD3 UR7, UR7, UR5, URZ ;  /* 0x0000000507077290 */ /* 0x000fe4000fffe03f */
[----:B------:R-:W-:Y:S02]  /*10470*/  UIMAD UR5, UR9, UR10, URZ ;  /* 0x0000000a090572a4 */ /* 0x000fe4000f8e023f */
[----:B------:R-:W-:Y:S02]  /*10480*/  UIMAD.WIDE.U32 UR6, UR12, UR10, UR6 ;  /* 0x0000000a0c0672a5 */ /* 0x000fe4000f8e0006 */
[----:B------:R-:W-:-:S03]  /*10490*/  UIMAD UR5, UR12, UR11, UR5 ;  /* 0x0000000b0c0572a4 */ /* 0x000fc6000f8e0205 */
[----:B------:R-:W-:Y:S01]  /*104a0*/  ULDC.64 UR10, c[0x0][0xb88] ;  /* 0x0002e200000a7ab9 */ /* 0x000fe20000000a00 */
        /* <DEDUP_REMOVED lines=19> */
.L_x_1904:
[----:B------:R-:W-:Y:S05]  /*105e0*/  BSYNC B1 ;  /* 0x0000000000017941 */ /* 0x000fea0003800000 */
.L_x_1903:
[----:B------:R-:W-:Y:S01]  /*105f0*/  R2UR UR12, R18 ;  /* 0x00000000120c72ca */ /* 0x000fe200000e0000 */
[----:B------:R-:W-:Y:S01]  /*10600*/  ULDC.64 UR10, c[0x0][0xae8] ;  /* 0x0002ba00000a7ab9 */ /* 0x000fe20000000a00 */
[----:B------:R-:W-:Y:S01]  /*10610*/  R2UR UR14, R145 ;  /* 0x00000000910e72ca */ /* 0x000fe200000e0000 */
[----:B------:R-:W-:Y:S01]  /*10620*/  UIMAD UR5, UR8, UR10, URZ ;  /* 0x0000000a080572a4 */ /* 0x000fe2000f8e023f */
[----:B------:R-:W-:Y:S01]  /*10630*/  R2UR UR13, R146 ;  /* 0x00000000920d72ca */ /* 0x000fe200000e0000 */
[----:B------:R-:W-:Y:S08]  /*10640*/  BSSY B1, `(.L_x_1905) ;  /* 0x0000035000017945 */ /* 0x000ff00003800000 */
[----:B------:R-:W-:-:S02]  /*10650*/  VIADD R8, R8, UR12 ;  /* 0x0000000c08087c36 */ /* 0x000fc40008000000 */
[----:B------:R-:W-:Y:S02]  /*10660*/  UIMAD.WIDE.U32 UR6, UR14, UR10, URZ ;  /* 0x0000000a0e0672a5 */ /* 0x000fe4000f8e003f */
[----:B------:R-:W-:Y:S01]  /*10670*/  UIMAD UR5, UR14, UR11, UR5 ;  /* 0x0000000b0e0572a4 */ /* 0x000fe2000f8e0205 */
[----:B0-----:R-:W-:Y:S02]  /*10680*/  @P1 IMAD.HI.U32 R0, R8, R9, RZ ;  /* 0x0000000908001227 */ /* 0x001fe400078e00ff */
[----:B------:R-:W-:Y:S01]  /*10690*/  ULDC.64 UR10, c[0x0][0xaf0] ;  /* 0x0002bc00000a7ab9 */ /* 0x000fe20000000a00 */
[----:B------:R-:W-:Y:S01]  /*106a0*/  UIADD3 UR7, UR7, UR5, URZ ;  /* 0x0000000507077290 */ /* 0x000fe2000fffe03f */
[----:B--2---:R-:W-:Y:S01]  /*106b0*/  IMAD.MOV.U32 R3, RZ, RZ, R8 ;  /* 0x000000ffff037224 */ /* 0x004fe200078e0008 */
[----:B------:R-:W-:Y:S01]  /*106c0*/  UIMAD UR5, UR9, UR10, URZ ;  /* 0x0000000a090572a4 */ /* 0x000fe2000f8e023f */
[----:B-1----:R-:W-:Y:S01]  /*106d0*/  @P1 SHF.R.U32.HI R3, RZ, R11, R0 ;  /* 0x0000000bff031219 */ /* 0x002fe20000011600 */
[----:B------:R-:W-:-:S02]  /*106e0*/  UIMAD.WIDE.U32 UR6, UR13, UR10, UR6 ;  /* 0x0000000a0d0672a5 */ /* 0x000fc4000f8e0006 */
[----:B------:R-:W-:Y:S01]  /*106f0*/  UIMAD UR5, UR13, UR11, UR5 ;  /* 0x0000000b0d0572a4 */ /* 0x000fe2000f8e0205 */
[--C-:B------:R-:W-:Y:S01]  /*10700*/  SHF.R.S32.HI R0, RZ, 0x1f, R3.reuse ;  /* 0x0000001fff007819 */ /* 0x100fe20000011403 */
[----:B------:R-:W-:Y:S01]  /*10710*/  IMAD.MOV R7, RZ, RZ, -R3 ;  /* 0x000000ffff077224 */ /* 0x000fe200078e0a03 */
[----:B------:R-:W-:Y:S01]  /*10720*/  ULDC.64 UR8, c[0x0][0xae0] ;  /* 0x0002b80000087ab9 */ /* 0x000fe20000000a00 */
[----:B------:R-:W-:Y:S02]  /*10730*/  UIADD3 UR5, UR7, UR5, URZ ;  /* 0x0000000507057290 */ /* 0x000fe4000fffe03f */
[----:B------:R-:W-:Y:S02]  /*10740*/  IMAD.U32 R5, RZ, RZ, UR7 ;  /* 0x00000007ff057e24 */ /* 0x000fe4000f8e00ff */
[----:B------:R-:W-:Y:S02]  /*10750*/  IMAD R7, R10, R7, R8 ;  /* 0x000000070a077224 */ /* 0x000fe400078e0208 */
[----:B------:R-:W-:-:S02]  /*10760*/  IMAD R0, R0, UR8, RZ ;  /* 0x0000000800007c24 */ /* 0x000fc4000f8e02ff */
        /* <DEDUP_REMOVED lines=34> */
.L_x_1906:
[----:B------:R-:W-:Y:S05]  /*10990*/  BSYNC B1 ;  /* 0x0000000000017941 */ /* 0x000fea0003800000 */
.L_x_1905:
        /* <DEDUP_REMOVED lines=18> */
.L_x_1902:
[----:B------:R-:W-:Y:S05]  /*10ac0*/  BSYNC B0 ;  /* 0x0000000000007941 */ /* 0x000fea0003800000 */
.L_x_1898:
[----:B------:R-:W-:Y:S02]  /*10ad0*/  ULDC UR5, c[0x0][0xc38] ;  /* 0x00030e0000057ab9 */ /* 0x000fe40000000800 */
[----:B------:R-:W-:-:S06]  /*10ae0*/  UISETP.GE.AND UP0, UPT, UR4, UR5, UPT ;  /* 0x000000050400728c */ /* 0x000fcc000bf06270 */
[----:B------:R-:W-:-:S13]  /*10af0*/  PLOP3.LUT P0, PT, PT, PT, UP0, 0x80, 0x0 ;  /* 0x000000000000781c */ /* 0x000fda0003f0f008 */
[----:B------:R-:W-:Y:S05]  /*10b00*/  @!P0 BRA `(.L_x_1907) ;  /* 0xffffff0400008947 */ /* 0x000fea000383ffff */
[----:B------:R-:W-:Y:S05]  /*10b10*/  EXIT ;  /* 0x000000000000794d */ /* 0x000fea0003800000 */
.L_x_1863:
[----:B------:R-:W-:-:S08]  /*10b20*/  NOP ;  /* 0x0000000000007918 */ /* 0x000fd00000000000 */
[----:B0-----:R-:W0:-:S00]  /*10b30*/  USETMAXREG.DEALLOC.CTAPOOL 0x20 ;  /* 0x00000020000079c8 */ /* 0x001e0000080e0500 */
[----:B0-----:R-:W-:-:S06]  /*10b40*/  LOP3.LUT R0, R0, 0x3, RZ, 0xc0, !PT ;  /* 0x0000000300007812 */ /* 0x001fcc00078ec0ff */
[----:B------:R-:W0:Y:S01]  /*10b50*/  S2UR UR6, SR_CTAID.X ;  /* 0x00000000000679c3 */ /* 0x000e220000002500 */
[----:B------:R-:W-:Y:S02]  /*10b60*/  IMAD.MOV.U32 R23, RZ, RZ, 0x1 ;  /* 0x00000001ff177424 */ /* 0x000fe400078e00ff */
[----:B------:R-:W-:Y:S01]  /*10b70*/  IMAD.MOV.U32 R16, RZ, RZ, RZ ;  /* 0x000000ffff107224 */ /* 0x000fe200078e00ff */
[----:B------:R1:W2:Y:S04]  /*10b80*/  SHFL.IDX PT, R2, R0, RZ, 0x1f ;  /* 0x00001fff00027589 */ /* 0x0002a800000e0000 */
[----:B-1----:R-:W0:Y:S01]  /*10b90*/  LDC R0, c[0x0][0xc38] ;  /* 0x00030e00ff007b82 */ /* 0x002e220000000800 */
[----:B--2---:R-:W-:-:S04]  /*10ba0*/  ISETP.NE.AND P0, PT, R2, RZ, PT ;  /* 0x000000ff0200720c */ /* 0x004fc80003f05270 */
[----:B------:R-:W-:-:S05]  /*10bb0*/  P2R R2, PR, RZ, 0x1 ;  /* 0x00000001ff027803 */ /* 0x000fca0000000000 */
[----:B------:R1:W-:Y:S04]  /*10bc0*/  STL [R1+0x4], R2 ;  /* 0x0000040201007387 */ /* 0x0003e80000100800 */
[----:B------:R1:W-:Y:S01]  /*10bd0*/  STL [R1], RZ ;  /* 0x000000ff01007387 */ /* 0x0003e20000100800 */
[----:B------:R-:W-:Y:S06]  /*10be0*/  @P0 BAR.ARV 0x4, 0x200 ;  /* 0x0108000000000b1d */ /* 0x000fec0000002000 */
[----:B0-----:R-:W-:-:S13]  /*10bf0*/  ISETP.LE.AND P0, PT, R0, UR6, PT ;  /* 0x0000000600007c0c */ /* 0x001fda000bf03270 */
[----:B-1----:R-:W-:Y:S05]  /*10c00*/  @P0 BRA `(.L_x_1908) ;  /* 0x0000004400ac0947 */ /* 0x002fea0003800000 */
[----:B------:R-:W0:Y:S01]  /*10c10*/  S2R R6, SR_TID.X ;  /* 0x0000000000067919 */ /* 0x000e220000002100 */
[----:B------:R-:W1:Y:S01]  /*10c20*/  S2UR UR5, SR_CgaCtaId ;  /* 0x00000000000579c3 */ /* 0x000e620000008800 */
[----:B------:R-:W-:Y:S01]  /*10c30*/  UMOV UR4, 0x400 ;  /* 0x0000040000047882 */ /* 0x000fe20000000000 */
[----:B------:R-:W-:Y:S01]  /*10c40*/  IMAD.U32 R28, RZ, RZ, UR6 ;  /* 0x00000006ff1c7e24 */ /* 0x000fe2000f8e00ff */
[----:B------:R2:W-:Y:S01]  /*10c50*/  STL [R1], RZ ;  /* 0x000000ff01007387 */ /* 0x0005e20000100800 */
[----:B------:R-:W-:Y:S01]  /*10c60*/  IMAD.MOV.U32 R23, RZ, RZ, 0x1 ;  /* 0x00000001ff177424 */ /* 0x000fe200078e00ff */
[----:B------:R-:W-:Y:S01]  /*10c70*/  ULDC UR46, c[0x0][0xc] ;  /* 0x00000300002e7ab9 */ /* 0x000fe20000000800 */
[----:B------:R-:W-:Y:S01]  /*10c80*/  IMAD.MOV.U32 R16, RZ, RZ, RZ ;  /* 0x000000ffff107224 */ /* 0x000fe200078e00ff */
[----:B------:R-:W-:Y:S01]  /*10c90*/  ULDC.64 UR38, c[0x0][0x198] ;  /* 0x0000660000267ab9 */ /* 0x000fe20000000a00 */
        /* <DEDUP_REMOVED lines=17> */
[----:B--2---:R-:W-:-:S07]  /*10db0*/  LOP3.LUT R0, R0, 0x40, RZ, 0xfc, !PT ;  /* 0x0000004000007812 */ /* 0x004fce00078efcff */
.L_x_2000:
        /* <DEDUP_REMOVED lines=22> */
.L_x_1909:
[----:B------:R-:W-:Y:S01]  /*10f20*/  ULDC UR9, c[0x0][0xc54] ;  /* 0x0003150000097ab9 */ /* 0x000fe20000000800 */
[----:B------:R-:W-:Y:S01]  /*10f30*/  UMOV UR5, UR8 ;  /* 0x0000000800057c82 */ /* 0x000fe20008000000 */
[----:B------:R-:W-:-:S11]  /*10f40*/  UISETP.NE.AND UP0, UPT, UR9, 0x1, UPT ;  /* 0x000000010900788c */ /* 0x000fd6000bf05270 */
[----:B------:R-:W-:Y:S02]  /*10f50*/  @UP0 ULDC.64 UR10, c[0x0][0xc58] ;  /* 0x00031600000a0ab9 */ /* 0x000fe40000000a00 */
[----:B------:R-:W-:-:S04]  /*10f60*/  UIMAD.WIDE.U32 UR6, UR8, UR10, URZ ;  /* 0x0000000a080672a5 */ /* 0x000fc8000f8e003f */
[----:B------:R-:W-:-:S04]  /*10f70*/  @UP0 USHF.R.U32.HI UR5, URZ, UR11, UR7 ;  /* 0x0000000b3f050299 */ /* 0x000fc80008011607 */
[----:B------:R-:W-:-:S12]  /*10f80*/  UIMAD UR6, UR5, UR9, URZ ;  /* 0x00000009050672a4 */ /* 0x000fd8000f8e023f */
.L_x_1910:
[----:B------:R-:W-:Y:S01]  /*10f90*/  ULOP3.LUT UR44, URZ, UR5, URZ, 0x33, !UPT ;  /* 0x000000053f2c7292 */ /* 0x000fe2000f8e333f */
[----:B------:R-:W-:Y:S01]  /*10fa0*/  BSSY B7, `(.L_x_1911) ;  /* 0x0000417000077945 */ /* 0x000fe20003800000 */
[----:B------:R-:W-:Y:S01]  /*10fb0*/  ULDC UR7, c[0x0][0x448] ;  /* 0x0001120000077ab9 */ /* 0x000fe20000000800 */
[----:B------:R-:W-:Y:S01]  /*10fc0*/  ULDC UR5, c[0x0][0xc3c] ;  /* 0x00030f0000057ab9 */ /* 0x000fe20000000800 */
[----:B------:R-:W-:Y:S02]  /*10fd0*/  UISETP.NE.AND UP1, UPT, UR7, 0x1, UPT ;  /* 0x000000010700788c */ /* 0x000fe4000bf25270 */
[----:B------:R-:W-:Y:S01]  /*10fe0*/  UIADD3 UR44, UR44, UR5, URZ ;  /* 0x000000052c2c7290 */ /* 0x000fe2000fffe03f */
[----:B------:R-:W-:Y:S01]  /*10ff0*/  ULDC.64 UR10, c[0x0][0x418] ;  /* 0x00010600000a7ab9 */ /* 0x000fe20000000a00 */
[----:B------:R-:W-:Y:S02]  /*11000*/  UIADD3 UR5, UR8, -UR6, URZ ;  /* 0x8000000608057290 */ /* 0x000fe4000fffe03f */
[----:B------:R-:W-:-:S02]  /*11010*/  UISETP.NE.U32.AND UP0, UPT, UR10, URZ, UPT ;  /* 0x0000003f0a00728c */ /* 0x000fc4000bf05070 */
[----:B------:R-:W-:Y:S02]  /*11020*/  UIMAD UR8, UR44, 0xc0, URZ ;  /* 0x000000c02c0878a4 */ /* 0x000fe4000f8e023f */
[----:B------:R-:W-:Y:S01]  /*11030*/  UISETP.NE.AND.EX UP0, UPT, UR11, URZ, UPT, UP0 ;  /* 0x0000003f0b00728c */ /* 0x000fe2000bf05300 */
[----:B------:R-:W-:Y:S01]  /*11040*/  ULDC UR7, c[0x0][0x288] ;  /* 0x0000a20000077ab9 */ /* 0x000fe20000000800 */
[----:B------:R-:W-:Y:S01]  /*11050*/  UIADD3 UR8, UR8, 0xbf, URZ ;  /* 0x000000bf08087890 */ /* 0x000fe2000fffe03f */
[----:B------:R-:W-:Y:S01]  /*11060*/  ULDC UR6, c[0x0][0x424] ;  /* 0x0001090000067ab9 */ /* 0x000fe20000000800 */
[----:B------:R-:W-:Y:S02]  /*11070*/  UIADD3 UR13, -UR7, 0x90, URZ ;  /* 0x00000090070d7890 */ /* 0x000fe4000fffe13f */
[----:B------:R-:W-:Y:S01]  /*11080*/  USEL UR9, UR6, 0x1, UP0 ;  /* 0x0000000106097887 */ /* 0x000fe20008000000 */
[----:B------:R-:W-:Y:S01]  /*11090*/  @UP1 ULDC UR7, c[0x0][0x44c] ;  /* 0x0001130000071ab9 */ /* 0x000fe20000000800 */
[----:B------:R-:W-:Y:S01]  /*110a0*/  ULDC UR12, c[0x0][0x2f0] ;  /* 0x0000bc00000c7ab9 */ /* 0x000fe20000000800 */
[----:B------:R-:W-:Y:S01]  /*110b0*/  UIMAD.WIDE.U32 UR6, UR8, UR7, URZ ;  /* 0x00000007080672a5 */ /* 0x000fe2000f8e003f */
[----:B------:R-:W-:Y:S01]  /*110c0*/  @UP1 ULDC UR14, c[0x0][0x450] ;  /* 0x00011400000e1ab9 */ /* 0x000fe20000000800 */
[----:B------:R-:W-:-:S02]  /*110d0*/  UIMAD UR13, UR9, UR12, UR13 ;  /* 0x0000000c090d72a4 */ /* 0x000fc4000f8e020d */
[----:B------:R-:W-:Y:S02]  /*110e0*/  @UP1 USHF.R.U32.HI UR8, URZ, UR14, UR7 ;  /* 0x0000000e3f081299 */ /* 0x000fe40008011607 */
[----:B------:R-:W-:Y:S02]  /*110f0*/  UIMAD UR6, UR9, UR12, 0x8f ;  /* 0x0000008f090674a4 */ /* 0x000fe4000f8e020c */
[----:B------:R-:W-:Y:S02]  /*11100*/  UIADD3 UR8, UR13, UR8, URZ ;  /* 0x000000080d087290 */ /* 0x000fe4000fffe03f */
[----:B------:R-:W-:Y:S02]  /*11110*/  UIMAD.WIDE UR6, UR6, 0x38e38e39, URZ ;  /* 0x38e38e39060678a5 */ /* 0x000fe4000f8e023f */
[----:B------:R-:W-:Y:S02]  /*11120*/  UIMAD.WIDE UR8, UR8, 0x38e38e39, URZ ;  /* 0x38e38e39080878a5 */ /* 0x000fe4000f8e023f */
[----:B------:R-:W-:-:S02]  /*11130*/  USHF.R.U32.HI UR12, URZ, 0x1f, UR7 ;  /* 0x0000001f3f0c7899 */ /* 0x000fc40008011607 */
[----:B------:R-:W-:Y:S01]  /*11140*/  USHF.R.U32.HI UR6, URZ, 0x1f, UR9 ;  /* 0x0000001f3f067899 */ /* 0x000fe20008011609 */
[----:B------:R-:W-:Y:S01]  /*11150*/  ULDC UR11, c[0x0][0xc48] ;  /* 0x00031200000b7ab9 */ /* 0x000fe20000000800 */
[----:B------:R-:W-:Y:S02]  /*11160*/  ULEA.HI.SX32 UR12, UR7, UR12, 0x1b ;  /* 0x0000000c070c7291 */ /* 0x000fe4000f8fda3f */
[----:B------:R-:W-:Y:S02]  /*11170*/  ULEA.HI.SX32 UR6, UR9, UR6, 0x1b ;  /* 0x0000000609067291 */ /* 0x000fe4000f8fda3f */
[----:B------:R-:W-:Y:S02]  /*11180*/  UISETP.NE.AND UP0, UPT, UR11, 0x1, UPT ;  /* 0x000000010b00788c */ /* 0x000fe4000bf05270 */
[----:B------:R-:W-:Y:S01]  /*11190*/  UISETP.LT.AND UP1, UPT, UR12, UR6, UPT ;  /* 0x000000060c00728c */ /* 0x000fe2000bf21270 */
[----:B------:R-:W-:-:S03]  /*111a0*/  ULDC UR10, c[0x0][0xc54] ;  /* 0x00031500000a7ab9 */ /* 0x000fc60000000800 */
[----:B------:R-:W-:Y:S02]  /*111b0*/  USEL UR43, UR12, UR6, UP1 ;  /* 0x000000060c2b7287 */ /* 0x000fe40008800000 */
[----:B------:R-:W-:-:S03]  /*111c0*/  UIMAD UR10, UR4, UR10, UR5 ;  /* 0x0000000a040a72a4 */ /* 0x000fc6000f8e0205 */
[----:B------:R-:W-:Y:S01]  /*111d0*/  @UP0 ULDC UR4, c[0x0][0xc4c] ;  /* 0x0003130000040ab9 */ /* 0x000fe20000000800 */
[----:B------:R-:W-:Y:S01]  /*111e0*/  ISETP.LT.AND P0, PT, RZ, UR43, PT ;  /* 0x0000002bff007c0c */ /* 0x000fe2000bf01270 */
[----:B------:R-:W-:Y:S01]  /*111f0*/  UIMAD.WIDE.U32 UR4, UR10, UR4, URZ ;  /* 0x000000040a0472a5 */ /* 0x000fe2000f8e003f */
[----:B------:R-:W-:Y:S01]  /*11200*/  @UP0 ULDC UR7, c[0x0][0xc50] ;  /* 0x0003140000070ab9 */ /* 0x000fe20000000800 */
[----:B------:R-:W-:Y:S02]  /*11210*/  UMOV UR42, UR10 ;  /* 0x0000000a002a7c82 */ /* 0x000fe40008000000 */
[----:B------:R-:W-:-:S04]  /*11220*/  @UP0 USHF.R.U32.HI UR42, URZ, UR7, UR5 ;  /* 0x000000073f2a0299 */ /* 0x000fc80008011605 */
[----:B------:R-:W-:-:S04]  /*11230*/  UIADD3 UR36, -UR42, URZ, URZ ;  /* 0x0000003f2a247290 */ /* 0x000fc8000fffe13f */
[----:B------:R-:W-:Y:S01]  /*11240*/  UIMAD UR36, UR11, UR36, UR10 ;  /* 0x000000240b2472a4 */ /* 0x000fe2000f8e020a */
[----:B------:R-:W-:Y:S11]  /*11250*/  @P0 BRA `(.L_x_1912) ;  /* 0x0000000000480947 */ /* 0x000ff60003800000 */
[----:B------:R-:W0:Y:S02]  /*11260*/  S2R R0, SR_TID.X ;  /* 0x0000000000007919 */ /* 0x000e240000002100 */
[----:B0-----:R-:W-:-:S04]  /*11270*/  LOP3.LUT R0, R0, 0x7f, RZ, 0xc0, !PT ;  /* 0x0000007f00007812 */ /* 0x001fc800078ec0ff */
[----:B------:R-:W-:-:S13]  /*11280*/  ISETP.NE.AND P1, PT, R0, RZ, PT ;  /* 0x000000ff0000720c */ /* 0x000fda0003f25270 */
[----:B------:R-:W-:Y:S05]  /*11290*/  @P1 BRA `(.L_x_1913) ;  /* 0x0000003c009c1947 */ /* 0x000fea0003800000 */
[----:B------:R-:W0:Y:S01]  /*112a0*/  S2R R5, SR_LANEID ;  /* 0x0000000000057919 */ /* 0x000e220000000000 */
[----:B------:R-:W-:Y:S01]  /*112b0*/  VOTEU.ANY UR4, UPT, PT ;  /* 0x0000000000047886 */ /* 0x000fe200038e0100 */
[----:B------:R-:W1:Y:S01]  /*112c0*/  LDC.64 R2, c[0x0][0xc80] ;  /* 0x00032000ff027b82 */ /* 0x000e620000000a00 */
[----:B------:R-:W0:Y:S01]  /*112d0*/  FLO.U32 R0, UR4 ;  /* 0x0000000400007d00 */ /* 0x000e2200080e0000 */
[----:B------:R-:W-:Y:S01]  /*112e0*/  ULDC.64 UR6, c[0x0][0x208] ;  /* 0x0000820000067ab9 */ /* 0x000fe20000000a00 */
        /* <DEDUP_REMOVED lines=9> */
.L_x_1912:
        /* <DEDUP_REMOVED lines=20> */
.L_x_1915:
[----:B------:R-:W-:Y:S05]  /*114c0*/  BSYNC B6 ;  /* 0x0000000000067941 */ /* 0x000fea0003800000 */
.L_x_1914:
        /* <DEDUP_REMOVED lines=20> */
.L_x_1918:
        /* <DEDUP_REMOVED lines=15> */
.L_x_1917:
[----:B------:R-:W-:Y:S05]  /*11700*/  BSYNC B6 ;  /* 0x0000000000067941 */ /* 0x000fea0003800000 */
.L_x_1916:
[----:B------:R-:W-:Y:S01]  /*11710*/  ULDC.64 UR4, c[0x0][0x9f8] ;  /* 0x00027e0000047ab9 */ /* 0x000fe20000000a00 */
[----:B------:R-:W-:Y:S01]  /*11720*/  IMAD.U32 R22, RZ, RZ, UR42 ;  /* 0x0000002aff167e24 */ /* 0x000fe2000f8e00ff */
[----:B------:R-:W-:Y:S01]  /*11730*/  UISETP.NE.U32.AND UP0, UPT, UR4, URZ, UPT ;  /* 0x0000003f0400728c */ /* 0x000fe2000bf05070 */
[----:B------:R-:W-:-:S03]  /*11740*/  ULDC.64 UR6, c[0x0][0x208] ;  /* 0x0000820000067ab9 */ /* 0x000fc60000000a00 */
        /* <DEDUP_REMOVED lines=9> */
[----:B------:R-:W1:Y:S03]  /*117e0*/  S2R R18, SR_TID.X ;  /* 0x0000000000127919 */ /* 0x000e660000002100 */
[----:B------:R-:W-:Y:S01]  /*117f0*/  VIADD R19, R19, 0xffffffff ;  /* 0xffffffff13137836 */ /* 0x000fe20000000000 */
[----:B0-----:R-:W0:Y:S02]  /*11800*/  LDC.64 R2, c[0x0][0x418] ;  /* 0x00010600ff027b82 */ /* 0x001e240000000a00 */
[----:B0-----:R-:W-:Y:S02]  /*11810*/  ISETP.NE.U32.AND P0, PT, R2, RZ, PT ;  /* 0x000000ff0200720c */ /* 0x001fe40003f05070 */
[----:B-1----:R-:W-:-:S02]  /*11820*/  SHF.R.U32.HI R20, RZ, 0x5, R18 ;  /* 0x00000005ff147819 */ /* 0x002fc40000011612 */
[----:B------:R-:W-:Y:S02]  /*11830*/  ISETP.NE.AND.EX P1, PT, R3, RZ, PT, P0 ;  /* 0x000000ff0300720c */ /* 0x000fe40003f25300 */
[----:B------:R-:W-:Y:S02]  /*11840*/  LOP3.LUT R20, R20, 0x3, RZ, 0xc0, !PT ;  /* 0x0000000314147812 */ /* 0x000fe400078ec0ff */
[----:B------:R-:W-:Y:S02]  /*11850*/  P2R R26, PR, RZ, 0x2 ;  /* 0x00000002ff1a7803 */ /* 0x000fe40000000000 */
[----:B--2---:R-:W-:Y:S02]  /*11860*/  SHF.R.S32.HI R24, RZ, 0x1f, R22 ;  /* 0x0000001fff187819 */ /* 0x004fe40000011416 */
[----:B------:R-:W-:Y:S01]  /*11870*/  SEL R18, R22, RZ, !P1 ;  /* 0x000000ff16127207 */ /* 0x000fe20004800000 */
[----:B------:R-:W-:Y:S06]  /*11880*/  BRA.DIV UR4, `(.L_x_1919) ;  /* 0x0000004204207947 */ /* 0x000fec000b800000 */
[----:B------:R0:W1:Y:S02]  /*11890*/  SHFL.IDX PT, R14, R20, RZ, 0x1f ;  /* 0x00001fff140e7589 */ /* 0x00006400000e0000 */
.L_x_2015:
[----:B-1----:R-:W-:Y:S02]  /*118a0*/  ISETP.NE.AND P0, PT, R14, RZ, PT ;  /* 0x000000ff0e00720c */ /* 0x002fe40003f05270 */
[----:B------:R-:W-:-:S04]  /*118b0*/  PLOP3.LUT P2, PT, PT, PT, PT, 0x8, 0x0 ;  /* 0x000000000000781c */ /* 0x000fc80003f4e170 */
[----:B------:R-:W-:-:S07]  /*118c0*/  P2R R25, PR, RZ, 0x4 ;  /* 0x00000004ff197803 */ /* 0x000fce0000000000 */
[----:B------:R-:W-:Y:S05]  /*118d0*/  @P0 BRA `(.L_x_1920) ;  /* 0x0000000400140947 */ /* 0x000fea0003800000 */
[----:B------:R-:W-:-:S03]  /*118e0*/  UMOV UR4, 0xffffffff ;  /* 0xffffffff00047882 */ /* 0x000fc60000000000 */
[----:B------:R-:W-:Y:S05]  /*118f0*/  BRA.DIV UR4, `(.L_x_1921) ;  /* 0x0000004204247947 */ /* 0x000fea000b800000 */
[----:B------:R-:W-:-:S13]  /*11900*/  ELECT P6, URZ, PT ;  /* 0x00000000003f782f */ /* 0x000fda00038c0000 */
.L_x_2018:
[----:B------:R-:W-:Y:S05]  /*11910*/  @!P6 BRA `(.L_x_1920) ;  /* 0x000000040004e947 */ /* 0x000fea0003800000 */
[----:B------:R-:W-:Y:S01]  /*11920*/  IMAD.MOV.U32 R18, RZ, RZ, R22 ;  /* 0x000000ffff127224 */ /* 0x000fe200078e0016 */
[----:B------:R-:W-:Y:S06]  /*11930*/  @!P1 BRA `(.L_x_1922) ;  /* 0x00000000004c9947 */ /* 0x000fec0003800000 */
[----:B------:R-:W1:Y:S01]  /*11940*/  LDC R6, c[0x0][0x43c] ;  /* 0x00010f00ff067b82 */ /* 0x000e620000000800 */
[----:B------:R-:W-:Y:S01]  /*11950*/  IMAD.MOV.U32 R0, RZ, RZ, R19 ;  /* 0x000000ffff007224 */ /* 0x000fe200078e0013 */
[----:B------:R-:W-:Y:S01]  /*11960*/  ULDC.64 UR4, c[0x0][0x428] ;  /* 0x00010a0000047ab9 */ /* 0x000fe20000000a00 */
[----:B------:R-:W-:Y:S01]  /*11970*/  ULDC.64 UR6, c[0x0][0x208] ;  /* 0x0000820000067ab9 */ /* 0x000fe20000000a00 */
        /* <DEDUP_REMOVED lines=15> */
.L_x_1922:
[----:B------:R-:W2:Y:S01]  /*11a70*/  S2R R0, SR_TID.X ;  /* 0x0000000000007919 */ /* 0x000ea20000002100 */
[----:B-1----:R-:W-:Y:S01]  /*11a80*/  IMAD R3, R16, 0x8, R17 ;  /* 0x0000000810037824 */ /* 0x002fe200078e0211 */
[----:B--2---:R-:W-:Y:S02]  /*11a90*/  LOP3.LUT R2, R0, 0x7f, RZ, 0xc0, !PT ;  /* 0x0000007f00027812 */ /* 0x004fe400078ec0ff */
[----:B------:R-:W-:Y:S02]  /*11aa0*/  SHF.L.U32 R0, R23, 0x1f, RZ ;  /* 0x0000001f17007819 */ /* 0x000fe400000006ff */
[----:B------:R-:W-:Y:S02]  /*11ab0*/  ISETP.NE.AND P1, PT, R2, RZ, PT ;  /* 0x000000ff0200720c */ /* 0x000fe40003f25270 */
[----:B------:R-:W1:Y:S02]  /*11ac0*/  SYNCS.PHASECHK.TRANS64.TRYWAIT P0, [R3+URZ+0x31c40], R0 ;  /* 0x031c4000030075a7 */ /* 0x000e64000800017f */
[----:B-1----:R-:W-:Y:S09]  /*11ad0*/  @!P0 BRA `(.L_x_1923) ;  /* 0x0000003c00cc8947 */ /* 0x002ff20003800000 */
.L_x_2019:
[----:B------:R-:W-:Y:S05]  /*11ae0*/  @P1 BRA `(.L_x_1924) ;  /* 0x0000000000141947 */ /* 0x000fea0003800000 */
[----:B------:R-:W-:Y:S01]  /*11af0*/  ISETP.NE.AND P0, PT, R29, RZ, PT ;  /* 0x000000ff1d00720c */ /* 0x000fe20003f05270 */
[----:B-1----:R-:W-:-:S04]  /*11b00*/  IMAD.MOV.U32 R0, RZ, RZ, 0x6c00 ;  /* 0x00006c00ff007424 */ /* 0x002fc800078e00ff */
[----:B------:R2:W-:Y:S08]  /*11b10*/  SYNCS.ARRIVE.TRANS64 RZ, [R3+URZ+0x31c30], R0 ;  /* 0x031c300003ff79a7 */ /* 0x0005f0000800003f */
[----:B------:R-:W-:Y:S05]  /*11b20*/  @!P0 BRA `(.L_x_1924) ;  /* 0x0000000000048947 */ /* 0x000fea0003800000 */
[----:B------:R-:W-:Y:S01]  /*11b30*/  BPT.TRAP 0x1 ;  /* 0x000000040000795c */ /* 0x000fe20000300000 */
.L_x_1924:
        /* <DEDUP_REMOVED lines=16> */
[----:B------:R-:W-:-:S02]  /*11c40*/  UIMAD UR35, UR35, 0x90, URZ ;  /* 0x00000090232378a4 */ /* 0x000fc4000f8e023f */
[----:B------:R-:W-:Y:S01]  /*11c50*/  UIADD3 UR32, UR8, 0x16a00, URZ ;  /* 0x00016a0008207890 */ /* 0x000fe2000fffe03f */
[----:B------:R-:W-:Y:S01]  /*11c60*/  P2R R25, PR, RZ, 0x1 ;  /* 0x00000001ff197803 */ /* 0x000fe20000000000 */
        /* <DEDUP_REMOVED lines=9> */
[----:B------:R1:W-:Y:S01]  /*11d00*/  UTMALDG.4D [UR16], [UR4], desc[UR6] ;  /* 0x00000610040075b4 */ /* 0x0003e20008019000 */
[----:B------:R1:W-:Y:S02]  /*11d10*/  UTMALDG.4D [UR8], [UR4], desc[UR6] ;  /* 0x00000608040075b4 */ /* 0x0003e40008019000 */
[----:B-1----:R-:W-:Y:S01]  /*11d20*/  NOP ;  /* 0x0000000000007918 */ /* 0x002fe20000000000 */
.L_x_1920:
        /* <DEDUP_REMOVED lines=29> */
.L_x_1926:
[----:B------:R-:W-:Y:S05]  /*11f00*/  BSYNC B6 ;  /* 0x0000000000067941 */ /* 0x000fea0003800000 */
.L_x_1925:
[----:B------:R-:W1:Y:S01]  /*11f10*/  LDC R9, c[0x0][0x448] ;  /* 0x00011200ff097b82 */ /* 0x000e620000000800 */
[----:B0-----:R-:W0:Y:S01]  /*11f20*/  S2R R20, SR_TID.X ;  /* 0x0000000000147919 */ /* 0x001e220000002100 */
[----:B------:R-:W-:Y:S01]  /*11f30*/  IMAD.U32 R6, RZ, RZ, UR44 ;  /* 0x0000002cff067e24 */ /* 0x000fe2000f8e00ff */
[----:B------:R-:W-:Y:S01]  /*11f40*/  ULDC.64 UR8, c[0x0][0x2e0] ;  /* 0x0000b80000087ab9 */ /* 0x000fe20000000a00 */
[----:B------:R-:W-:Y:S01]  /*11f50*/  UMOV UR4, UR40 ;  /* 0x0000002800047c82 */ /* 0x000fe20008000000 */
[----:B------:R-:W-:Y:S01]  /*11f60*/  UIMAD UR6, UR45, UR8, URZ ;  /* 0x000000082d0672a4 */ /* 0x000fe2000f8e023f */
[----:B------:R-:W2:Y:S01]  /*11f70*/  S2R R10, SR_TID.X ;  /* 0x00000000000a7919 */ /* 0x000ea20000002100 */
[----:B------:R-:W-:Y:S02]  /*11f80*/  UMOV UR5, UR37 ;  /* 0x0000002500057c82 */ /* 0x000fe40008000000 */
        /* <DEDUP_REMOVED lines=16> */
[----:B------:R-:W-:-:S03]  /*12090*/  IMAD R6, R6, 0xc0, R20 ;  /* 0x000000c006067824 */ /* 0x000fc600078e0214 */
        /* <DEDUP_REMOVED lines=9> */
[--C-:B------:R-:W-:Y:S01]  /*12130*/  SHF.R.S32.HI R8, RZ, 0x1f, R7.reuse ;  /* 0x0000001fff087819 */ /* 0x100fe20000011407 */
[----:B------:R-:W-:Y:S02]  /*12140*/  IMAD.MOV R0, RZ, RZ, -R7 ;  /* 0x000000ffff007224 */ /* 0x000fe400078e0a07 */
[----:B------:R-:W-:-:S04]  /*12150*/  IMAD.WIDE.U32 R4, R7, UR8, R2 ;  /* 0x0000000807047c25 */ /* 0x000fc8000f8e0002 */
[----:B------:R-:W-:Y:S02]  /*12160*/  IMAD R8, R8, UR8, RZ ;  /* 0x0000000808087c24 */ /* 0x000fe4000f8e02ff */
[----:B------:R-:W-:Y:S02]  /*12170*/  IMAD R0, R9, R0, R6 ;  /* 0x0000000009007224 */ /* 0x000fe400078e0206 */
[----:B------:R-:W-:Y:S02]  /*12180*/  IMAD R8, R7, UR9, R8 ;  /* 0x0000000907087c24 */ /* 0x000fe4000f8e0208 */
[----:B-1----:R-:W-:Y:S01]  /*12190*/  IMAD.SHL.U32 R20, R21, 0x8, RZ ;  /* 0x0000000815147824 */ /* 0x002fe200078e00ff */
[----:B------:R-:W-:Y:S01]  /*121a0*/  SHF.R.S32.HI R7, RZ, 0x1f, R0 ;  /* 0x0000001fff077819 */ /* 0x000fe20000011400 */
[----:B------:R-:W-:Y:S01]  /*121b0*/  IMAD.IADD R5, R5, 0x1, R8 ;  /* 0x0000000105057824 */ /* 0x000fe200078e0208 */
[----:B------:R-:W-:Y:S01]  /*121c0*/  LOP3.LUT R21, R21, 0x7f, RZ, 0xc0, !PT ;  /* 0x0000007f15157812 */ /* 0x000fe200078ec0ff */
[----:B------:R-:W0:Y:S01]  /*121d0*/  @P1 LDC R8, c[0x0][0x44c] ;  /* 0x00011300ff081b82 */ /* 0x000e220000000800 */
[----:B------:R-:W-:Y:S01]  /*121e0*/  LOP3.LUT R20, R20, 0x18, RZ, 0xc0, !PT ;  /* 0x0000001814147812 */ /* 0x000fe200078ec0ff */
[----:B------:R-:W-:Y:S01]  /*121f0*/  IMAD R7, R7, UR4, RZ ;  /* 0x0000000407077c24 */ /* 0x000fe2000f8e02ff */
[----:B------:R-:W-:Y:S01]  /*12200*/  SHF.R.U32.HI R21, RZ, 0x2, R21 ;  /* 0x00000002ff157819 */ /* 0x000fe20000011615 */
[----:B------:R-:W-:-:S04]  /*12210*/  IMAD.WIDE.U32 R4, R0, UR4, R4 ;  /* 0x0000000400047c25 */ /* 0x000fc8000f8e0004 */
[----:B------:R-:W-:Y:S01]  /*12220*/  IMAD R7, R0, UR5, R7 ;  /* 0x0000000500077c24 */ /* 0x000fe2000f8e0207 */
[----:B------:R-:W-:-:S03]  /*12230*/  LEA R0, P0, R4, UR6, 0x1 ;  /* 0x0000000604007c11 */ /* 0x000fc6000f8008ff */
[----:B------:R-:W-:Y:S02]  /*12240*/  IMAD.IADD R7, R5, 0x1, R7 ;  /* 0x0000000105077824 */ /* 0x000fe400078e0207 */
[----:B------:R-:W1:Y:S03]  /*12250*/  @P1 LDC R5, c[0x0][0x450] ;  /* 0x00011400ff051b82 */ /* 0x000e660000000800 */
[----:B------:R-:W-:Y:S01]  /*12260*/  LEA.HI.X R4, R4, UR7, R7, 0x1, P0 ;  /* 0x0000000704047c11 */ /* 0x000fe200080f0c07 */
[----:B------:R-:W-:-:S04]  /*12270*/  VIADD R7, R6, 0x80 ;  /* 0x0000008006077836 */ /* 0x000fc80000000000 */
[----:B------:R-:W-:Y:S02]  /*12280*/  IMAD.MOV.U32 R6, RZ, RZ, R7 ;  /* 0x000000ffff067224 */ /* 0x000fe400078e0007 */
[----:B0-----:R-:W-:-:S05]  /*12290*/  @P1 IMAD.HI.U32 R8, R7, R8, RZ ;  /* 0x0000000807081227 */ /* 0x001fca00078e00ff */
        /* <DEDUP_REMOVED lines=10> */
[----:B------:R-:W-:Y:S01]  /*12340*/  IMAD.WIDE.U32 R2, R5, UR4, R2 ;  /* 0x0000000405027c25 */ /* 0x000fe2000f8e0002 */
        /* <DEDUP_REMOVED lines=11> */
[----:B------:R-:W-:Y:S01]  /*12400*/  IMAD.U32 R6, RZ, RZ, UR44 ;  /* 0x0000002cff067e24 */ /* 0x000fe2000f8e00ff */
[----:B------:R-:W-:Y:S01]  /*12410*/  ULDC UR4, c[0x0][0x288] ;  /* 0x0000a20000047ab9 */ /* 0x000fe20000000800 */
[----:B------:R-:W-:Y:S01]  /*12420*/  ULDC.64 UR6, c[0x0][0x208] ;  /* 0x0000820000067ab9 */ /* 0x000fe20000000a00 */
[----:B------:R-:W1:Y:S01]  /*12430*/  SHFL.IDX PT, R2, R4, RZ, 0x1c1f ;  /* 0x001c1fff04027589 */ /* 0x000e6200000e0000 */
[----:B------:R-:W-:Y:S02]  /*12440*/  IMAD R5, R9, UR4, RZ ;  /* 0x0000000409057c24 */ /* 0x000fe4000f8e02ff */
[----:B------:R-:W-:Y:S01]  /*12450*/  IMAD R6, R6, 0xc0, R21 ;  /* 0x000000c006067824 */ /* 0x000fe200078e0215 */
[----:B------:R-:W-:Y:S03]  /*12460*/  SHFL.IDX PT, R14, R0, 0x3, 0x1c1f ;  /* 0x007c1f00000e7f89 */ /* 0x000fe600000e0000 */
[C---:B------:R-:W-:Y:S01]  /*12470*/  VIADD R10, R6.reuse, 0x20 ;  /* 0x00000020060a7836 */ /* 0x040fe20000000000 */
        /* <DEDUP_REMOVED lines=8> */
[----:B------:R0:W-:Y:S01]  /*12500*/  @!P4 LDGSTS.E.BYPASS.LTC128B.128 [R27+0x13a00], desc[UR6][R2.64+0x80], !P2 ;  /* 0x13a00080021bcfae */ /* 0x0001e2000d101d46 */
[----:B------:R-:W-:Y:S01]  /*12510*/  ISETP.GE.AND P4, PT, R10, R5, PT ;  /* 0x000000050a00720c */ /* 0x000fe20003f86270 */
[----:B------:R-:W-:-:S02]  /*12520*/  VIADD R10, R6, 0x40 ;  /* 0x00000040060a7836 */ /* 0x000fc40000000000 */
[----:B0-----:R-:W0:Y:S04]  /*12530*/  SHFL.IDX PT, R3, R0, 0x1, 0x1c1f ;  /* 0x003c1f0000037f89 */ /* 0x001e2800000e0000 */
[----:B------:R-:W1:Y:S06]  /*12540*/  SHFL.IDX PT, R2, R4, 0x1, 0x1c1f ;  /* 0x003c1f0004027f89 */ /* 0x000e6c00000e0000 */
        /* <DEDUP_REMOVED lines=11> */
[----:B------:R-:W1:Y:S04]  /*12600*/  SHFL.IDX PT, R2, R4, 0x2, 0x1c1f ;  /* 0x005c1f0004027f89 */ /* 0x000e6800000e0000 */
[----:B------:R-:W2:Y:S04]  /*12610*/  SHFL.IDX PT, R4, R4, 0x3, 0x1c1f ;  /* 0x007c1f0004047f89 */ /* 0x000ea800000e0000 */
[----:B------:R-:W-:Y:S04]  /*12620*/  SHFL.IDX PT, R0, R7, RZ, 0x1c1f ;  /* 0x001c1fff07007589 */ /* 0x000fe800000e0000 */
[----:B------:R-:W-:Y:S01]  /*12630*/  SHFL.IDX PT, R7, R7, 0x1, 0x1c1f ;  /* 0x003c1f0007077f89 */ /* 0x000fe200000e0000 */
        /* <DEDUP_REMOVED lines=9> */
[----:B------:R-:W-:-:S12]  /*126d0*/  VIADD R10, R6, 0x80 ;  /* 0x00000080060a7836 */ /* 0x000fd80000000000 */
[----:B------:R-:W-:-:S05]  /*126e0*/  @!P4 LEA R14, P3, R20, R14, 0x1 ;  /* 0x0000000e140ec211 */ /* 0x000fca00078608ff */
[----:B--2---:R-:W-:Y:S02]  /*126f0*/  @!P4 IMAD.X R9, RZ, RZ, R4, P3 ;  /* 0x000000ffff09c224 */ /* 0x004fe400018e0604 */
[----:B0-----:R-:W-:Y:S02]  /*12700*/  @!P4 IMAD.MOV.U32 R2, RZ, RZ, R14 ;  /* 0x000000ffff02c224 */ /* 0x001fe400078e000e */
        /* <DEDUP_REMOVED lines=14> */
.L_x_2032:
[----:B------:R-:W-:Y:S01]  /*127f0*/  VIADD R6, R6, 0xa0 ;  /* 0x000000a006067836 */ /* 0x000fe20000000000 */
[----:B------:R-:W-:Y:S01]  /*12800*/  ULDC.64 UR4, c[0x0][0x208] ;  /* 0x0000820000047ab9 */ /* 0x000fe20000000a00 */
        /* <DEDUP_REMOVED lines=12> */
.L_x_1928:
[----:B------:R-:W-:Y:S02]  /*128d0*/  PLOP3.LUT P1, PT, P1, P0, PT, 0xa2, 0x0 ;  /* 0x000000000000781c */ /* 0x000fe40000f21472 */
[----:B------:R-:W-:-:S08]  /*128e0*/  @P0 R2UR P1, UR4, R17 ;  /* 0x00000000110402ca */ /* 0x000fd00000020000 */
[----:B------:R-:W-:-:S05]  /*128f0*/  @P0 PLOP3.LUT P0, PT, P1, PT, PT, 0x80, 0x0 ;  /* 0x000000000000081c */ /* 0x000fca0000f0f070 */
[----:B------:R-:W-:Y:S01]  /*12900*/  @!P1 SYNCS.ARRIVE.TRANS64.RED.A0T1 RZ, [UR4+0x31c00], RZ ;  /* 0x031c00ffffff99a7 */ /* 0x000fe20008200404 */
[----:B------:R-:W-:Y:S07]  /*12910*/  @!P1 ARRIVES.LDGSTSBAR.64.TRANSCNT [UR4+0x31c00] ;  /* 0x031c0000ff0099b0 */ /* 0x000fee0008000a84 */
[----:B------:R-:W-:Y:S05]  /*12920*/  @P0 BRA.U.ANY `(.L_x_1928) ;  /* 0xfffffffd00e80947 */ /* 0x000fea000393ffff */
[----:B0-----:R-:W2:Y:S02]  /*12930*/  LDL.LU R3, [R1] ;  /* 0x0000000001037983 */ /* 0x001ea40000300800 */
[----:B--2---:R-:W-:-:S05]  /*12940*/  VIADD R3, R3, 0x1 ;  /* 0x0000000103037836 */ /* 0x004fca0000000000 */
[----:B------:R0:W-:Y:S01]  /*12950*/  STL [R1], R3 ;  /* 0x0000000301007387 */ /* 0x0001e20000100800 */
        /* <DEDUP_REMOVED lines=9> */
.L_x_2033:
[----:B------:R-:W-:Y:S05]  /*129f0*/  BSYNC B0 ;  /* 0x0000000000007941 */ /* 0x000fea0003800000 */
.L_x_1929:
[----:B------:R-:W-:-:S06]  /*12a00*/  UISETP.GE.AND UP0, UPT, UR43, 0x2, UPT ;  /* 0x000000022b00788c */ /* 0x000fcc000bf06270 */
[----:B------:R-:W-:-:S13]  /*12a10*/  PLOP3.LUT P0, PT, PT, PT, UP0, 0x80, 0x0 ;  /* 0x000000000000781c */ /* 0x000fda0003f0f008 */
[----:B------:R-:W-:Y:S05]  /*12a20*/  @!P0 BRA `(.L_x_1931) ;  /* 0x0000002000448947 */ /* 0x000fea0003800000 */
[----:B------:R-:W-:Y:S02]  /*12a30*/  ULOP3.LUT UR4, UR43, 0x1, URZ, 0xc0, !UPT ;  /* 0x000000012b047892 */ /* 0x000fe4000f8ec03f */
[----:B------:R-:W-:Y:S02]  /*12a40*/  IMAD.U32 R7, RZ, RZ, UR43 ;  /* 0x0000002bff077e24 */ /* 0x000fe4000f8e00ff */
[----:B------:R-:W-:Y:S02]  /*12a50*/  UISETP.NE.U32.AND UP0, UPT, UR4, 0x1, UPT ;  /* 0x000000010400788c */ /* 0x000fe4000bf05070 */
[----:B------:R-:W-:-:S04]  /*12a60*/  VIADD R7, R7, 0xfffffffe ;  /* 0xfffffffe07077836 */ /* 0x000fc80000000000 */
[----:B------:R-:W-:Y:S01]  /*12a70*/  IMAD.MOV.U32 R6, RZ, RZ, R7 ;  /* 0x000000ffff067224 */ /* 0x000fe200078e0007 */
[----:B------:R-:W-:-:S13]  /*12a80*/  PLOP3.LUT P0, PT, PT, PT, UP0, 0x80, 0x0 ;  /* 0x000000000000781c */ /* 0x000fda0003f0f008 */
[----:B------:R-:W-:Y:S05]  /*12a90*/  @!P0 BRA `(.L_x_1932) ;  /* 0x0000000800b88947 */ /* 0x000fea0003800000 */
        /* <DEDUP_REMOVED lines=9> */
[----:B------:R-:W-:Y:S02]  /*12b30*/  IMAD.MOV.U32 R4, RZ, RZ, R18 ;  /* 0x000000ffff047224 */ /* 0x000fe400078e0012 */
[----:B------:R-:W-:-:S10]  /*12b40*/  IMAD.MOV.U32 R9, RZ, RZ, R7 ;  /* 0x000000ffff097224 */ /* 0x000fd400078e0007 */
[----:B------:R-:W-:Y:S05]  /*12b50*/  @!P1 BRA `(.L_x_1935) ;  /* 0x00000000004c9947 */ /* 0x000fea0003800000 */
[----:B------:R-:W1:Y:S01]  /*12b60*/  LDC R9, c[0x0][0x43c] ;  /* 0x00010f00ff097b82 */ /* 0x000e620000000800 */
[----:B------:R-:W-:Y:S01]  /*12b70*/  ULDC.64 UR4, c[0x0][0x428] ;  /* 0x00010a0000047ab9 */ /* 0x000fe20000000a00 */
[----:B------:R-:W-:Y:S01]  /*12b80*/  ULDC.64 UR6, c[0x0][0x208] ;  /* 0x0000820000067ab9 */ /* 0x000fe20000000a00 */
[----:B------:R-:W-:-:S04]  /*12b90*/  IMAD R10, R24, UR4, RZ ;  /* 0x00000004180a7c24 */ /* 0x000fc8000f8e02ff */
[----:B------:R-:W-:Y:S01]  /*12ba0*/  IMAD R10, R22, UR5, R10 ;  /* 0x00000005160a7c24 */ /* 0x000fe2000f8e020a */
[----:B-1----:R-:W-:-:S13]  /*12bb0*/  ISETP.NE.AND P0, PT, R9, 0x1, PT ;  /* 0x000000010900780c */ /* 0x002fda0003f05270 */
[----:B0-----:R-:W0:Y:S02]  /*12bc0*/  @P0 LDC.64 R2, c[0x0][0x440] ;  /* 0x00011000ff020b82 */ /* 0x001e240000000a00 */
[----:B0-----:R-:W-:-:S04]  /*12bd0*/  @P0 IMAD.HI.U32 R4, R7, R2, RZ ;  /* 0x0000000207040227 */ /* 0x001fc800078e00ff */
[----:B------:R-:W-:Y:S01]  /*12be0*/  IMAD.MOV.U32 R2, RZ, RZ, R7 ;  /* 0x000000ffff027224 */ /* 0x000fe200078e0007 */
[----:B------:R-:W-:-:S04]  /*12bf0*/  @P0 SHF.R.U32.HI R2, RZ, R3, R4 ;  /* 0x00000003ff020219 */ /* 0x000fc80000011604 */
[--C-:B------:R-:W-:Y:S01]  /*12c00*/  SHF.R.S32.HI R3, RZ, 0x1f, R2.reuse ;  /* 0x0000001fff037819 */ /* 0x100fe20000011402 */
[----:B------:R-:W-:-:S04]  /*12c10*/  IMAD.MOV R4, RZ, RZ, -R2 ;  /* 0x000000ffff047224 */ /* 0x000fc800078e0a02 */
[----:B------:R-:W-:Y:S02]  /*12c20*/  IMAD R9, R9, R4, R7 ;  /* 0x0000000409097224 */ /* 0x000fe400078e0207 */
[----:B------:R-:W0:Y:S01]  /*12c30*/  LDC.64 R4, c[0x0][0x418] ;  /* 0x00010600ff047b82 */ /* 0x000e220000000a00 */
[----:B------:R-:W-:-:S04]  /*12c40*/  IMAD.WIDE.U32 R2, R22, UR4, R2 ;  /* 0x0000000416027c25 */ /* 0x000fc8000f8e0002 */
[----:B------:R-:W-:Y:S01]  /*12c50*/  IMAD.IADD R10, R10, 0x1, R3 ;  /* 0x000000010a0a7824 */ /* 0x000fe200078e0203 */
[----:B0-----:R-:W-:-:S04]  /*12c60*/  LEA R4, P0, R2, R4, 0x2 ;  /* 0x0000000402047211 */ /* 0x001fc800078010ff */
[----:B------:R-:W-:-:S05]  /*12c70*/  LEA.HI.X R5, R2, R5, R10, 0x2, P0 ;  /* 0x0000000502057211 */ /* 0x000fca00000f140a */
[----:B------:R1:W5:Y:S04]  /*12c80*/  LDG.E R4, desc[UR6][R4.64] ;  /* 0x0000000604047981 */ /* 0x000368000c1e1900 */
.L_x_1935:
[----:B0-----:R-:W1:Y:S01]  /*12c90*/  S2R R2, SR_TID.X ;  /* 0x0000000000027919 */ /* 0x001e620000002100 */
[----:B------:R-:W-:Y:S01]  /*12ca0*/  SHF.L.U32 R3, R8, 0x1f, RZ ;  /* 0x0000001f08037819 */ /* 0x000fe200000006ff */
[----:B------:R-:W-:Y:S01]  /*12cb0*/  BSSY B1, `(.L_x_1936) ;  /* 0x0000006000017945 */ /* 0x000fe20003800000 */
[----:B-1----:R-:W-:Y:S01]  /*12cc0*/  LOP3.LUT R5, R2, 0x7f, RZ, 0xc0, !PT ;  /* 0x0000007f02057812 */ /* 0x002fe200078ec0ff */
[----:B------:R-:W-:-:S03]  /*12cd0*/  IMAD R2, R6, 0x8, R17 ;  /* 0x0000000806027824 */ /* 0x000fc600078e0211 */
[----:B------:R-:W-:Y:S01]  /*12ce0*/  ISETP.NE.AND P1, PT, R5, RZ, PT ;  /* 0x000000ff0500720c */ /* 0x000fe20003f25270 */
[----:B------:R-:W0:Y:S02]  /*12cf0*/  SYNCS.PHASECHK.TRANS64.TRYWAIT P0, [R2+URZ+0x31c40], R3 ;  /* 0x031c4003020075a7 */ /* 0x000e24000800017f */
[----:B0-----:R-:W-:Y:S10]  /*12d00*/  @!P0 BRA `(.L_x_1937) ;  /* 0x00000034008c8947 */ /* 0x001ff40003800000 */
.L_x_2034:
[----:B------:R-:W-:Y:S05]  /*12d10*/  BSYNC B1 ;  /* 0x0000000000017941 */ /* 0x000fea0003800000 */
.L_x_1936:
[----:B------:R-:W-:Y:S04]  /*12d20*/  BSSY B1, `(.L_x_1938) ;  /* 0x0000007000017945 */ /* 0x000fe80003800000 */
[----:B------:R-:W-:Y:S05]  /*12d30*/  @P1 BRA `(.L_x_1939) ;  /* 0x0000000000141947 */ /* 0x000fea0003800000 */
[----:B------:R-:W-:Y:S01]  /*12d40*/  ISETP.NE.AND P0, PT, R29, RZ, PT ;  /* 0x000000ff1d00720c */ /* 0x000fe20003f05270 */
[----:B0-----:R-:W-:-:S04]  /*12d50*/  IMAD.MOV.U32 R3, RZ, RZ, 0x6c00 ;  /* 0x00006c00ff037424 */ /* 0x001fc800078e00ff */
[----:B------:R1:W-:Y:S08]  /*12d60*/  SYNCS.ARRIVE.TRANS64 RZ, [R2+URZ+0x31c30], R3 ;  /* 0x031c300302ff79a7 */ /* 0x0003f0000800003f */
[----:B------:R-:W-:Y:S05]  /*12d70*/  @!P0 BRA `(.L_x_1939) ;  /* 0x0000000000048947 */ /* 0x000fea0003800000 */
[----:B------:R-:W-:Y:S01]  /*12d80*/  BPT.TRAP 0x1 ;  /* 0x000000040000795c */ /* 0x000fe20000300000 */
.L_x_1939:
[----:B------:R-:W-:Y:S05]  /*12d90*/  BSYNC B1 ;  /* 0x0000000000017941 */ /* 0x000fea0003800000 */
.L_x_1938:
[----:B------:R-:W-:Y:S01]  /*12da0*/  IMAD.MOV.U32 R10, RZ, RZ, RZ ;  /* 0x000000ffff0a7224 */ /* 0x000fe200078e00ff */
[----:B------:R-:W-:Y:S01]  /*12db0*/  R2UR UR11, R9 ;  /* 0x00000000090b72ca */ /* 0x000fe200000e0000 */
[----:B01----:R-:W-:Y:S01]  /*12dc0*/  IMAD R3, R6, 0x6c00, R17 ;  /* 0x00006c0006037824 */ /* 0x003fe200078e0211 */
[----:B------:R-:W-:Y:S01]  /*12dd0*/  UIADD3 UR4, UP0, UR38, 0x370, URZ ;  /* 0x0000037026047890 */ /* 0x000fe2000ff1e03f */
[----:B------:R-:W-:Y:S01]  /*12de0*/  PLOP3.LUT P0, PT, PT, PT, PT, 0x80, 0x0 ;  /* 0x000000000000781c */ /* 0x000fe20003f0f070 */
[----:B------:R-:W-:Y:S01]  /*12df0*/  VIADD R2, R2, 0x31c30 ;  /* 0x00031c3002027836 */ /* 0x000fe20000000000 */
[----:B------:R-:W-:Y:S01]  /*12e00*/  R2UR UR10, R10 ;  /* 0x000000000a0a72ca */ /* 0x000fe200000e0000 */
[----:B------:R-:W-:Y:S01]  /*12e10*/  VIADD R5, R3, 0x16a00 ;  /* 0x00016a0003057836 */ /* 0x000fe20000000000 */
[----:B------:R-:W-:Y:S01]  /*12e20*/  UIADD3.X UR5, URZ, UR39, URZ, UP0, !UPT ;  /* 0x000000273f057290 */ /* 0x000fe200087fe43f */
[----:B------:R-:W-:Y:S01]  /*12e30*/  UMOV UR6, 0x0 ;  /* 0x0000000000067882 */ /* 0x000fe20000000000 */
[----:B------:R-:W-:-:S04]  /*12e40*/  UMOV UR7, 0x14f00000 ;  /* 0x14f0000000077882 */ /* 0x000fc80000000000 */
[----:B------:R-:W-:-:S12]  /*12e50*/  UIMAD UR11, UR11, 0x90, URZ ;  /* 0x000000900b0b78a4 */ /* 0x000fd8000f8e023f */
.L_x_1940:
[----:B------:R-:W-:-:S13]  /*12e60*/  @P0 ELECT P2, URZ, PT ;  /* 0x00000000003f082f */ /* 0x000fda0003840000 */
[----:B-----5:R-:W-:Y:S01]  /*12e70*/  @P2 R2UR UR13, R4 ;  /* 0x00000000040d22ca */ /* 0x020fe200000e0000 */
[----:B------:R-:W-:Y:S01]  /*12e80*/  UMOV UR12, UR36 ;  /* 0x00000024000c7c82 */ /* 0x000fe20008000000 */
        /* <DEDUP_REMOVED lines=12> */
.L_x_1941:
[----:B------:R-:W-:-:S13]  /*12f50*/  @P0 ELECT P2, URZ, PT ;  /* 0x00000000003f082f */ /* 0x000fda0003840000 */
[----:B------:R-:W-:Y:S01]  /*12f60*/  @P2 R2UR UR13, R4 ;  /* 0x00000000040d22ca */ /* 0x000fe200000e0000 */
        /* <DEDUP_REMOVED lines=13> */
.L_x_1942:
        /* <DEDUP_REMOVED lines=14> */
.L_x_2035:
[----:B------:R-:W-:Y:S05]  /*13120*/  BSYNC B1 ;  /* 0x0000000000017941 */ /* 0x000fea0003800000 */
.L_x_1943:
        /* <DEDUP_REMOVED lines=10> */
.L_x_1946:
[----:B------:R-:W-:Y:S05]  /*131d0*/  BSYNC B1 ;  /* 0x0000000000017941 */ /* 0x000fea0003800000 */
.L_x_1945:
[----:B------:R-:W-:Y:S01]  /*131e0*/  R2UR UR6, R2 ;  /* 0x00000000020672ca */ /* 0x000fe200000e0000 */
[--C-:B0-----:R-:W-:Y:S01]  /*131f0*/  IMAD R5, R16, 0x8, R17.reuse ;  /* 0x0000000810057824 */ /* 0x101fe200078e0211 */
[----:B------:R-:W-:Y:S01]  /*13200*/  R2UR UR7, R3 ;  /* 0x00000000030772ca */ /* 0x000fe200000e0000 */
[----:B------:R-:W-:Y:S01]  /*13210*/  UIADD3 UR4, UP0, UR38, 0x470, URZ ;  /* 0x0000047026047890 */ /* 0x000fe2000ff1e03f */
[----:B------:R-:W-:Y:S01]  /*13220*/  R2UR UR10, R10 ;  /* 0x000000000a0a72ca */ /* 0x000fe200000e0000 */
[----:B------:R-:W-:Y:S01]  /*13230*/  IMAD R10, R16, 0x6c00, R17 ;  /* 0x00006c00100a7824 */ /* 0x000fe200078e0211 */
[----:B------:R-:W-:Y:S01]  /*13240*/  PLOP3.LUT P0, PT, PT, PT, PT, 0x80, 0x0 ;  /* 0x000000000000781c */ /* 0x000fe20003f0f070 */
[----:B------:R-:W-:Y:S01]  /*13250*/  IMAD R11, R19, 0x90, RZ ;  /* 0x00000090130b7824 */ /* 0x000fe200078e02ff */
[----:B------:R-:W-:Y:S01]  /*13260*/  UIADD3.X UR5, URZ, UR39, URZ, UP0, !UPT ;  /* 0x000000273f057290 */ /* 0x000fe200087fe43f */
[----:B------:R-:W-:Y:S02]  /*13270*/  VIADD R5, R5, 0x31c50 ;  /* 0x00031c5005057836 */ /* 0x000fe40000000000 */
[----:B------:R-:W-:-:S09]  /*13280*/  VIADD R12, R10, 0x200 ;  /* 0x000002000a0c7836 */ /* 0x000fd20000000000 */
.L_x_1947:
        /* <DEDUP_REMOVED lines=15> */
.L_x_1948:
        /* <DEDUP_REMOVED lines=15> */
.L_x_1949:
        /* <DEDUP_REMOVED lines=12> */
.L_x_1934:
[----:B------:R-:W-:Y:S05]  /*13530*/  BSYNC B0 ;  /* 0x0000000000007941 */ /* 0x000fea0003800000 */
.L_x_1933:
[----:B------:R-:W-:Y:S01]  /*13540*/  UIADD3 UR4, UR43, -0x3, URZ ;  /* 0xfffffffd2b047890 */ /* 0x000fe2000fffe03f */
[----:B------:R-:W-:Y:S02]  /*13550*/  IMAD.MOV.U32 R16, RZ, RZ, R6 ;  /* 0x000000ffff107224 */ /* 0x000fe400078e0006 */
[----:B------:R-:W-:-:S03]  /*13560*/  IMAD.MOV.U32 R23, RZ, RZ, R8 ;  /* 0x000000ffff177224 */ /* 0x000fc600078e0008 */
[----:B------:R-:W-:-:S07]  /*13570*/  IMAD.U32 R6, RZ, RZ, UR4 ;  /* 0x00000004ff067e24 */ /* 0x000fce000f8e00ff */
.L_x_1932:
[----:B------:R-:W-:Y:S01]  /*13580*/  ISETP.NE.AND P0, PT, R7, RZ, PT ;  /* 0x000000ff0700720c */ /* 0x000fe20003f05270 */
[----:B------:R-:W-:-:S12]  /*13590*/  BSSY B0, `(.L_x_1931) ;  /* 0x000015a000007945 */ /* 0x000fd80003800000 */
[----:B------:R-:W-:Y:S05]  /*135a0*/  @!P0 BRA `(.L_x_1950) ;  /* 0x0000001400608947 */ /* 0x000fea0003800000 */
[----:B------:R-:W-:-:S07]  /*135b0*/  IMAD.MOV.U32 R4, RZ, RZ, R18 ;  /* 0x000000ffff047224 */ /* 0x000fce00078e0012 */
.L_x_1985:
[----:B------:R-:W-:Y:S01]  /*135c0*/  ISETP.NE.AND P1, PT, R25, RZ, PT ;  /* 0x000000ff1900720c */ /* 0x000fe20003f25270 */
        /* <DEDUP_REMOVED lines=8> */
[----:B------:R-:W-:Y:S01]  /*13650*/  ISETP.NE.AND P1, PT, R26, RZ, PT ;  /* 0x000000ff1a00720c */ /* 0x000fe20003f25270 */
[----:B------:R-:W-:-:S12]  /*13660*/  IMAD.MOV.U32 R9, RZ, RZ, R6 ;  /* 0x000000ffff097224 */ /* 0x000fd800078e0006 */
[----:B------:R-:W-:Y:S05]  /*13670*/  @!P1 BRA `(.L_x_1953) ;  /* 0x00000000004c9947 */ /* 0x000fea0003800000 */
[----:B------:R-:W1:Y:S01]  /*13680*/  LDC R9, c[0x0][0x43c] ;  /* 0x00010f00ff097b82 */ /* 0x000e620000000800 */
[----:B------:R-:W-:Y:S01]  /*13690*/  ULDC.64 UR4, c[0x0][0x428] ;  /* 0x00010a0000047ab9 */ /* 0x000fe20000000a00 */
[----:B------:R-:W-:Y:S01]  /*136a0*/  ULDC.64 UR6, c[0x0][0x208] ;  /* 0x0000820000067ab9 */ /* 0x000fe20000000a00 */
[----:B-1----:R-:W-:-:S13]  /*136b0*/  ISETP.NE.AND P0, PT, R9, 0x1, PT ;  /* 0x000000010900780c */ /* 0x002fda0003f05270 */
[----:B0-----:R-:W0:Y:S02]  /*136c0*/  @P0 LDC.64 R2, c[0x0][0x440] ;  /* 0x00011000ff020b82 */ /* 0x001e240000000a00 */
        /* <DEDUP_REMOVED lines=14> */
.L_x_1953:
[----:B0-----:R-:W1:Y:S01]  /*137b0*/  S2R R2, SR_TID.X ;  /* 0x0000000000027919 */ /* 0x001e620000002100 */
[----:B------:R-:W-:Y:S01]  /*137c0*/  IMAD R3, R7, 0x8, R17 ;  /* 0x0000000807037824 */ /* 0x000fe200078e0211 */
[----:B------:R-:W-:Y:S01]  /*137d0*/  BSSY B2, `(.L_x_1954) ;  /* 0x0000006000027945 */ /* 0x000fe20003800000 */
[----:B-1----:R-:W-:Y:S02]  /*137e0*/  LOP3.LUT R5, R2, 0x7f, RZ, 0xc0, !PT ;  /* 0x0000007f02057812 */ /* 0x002fe400078ec0ff */
[----:B------:R-:W-:Y:S02]  /*137f0*/  SHF.L.U32 R2, R8, 0x1f, RZ ;  /* 0x0000001f08027819 */ /* 0x000fe400000006ff */
[----:B------:R-:W-:Y:S02]  /*13800*/  ISETP.NE.AND P1, PT, R5, RZ, PT ;  /* 0x000000ff0500720c */ /* 0x000fe40003f25270 */
[----:B------:R-:W0:Y:S02]  /*13810*/  SYNCS.PHASECHK.TRANS64.TRYWAIT P0, [R3+URZ+0x31c40], R2 ;  /* 0x031c4002030075a7 */ /* 0x000e24000800017f */
[----:B0-----:R-:W-:Y:S09]  /*13820*/  @!P0 BRA `(.L_x_1955) ;  /* 0x0000002800ec8947 */ /* 0x001ff20003800000 */
.L_x_2036:
[----:B------:R-:W-:Y:S05]  /*13830*/  BSYNC B2 ;  /* 0x0000000000027941 */ /* 0x000fea0003800000 */
.L_x_1954:
[----:B------:R-:W-:Y:S04]  /*13840*/  BSSY B2, `(.L_x_1956) ;  /* 0x0000007000027945 */ /* 0x000fe80003800000 */
[----:B------:R-:W-:Y:S05]  /*13850*/  @P1 BRA `(.L_x_1957) ;  /* 0x0000000000141947 */ /* 0x000fea0003800000 */
[----:B------:R-:W-:Y:S01]  /*13860*/  ISETP.NE.AND P0, PT, R29, RZ, PT ;  /* 0x000000ff1d00720c */ /* 0x000fe20003f05270 */
[----:B0-----:R-:W-:-:S04]  /*13870*/  IMAD.MOV.U32 R2, RZ, RZ, 0x6c00 ;  /* 0x00006c00ff027424 */ /* 0x001fc800078e00ff */
[----:B------:R1:W-:Y:S08]  /*13880*/  SYNCS.ARRIVE.TRANS64 RZ, [R3+URZ+0x31c30], R2 ;  /* 0x031c300203ff79a7 */ /* 0x0003f0000800003f */
[----:B------:R-:W-:Y:S05]  /*13890*/  @!P0 BRA `(.L_x_1957) ;  /* 0x0000000000048947 */ /* 0x000fea0003800000 */
[----:B------:R-:W-:Y:S01]  /*138a0*/  BPT.TRAP 0x1 ;  /* 0x000000040000795c */ /* 0x000fe20000300000 */
.L_x_1957:
[----:B------:R-:W-:Y:S05]  /*138b0*/  BSYNC B2 ;  /* 0x0000000000027941 */ /* 0x000fea0003800000 */
.L_x_1956:
[----:B------:R-:W-:Y:S01]  /*138c0*/  IMAD.MOV.U32 R5, RZ, RZ, RZ ;  /* 0x000000ffff057224 */ /* 0x000fe200078e00ff */
[----:B------:R-:W-:Y:S01]  /*138d0*/  UIADD3 UR4, UP0, UR38, 0x370, URZ ;  /* 0x0000037026047890 */ /* 0x000fe2000ff1e03f */
[----:B------:R-:W-:Y:S01]  /*138e0*/  IMAD R12, R7, 0x6c00, R17 ;  /* 0x00006c00070c7824 */ /* 0x000fe200078e0211 */
[----:B------:R-:W-:Y:S01]  /*138f0*/  PLOP3.LUT P0, PT, PT, PT, PT, 0x80, 0x0 ;  /* 0x000000000000781c */ /* 0x000fe20003f0f070 */
[----:B01----:R-:W-:Y:S01]  /*13900*/  VIADD R3, R3, 0x31c30 ;  /* 0x00031c3003037836 */ /* 0x003fe20000000000 */
[----:B------:R-:W-:Y:S01]  /*13910*/  R2UR UR10, R5 ;  /* 0x00000000050a72ca */ /* 0x000fe200000e0000 */
[----:B------:R-:W-:Y:S01]  /*13920*/  IMAD R2, R9, 0x90, RZ ;  /* 0x0000009009027824 */ /* 0x000fe200078e02ff */
[----:B------:R-:W-:Y:S01]  /*13930*/  UIADD3.X UR5, URZ, UR39, URZ, UP0, !UPT ;  /* 0x000000273f057290 */ /* 0x000fe200087fe43f */
[----:B------:R-:W-:Y:S01]  /*13940*/  VIADD R10, R12, 0x16a00 ;  /* 0x00016a000c0a7836 */ /* 0x000fe20000000000 */
[----:B------:R-:W-:Y:S01]  /*13950*/  UMOV UR6, 0x0 ;  /* 0x0000000000067882 */ /* 0x000fe20000000000 */
[----:B------:R-:W-:-:S10]  /*13960*/  UMOV UR7, 0x14f00000 ;  /* 0x14f0000000077882 */ /* 0x000fd40000000000 */
.L_x_1958:
        /* <DEDUP_REMOVED lines=16> */
.L_x_1959:
        /* <DEDUP_REMOVED lines=16> */
.L_x_1960:
        /* <DEDUP_REMOVED lines=15> */
.L_x_2037:
[----:B------:R-:W-:Y:S05]  /*13c60*/  BSYNC B2 ;  /* 0x0000000000027941 */ /* 0x000fea0003800000 */
.L_x_1961:
[----:B------:R-:W-:Y:S01]  /*13c70*/  BSSY B2, `(.L_x_1963) ;  /* 0x0000009000027945 */ /* 0x000fe20003800000 */
[----:B------:R-:W-:Y:S02]  /*13c80*/  IMAD.MOV.U32 R2, RZ, RZ, 0x0 ;  /* 0x00000000ff027424 */ /* 0x000fe400078e00ff */
[----:B------:R-:W-:Y:S01]  /*13c90*/  IMAD.MOV.U32 R3, RZ, RZ, 0x14f00000 ;  /* 0x14f00000ff037424 */ /* 0x000fe200078e00ff */
[----:B------:R-:W-:Y:S06]  /*13ca0*/  @P1 BRA `(.L_x_1964) ;  /* 0x0000000000141947 */ /* 0x000fec0003800000 */
[----:B------:R-:W-:Y:S01]  /*13cb0*/  ISETP.NE.AND P0, PT, R29, RZ, PT ;  /* 0x000000ff1d00720c */ /* 0x000fe20003f05270 */
[----:B------:R-:W-:-:S04]  /*13cc0*/  IMAD.MOV.U32 R13, RZ, RZ, 0x6c00 ;  /* 0x00006c00ff0d7424 */ /* 0x000fc800078e00ff */
[----:B------:R1:W-:Y:S08]  /*13cd0*/  SYNCS.ARRIVE.TRANS64 RZ, [R12+URZ+0x50], R13 ;  /* 0x0000500d0cff79a7 */ /* 0x0003f0000800003f */
[----:B------:R-:W-:Y:S05]  /*13ce0*/  @!P0 BRA `(.L_x_1964) ;  /* 0x0000000000048947 */ /* 0x000fea0003800000 */
[----:B------:R-:W-:Y:S01]  /*13cf0*/  BPT.TRAP 0x1 ;  /* 0x000000040000795c */ /* 0x000fe20000300000 */
.L_x_1964:
[----:B------:R-:W-:Y:S05]  /*13d00*/  BSYNC B2 ;  /* 0x0000000000027941 */ /* 0x000fea0003800000 */
.L_x_1963:
[----:B------:R-:W-:Y:S01]  /*13d10*/  R2UR UR6, R2 ;  /* 0x00000000020672ca */ /* 0x000fe200000e0000 */
[----:B------:R-:W-:Y:S01]  /*13d20*/  IMAD R16, R16, 0x6c00, R17 ;  /* 0x00006c0010107824 */ /* 0x000fe200078e0211 */
[----:B------:R-:W-:Y:S01]  /*13d30*/  R2UR UR7, R3 ;  /* 0x00000000030772ca */ /* 0x000fe200000e0000 */
[----:B------:R-:W-:Y:S01]  /*13d40*/  UIADD3 UR4, UP0, UR38, 0x470, URZ ;  /* 0x0000047026047890 */ /* 0x000fe2000ff1e03f */
[----:B------:R-:W-:Y:S01]  /*13d50*/  R2UR UR10, R5 ;  /* 0x00000000050a72ca */ /* 0x000fe200000e0000 */
[----:B------:R-:W-:Y:S01]  /*13d60*/  IMAD R5, R19, 0x90, RZ ;  /* 0x0000009013057824 */ /* 0x000fe200078e02ff */
[----:B------:R-:W-:Y:S01]  /*13d70*/  PLOP3.LUT P0, PT, PT, PT, PT, 0x80, 0x0 ;  /* 0x000000000000781c */ /* 0x000fe20003f0f070 */
[----:B01----:R-:W-:Y:S01]  /*13d80*/  VIADD R12, R12, 0x50 ;  /* 0x000000500c0c7836 */ /* 0x003fe20000000000 */
[----:B------:R-:W-:Y:S01]  /*13d90*/  UIADD3.X UR5, URZ, UR39, URZ, UP0, !UPT ;  /* 0x000000273f057290 */ /* 0x000fe200087fe43f */
[----:B------:R-:W-:-:S11]  /*13da0*/  VIADD R13, R16, 0x200 ;  /* 0x00000200100d7836 */ /* 0x000fd60000000000 */
.L_x_1965:
        /* <DEDUP_REMOVED lines=15> */
.L_x_1966:
        /* <DEDUP_REMOVED lines=15> */
.L_x_1967:
        /* <DEDUP_REMOVED lines=12> */
.L_x_1952:
[----:B------:R-:W-:Y:S05]  /*14050*/  BSYNC B1 ;  /* 0x0000000000017941 */ /* 0x000fea0003800000 */
.L_x_1951:
        /* <DEDUP_REMOVED lines=30> */
.L_x_1970:
        /* <DEDUP_REMOVED lines=8> */
.L_x_2038:
[----:B------:R-:W-:Y:S05]  /*142c0*/  BSYNC B2 ;  /* 0x0000000000027941 */ /* 0x000fea0003800000 */
.L_x_1971:
[----:B------:R-:W-:Y:S04]  /*142d0*/  BSSY B2, `(.L_x_1973) ;  /* 0x0000007000027945 */ /* 0x000fe80003800000 */
[----:B------:R-:W-:Y:S05]  /*142e0*/  @P1 BRA `(.L_x_1974) ;  /* 0x0000000000141947 */ /* 0x000fea0003800000 */
[----:B------:R-:W-:Y:S01]  /*142f0*/  ISETP.NE.AND P0, PT, R29, RZ, PT ;  /* 0x000000ff1d00720c */ /* 0x000fe20003f05270 */
[----:B0-----:R-:W-:-:S04]  /*14300*/  IMAD.MOV.U32 R3, RZ, RZ, 0x6c00 ;  /* 0x00006c00ff037424 */ /* 0x001fc800078e00ff */
[----:B------:R1:W-:Y:S08]  /*14310*/  SYNCS.ARRIVE.TRANS64 RZ, [R2+URZ+0x31c30], R3 ;  /* 0x031c300302ff79a7 */ /* 0x0003f0000800003f */
[----:B------:R-:W-:Y:S05]  /*14320*/  @!P0 BRA `(.L_x_1974) ;  /* 0x0000000000048947 */ /* 0x000fea0003800000 */
[----:B------:R-:W-:Y:S01]  /*14330*/  BPT.TRAP 0x1 ;  /* 0x000000040000795c */ /* 0x000fe20000300000 */
.L_x_1974:
[----:B------:R-:W-:Y:S05]  /*14340*/  BSYNC B2 ;  /* 0x0000000000027941 */ /* 0x000fea0003800000 */
.L_x_1973:
        /* <DEDUP_REMOVED lines=12> */
.L_x_1975:
        /* <DEDUP_REMOVED lines=16> */
.L_x_1976:
        /* <DEDUP_REMOVED lines=16> */
.L_x_1977:
        /* <DEDUP_REMOVED lines=15> */
.L_x_2039:
[----:B------:R-:W-:Y:S05]  /*14700*/  BSYNC B2 ;  /* 0x0000000000027941 */ /* 0x000fea0003800000 */
.L_x_1978:
        /* <DEDUP_REMOVED lines=9> */
.L_x_1981:
[----:B------:R-:W-:Y:S05]  /*147a0*/  BSYNC B2 ;  /* 0x0000000000027941 */ /* 0x000fea0003800000 */
.L_x_1980:
        /* <DEDUP_REMOVED lines=10> */
.L_x_1982:
        /* <DEDUP_REMOVED lines=15> */
.L_x_1983:
        /* <DEDUP_REMOVED lines=15> */
.L_x_1984:
        /* <DEDUP_REMOVED lines=12> */
.L_x_1969:
[----:B------:R-:W-:Y:S05]  /*14af0*/  BSYNC B1 ;  /* 0x0000000000017941 */ /* 0x000fea0003800000 */
.L_x_1968:
[C---:B------:R-:W-:Y:S01]  /*14b00*/  ISETP.GT.AND P0, PT, R6.reuse, 0x1, PT ;  /* 0x000000010600780c */ /* 0x040fe20003f04270 */
[----:B------:R-:W-:-:S12]  /*14b10*/  VIADD R6, R6, 0xfffffffe ;  /* 0xfffffffe06067836 */ /* 0x000fd80000000000 */
[----:B------:R-:W-:Y:S05]  /*14b20*/  @P0 BRA `(.L_x_1985) ;  /* 0xffffffe800a40947 */ /* 0x000fea000383ffff */
.L_x_1950:
[----:B------:R-:W-:Y:S05]  /*14b30*/  BSYNC B0 ;  /* 0x0000000000007941 */ /* 0x000fea0003800000 */
.L_x_1931:
        /* <DEDUP_REMOVED lines=8> */
[----:B------:R-:W1:Y:S01]  /*14bc0*/  FLO.U32 R0, UR4 ;  /* 0x0000000400007d00 */ /* 0x000e6200080e0000 */
[----:B------:R-:W-:Y:S01]  /*14bd0*/  ULDC.64 UR6, c[0x0][0x208] ;  /* 0x0000820000067ab9 */ /* 0x000fe20000000a00 */
        /* <DEDUP_REMOVED lines=8> */
.L_x_1987:
[----:B------:R-:W-:Y:S05]  /*14c60*/  BSYNC B0 ;  /* 0x0000000000007941 */ /* 0x000fea0003800000 */
.L_x_1986:
[----:B------:R-:W-:Y:S01]  /*14c70*/  ISETP.NE.AND P0, PT, R25, RZ, PT ;  /* 0x000000ff1900720c */ /* 0x000fe20003f05270 */
        /* <DEDUP_REMOVED lines=8> */
.L_x_2040:
[----:B------:R-:W-:Y:S05]  /*14d00*/  BSYNC B1 ;  /* 0x0000000000017941 */ /* 0x000fea0003800000 */
.L_x_1990:
[----:B------:R-:W-:Y:S04]  /*14d10*/  BSSY B1, `(.L_x_1992) ;  /* 0x0000007000017945 */ /* 0x000fe80003800000 */
[----:B------:R-:W-:Y:S05]  /*14d20*/  @P2 BRA `(.L_x_1993) ;  /* 0x0000000000142947 */ /* 0x000fea0003800000 */
[----:B------:R-:W-:Y:S01]  /*14d30*/  ISETP.NE.AND P0, PT, R29, RZ, PT ;  /* 0x000000ff1d00720c */ /* 0x000fe20003f05270 */
[----:B-1----:R-:W-:-:S04]  /*14d40*/  IMAD.MOV.U32 R0, RZ, RZ, 0x6c00 ;  /* 0x00006c00ff007424 */ /* 0x002fc800078e00ff */
[----:B------:R2:W-:Y:S08]  /*14d50*/  SYNCS.ARRIVE.TRANS64 RZ, [R3+URZ+0x31c50], R0 ;  /* 0x031c500003ff79a7 */ /* 0x0005f0000800003f */
[----:B------:R-:W-:Y:S05]  /*14d60*/  @!P0 BRA `(.L_x_1993) ;  /* 0x0000000000048947 */ /* 0x000fea0003800000 */
[----:B------:R-:W-:Y:S01]  /*14d70*/  BPT.TRAP 0x1 ;  /* 0x000000040000795c */ /* 0x000fe20000300000 */
.L_x_1993:
[----:B------:R-:W-:Y:S05]  /*14d80*/  BSYNC B1 ;  /* 0x0000000000017941 */ /* 0x000fea0003800000 */
.L_x_1992:
[----:B-12---:R-:W-:Y:S01]  /*14d90*/  IMAD R0, R16, 0x6c00, R17 ;  /* 0x00006c0010007824 */ /* 0x006fe200078e0211 */
        /* <DEDUP_REMOVED lines=9> */
.L_x_1994:
        /* <DEDUP_REMOVED lines=15> */
.L_x_1995:
        /* <DEDUP_REMOVED lines=15> */
.L_x_1996:
        /* <DEDUP_REMOVED lines=10> */
.L_x_1989:
[----:B------:R-:W-:Y:S05]  /*150b0*/  BSYNC B0 ;  /* 0x0000000000007941 */ /* 0x000fea0003800000 */
.L_x_1988:
[----:B------:R-:W-:-:S05]  /*150c0*/  VIADD R16, R16, 0x1 ;  /* 0x0000000110107836 */ /* 0x000fca0000000000 */
[----:B------:R-:W-:-:S04]  /*150d0*/  ISETP.NE.AND P0, PT, R16, 0x2, PT ;  /* 0x000000021000780c */ /* 0x000fc80003f05270 */
[----:B------:R-:W-:Y:S02]  /*150e0*/  SEL R0, RZ, 0x1, P0 ;  /* 0x00000001ff007807 */ /* 0x000fe40000000000 */
[----:B------:R-:W-:Y:S02]  /*150f0*/  SEL R16, R16, RZ, P0 ;  /* 0x000000ff10107207 */ /* 0x000fe40000000000 */
[----:B------:R-:W-:-:S07]  /*15100*/  LOP3.LUT R23, R23, R0, RZ, 0x3c, !PT ;  /* 0x0000000017177212 */ /* 0x000fce00078e3cff */
.L_x_1913:
[----:B------:R-:W-:Y:S05]  /*15110*/  BSYNC B7 ;  /* 0x0000000000077941 */ /* 0x000fea0003800000 */
.L_x_1911:
[----:B------:R-:W2:Y:S02]  /*15120*/  LDL R0, [R1+0x4] ;  /* 0x0000040001007983 */ /* 0x000ea40000100800 */
[----:B--2---:R-:W-:-:S13]  /*15130*/  ISETP.NE.AND P0, PT, R0, RZ, PT ;  /* 0x000000ff0000720c */ /* 0x004fda0003f05270 */
        /* <DEDUP_REMOVED lines=10> */
.L_x_1997:
[----:B------:R-:W-:-:S03]  /*151e0*/  UMOV UR4, 0xffffffff ;  /* 0xffffffff00047882 */ /* 0x000fc60000000000 */
[----:B------:R-:W-:Y:S05]  /*151f0*/  BRA.DIV UR4, `(.L_x_1999) ;  /* 0x0000001204dc7947 */ /* 0x000fea000b800000 */
[----:B------:R1:W2:Y:S02]  /*15200*/  SHFL.IDX PT, R14, R28, RZ, 0x1f ;  /* 0x00001fff1c0e7589 */ /* 0x0002a400000e0000 */
.L_x_2043:
        /* <DEDUP_REMOVED lines=8> */
.L_x_1998:
[----:B------:R-:W-:Y:S02]  /*15290*/  ULDC UR4, c[0x0][0xc38] ;  /* 0x00030e0000047ab9 */ /* 0x000fe40000000800 */
[----:B-1----:R-:W-:-:S13]  /*152a0*/  ISETP.GE.AND P0, PT, R28, UR4, PT ;  /* 0x000000041c007c0c */ /* 0x002fda000bf06270 */
[----:B------:R-:W-:Y:S05]  /*152b0*/  @!P0 BRA `(.L_x_2000) ;  /* 0xffffffb800c08947 */ /* 0x000fea000383ffff */
.L_x_1908:
[----:B------:R-:W2:Y:S01]  /*152c0*/  LDL.LU R0, [R1] ;  /* 0x0000000001007983 */ /* 0x000ea20000300800 */
[----:B------:R-:W-:Y:S01]  /*152d0*/  BSSY B0, `(.L_x_2001) ;  /* 0x000000b000007945 */ /* 0x000fe20003800000 */
[----:B------:R-:W1:Y:S01]  /*152e0*/  S2R R5, SR_CgaCtaId ;  /* 0x0000000000057919 */ /* 0x000e620000008800 */
[----:B--2---:R-:W-:-:S05]  /*152f0*/  VIADD R0, R0, 0x1 ;  /* 0x0000000100007836 */ /* 0x004fca0000000000 */
[----:B------:R-:W-:-:S04]  /*15300*/  LEA.HI R2, R0, R0, RZ, 0x1 ;  /* 0x0000000000027211 */ /* 0x000fc800078f08ff */
[----:B------:R-:W-:Y:S02]  /*15310*/  LOP3.LUT R3, R2, 0xfffffffe, RZ, 0xc0, !PT ;  /* 0xfffffffe02037812 */ /* 0x000fe400078ec0ff */
[----:B------:R-:W-:-:S03]  /*15320*/  MOV R2, 0x400 ;  /* 0x0000040000027802 */ /* 0x000fc60000000f00 */
[----:B------:R-:W-:Y:S01]  /*15330*/  IMAD.IADD R0, R0, 0x1, -R3 ;  /* 0x0000000100007824 */ /* 0x000fe200078e0a03 */
[----:B-1----:R-:W-:-:S04]  /*15340*/  LEA R7, R5, R2, 0x18 ;  /* 0x0000000205077211 */ /* 0x002fc800078ec0ff */
[----:B------:R-:W-:-:S04]  /*15350*/  SHF.L.U32 R0, R0, 0x1f, RZ ;  /* 0x0000001f00007819 */ /* 0x000fc800000006ff */
[----:B------:R-:W1:Y:S02]  /*15360*/  SYNCS.PHASECHK.TRANS64.TRYWAIT P0, [R7+URZ+0x31c20], R0 ;  /* 0x031c2000070075a7 */ /* 0x000e64000800017f */
[----:B-1----:R-:W-:Y:S05]  /*15370*/  @!P0 BRA `(.L_x_2002) ;  /* 0x0000001000a48947 */ /* 0x002fea0003800000 */
.L_x_2044:
[----:B------:R-:W-:Y:S05]  /*15380*/  BSYNC B0 ;  /* 0x0000000000007941 */ /* 0x000fea0003800000 */
.L_x_2001:
[----:B------:R-:W-:-:S03]  /*15390*/  UMOV UR4, 0xffffffff ;  /* 0xffffffff00047882 */ /* 0x000fc60000000000 */
[----:B------:R-:W-:Y:S05]  /*153a0*/  BRA.DIV UR4, `(.L_x_2003) ;  /* 0x0000001204ac7947 */ /* 0x000fea000b800000 */
[----:B-1----:R-:W1:Y:S02]  /*153b0*/  S2R R0, SR_TID.X ;  /* 0x0000000000007919 */ /* 0x002e640000002100 */
[----:B-1----:R-:W-:-:S04]  /*153c0*/  SHF.R.U32.HI R0, RZ, 0x5, R0 ;  /* 0x00000005ff007819 */ /* 0x002fc80000011600 */
[----:B------:R-:W-:-:S05]  /*153d0*/  LOP3.LUT R0, R0, 0x3, RZ, 0xc0, !PT ;  /* 0x0000000300007812 */ /* 0x000fca00078ec0ff */
[----:B------:R1:W2:Y:S02]  /*153e0*/  SHFL.IDX PT, R14, R0, RZ, 0x1f ;  /* 0x00001fff000e7589 */ /* 0x0002a400000e0000 */
.L_x_2047:
[----:B--2---:R-:W-:Y:S01]  /*153f0*/  ISETP.NE.AND P0, PT, R14, RZ, PT ;  /* 0x000000ff0e00720c */ /* 0x004fe20003f05270 */
[----:B------:R-:W-:-:S12]  /*15400*/  BSSY B0, `(.L_x_2004) ;  /* 0x0000026000007945 */ /* 0x000fd80003800000 */
[----:B------:R-:W-:Y:S05]  /*15410*/  @P0 BRA `(.L_x_2005) ;  /* 0x0000000000900947 */ /* 0x000fea0003800000 */
[----:B------:R-:W-:-:S03]  /*15420*/  UMOV UR4, 0xffffffff ;  /* 0xffffffff00047882 */ /* 0x000fc60000000000 */
[----:B------:R-:W-:Y:S05]  /*15430*/  BRA.DIV UR4, `(.L_x_2006) ;  /* 0x0000001204bc7947 */ /* 0x000fea000b800000 */
[----:B------:R-:W-:-:S13]  /*15440*/  ELECT P6, URZ, PT ;  /* 0x00000000003f782f */ /* 0x000fda00038c0000 */
.L_x_2050:
[----:B------:R-:W-:Y:S05]  /*15450*/  @!P6 BRA `(.L_x_2005) ;  /* 0x000000000080e947 */ /* 0x000fea0003800000 */
[----:B-1----:R-:W2:Y:S02]  /*15460*/  LDL R0, [R1+0x8] ;  /* 0x0000080001007983 */ /* 0x002ea40000100800 */
[----:B--2---:R-:W-:-:S13]  /*15470*/  R2UR UR4, R0 ;  /* 0x00000000000472ca */ /* 0x004fda00000e0000 */
[----:B------:R-:W-:-:S06]  /*15480*/  ULOP3.LUT UR4, UR4, 0x2, URZ, 0xfc, !UPT ;  /* 0x0000000204047892 */ /* 0x000fcc000f8efc3f */
[----:B------:R-:W-:-:S05]  /*15490*/  IMAD.U32 R0, RZ, RZ, UR4 ;  /* 0x00000004ff007e24 */ /* 0x000fca000f8e00ff */
[----:B------:R-:W-:-:S13]  /*154a0*/  ISETP.NE.AND P2, PT, R0, 0x3, PT ;  /* 0x000000030000780c */ /* 0x000fda0003f45270 */
[----:B------:R-:W-:Y:S05]  /*154b0*/  @!P2 BRA `(.L_x_2007) ;  /* 0x000000000004a947 */ /* 0x000fea0003800000 */
[----:B------:R-:W-:Y:S01]  /*154c0*/  BPT.TRAP 0x1 ;  /* 0x000000040000795c */ /* 0x000fe20000300000 */
.L_x_2007:
        /* <DEDUP_REMOVED lines=12> */
.L_x_2051:
[----:B------:R-:W2:Y:S02]  /*15590*/  SYNCS.PHASECHK.TRANS64.TRYWAIT P0, [R3+URZ], R0 ;  /* 0x00000000030075a7 */ /* 0x000ea4000800017f */
[----:B--2---:R-:W-:Y:S05]  /*155a0*/  @!P0 BRA `(.L_x_2009) ;  /* 0x0000001000948947 */ /* 0x004fea0003800000 */
.L_x_2052:
[----:B------:R-:W-:Y:S05]  /*155b0*/  @!P2 BRA `(.L_x_2010) ;  /* 0x000000000004a947 */ /* 0x000fea0003800000 */
[----:B------:R-:W-:Y:S01]  /*155c0*/  BPT.TRAP 0x1 ;  /* 0x000000040000795c */ /* 0x000fe20000300000 */
.L_x_2010:
[----:B--2---:R-:W-:-:S04]  /*155d0*/  VIADD R3, R7, 0x31c60 ;  /* 0x00031c6007037836 */ /* 0x004fc80000000000 */
[----:B-1----:R-:W-:-:S04]  /*155e0*/  IMAD R5, R16, 0x8, R3 ;  /* 0x0000000810057824 */ /* 0x002fc800078e0203 */
[----:B------:R-:W1:Y:S02]  /*155f0*/  SYNCS.PHASECHK.TRANS64.TRYWAIT P0, [R5+URZ], R4 ;  /* 0x00000004050075a7 */ /* 0x000e64000800017f */
[----:B-1----:R-:W-:Y:S05]  /*15600*/  @!P0 BRA `(.L_x_2011) ;  /* 0x0000001000908947 */ /* 0x002fea0003800000 */
.L_x_2053:
[----:B------:R-:W-:-:S07]  /*15610*/  IMAD R3, R6, 0x8, R3 ;  /* 0x0000000806037824 */ /* 0x000fce00078e0203 */
.L_x_2012:
[----:B--2---:R2:W3:Y:S02]  /*15620*/  SYNCS.PHASECHK.TRANS64.TRYWAIT P0, [R3+URZ], R0 ;  /* 0x00000000030075a7 */ /* 0x0044e4000800017f */
[----:B---3--:R-:W-:Y:S05]  /*15630*/  @!P0 NANOSLEEP.SYNCS 0x989680 ;  /* 0x009896800000895d */ /* 0x008fea0003900000 */
[----:B------:R-:W3:Y:S02]  /*15640*/  @!P0 SYNCS.PHASECHK.TRANS64 P0, [R3+URZ], R0 ;  /* 0x00000000030085a7 */ /* 0x000ee4000800007f */
[----:B---3--:R-:W-:Y:S05]  /*15650*/  @!P0 BRA `(.L_x_2012) ;  /* 0xfffffffc00f08947 */ /* 0x008fea000383ffff */
.L_x_2005:
[----:B------:R-:W-:Y:S05]  /*15660*/  BSYNC B0 ;  /* 0x0000000000007941 */ /* 0x000fea0003800000 */
.L_x_2004:
[----:B------:R-:W-:Y:S05]  /*15670*/  EXIT ;  /* 0x000000000000794d */ /* 0x000fea0003800000 */
.L_x_1869:
[----:B0-----:R-:W-:-:S04]  /*15680*/  IMAD.U32 R3, RZ, RZ, UR37 ;  /* 0x00000025ff037e24 */ /* 0x001fc8000f8e00ff */
[----:B------:R0:W1:Y:S03]  /*15690*/  SYNCS.PHASECHK.TRANS64.TRYWAIT P1, [R3+URZ+0x31c00], R0 ;  /* 0x031c0000030075a7 */ /* 0x000066000802017f */
[----:B-1----:R-:W-:Y:S05]  /*156a0*/  @!P1 NANOSLEEP.SYNCS 0x989680 ;  /* 0x009896800000995d */ /* 0x002fea0003900000 */
[----:B------:R-:W1:Y:S02]  /*156b0*/  @!P1 SYNCS.PHASECHK.TRANS64 P1, [R3+URZ+0x31c00], R0 ;  /* 0x031c0000030095a7 */ /* 0x000e64000802007f */
[----:B-1----:R-:W-:Y:S05]  /*156c0*/  @!P1 BRA `(.L_x_1869) ;  /* 0xfffffffc00ec9947 */ /* 0x002fea000383ffff */
[----:B------:R-:W-:Y:S05]  /*156d0*/  BRA `(.L_x_2013) ;  /* 0xfffffec000607947 */ /* 0x000fea000383ffff */
.L_x_1873:
[----:B-1----:R1:W2:Y:S02]  /*156e0*/  SYNCS.PHASECHK.TRANS64.TRYWAIT P2, [R0+URZ+0x31c30], R3 ;  /* 0x031c3003000075a7 */ /* 0x0022a4000804017f */
[----:B--2---:R-:W-:Y:S05]  /*156f0*/  @!P2 NANOSLEEP.SYNCS 0x989680 ;  /* 0x009896800000a95d */ /* 0x004fea0003900000 */
[----:B------:R-:W2:Y:S02]  /*15700*/  @!P2 SYNCS.PHASECHK.TRANS64 P2, [R0+URZ+0x31c30], R3 ;  /* 0x031c30030000a5a7 */ /* 0x000ea4000804007f */
[----:B--2---:R-:W-:Y:S05]  /*15710*/  @!P2 BRA `(.L_x_1873) ;  /* 0xfffffffc00f0a947 */ /* 0x004fea000383ffff */
[----:B------:R-:W-:Y:S05]  /*15720*/  BRA `(.L_x_1872) ;  /* 0xfffffec000847947 */ /* 0x000fea000383ffff */
.L_x_1878:
[----:B-1----:R-:W-:-:S04]  /*15730*/  IMAD.U32 R8, RZ, RZ, UR4 ;  /* 0x00000004ff087e24 */ /* 0x002fc8000f8e00ff */
[----:B------:R1:W2:Y:S03]  /*15740*/  SYNCS.PHASECHK.TRANS64.TRYWAIT P3, [R8+URZ+0x31c30], R7 ;  /* 0x031c3007080075a7 */ /* 0x0002a6000806017f */
[----:B--2---:R-:W-:Y:S05]  /*15750*/  @!P3 NANOSLEEP.SYNCS 0x989680 ;  /* 0x009896800000b95d */ /* 0x004fea0003900000 */
[----:B------:R-:W2:Y:S02]  /*15760*/  @!P3 SYNCS.PHASECHK.TRANS64 P3, [R8+URZ+0x31c30], R7 ;  /* 0x031c30070800b5a7 */ /* 0x000ea4000806007f */
[----:B--2---:R-:W-:Y:S05]  /*15770*/  @!P3 BRA `(.L_x_1878) ;  /* 0xfffffffc00ecb947 */ /* 0x004fea000383ffff */
[----:B------:R-:W-:Y:S05]  /*15780*/  BRA `(.L_x_1875) ;  /* 0xffffff04007c7947 */ /* 0x000fea000383ffff */
.L_x_1882:
[----:B-1----:R-:W-:-:S04]  /*15790*/  IMAD.U32 R8, RZ, RZ, UR4 ;  /* 0x00000004ff087e24 */ /* 0x002fc8000f8e00ff */
[----:B------:R1:W2:Y:S03]  /*157a0*/  SYNCS.PHASECHK.TRANS64.TRYWAIT P3, [R8+URZ+0x31c50], R7 ;  /* 0x031c5007080075a7 */ /* 0x0002a6000806017f */
[----:B--2---:R-:W-:Y:S05]  /*157b0*/  @!P3 NANOSLEEP.SYNCS 0x989680 ;  /* 0x009896800000b95d */ /* 0x004fea0003900000 */
[----:B------:R-:W2:Y:S02]  /*157c0*/  @!P3 SYNCS.PHASECHK.TRANS64 P3, [R8+URZ+0x31c50], R7 ;  /* 0x031c50070800b5a7 */ /* 0x000ea4000806007f */
[----:B--2---:R-:W-:Y:S05]  /*157d0*/  @!P3 BRA `(.L_x_1882) ;  /* 0xfffffffc00ecb947 */ /* 0x004fea000383ffff */
[----:B------:R-:W-:Y:S05]  /*157e0*/  BRA `(.L_x_1879) ;  /* 0xffffff1c00187947 */ /* 0x000fea000383ffff */
.L_x_1888:
[----:B--2---:R-:W-:-:S04]  /*157f0*/  IMAD.U32 R7, RZ, RZ, UR4 ;  /* 0x00000004ff077e24 */ /* 0x004fc8000f8e00ff */
[----:B------:R2:W3:Y:S03]  /*15800*/  SYNCS.PHASECHK.TRANS64.TRYWAIT P2, [R7+URZ+0x31c30], R6 ;  /* 0x031c3006070075a7 */ /* 0x0004e6000804017f */
[----:B---3--:R-:W-:Y:S05]  /*15810*/  @!P2 NANOSLEEP.SYNCS 0x989680 ;  /* 0x009896800000a95d */ /* 0x008fea0003900000 */
[----:B------:R-:W3:Y:S02]  /*15820*/  @!P2 SYNCS.PHASECHK.TRANS64 P2, [R7+URZ+0x31c30], R6 ;  /* 0x031c30060700a5a7 */ /* 0x000ee4000804007f */
[----:B---3--:R-:W-:Y:S05]  /*15830*/  @!P2 BRA `(.L_x_1888) ;  /* 0xfffffffc00eca947 */ /* 0x008fea000383ffff */
[----:B------:R-:W-:Y:S05]  /*15840*/  BRA `(.L_x_1885) ;  /* 0xffffff5000207947 */ /* 0x000fea000383ffff */
.L_x_1892:
[----:B-1----:R-:W-:-:S04]  /*15850*/  IMAD.U32 R7, RZ, RZ, UR4 ;  /* 0x00000004ff077e24 */ /* 0x002fc8000f8e00ff */
[----:B------:R1:W2:Y:S03]  /*15860*/  SYNCS.PHASECHK.TRANS64.TRYWAIT P2, [R7+URZ+0x31c50], R6 ;  /* 0x031c5006070075a7 */ /* 0x0002a6000804017f */
[----:B--2---:R-:W-:Y:S05]  /*15870*/  @!P2 NANOSLEEP.SYNCS 0x989680 ;  /* 0x009896800000a95d */ /* 0x004fea0003900000 */
[----:B------:R-:W2:Y:S02]  /*15880*/  @!P2 SYNCS.PHASECHK.TRANS64 P2, [R7+URZ+0x31c50], R6 ;  /* 0x031c50060700a5a7 */ /* 0x000ea4000804007f */
[----:B--2---:R-:W-:Y:S05]  /*15890*/  @!P2 BRA `(.L_x_1892) ;  /* 0xfffffffc00eca947 */ /* 0x004fea000383ffff */
[----:B------:R-:W-:Y:S05]  /*158a0*/  BRA `(.L_x_1889) ;  /* 0xffffff6400bc7947 */ /* 0x000fea000383ffff */
.L_x_1897:
[----:B---3--:R-:W-:-:S04]  /*158b0*/  IMAD.U32 R5, RZ, RZ, UR5 ;  /* 0x00000005ff057e24 */ /* 0x008fc8000f8e00ff */
[----:B------:R3:W4:Y:S03]  /*158c0*/  SYNCS.PHASECHK.TRANS64.TRYWAIT P0, [R5+URZ+0x31c50], R4 ;  /* 0x031c5004050075a7 */ /* 0x000726000800017f */
[----:B----4-:R-:W-:Y:S05]  /*158d0*/  @!P0 NANOSLEEP.SYNCS 0x989680 ;  /* 0x009896800000895d */ /* 0x010fea0003900000 */
[----:B------:R-:W4:Y:S02]  /*158e0*/  @!P0 SYNCS.PHASECHK.TRANS64 P0, [R5+URZ+0x31c50], R4 ;  /* 0x031c5004050085a7 */ /* 0x000f24000800007f */
[----:B----4-:R-:W-:Y:S05]  /*158f0*/  @!P0 BRA `(.L_x_1897) ;  /* 0xfffffffc00ec8947 */ /* 0x010fea000383ffff */
[----:B------:R-:W-:Y:S05]  /*15900*/  BRA `(.L_x_1896) ;  /* 0xffffff8c00e07947 */ /* 0x000fea000383ffff */
.L_x_1919:
[----:B------:R-:W-:Y:S02]  /*15910*/  IMAD.MOV.U32 R13, RZ, RZ, R20 ;  /* 0x000000ffff0d7224 */ /* 0x000fe400078e0014 */
[----:B------:R-:W-:Y:S02]  /*15920*/  IMAD.MOV.U32 R12, RZ, RZ, RZ ;  /* 0x000000ffff0c7224 */ /* 0x000fe400078e00ff */
[----:B------:R-:W-:Y:S02]  /*15930*/  IMAD.MOV.U32 R11, RZ, RZ, 0x1f ;  /* 0x0000001fff0b7424 */ /* 0x000fe400078e00ff */
[----:B------:R-:W-:-:S07]  /*15940*/  IMAD.MOV.U32 R15, RZ, RZ, -0x1 ;  /* 0xffffffffff0f7424 */ /* 0x000fce00078e00ff */
[----:B------:R-:W-:Y:S05]  /*15950*/  WARPSYNC.COLLECTIVE R15, `(.L_x_2014) ;  /* 0x000000000f087348 */ /* 0x000fea0003c00000 */
[----:B------:R0:W1:Y:S02]  /*15960*/  SHFL.IDX P6, R14, R13, R12, R11 ;  /* 0x0000000c0d0e7389 */ /* 0x00006400000c000b */
[----:B01----:R-:W-:Y:S01]  /*15970*/  ENDCOLLECTIVE ;  /* 0x000000000000791b */ /* 0x003fe20003800000 */
.L_x_2014:
[----:B------:R-:W-:Y:S05]  /*15980*/  BRA `(.L_x_2015) ;  /* 0xffffffbc00c47947 */ /* 0x000fea000383ffff */
.L_x_1921:
[----:B------:R-:W-:Y:S01]  /*15990*/  BSSY B0, `(.L_x_2016) ;  /* 0x0000006000007945 */ /* 0x000fe20003800000 */
[----:B------:R-:W-:-:S07]  /*159a0*/  IMAD.MOV.U32 R15, RZ, RZ, -0x1 ;  /* 0xffffffffff0f7424 */ /* 0x000fce00078e00ff */
[----:B0-----:R-:W-:Y:S05]  /*159b0*/  WARPSYNC.COLLECTIVE R15, `(.L_x_2017) ;  /* 0x000000000f0c7348 */ /* 0x001fea0003c00000 */
[----:B------:R-:W-:Y:S02]  /*159c0*/  ELECT P6, UR62, PT ;  /* 0x00000000003e782f */ /* 0x000fe400038c0000 */
[----:B------:R-:W-:Y:S01]  /*159d0*/  MOV R14, UR62 ;  /* 0x0000003e000e7c02 */ /* 0x000fe20008000f00 */
[----:B0-----:R-:W-:Y:S10]  /*159e0*/  ENDCOLLECTIVE ;  /* 0x000000000000791b */ /* 0x001ff40003800000 */
.L_x_2017:
[----:B------:R-:W-:Y:S05]  /*159f0*/  BSYNC B0 ;  /* 0x0000000000007941 */ /* 0x000fea0003800000 */
.L_x_2016:
[----:B------:R-:W-:Y:S05]  /*15a00*/  BRA `(.L_x_2018) ;  /* 0xffffffbc00c07947 */ /* 0x000fea000383ffff */
.L_x_1923:
[----:B-1----:R1:W2:Y:S02]  /*15a10*/  SYNCS.PHASECHK.TRANS64.TRYWAIT P0, [R3+URZ+0x31c40], R0 ;  /* 0x031c4000030075a7 */ /* 0x0022a4000800017f */
[----:B--2---:R-:W-:Y:S05]  /*15a20*/  @!P0 NANOSLEEP.SYNCS 0x989680 ;  /* 0x009896800000895d */ /* 0x004fea0003900000 */
[----:B------:R-:W2:Y:S02]  /*15a30*/  @!P0 SYNCS.PHASECHK.TRANS64 P0, [R3+URZ+0x31c40], R0 ;  /* 0x031c4000030085a7 */ /* 0x000ea4000800007f */
[----:B--2---:R-:W-:Y:S05]  /*15a40*/  @!P0 BRA `(.L_x_1923) ;  /* 0xfffffffc00f08947 */ /* 0x004fea000383ffff */
[----:B------:R-:W-:Y:S05]  /*15a50*/  BRA `(.L_x_2019) ;  /* 0xffffffc000207947 */ /* 0x000fea000383ffff */
.L_x_1927:
[----:B------:R-:W-:Y:S02]  /*15a60*/  IMAD.MOV.U32 R13, RZ, RZ, R4 ;  /* 0x000000ffff0d7224 */ /* 0x000fe400078e0004 */
[----:B------:R-:W-:Y:S02]  /*15a70*/  IMAD.MOV.U32 R12, RZ, RZ, RZ ;  /* 0x000000ffff0c7224 */ /* 0x000fe400078e00ff */
[----:B------:R-:W-:Y:S02]  /*15a80*/  IMAD.MOV.U32 R11, RZ, RZ, 0x1c1f ;  /* 0x00001c1fff0b7424 */ /* 0x000fe400078e00ff */
[----:B------:R-:W-:Y:S02]  /*15a90*/  IMAD.MOV.U32 R15, RZ, RZ, -0x1 ;  /* 0xffffffffff0f7424 */ /* 0x000fe400078e00ff */
[----:B------:R-:W-:-:S07]  /*15aa0*/  IMAD.U32 R6, RZ, RZ, UR44 ;  /* 0x0000002cff067e24 */ /* 0x000fce000f8e00ff */
[----:B------:R-:W-:Y:S05]  /*15ab0*/  WARPSYNC.COLLECTIVE R15, `(.L_x_2020) ;  /* 0x000000000f087348 */ /* 0x000fea0003c00000 */
[----:B------:R0:W1:Y:S02]  /*15ac0*/  SHFL.IDX P6, R14, R13, R12, R11 ;  /* 0x0000000c0d0e7389 */ /* 0x00006400000c000b */
[----:B01----:R-:W-:Y:S01]  /*15ad0*/  ENDCOLLECTIVE ;  /* 0x000000000000791b */ /* 0x003fe20003800000 */
.L_x_2020:
[----:B------:R-:W-:-:S04]  /*15ae0*/  IMAD R6, R6, 0xc0, R21 ;  /* 0x000000c006067824 */ /* 0x000fc800078e0215 */
[----:B------:R-:W-:Y:S02]  /*15af0*/  VIADD R10, R6, 0x20 ;  /* 0x00000020060a7836 */ /* 0x000fe40000000000 */
[----:B------:R-:W-:Y:S02]  /*15b00*/  IMAD.MOV.U32 R13, RZ, RZ, R0 ;  /* 0x000000ffff0d7224 */ /* 0x000fe400078e0000 */
[----:B------:R-:W-:-:S07]  /*15b10*/  IMAD.MOV.U32 R2, RZ, RZ, R14 ;  /* 0x000000ffff027224 */ /* 0x000fce00078e000e */
[----:B------:R-:W-:Y:S05]  /*15b20*/  WARPSYNC.COLLECTIVE R15, `(.L_x_2021) ;  /* 0x000000000f087348 */ /* 0x000fea0003c00000 */
[----:B------:R0:W1:Y:S02]  /*15b30*/  SHFL.IDX P6, R14, R13, R12, R11 ;  /* 0x0000000c0d0e7389 */ /* 0x00006400000c000b */
[----:B01----:R-:W-:Y:S01]  /*15b40*/  ENDCOLLECTIVE ;  /* 0x000000000000791b */ /* 0x003fe20003800000 */
.L_x_2021:
[----:B------:R-:W-:Y:S01]  /*15b50*/  ULDC UR4, c[0x0][0x288] ;  /* 0x0000a20000047ab9 */ /* 0x000fe20000000800 */
[----:B------:R-:W-:Y:S01]  /*15b60*/  ULDC.64 UR6, c[0x0][0x208] ;  /* 0x0000820000067ab9 */ /* 0x000fe20000000a00 */
[----:B------:R-:W-:-:S05]  /*15b70*/  IMAD R5, R9, UR4, RZ ;  /* 0x0000000409057c24 */ /* 0x000fca000f8e02ff */
[----:B------:R-:W-:Y:S01]  /*15b80*/  ISETP.GE.AND P4, PT, R6, R5, PT ;  /* 0x000000050600720c */ /* 0x000fe20003f86270 */
[----:B------:R-:W-:Y:S02]  /*15b90*/  IMAD.MOV.U32 R13, RZ, RZ, R4 ;  /* 0x000000ffff0d7224 */ /* 0x000fe400078e0004 */
[----:B------:R-:W-:Y:S02]  /*15ba0*/  IMAD.MOV.U32 R12, RZ, RZ, 0x1 ;  /* 0x00000001ff0c7424 */ /* 0x000fe400078e00ff */
[----:B------:R-:W-:-:S08]  /*15bb0*/  IMAD.MOV.U32 R3, RZ, RZ, R14 ;  /* 0x000000ffff037224 */ /* 0x000fd000078e000e */
[----:B------:R-:W-:-:S05]  /*15bc0*/  @!P4 LEA R3, P3, R20, R3, 0x1 ;  /* 0x000000031403c211 */ /* 0x000fca00078608ff */
[----:B------:R-:W-:-:S05]  /*15bd0*/  @!P4 IMAD.X R2, RZ, RZ, R2, P3 ;  /* 0x000000ffff02c224 */ /* 0x000fca00018e0602 */
[----:B------:R-:W-:-:S04]  /*15be0*/  @!P4 LOP3.LUT R3, R3, R2, RZ, 0x3c, !PT ;  /* 0x000000020303c212 */ /* 0x000fc800078e3cff */
[----:B------:R-:W-:-:S04]  /*15bf0*/  @!P4 LOP3.LUT R2, R3, R2, RZ, 0x3c, !PT ;  /* 0x000000020302c212 */ /* 0x000fc800078e3cff */
[----:B------:R-:W-:-:S05]  /*15c00*/  @!P4 LOP3.LUT R3, R3, R2, RZ, 0x3c, !PT ;  /* 0x000000020303c212 */ /* 0x000fca00078e3cff */
[----:B------:R-:W-:Y:S01]  /*15c10*/  @!PT LDS RZ, [RZ] ;  /* 0x00000000fffff984 */ /* 0x000fe20000000800 */
[----:B------:R-:W-:Y:S01]  /*15c20*/  @!PT LDS RZ, [RZ] ;  /* 0x00000000fffff984 */ /* 0x000fe20000000800 */
[----:B------:R-:W-:Y:S01]  /*15c30*/  @!PT LDS RZ, [RZ] ;  /* 0x00000000fffff984 */ /* 0x000fe20000000800 */
[----:B------:R0:W-:Y:S04]  /*15c40*/  @!P4 LDGSTS.E.BYPASS.LTC128B.128 [R27+0xda00], desc[UR6][R2.64], !P0 ;  /* 0x0da00000021bcfae */ /* 0x0001e8000c101d46 */
[----:B------:R0:W-:Y:S04]  /*15c50*/  @!P4 LDGSTS.E.BYPASS.LTC128B.128 [R27+0x10a00], desc[UR6][R2.64+0x40], !P1 ;  /* 0x10a00040021bcfae */ /* 0x0001e8000c901d46 */
[----:B------:R0:W-:Y:S01]  /*15c60*/  @!P4 LDGSTS.E.BYPASS.LTC128B.128 [R27+0x13a00], desc[UR6][R2.64+0x80], !P2 ;  /* 0x13a00080021bcfae */ /* 0x0001e2000d101d46 */
[----:B------:R-:W-:Y:S01]  /*15c70*/  ISETP.GE.AND P4, PT, R10, R5, PT ;  /* 0x000000050a00720c */ /* 0x000fe20003f86270 */
[----:B------:R-:W-:-:S12]  /*15c80*/  VIADD R10, R6, 0x40 ;  /* 0x00000040060a7836 */ /* 0x000fd80000000000 */
[----:B0-----:R-:W-:Y:S05]  /*15c90*/  WARPSYNC.COLLECTIVE R15, `(.L_x_2022) ;  /* 0x000000000f087348 */ /* 0x001fea0003c00000 */
[----:B------:R1:W2:Y:S02]  /*15ca0*/  SHFL.IDX P6, R14, R13, R12, R11 ;  /* 0x0000000c0d0e7389 */ /* 0x0002a400000c000b */
[----:B012---:R-:W-:Y:S01]  /*15cb0*/  ENDCOLLECTIVE ;  /* 0x000000000000791b */ /* 0x007fe20003800000 */
.L_x_2022:
[----:B------:R-:W-:Y:S02]  /*15cc0*/  IMAD.MOV.U32 R13, RZ, RZ, R0 ;  /* 0x000000ffff0d7224 */ /* 0x000fe400078e0000 */
[----:B------:R-:W-:-:S07]  /*15cd0*/  IMAD.MOV.U32 R2, RZ, RZ, R14 ;  /* 0x000000ffff027224 */ /* 0x000fce00078e000e */
[----:B------:R-:W-:Y:S05]  /*15ce0*/  WARPSYNC.COLLECTIVE R15, `(.L_x_2023) ;  /* 0x000000000f087348 */ /* 0x000fea0003c00000 */
[----:B------:R0:W1:Y:S02]  /*15cf0*/  SHFL.IDX P6, R14, R13, R12, R11 ;  /* 0x0000000c0d0e7389 */ /* 0x00006400000c000b */
[----:B01----:R-:W-:Y:S01]  /*15d00*/  ENDCOLLECTIVE ;  /* 0x000000000000791b */ /* 0x003fe20003800000 */
.L_x_2023:
[----:B------:R-:W-:Y:S01]  /*15d10*/  ULDC.64 UR4, c[0x0][0x208] ;  /* 0x0000820000047ab9 */ /* 0x000fe20000000a00 */
[----:B------:R-:W-:Y:S02]  /*15d20*/  IMAD.MOV.U32 R13, RZ, RZ, R4 ;  /* 0x000000ffff0d7224 */ /* 0x000fe400078e0004 */
[----:B------:R-:W-:Y:S02]  /*15d30*/  IMAD.MOV.U32 R12, RZ, RZ, 0x2 ;  /* 0x00000002ff0c7424 */ /* 0x000fe400078e00ff */
[----:B------:R-:W-:-:S05]  /*15d40*/  IMAD.MOV.U32 R3, RZ, RZ, R14 ;  /* 0x000000ffff037224 */ /* 0x000fca00078e000e */
        /* <DEDUP_REMOVED lines=11> */
[----:B------:R-:W-:-:S13]  /*15e00*/  ISETP.GE.AND P4, PT, R10, R5, PT ;  /* 0x000000050a00720c */ /* 0x000fda0003f86270 */
[----:B0-----:R-:W-:Y:S05]  /*15e10*/  WARPSYNC.COLLECTIVE R15, `(.L_x_2024) ;  /* 0x000000000f087348 */ /* 0x001fea0003c00000 */
[----:B------:R1:W2:Y:S02]  /*15e20*/  SHFL.IDX P6, R14, R13, R12, R11 ;  /* 0x0000000c0d0e7389 */ /* 0x0002a400000c000b */
[----:B012---:R-:W-:Y:S01]  /*15e30*/  ENDCOLLECTIVE ;  /* 0x000000000000791b */ /* 0x007fe20003800000 */
.L_x_2024:
[----:B------:R-:W-:Y:S02]  /*15e40*/  IMAD.MOV.U32 R13, RZ, RZ, R0 ;  /* 0x000000ffff0d7224 */ /* 0x000fe400078e0000 */
[----:B------:R-:W-:-:S07]  /*15e50*/  IMAD.MOV.U32 R2, RZ, RZ, R14 ;  /* 0x000000ffff027224 */ /* 0x000fce00078e000e */
[----:B------:R-:W-:Y:S05]  /*15e60*/  WARPSYNC.COLLECTIVE R15, `(.L_x_2025) ;  /* 0x000000000f087348 */ /* 0x000fea0003c00000 */
[----:B------:R0:W1:Y:S02]  /*15e70*/  SHFL.IDX P6, R14, R13, R12, R11 ;  /* 0x0000000c0d0e7389 */ /* 0x00006400000c000b */
[----:B01----:R-:W-:Y:S01]  /*15e80*/  ENDCOLLECTIVE ;  /* 0x000000000000791b */ /* 0x003fe20003800000 */
.L_x_2025:
        /* <DEDUP_REMOVED lines=14> */
[----:B------:R0:W-:Y:S02]  /*15f70*/  @!P4 LDGSTS.E.BYPASS.LTC128B.128 [R27+0x14a00], desc[UR4][R2.64+0x80], !P2 ;  /* 0x14a00080021bcfae */ /* 0x0001e4000d101d44 */
[----:B0-----:R-:W-:Y:S05]  /*15f80*/  WARPSYNC.COLLECTIVE R15, `(.L_x_2026) ;  /* 0x000000000f087348 */ /* 0x001fea0003c00000 */
[----:B------:R1:W2:Y:S02]  /*15f90*/  SHFL.IDX P6, R14, R13, R12, R11 ;  /* 0x0000000c0d0e7389 */ /* 0x0002a400000c000b */
[----:B012---:R-:W-:Y:S01]  /*15fa0*/  ENDCOLLECTIVE ;  /* 0x000000000000791b */ /* 0x007fe20003800000 */
.L_x_2026:
[----:B------:R-:W-:Y:S02]  /*15fb0*/  IMAD.MOV.U32 R13, RZ, RZ, R0 ;  /* 0x000000ffff0d7224 */ /* 0x000fe400078e0000 */
[----:B------:R-:W-:-:S05]  /*15fc0*/  VIADD R0, R6, 0x60 ;  /* 0x0000006006007836 */ /* 0x000fca0000000000 */
[----:B------:R-:W-:Y:S01]  /*15fd0*/  ISETP.GE.AND P4, PT, R0, R5, PT ;  /* 0x000000050000720c */ /* 0x000fe20003f86270 */
[----:B------:R-:W-:Y:S02]  /*15fe0*/  VIADD R0, R6, 0x80 ;  /* 0x0000008006007836 */ /* 0x000fe40000000000 */
[----:B------:R-:W-:-:S10]  /*15ff0*/  IMAD.MOV.U32 R4, RZ, RZ, R14 ;  /* 0x000000ffff047224 */ /* 0x000fd400078e000e */
[----:B------:R-:W-:Y:S05]  /*16000*/  WARPSYNC.COLLECTIVE R15, `(.L_x_2027) ;  /* 0x000000000f087348 */ /* 0x000fea0003c00000 */
[----:B------:R0:W1:Y:S02]  /*16010*/  SHFL.IDX P6, R14, R13, R12, R11 ;  /* 0x0000000c0d0e7389 */ /* 0x00006400000c000b */
[----:B01----:R-:W-:Y:S01]  /*16020*/  ENDCOLLECTIVE ;  /* 0x000000000000791b */ /* 0x003fe20003800000 */
.L_x_2027:
[----:B------:R-:W-:Y:S01]  /*16030*/  ULDC.64 UR4, c[0x0][0x208] ;  /* 0x0000820000047ab9 */ /* 0x000fe20000000a00 */
[----:B------:R-:W-:Y:S02]  /*16040*/  IMAD.MOV.U32 R13, RZ, RZ, R7 ;  /* 0x000000ffff0d7224 */ /* 0x000fe400078e0007 */
[----:B------:R-:W-:Y:S01]  /*16050*/  IMAD.MOV.U32 R12, RZ, RZ, RZ ;  /* 0x000000ffff0c7224 */ /* 0x000fe200078e00ff */
[----:B------:R-:W-:-:S05]  /*16060*/  @!P4 LEA R14, P3, R20, R14, 0x1 ;  /* 0x0000000e140ec211 */ /* 0x000fca00078608ff */
[----:B------:R-:W-:Y:S02]  /*16070*/  @!P4 IMAD.X R9, RZ, RZ, R4, P3 ;  /* 0x000000ffff09c224 */ /* 0x000fe400018e0604 */
[----:B------:R-:W-:Y:S02]  /*16080*/  @!P4 IMAD.MOV.U32 R2, RZ, RZ, R14 ;  /* 0x000000ffff02c224 */ /* 0x000fe400078e000e */
[----:B------:R-:W-:-:S05]  /*16090*/  @!P4 IMAD.MOV.U32 R3, RZ, RZ, R9 ;  /* 0x000000ffff03c224 */ /* 0x000fca00078e0009 */
        /* <DEDUP_REMOVED lines=10> */
.L_x_2028:
[----:B------:R-:W-:Y:S02]  /*16140*/  IMAD.MOV.U32 R13, RZ, RZ, R8 ;  /* 0x000000ffff0d7224 */ /* 0x000fe400078e0008 */
[----:B------:R-:W-:-:S07]  /*16150*/  IMAD.MOV.U32 R0, RZ, RZ, R14 ;  /* 0x000000ffff007224 */ /* 0x000fce00078e000e */
[----:B------:R-:W-:Y:S05]  /*16160*/  WARPSYNC.COLLECTIVE R15, `(.L_x_2029) ;  /* 0x000000000f087348 */ /* 0x000fea0003c00000 */
[----:B------:R0:W1:Y:S02]  /*16170*/  SHFL.IDX P6, R14, R13, R12, R11 ;  /* 0x0000000c0d0e7389 */ /* 0x00006400000c000b */
[----:B01----:R-:W-:Y:S01]  /*16180*/  ENDCOLLECTIVE ;  /* 0x000000000000791b */ /* 0x003fe20003800000 */
.L_x_2029:
[----:B------:R-:W-:Y:S01]  /*16190*/  ULDC.64 UR4, c[0x0][0x208] ;  /* 0x0000820000047ab9 */ /* 0x000fe20000000a00 */
[----:B------:R-:W-:Y:S02]  /*161a0*/  IMAD.MOV.U32 R13, RZ, RZ, R7 ;  /* 0x000000ffff0d7224 */ /* 0x000fe400078e0007 */
[----:B------:R-:W-:Y:S01]  /*161b0*/  IMAD.MOV.U32 R12, RZ, RZ, 0x1 ;  /* 0x00000001ff0c7424 */ /* 0x000fe200078e00ff */
        /* <DEDUP_REMOVED lines=13> */
.L_x_2030:
[----:B------:R-:W-:Y:S02]  /*16290*/  IMAD.MOV.U32 R13, RZ, RZ, R8 ;  /* 0x000000ffff0d7224 */ /* 0x000fe400078e0008 */
[----:B------:R-:W-:-:S07]  /*162a0*/  IMAD.MOV.U32 R7, RZ, RZ, R14 ;  /* 0x000000ffff077224 */ /* 0x000fce00078e000e */
[----:B------:R-:W-:Y:S05]  /*162b0*/  WARPSYNC.COLLECTIVE R15, `(.L_x_2031) ;  /* 0x000000000f087348 */ /* 0x000fea0003c00000 */
[----:B------:R0:W1:Y:S02]  /*162c0*/  SHFL.IDX P6, R14, R13, R12, R11 ;  /* 0x0000000c0d0e7389 */ /* 0x00006400000c000b */
[----:B01----:R-:W-:Y:S01]  /*162d0*/  ENDCOLLECTIVE ;  /* 0x000000000000791b */ /* 0x003fe20003800000 */
.L_x_2031:
[----:B------:R-:W-:Y:S05]  /*162e0*/  BRA `(.L_x_2032) ;  /* 0xffffffc400407947 */ /* 0x000fea000383ffff */
.L_x_1930:
[----:B0-----:R0:W1:Y:S02]  /*162f0*/  SYNCS.PHASECHK.TRANS64.TRYWAIT P0, [R17+URZ+0x31c20], R2 ;  /* 0x031c2002110075a7 */ /* 0x001064000800017f */
[----:B-1----:R-:W-:Y:S05]  /*16300*/  @!P0 NANOSLEEP.SYNCS 0x989680 ;  /* 0x009896800000895d */ /* 0x002fea0003900000 */
[----:B------:R-:W1:Y:S02]  /*16310*/  @!P0 SYNCS.PHASECHK.TRANS64 P0, [R17+URZ+0x31c20], R2 ;  /* 0x031c2002110085a7 */ /* 0x000e64000800007f */
[----:B-1----:R-:W-:Y:S05]  /*16320*/  @!P0 BRA `(.L_x_1930) ;  /* 0xfffffffc00f08947 */ /* 0x002fea000383ffff */
[----:B------:R-:W-:Y:S05]  /*16330*/  BRA `(.L_x_2033) ;  /* 0xffffffc400ac7947 */ /* 0x000fea000383ffff */
.L_x_1937:
[----:B0-----:R0:W1:Y:S02]  /*16340*/  SYNCS.PHASECHK.TRANS64.TRYWAIT P0, [R2+URZ+0x31c40], R3 ;  /* 0x031c4003020075a7 */ /* 0x001064000800017f */
[----:B-1----:R-:W-:Y:S05]  /*16350*/  @!P0 NANOSLEEP.SYNCS 0x989680 ;  /* 0x009896800000895d */ /* 0x002fea0003900000 */
[----:B------:R-:W1:Y:S02]  /*16360*/  @!P0 SYNCS.PHASECHK.TRANS64 P0, [R2+URZ+0x31c40], R3 ;  /* 0x031c4003020085a7 */ /* 0x000e64000800007f */
[----:B-1----:R-:W-:Y:S05]  /*16370*/  @!P0 BRA `(.L_x_1937) ;  /* 0xfffffffc00f08947 */ /* 0x002fea000383ffff */
[----:B------:R-:W-:Y:S05]  /*16380*/  BRA `(.L_x_2034) ;  /* 0xffffffc800607947 */ /* 0x000fea000383ffff */
.L_x_1944:
[----:B0-----:R0:W1:Y:S02]  /*16390*/  SYNCS.PHASECHK.TRANS64.TRYWAIT P0, [R3+URZ+0x60], R2 ;  /* 0x00006002030075a7 */ /* 0x001064000800017f */
[----:B-1----:R-:W-:Y:S05]  /*163a0*/  @!P0 NANOSLEEP.SYNCS 0x989680 ;  /* 0x009896800000895d */ /* 0x002fea0003900000 */
[----:B------:R-:W1:Y:S02]  /*163b0*/  @!P0 SYNCS.PHASECHK.TRANS64 P0, [R3+URZ+0x60], R2 ;  /* 0x00006002030085a7 */ /* 0x000e64000800007f */
[----:B-1----:R-:W-:Y:S05]  /*163c0*/  @!P0 BRA `(.L_x_1944) ;  /* 0xfffffffc00f08947 */ /* 0x002fea000383ffff */
[----:B------:R-:W-:Y:S05]  /*163d0*/  BRA `(.L_x_2035) ;  /* 0xffffffcc00507947 */ /* 0x000fea000383ffff */
.L_x_1955:
[----:B0-----:R0:W1:Y:S02]  /*163e0*/  SYNCS.PHASECHK.TRANS64.TRYWAIT P0, [R3+URZ+0x31c40], R2 ;  /* 0x031c4002030075a7 */ /* 0x001064000800017f */
[----:B-1----:R-:W-:Y:S05]  /*163f0*/  @!P0 NANOSLEEP.SYNCS 0x989680 ;  /* 0x009896800000895d */ /* 0x002fea0003900000 */
[----:B------:R-:W1:Y:S02]  /*16400*/  @!P0 SYNCS.PHASECHK.TRANS64 P0, [R3+URZ+0x31c40], R2 ;  /* 0x031c4002030085a7 */ /* 0x000e64000800007f */
[----:B-1----:R-:W-:Y:S05]  /*16410*/  @!P0 BRA `(.L_x_1955) ;  /* 0xfffffffc00f08947 */ /* 0x002fea000383ffff */
[----:B------:R-:W-:Y:S05]  /*16420*/  BRA `(.L_x_2036) ;  /* 0xffffffd400007947 */ /* 0x000fea000383ffff */
.L_x_1962:
[----:B0-----:R0:W1:Y:S02]  /*16430*/  SYNCS.PHASECHK.TRANS64.TRYWAIT P0, [R12+URZ+0x60], R23 ;  /* 0x000060170c0075a7 */ /* 0x001064000800017f */
[----:B-1----:R-:W-:Y:S05]  /*16440*/  @!P0 NANOSLEEP.SYNCS 0x989680 ;  /* 0x009896800000895d */ /* 0x002fea0003900000 */
[----:B------:R-:W1:Y:S02]  /*16450*/  @!P0 SYNCS.PHASECHK.TRANS64 P0, [R12+URZ+0x60], R23 ;  /* 0x000060170c0085a7 */ /* 0x000e64000800007f */
[----:B-1----:R-:W-:Y:S05]  /*16460*/  @!P0 BRA `(.L_x_1962) ;  /* 0xfffffffc00f08947 */ /* 0x002fea000383ffff */
[----:B------:R-:W-:Y:S05]  /*16470*/  BRA `(.L_x_2037) ;  /* 0xffffffd400f87947 */ /* 0x000fea000383ffff */
.L_x_1972:
[----:B0-----:R0:W1:Y:S02]  /*16480*/  SYNCS.PHASECHK.TRANS64.TRYWAIT P0, [R2+URZ+0x31c40], R3 ;  /* 0x031c4003020075a7 */ /* 0x001064000800017f */
[----:B-1----:R-:W-:Y:S05]  /*16490*/  @!P0 NANOSLEEP.SYNCS 0x989680 ;  /* 0x009896800000895d */ /* 0x002fea0003900000 */
[----:B------:R-:W1:Y:S02]  /*164a0*/  @!P0 SYNCS.PHASECHK.TRANS64 P0, [R2+URZ+0x31c40], R3 ;  /* 0x031c4003020085a7 */ /* 0x000e64000800007f */
[----:B-1----:R-:W-:Y:S05]  /*164b0*/  @!P0 BRA `(.L_x_1972) ;  /* 0xfffffffc00f08947 */ /* 0x002fea000383ffff */
[----:B------:R-:W-:Y:S05]  /*164c0*/  BRA `(.L_x_2038) ;  /* 0xffffffdc007c7947 */ /* 0x000fea000383ffff */
.L_x_1979:
[----:B0-----:R0:W1:Y:S02]  /*164d0*/  SYNCS.PHASECHK.TRANS64.TRYWAIT P0, [R8+URZ+0x60], R2 ;  /* 0x00006002080075a7 */ /* 0x001064000800017f */
[----:B-1----:R-:W-:Y:S05]  /*164e0*/  @!P0 NANOSLEEP.SYNCS 0x989680 ;  /* 0x009896800000895d */ /* 0x002fea0003900000 */
[----:B------:R-:W1:Y:S02]  /*164f0*/  @!P0 SYNCS.PHASECHK.TRANS64 P0, [R8+URZ+0x60], R2 ;  /* 0x00006002080085a7 */ /* 0x000e64000800007f */
[----:B-1----:R-:W-:Y:S05]  /*16500*/  @!P0 BRA `(.L_x_1979) ;  /* 0xfffffffc00f08947 */ /* 0x002fea000383ffff */
[----:B------:R-:W-:Y:S05]  /*16510*/  BRA `(.L_x_2039) ;  /* 0xffffffe000787947 */ /* 0x000fea000383ffff */
.L_x_1991:
[----:B-1----:R1:W2:Y:S02]  /*16520*/  SYNCS.PHASECHK.TRANS64.TRYWAIT P0, [R3+URZ+0x31c60], R0 ;  /* 0x031c6000030075a7 */ /* 0x0022a4000800017f */
[----:B--2---:R-:W-:Y:S05]  /*16530*/  @!P0 NANOSLEEP.SYNCS 0x989680 ;  /* 0x009896800000895d */ /* 0x004fea0003900000 */
[----:B------:R-:W2:Y:S02]  /*16540*/  @!P0 SYNCS.PHASECHK.TRANS64 P0, [R3+URZ+0x31c60], R0 ;  /* 0x031c6000030085a7 */ /* 0x000ea4000800007f */
[----:B--2---:R-:W-:Y:S05]  /*16550*/  @!P0 BRA `(.L_x_1991) ;  /* 0xfffffffc00f08947 */ /* 0x004fea000383ffff */
[----:B------:R-:W-:Y:S05]  /*16560*/  BRA `(.L_x_2040) ;  /* 0xffffffe400e47947 */ /* 0x000fea000383ffff */
.L_x_1999:
        /* <DEDUP_REMOVED lines=8> */
.L_x_2042:
[----:B------:R-:W-:Y:S05]  /*165f0*/  BSYNC B0 ;  /* 0x0000000000007941 */ /* 0x000fea0003800000 */
.L_x_2041:
[----:B------:R-:W-:Y:S05]  /*16600*/  BRA `(.L_x_2043) ;  /* 0xffffffec00007947 */ /* 0x000fea000383ffff */
.L_x_2002:
[----:B-1----:R1:W2:Y:S02]  /*16610*/  SYNCS.PHASECHK.TRANS64.TRYWAIT P0, [R7+URZ+0x31c20], R0 ;  /* 0x031c2000070075a7 */ /* 0x0022a4000800017f */
[----:B--2---:R-:W-:Y:S05]  /*16620*/  @!P0 NANOSLEEP.SYNCS 0x989680 ;  /* 0x009896800000895d */ /* 0x004fea0003900000 */
[----:B------:R-:W2:Y:S02]  /*16630*/  @!P0 SYNCS.PHASECHK.TRANS64 P0, [R7+URZ+0x31c20], R0 ;  /* 0x031c2000070085a7 */ /* 0x000ea4000800007f */
[----:B--2---:R-:W-:Y:S05]  /*16640*/  @!P0 BRA `(.L_x_2002) ;  /* 0xfffffffc00f08947 */ /* 0x004fea000383ffff */
[----:B------:R-:W-:Y:S05]  /*16650*/  BRA `(.L_x_2044) ;  /* 0xffffffec00487947 */ /* 0x000fea000383ffff */
.L_x_2003:
        /* <DEDUP_REMOVED lines=11> */
.L_x_2046:
[----:B------:R-:W-:Y:S05]  /*16710*/  BSYNC B0 ;  /* 0x0000000000007941 */ /* 0x000fea0003800000 */
.L_x_2045:
[----:B------:R-:W-:Y:S05]  /*16720*/  BRA `(.L_x_2047) ;  /* 0xffffffec00307947 */ /* 0x000fea000383ffff */
.L_x_2006:
[----:B------:R-:W-:Y:S01]  /*16730*/  BSSY B1, `(.L_x_2048) ;  /* 0x0000006000017945 */ /* 0x000fe20003800000 */
[----:B------:R-:W-:-:S07]  /*16740*/  IMAD.MOV.U32 R15, RZ, RZ, -0x1 ;  /* 0xffffffffff0f7424 */ /* 0x000fce00078e00ff */
[----:B01----:R-:W-:Y:S05]  /*16750*/  WARPSYNC.COLLECTIVE R15, `(.L_x_2049) ;  /* 0x000000000f0c7348 */ /* 0x003fea0003c00000 */
[----:B------:R-:W-:Y:S02]  /*16760*/  ELECT P6, UR62, PT ;  /* 0x00000000003e782f */ /* 0x000fe400038c0000 */
[----:B------:R-:W-:Y:S01]  /*16770*/  MOV R14, UR62 ;  /* 0x0000003e000e7c02 */ /* 0x000fe20008000f00 */
[----:B01----:R-:W-:Y:S10]  /*16780*/  ENDCOLLECTIVE ;  /* 0x000000000000791b */ /* 0x003ff40003800000 */
.L_x_2049:
[----:B------:R-:W-:Y:S05]  /*16790*/  BSYNC B1 ;  /* 0x0000000000017941 */ /* 0x000fea0003800000 */
.L_x_2048:
[----:B------:R-:W-:Y:S05]  /*167a0*/  BRA `(.L_x_2050) ;  /* 0xffffffec00287947 */ /* 0x000fea000383ffff */
.L_x_2008:
[----:B-1----:R1:W2:Y:S02]  /*167b0*/  SYNCS.PHASECHK.TRANS64.TRYWAIT P0, [R5+URZ], R4 ;  /* 0x00000004050075a7 */ /* 0x0022a4000800017f */
[----:B--2---:R-:W-:Y:S05]  /*167c0*/  @!P0 NANOSLEEP.SYNCS 0x989680 ;  /* 0x009896800000895d */ /* 0x004fea0003900000 */
[----:B------:R-:W2:Y:S02]  /*167d0*/  @!P0 SYNCS.PHASECHK.TRANS64 P0, [R5+URZ], R4 ;  /* 0x00000004050085a7 */ /* 0x000ea4000800007f */
[----:B--2---:R-:W-:Y:S05]  /*167e0*/  @!P0 BRA `(.L_x_2008) ;  /* 0xfffffffc00f08947 */ /* 0x004fea000383ffff */
[----:B------:R-:W-:Y:S05]  /*167f0*/  BRA `(.L_x_2051) ;  /* 0xffffffec00647947 */ /* 0x000fea000383ffff */
.L_x_2009:
[----:B--2---:R2:W3:Y:S02]  /*16800*/  SYNCS.PHASECHK.TRANS64.TRYWAIT P0, [R3+URZ], R0 ;  /* 0x00000000030075a7 */ /* 0x0044e4000800017f */
[----:B---3--:R-:W-:Y:S05]  /*16810*/  @!P0 NANOSLEEP.SYNCS 0x989680 ;  /* 0x009896800000895d */ /* 0x008fea0003900000 */
[----:B------:R-:W3:Y:S02]  /*16820*/  @!P0 SYNCS.PHASECHK.TRANS64 P0, [R3+URZ], R0 ;  /* 0x00000000030085a7 */ /* 0x000ee4000800007f */
[----:B---3--:R-:W-:Y:S05]  /*16830*/  @!P0 BRA `(.L_x_2009) ;  /* 0xfffffffc00f08947 */ /* 0x008fea000383ffff */
[----:B------:R-:W-:Y:S05]  /*16840*/  BRA `(.L_x_2052) ;  /* 0xffffffec00587947 */ /* 0x000fea000383ffff */
.L_x_2011:
[----:B-1----:R1:W2:Y:S02]  /*16850*/  SYNCS.PHASECHK.TRANS64.TRYWAIT P0, [R5+URZ], R4 ;  /* 0x00000004050075a7 */ /* 0x0022a4000800017f */
[----:B--2---:R-:W-:Y:S05]  /*16860*/  @!P0 NANOSLEEP.SYNCS 0x989680 ;  /* 0x009896800000895d */ /* 0x004fea0003900000 */
[----:B------:R-:W2:Y:S02]  /*16870*/  @!P0 SYNCS.PHASECHK.TRANS64 P0, [R5+URZ], R4 ;  /* 0x00000004050085a7 */ /* 0x000ea4000800007f */
[----:B--2---:R-:W-:Y:S05]  /*16880*/  @!P0 BRA `(.L_x_2011) ;  /* 0xfffffffc00f08947 */ /* 0x004fea000383ffff */
[----:B------:R-:W-:Y:S05]  /*16890*/  BRA `(.L_x_2053) ;  /* 0xffffffec005c7947 */ /* 0x000fea000383ffff */
.L_x_2054:
        /* <DEDUP_REMOVED lines=14> */
.L_x_2730:


//--------------------- .text._ZN7cutlass13device_kernelIN5flash11enable_sm90INS1_16FlashAttnFwdSm90INS1_25CollectiveMainloopFwdSm90ILi2EN4cute5tupleIJNS5_1CILi1EEES8_S8_EEENS6_IJNS7_ILi192EEENS7_ILi144EEENS7_ILi96EEEEEELi96ENS_10bfloat16_tEfNS_4arch4Sm90ELb1ELb0ELb1ELb1ELb0ELb0ELb0ELb0ELb1ELb1ELb0ELb0EEENS1_21CollectiveEpilogueFwdINS6_IJSA_SC_SB_EEES9_SE_SG_Li384ELb1ELb1ELb0ELb0EEENS1_36VarlenDynamicPersistentTileSchedulerILi192ELi144ELi384ELi128ELb0ELb1ELb1ELb1ELb1ELb1EEEEEEEEEvNT_6ParamsE --------------------------
	.section	.text._ZN7cutlass13device_kernelIN5flash11enable_sm90INS1_16FlashAttnFwdSm90INS1_25CollectiveMainloopFwdSm90ILi2EN4cute5tupleIJNS5_1CILi1EEES8_S8_EEENS6_IJNS7_ILi192EEENS7_ILi144EEENS7_ILi96EEEEEELi96ENS_10bfloat16_tEfNS_4arch4Sm90ELb1ELb0ELb1ELb1ELb0ELb0ELb0ELb0ELb1ELb1ELb0ELb0EEENS1_21CollectiveEpilogueFwdINS6_IJSA_SC_SB_EEES9_SE_SG_Li384ELb1ELb1ELb0ELb0EEENS1_36VarlenDynamicPersistentTileSchedulerILi192ELi144ELi384ELi128ELb0ELb1ELb1ELb1ELb1ELb1EEEEEEEEEvNT_6ParamsE,"ax",@progbits
	.align	128
.text._ZN7cutlass13device_kernelIN5flash11enable_sm90INS1_16FlashAttnFwdSm90INS1_25CollectiveMainloopFwdSm90ILi2EN4cute5tupleIJNS5_1CILi1EEES8_S8_EEENS6_IJNS7_ILi192EEENS7_ILi144EEENS7_ILi96EEEEEELi96ENS_10bfloat16_tEfNS_4arch4Sm90ELb1ELb0ELb1ELb1ELb0ELb0ELb0ELb0ELb1ELb1ELb0ELb0EEENS1_21CollectiveEpilogueFwdINS6_IJSA_SC_SB_EEES9_SE_SG_Li384ELb1ELb1ELb0ELb0EEENS1_36VarlenDynamicPersistentTileSchedulerILi192ELi144ELi384ELi128ELb0ELb1ELb1ELb1ELb1ELb1EEEEEEEEEvNT_6ParamsE:
        .type           _ZN7cutlass13device_kernelIN5flash11enable_sm90INS1_16FlashAttnFwdSm90INS1_25CollectiveMainloopFwdSm90ILi2EN4cute5tupleIJNS5_1CILi1EEES8_S8_EEENS6_IJNS7_ILi192EEENS7_ILi144EEENS7_ILi96EEEEEELi96ENS_10bfloat16_tEfNS_4arch4Sm90ELb1ELb0ELb1ELb1ELb0ELb0ELb0ELb0ELb1ELb1ELb0ELb0EEENS1_21CollectiveEpilogueFwdINS6_IJSA_SC_SB_EEES9_SE_SG_Li384ELb1ELb1ELb0ELb0EEENS1_36VarlenDynamicPersistentTileSchedulerILi192ELi144ELi384ELi128ELb0ELb1ELb1ELb1ELb1ELb1EEEEEEEEEvNT_6ParamsE,@function
        .size           _ZN7cutlass13device_kernelIN5flash11enable_sm90INS1_16FlashAttnFwdSm90INS1_25CollectiveMainloopFwdSm90ILi2EN4cute5tupleIJNS5_1CILi1EEES8_S8_EEENS6_IJNS7_ILi192EEENS7_ILi144EEENS7_ILi96EEEEEELi96ENS_10bfloat16_tEfNS_4arch4Sm90ELb1ELb0ELb1ELb1ELb0ELb0ELb0ELb0ELb1ELb1ELb0ELb0EEENS1_21CollectiveEpilogueFwdINS6_IJSA_SC_SB_EEES9_SE_SG_Li384ELb1ELb1ELb0ELb0EEENS1_36VarlenDynamicPersistentTileSchedulerILi192ELi144ELi384ELi128ELb0ELb1ELb1ELb1ELb1ELb1EEEEEEEEEvNT_6ParamsE,(.L_x_2731 - _ZN7cutlass13device_kernelIN5flash11enable_sm90INS1_16FlashAttnFwdSm90INS1_25CollectiveMainloopFwdSm90ILi2EN4cute5tupleIJNS5_1CILi1EEES8_S8_EEENS6_IJNS7_ILi192EEENS7_ILi144EEENS7_ILi96EEEEEELi96ENS_10bfloat16_tEfNS_4arch4Sm90ELb1ELb0ELb1ELb1ELb0ELb0ELb0ELb0ELb1ELb1ELb0ELb0EEENS1_21CollectiveEpilogueFwdINS6_IJSA_SC_SB_EEES9_SE_SG_Li384ELb1ELb1ELb0ELb0EEENS1_36VarlenDynamicPersistentTileSchedulerILi192ELi144ELi384ELi128ELb0ELb1ELb1ELb1ELb1ELb1EEEEEEEEEvNT_6ParamsE)
        .other          _ZN7cutlass13device_kernelIN5flash11enable_sm90INS1_16FlashAttnFwdSm90INS1_25CollectiveMainloopFwdSm90ILi2EN4cute5tupleIJNS5_1CILi1EEES8_S8_EEENS6_IJNS7_ILi192EEENS7_ILi144EEENS7_ILi96EEEEEELi96ENS_10bfloat16_tEfNS_4arch4Sm90ELb1ELb0ELb1ELb1ELb0ELb0ELb0ELb0ELb1ELb1ELb0ELb0EEENS1_21CollectiveEpilogueFwdINS6_IJSA_SC_SB_EEES9_SE_SG_Li384ELb1ELb1ELb0ELb0EEENS1_36VarlenDynamicPersistentTileSchedulerILi192ELi144ELi384ELi128ELb0ELb1ELb1ELb1ELb1ELb1EEEEEEEEEvNT_6ParamsE,@"STO_CUDA_ENTRY STV_DEFAULT"
_ZN7cutlass13device_kernelIN5flash11enable_sm90INS1_16FlashAttnFwdSm90INS1_25CollectiveMainloopFwdSm90ILi2EN4cute5tupleIJNS5_1CILi1EEES8_S8_EEENS6_IJNS7_ILi192EEENS7_ILi144EEENS7_ILi96EEEEEELi96ENS_10bfloat16_tEfNS_4arch4Sm90ELb1ELb0ELb1ELb1ELb0ELb0ELb0ELb0ELb1ELb1ELb0ELb0EEENS1_21CollectiveEpilogueFwdINS6_IJSA_SC_SB_EEES9_SE_SG_Li384ELb1ELb1ELb0ELb0EEENS1_36VarlenDynamicPersistentTileSchedulerILi192ELi144ELi384ELi128ELb0ELb1ELb1ELb1ELb1ELb1EEEEEEEEEvNT_6ParamsE:
        /* <DEDUP_REMOVED lines=18> */
.L_x_2056:
[----:B------:R-:W-:Y:S05]  /*0120*/  BSYNC B0 ;  /* 0x0000000000007941 */ /* 0x000fea0003800000 */
.L_x_2055:
        /* <DEDUP_REMOVED lines=41> */
.L_x_2057:
        /* <DEDUP_REMOVED lines=22> */
.L_x_2058:
        /* <DEDUP_REMOVED lines=18> */
.L_x_2059:
        /* <DEDUP_REMOVED lines=22> */
.L_x_2060:
        /* <DEDUP_REMOVED lines=22> */
.L_x_2061:
        /* <DEDUP_REMOVED lines=8> */
.L_x_2063:
[----:B------:R-:W-:-:S08]  /*0980*/  NOP ;  /* 0x0000000000007918 */ /* 0x000fd00000000000 */
[----:B------:R-:W1:Y:S02]  /*0990*/  USETMAXREG.TRY_ALLOC.CTAPOOL UP0, 0xa0 ;  /* 0x000000a0000079c8 */ /* 0x000e640008000600 */
[----:B-1----:R-:W-:-:S13]  /*09a0*/  PLOP3.LUT P0, PT, PT, PT, UP0, 0x80, 0x0 ;  /* 0x000000000000781c */ /* 0x002fda0003f0f008 */
[----:B------:R-:W-:Y:S05]  /*09b0*/  @!P0 BRA `(.L_x_2063) ;  /* 0xfffffffc00f08947 */ /* 0x000fea000383ffff */
[----:B0-----:R-:W0:Y:S01]  /*09c0*/  S2R R2, SR_TID.X ;  /* 0x0000000000027919 */ /* 0x001e220000002100 */
        /* <DEDUP_REMOVED lines=13> */
[----:B------:R-:W2:Y:S01]  /*0aa0*/  LDL R3, [R1+0x34] ;  /* 0x0000340001037983 */ /* 0x000ea20000100800 */
[----:B------:R-:W-:Y:S01]  /*0ab0*/  VIADD R12, R2, 0xffffff80 ;  /* 0xffffff80020c7836 */ /* 0x000fe20000000000 */
[----:B------:R-:W-:Y:S01]  /*0ac0*/  R2UR UR5, R29 ;  /* 0x000000001d0572ca */ /* 0x000fe200000e0000 */
[----:B------:R-:W-:Y:S01]  /*0ad0*/  UMOV UR60, URZ ;  /* 0x0000003f003c7c82 */ /* 0x000fe20008000000 */
[----:B------:R-:W-:Y:S01]  /*0ae0*/  R2UR UR6, R30 ;  /* 0x000000001e0672ca */ /* 0x000fe200000e0000 */
        /* <DEDUP_REMOVED lines=11> */
[----:B------:R-:W-:Y:S02]  /*0ba0*/  SHF.R.S32.HI R10, RZ, 0x1f, R153 ;  /* 0x0000001fff0a7819 */ /* 0x000fe40000011499 */
[----:B------:R-:W-:Y:S02]  /*0bb0*/  LOP3.LUT R149, R150, 0xfffffffc, RZ, 0xc0, !PT ;  /* 0xfffffffc96957812 */ /* 0x000fe400078ec0ff */
[----:B------:R-:W-:-:S03]  /*0bc0*/  SHF.R.S32.HI R150, RZ, 0x2, R150 ;  /* 0x00000002ff967819 */ /* 0x000fc60000011496 */
[----:B------:R-:W-:-:S04]  /*0bd0*/  IMAD.IADD R149, R12, 0x1, -R149 ;  /* 0x000000010c957824 */ /* 0x000fc800078e0a95 */
[----:B------:R-:W-:-:S04]  /*0be0*/  IMAD.SHL.U32 R144, R149, 0x8, RZ ;  /* 0x0000000895907824 */ /* 0x000fc800078e00ff */
[C---:B------:R-:W-:Y:S02]  /*0bf0*/  VIADD R146, R144.reuse, 0x20 ;  /* 0x0000002090927836 */ /* 0x040fe40000000000 */
[----:B------:R-:W-:Y:S01]  /*0c00*/  VIADD R148, R144, 0x40 ;  /* 0x0000004090947836 */ /* 0x000fe20000000000 */
        /* <DEDUP_REMOVED lines=9> */
[CC--:B------:R-:W-:Y:S02]  /*0ca0*/  LEA.HI R6, R4.reuse, R3.reuse, RZ, 0x3 ;  /* 0x0000000304067211 */ /* 0x0c0fe400078f18ff */
[----:B------:R-:W-:Y:S02]  /*0cb0*/  LEA.HI R4, R4, R3, RZ, 0x2 ;  /* 0x0000000304047211 */ /* 0x000fe400078f10ff */
[----:B------:R-:W-:Y:S01]  /*0cc0*/  IMAD.U32 R157, RZ, RZ, UR4 ;  /* 0x00000004ff9d7e24 */ /* 0x000fe2000f8e00ff */
[----:B------:R-:W-:Y:S01]  /*0cd0*/  UMOV UR4, URZ ;  /* 0x0000003f00047c82 */ /* 0x000fe20008000000 */
        /* <DEDUP_REMOVED lines=13> */
[----:B------:R-:W-:Y:S01]  /*0db0*/  IMAD.HI R2, R154, 0x55555556, RZ ;  /* 0x555555569a027827 */ /* 0x000fe200078e02ff */
[----:B------:R-:W-:-:S02]  /*0dc0*/  SHF.R.S32.HI R5, RZ, 0x1f, R8 ;  /* 0x0000001fff057819 */ /* 0x000fc40000011408 */
[----:B------:R-:W-:Y:S01]  /*0dd0*/  LEA.HI R10, R10, R153, RZ, 0x5 ;  /* 0x000000990a0a7211 */ /* 0x000fe200078f28ff */
[--C-:B------:R-:W-:Y:S01]  /*0de0*/  IMAD.U32 R156, R156, 0x20, R3.reuse ;  /* 0x000000209c9c7824 */ /* 0x100fe200078e0003 */
[----:B------:R-:W-:Y:S02]  /*0df0*/  LEA.HI R5, R5, R6, RZ, 0x3 ;  /* 0x0000000605057211 */ /* 0x000fe400078f18ff */
[----:B------:R-:W-:Y:S02]  /*0e00*/  LOP3.LUT R0, R4, 0x8, R3, 0xf8, !PT ;  /* 0x0000000804007812 */ /* 0x000fe400078ef803 */
[----:B------:R-:W-:Y:S02]  /*0e10*/  LOP3.LUT R11, R5, 0xfffffff8, RZ, 0xc0, !PT ;  /* 0xfffffff8050b7812 */ /* 0x000fe400078ec0ff */
[----:B------:R-:W-:Y:S02]  /*0e20*/  SHF.R.U32.HI R5, RZ, 0x3, R4 ;  /* 0x00000003ff057819 */ /* 0x000fe40000011604 */
        /* <DEDUP_REMOVED lines=9> */
[----:B------:R-:W-:Y:S01]  /*0ec0*/  IMAD.IADD R0, R0, 0x1, R7 ;  /* 0x0000000100007824 */ /* 0x000fe200078e0207 */
[----:B------:R-:W-:Y:S01]  /*0ed0*/  SHF.R.S32.HI R3, RZ, 0x1f, R148 ;  /* 0x0000001fff037819 */ /* 0x000fe20000011494 */
[----:B------:R-:W-:Y:S02]  /*0ee0*/  IMAD R155, R9, 0x40, R10 ;  /* 0x00000040099b7824 */ /* 0x000fe400078e020a */
[----:B------:R-:W-:Y:S01]  /*0ef0*/  IMAD.IADD R4, R149, 0x1, -R2 ;  /* 0x0000000195047824 */ /* 0x000fe200078e0a02 */
[----:B------:R-:W-:Y:S01]  /*0f00*/  SHF.R.S32.HI R2, RZ, 0x1f, R146 ;  /* 0x0000001fff027819 */ /* 0x000fe20000011492 */
[----:B------:R-:W-:Y:S01]  /*0f10*/  IMAD.IADD R22, R153, 0x1, -R22 ;  /* 0x0000000199167824 */ /* 0x000fe200078e0a16 */
[----:B------:R-:W-:Y:S01]  /*0f20*/  LEA R2, R0, UR37, 0x1 ;  /* 0x0000002500027c11 */ /* 0x000fe2000f8e08ff */
[----:B------:R-:W-:-:S07]  /*0f30*/  IMAD R23, R4, 0x8, R155 ;  /* 0x0000000804177824 */ /* 0x000fce00078e029b */
.L_x_2109:
[----:B01--4-:R-:W0:Y:S01]  /*0f40*/  LDC.64 R4, c[0x0][0xc88] ;  /* 0x00032200ff047b82 */ /* 0x013e220000000a00 */
[----:B------:R-:W-:Y:S01]  /*0f50*/  ULDC.64 UR12, c[0x0][0x208] ;  /* 0x00008200000c7ab9 */ /* 0x000fe20000000a00 */
[----:B------:R-:W-:Y:S01]  /*0f60*/  ULDC.64 UR8, c[0x0][0xa28] ;  /* 0x00028a0000087ab9 */ /* 0x000fe20000000a00 */
[----:B------:R-:W-:Y:S01]  /*0f70*/  ULDC.64 UR10, c[0x0][0xa18] ;  /* 0x00028600000a7ab9 */ /* 0x000fe20000000a00 */
[----:B0-----:R-:W-:-:S06]  /*0f80*/  IMAD.WIDE R4, R31, 0x4, R4 ;  /* 0x000000041f047825 */ /* 0x001fcc00078e0204 */
[----:B--2---:R-:W2:Y:S01]  /*0f90*/  LDG.E R4, desc[UR12][R4.64] ;  /* 0x0000000c04047981 */ /* 0x004ea2000c1e1900 */
[----:B------:R-:W-:Y:S02]  /*0fa0*/  UISETP.NE.U32.AND UP0, UPT, UR8, URZ, UPT ;  /* 0x0000003f0800728c */ /* 0x000fe4000bf05070 */
[----:B------:R-:W-:Y:S02]  /*0fb0*/  UISETP.NE.U32.AND UP1, UPT, UR10, URZ, UPT ;  /* 0x0000003f0a00728c */ /* 0x000fe4000bf25070 */
[----:B------:R-:W-:Y:S02]  /*0fc0*/  UISETP.NE.AND.EX UP0, UPT, UR9, URZ, UPT, UP0 ;  /* 0x0000003f0900728c */ /* 0x000fe4000bf05300 */
[----:B------:R-:W-:-:S04]  /*0fd0*/  UISETP.NE.AND.EX UP1, UPT, UR11, URZ, UPT, UP1 ;  /* 0x0000003f0b00728c */ /* 0x000fc8000bf25310 */
[----:B------:R-:W-:Y:S02]  /*0fe0*/  PLOP3.LUT P0, PT, PT, PT, UP0, 0x80, 0x0 ;  /* 0x000000000000781c */ /* 0x000fe40003f0f008 */
[----:B------:R-:W-:Y:S02]  /*0ff0*/  PLOP3.LUT P2, PT, PT, PT, UP1, 0x80, 0x0 ;  /* 0x000000000000781c */ /* 0x000fe40003f4f018 */
[----:B--2---:R-:W-:-:S13]  /*1000*/  R2UR UR4, R4 ;  /* 0x00000000040472ca */ /* 0x004fda00000e0000 */
[----:B------:R-:W-:Y:S02]  /*1010*/  USHF.R.S32.HI UR7, URZ, 0x1f, UR4 ;  /* 0x0000001f3f077899 */ /* 0x000fe40008011404 */
[----:B------:R-:W-:Y:S01]  /*1020*/  IMAD.U32 R145, RZ, RZ, UR4 ;  /* 0x00000004ff917e24 */ /* 0x000fe2000f8e00ff */
[----:B------:R-:W-:-:S04]  /*1030*/  @UP0 ULEA UR8, UP2, UR4, UR8, 0x2 ;  /* 0x0000000804080291 */ /* 0x000fc8000f84103f */
[----:B------:R-:W-:Y:S02]  /*1040*/  @UP0 ULEA.HI.X UR9, UR4, UR9, UR7, 0x2, UP2 ;  /* 0x0000000904090291 */ /* 0x000fe400090f1407 */
[----:B------:R-:W-:Y:S01]  /*1050*/  IMAD.U32 R151, RZ, RZ, UR7 ;  /* 0x00000007ff977e24 */ /* 0x000fe2000f8e00ff */
[----:B------:R-:W-:Y:S01]  /*1060*/  @UP1 ULEA UR10, UP0, UR4, UR10, 0x2 ;  /* 0x0000000a040a1291 */ /* 0x000fe2000f80103f */
[----:B------:R-:W-:-:S03]  /*1070*/  IMAD.U32 R4, RZ, RZ, UR8 ;  /* 0x00000008ff047e24 */ /* 0x000fc6000f8e00ff */
[----:B------:R-:W-:Y:S01]  /*1080*/  @UP1 ULEA.HI.X UR11, UR4, UR11, UR7, 0x2, UP0 ;  /* 0x0000000b040b1291 */ /* 0x000fe200080f1407 */
[----:B------:R-:W-:Y:S01]  /*1090*/  IMAD.U32 R5, RZ, RZ, UR9 ;  /* 0x00000009ff057e24 */ /* 0x000fe2000f8e00ff */
[----:B------:R-:W-:Y:S01]  /*10a0*/  ULDC.64 UR8, c[0x0][0x418] ;  /* 0x0001060000087ab9 */ /* 0x000fe20000000a00 */
[----:B------:R-:W-:Y:S01]  /*10b0*/  IMAD.U32 R6, RZ, RZ, UR10 ;  /* 0x0000000aff067e24 */ /* 0x000fe2000f8e00ff */
[----:B------:R-:W-:Y:S02]  /*10c0*/  ULDC UR7, c[0x0][0x424] ;  /* 0x0001090000077ab9 */ /* 0x000fe40000000800 */
[----:B------:R-:W-:Y:S01]  /*10d0*/  IMAD.U32 R7, RZ, RZ, UR11 ;  /* 0x0000000bff077e24 */ /* 0x000fe2000f8e00ff */
[----:B------:R-:W2:Y:S01]  /*10e0*/  @P0 LDG.E R4, desc[UR12][R4.64] ;  /* 0x0000000c04040981 */ /* 0x000ea2000c1e1900 */
[----:B------:R-:W-:Y:S01]  /*10f0*/  UISETP.NE.U32.AND UP0, UPT, UR8, URZ, UPT ;  /* 0x0000003f0800728c */ /* 0x000fe2000bf05070 */
[----:B------:R-:W-:Y:S02]  /*1100*/  ULDC.64 UR10, c[0x0][0xa20] ;  /* 0x00028800000a7ab9 */ /* 0x000fe40000000a00 */
[----:B---3--:R-:W3:Y:S01]  /*1110*/  @P2 LDG.E R6, desc[UR12][R6.64] ;  /* 0x0000000c06062981 */ /* 0x008ee2000c1e1900 */
[----:B------:R-:W-:Y:S01]  /*1120*/  ULDC UR12, c[0x0][0x288] ;  /* 0x0000a200000c7ab9 */ /* 0x000fe20000000800 */
[----:B------:R-:W-:Y:S01]  /*1130*/  UISETP.NE.AND.EX UP0, UPT, UR9, URZ, UPT, UP0 ;  /* 0x0000003f0900728c */ /* 0x000fe2000bf05300 */
[----:B------:R-:W-:Y:S01]  /*1140*/  ISETP.NE.U32.AND P1, PT, RZ, UR10, PT ;  /* 0x0000000aff007c0c */ /* 0x000fe2000bf25070 */
[----:B------:R-:W-:Y:S01]  /*1150*/  ULDC UR8, c[0x0][0x2f0] ;  /* 0x0000bc0000087ab9 */ /* 0x000fe20000000800 */
[----:B------:R-:W-:Y:S01]  /*1160*/  UMOV UR4, URZ ;  /* 0x0000003f00047c82 */ /* 0x000fe20008000000 */
[----:B------:R-:W-:Y:S01]  /*1170*/  USEL UR7, UR7, 0x1, UP0 ;  /* 0x0000000107077887 */ /* 0x000fe20008000000 */
[----:B------:R-:W-:Y:S01]  /*1180*/  ISETP.NE.AND.EX P1, PT, RZ, UR11, PT, P1 ;  /* 0x0000000bff007c0c */ /* 0x000fe2000bf25310 */
[----:B------:R-:W-:-:S02]  /*1190*/  IMAD.U32 R147, RZ, RZ, UR6 ;  /* 0x00000006ff937e24 */ /* 0x000fc4000f8e00ff */
[----:B------:R-:W-:Y:S01]  /*11a0*/  UIMAD UR8, UR7, UR8, URZ ;  /* 0x00000008070872a4 */ /* 0x000fe2000f8e023f */
[----:B--2---:R-:W-:Y:S02]  /*11b0*/  @P0 R2UR UR4, R4 ;  /* 0x00000000040402ca */ /* 0x004fe400000e0000 */
[----:B---3--:R-:W-:-:S13]  /*11c0*/  @P2 R2UR UR12, R6 ;  /* 0x00000000060c22ca */ /* 0x008fda00000e0000 */
[----:B------:R-:W-:Y:S01]  /*11d0*/  IMAD.U32 R17, RZ, RZ, UR12 ;  /* 0x0000000cff117e24 */ /* 0x000fe2000f8e00ff */
[----:B------:R-:W-:Y:S06]  /*11e0*/  @P2 BRA `(.L_x_2064) ;  /* 0x0000000000402947 */ /* 0x000fec0003800000 */
[----:B------:R-:W-:Y:S02]  /*11f0*/  ULDC.64 UR6, c[0x0][0xa00] ;  /* 0x0002800000067ab9 */ /* 0x000fe40000000a00 */
[----:B------:R-:W-:-:S04]  /*1200*/  ISETP.NE.U32.AND P0, PT, RZ, UR6, PT ;  /* 0x00000006ff007c0c */ /* 0x000fc8000bf05070 */
[----:B------:R-:W-:-:S13]  /*1210*/  ISETP.NE.AND.EX P0, PT, RZ, UR7, PT, P0 ;  /* 0x00000007ff007c0c */ /* 0x000fda000bf05300 */
[----:B------:R-:W-:Y:S05]  /*1220*/  @!P0 BRA `(.L_x_2064) ;  /* 0x0000000000308947 */ /* 0x000fea0003800000 */
[----:B------:R-:W-:Y:S01]  /*1230*/  R2UR UR9, R145 ;  /* 0x00000000910972ca */ /* 0x000fe200000e0000 */
[----:B------:R-:W-:Y:S01]  /*1240*/  ULDC.64 UR6, c[0x0][0xa00] ;  /* 0x0002800000067ab9 */ /* 0x000fe20000000a00 */
[----:B------:R-:W-:-:S11]  /*1250*/  ULDC.64 UR12, c[0x0][0x208] ;  /* 0x00008200000c7ab9 */ /* 0x000fd60000000a00 */
[----:B------:R-:W-:-:S06]  /*1260*/  UIMAD.WIDE UR6, UR9, 0x4, UR6 ;  /* 0x00000004090678a5 */ /* 0x000fcc000f8e0206 */
[----:B------:R-:W-:Y:S02]  /*1270*/  IMAD.U32 R4, RZ, RZ, UR6 ;  /* 0x00000006ff047e24 */ /* 0x000fe4000f8e00ff */
[----:B------:R-:W-:-:S05]  /*1280*/  IMAD.U32 R5, RZ, RZ, UR7 ;  /* 0x00000007ff057e24 */ /* 0x000fca000f8e00ff */
[----:B------:R-:W2:Y:S04]  /*1290*/  LDG.E R3, desc[UR12][R4.64] ;  /* 0x0000000c04037981 */ /* 0x000ea8000c1e1900 */
[----:B------:R-:W3:Y:S01]  /*12a0*/  LDG.E R0, desc[UR12][R4.64+0x4] ;  /* 0x0000040c04007981 */ /* 0x000ee2000c1e1900 */
[----:B--2---:R-:W-:Y:S02]  /*12b0*/  R2UR UR6, R3 ;  /* 0x00000000030672ca */ /* 0x004fe400000e0000 */
[----:B---3--:R-:W-:-:S13]  /*12c0*/  R2UR UR7, R0 ;  /* 0x00000000000772ca */ /* 0x008fda00000e0000 */
[----:B------:R-:W-:-:S06]  /*12d0*/  UIADD3 UR6, -UR6, UR7, URZ ;  /* 0x0000000706067290 */ /* 0x000fcc000fffe13f */
[----:B------:R-:W-:-:S07]  /*12e0*/  IMAD.U32 R17, RZ, RZ, UR6 ;  /* 0x00000006ff117e24 */ /* 0x000fce000f8e00ff */
.L_x_2064:
[----:B------:R-:W-:Y:S05]  /*12f0*/  @!P1 BRA `(.L_x_2065) ;  /* 0x0000000000289947 */ /* 0x000fea0003800000 */
[----:B------:R-:W-:Y:S01]  /*1300*/  R2UR UR7, R145 ;  /* 0x00000000910772ca */ /* 0x000fe200000e0000 */
[----:B------:R-:W-:Y:S01]  /*1310*/  ULDC.64 UR8, c[0x0][0x208] ;  /* 0x0000820000087ab9 */ /* 0x000fe20000000a00 */
[----:B------:R-:W-:-:S11]  /*1320*/  R2UR UR12, R151 ;  /* 0x00000000970c72ca */ /* 0x000fd600000e0000 */
[----:B------:R-:W-:-:S04]  /*1330*/  ULEA UR6, UP0, UR7, UR10, 0x2 ;  /* 0x0000000a07067291 */ /* 0x000fc8000f80103f */
[----:B------:R-:W-:Y:S02]  /*1340*/  ULEA.HI.X UR7, UR7, UR11, UR12, 0x2, UP0 ;  /* 0x0000000b07077291 */ /* 0x000fe400080f140c */
[----:B------:R-:W-:-:S04]  /*1350*/  IMAD.U32 R4, RZ, RZ, UR6 ;  /* 0x00000006ff047e24 */ /* 0x000fc8000f8e00ff */
[----:B------:R-:W-:-:S05]  /*1360*/  IMAD.U32 R5, RZ, RZ, UR7 ;  /* 0x00000007ff057e24 */ /* 0x000fca000f8e00ff */
[----:B------:R-:W2:Y:S02]  /*1370*/  LDG.E R4, desc[UR8][R4.64] ;  /* 0x0000000804047981 */ /* 0x000ea4000c1e1900 */
[----:B--2---:R-:W-:Y:S01]  /*1380*/  R2UR UR8, R4 ;  /* 0x00000000040872ca */ /* 0x004fe200000e0000 */
[----:B------:R-:W-:-:S14]  /*1390*/  BRA `(.L_x_2066) ;  /* 0x00000000003c7947 */ /* 0x000fdc0003800000 */
.L_x_2065:
        /* <DEDUP_REMOVED lines=15> */
.L_x_2066:
[----:B------:R-:W-:Y:S01]  /*1490*/  UIADD3 UR9, -UR4, UR8, URZ ;  /* 0x0000000804097290 */ /* 0x000fe2000fffe13f */
[----:B------:R-:W-:Y:S01]  /*14a0*/  R2UR UR7, R17 ;  /* 0x00000000110772ca */ /* 0x000fe200000e0000 */
[----:B------:R-:W-:Y:S01]  /*14b0*/  UIMAD UR5, UR5, 0xc0, URZ ;  /* 0x000000c0050578a4 */ /* 0x000fe2000f8e023f */
[----:B------:R-:W-:Y:S01]  /*14c0*/  PLOP3.LUT P0, PT, PT, PT, PT, 0x80, 0x0 ;  /* 0x000000000000781c */ /* 0x000fe20003f0f070 */
[----:B------:R-:W-:Y:S01]  /*14d0*/  ULDC UR4, c[0x0][0x448] ;  /* 0x0001120000047ab9 */ /* 0x000fe20000000800 */
[----:B------:R-:W-:Y:S01]  /*14e0*/  IMAD.MOV.U32 R0, RZ, RZ, RZ ;  /* 0x000000ffff007224 */ /* 0x000fe200078e00ff */
[----:B------:R-:W-:Y:S01]  /*14f0*/  UISETP.NE.AND UP0, UPT, UR4, 0x1, UPT ;  /* 0x000000010400788c */ /* 0x000fe2000bf05270 */
[----:B------:R-:W-:Y:S01]  /*1500*/  IMAD.U32 R18, RZ, RZ, UR9 ;  /* 0x00000009ff127e24 */ /* 0x000fe2000f8e00ff */
[----:B------:R-:W-:Y:S02]  /*1510*/  UIADD3 UR6, UR5, 0xbf, URZ ;  /* 0x000000bf05067890 */ /* 0x000fe4000fffe03f */
[----:B------:R-:W-:Y:S01]  /*1520*/  IMAD.U32 R19, RZ, RZ, UR5 ;  /* 0x00000005ff137e24 */ /* 0x000fe2000f8e00ff */
[----:B------:R-:W-:Y:S01]  /*1530*/  CS2R R70, SRZ ;  /* 0x0000000000467805 */ /* 0x000fe2000001ff00 */
[----:B------:R-:W-:Y:S01]  /*1540*/  IMAD.MOV.U32 R3, RZ, RZ, RZ ;  /* 0x000000ffff037224 */ /* 0x000fe200078e00ff */
[----:B------:R-:W-:-:S02]  /*1550*/  CS2R R68, SRZ ;  /* 0x0000000000447805 */ /* 0x000fc4000001ff00 */
[----:B------:R-:W-:Y:S01]  /*1560*/  CS2R R66, SRZ ;  /* 0x0000000000427805 */ /* 0x000fe2000001ff00 */
[----:B------:R-:W-:Y:S01]  /*1570*/  UIADD3 UR7, UR9, 0x90, -UR7 ;  /* 0x0000009009077890 */ /* 0x000fe2000fffe807 */
[----:B------:R-:W-:Y:S01]  /*1580*/  CS2R R64, SRZ ;  /* 0x0000000000407805 */ /* 0x000fe2000001ff00 */
[----:B------:R-:W-:Y:S01]  /*1590*/  IMAD.MOV.U32 R27, RZ, RZ, RZ ;  /* 0x000000ffff1b7224 */ /* 0x000fe200078e00ff */
[----:B------:R-:W-:Y:S01]  /*15a0*/  @UP0 ULDC UR4, c[0x0][0x44c] ;  /* 0x0001130000040ab9 */ /* 0x000fe20000000800 */
[----:B------:R-:W-:Y:S01]  /*15b0*/  @UP0 ULDC UR8, c[0x0][0x450] ;  /* 0x0001140000080ab9 */ /* 0x000fe20000000800 */
[----:B------:R-:W-:Y:S01]  /*15c0*/  UIMAD.WIDE.U32 UR4, UR6, UR4, URZ ;  /* 0x00000004060472a5 */ /* 0x000fe2000f8e003f */
[----:B------:R-:W-:Y:S01]  /*15d0*/  IMAD.MOV.U32 R62, RZ, RZ, RZ ;  /* 0x000000ffff3e7224 */ /* 0x000fe200078e00ff */
[----:B------:R-:W-:Y:S01]  /*15e0*/  UIADD3 UR4, UR9, 0x8f, URZ ;  /* 0x0000008f09047890 */ /* 0x000fe2000fffe03f */
[----:B------:R-:W-:Y:S01]  /*15f0*/  CS2R R60, SRZ ;  /* 0x00000000003c7805 */ /* 0x000fe2000001ff00 */
[----:B------:R-:W-:Y:S01]  /*1600*/  @UP0 USHF.R.U32.HI UR6, URZ, UR8, UR5 ;  /* 0x000000083f060299 */ /* 0x000fe20008011605 */
[----:B------:R-:W-:Y:S01]  /*1610*/  CS2R R24, SRZ ;  /* 0x0000000000187805 */ /* 0x000fe2000001ff00 */
[----:B------:R-:W-:Y:S01]  /*1620*/  UIMAD.WIDE UR4, UR4, 0x38e38e39, URZ ;  /* 0x38e38e39040478a5 */ /* 0x000fe2000f8e023f */
[----:B------:R-:W-:Y:S01]  /*1630*/  IMAD.MOV.U32 R58, RZ, RZ, RZ ;  /* 0x000000ffff3a7224 */ /* 0x000fe200078e00ff */
[----:B------:R-:W-:Y:S01]  /*1640*/  UIADD3 UR6, UR7, UR6, URZ ;  /* 0x0000000607067290 */ /* 0x000fe2000fffe03f */
[----:B------:R-:W-:Y:S01]  /*1650*/  IMAD.MOV.U32 R57, RZ, RZ, RZ ;  /* 0x000000ffff397224 */ /* 0x000fe200078e00ff */
[----:B------:R-:W-:Y:S01]  /*1660*/  USHF.R.U32.HI UR4, URZ, 0x1f, UR5 ;  /* 0x0000001f3f047899 */ /* 0x000fe20008011605 */
[----:B------:R-:W-:Y:S01]  /*1670*/  CS2R R54, SRZ ;  /* 0x0000000000367805 */ /* 0x000fe2000001ff00 */
[----:B------:R-:W-:Y:S01]  /*1680*/  UIMAD.WIDE UR6, UR6, 0x38e38e39, URZ ;  /* 0x38e38e39060678a5 */ /* 0x000fe2000f8e023f */
[----:B------:R-:W-:Y:S01]  /*1690*/  CS2R R52, SRZ ;  /* 0x0000000000347805 */ /* 0x000fe2000001ff00 */
[----:B------:R-:W-:Y:S01]  /*16a0*/  ULEA.HI.SX32 UR4, UR5, UR4, 0x1b ;  /* 0x0000000405047291 */ /* 0x000fe2000f8fda3f */
[----:B------:R-:W-:Y:S01]  /*16b0*/  CS2R R50, SRZ ;  /* 0x0000000000327805 */ /* 0x000fe2000001ff00 */
[----:B------:R-:W-:Y:S01]  /*16c0*/  USHF.R.U32.HI UR6, URZ, 0x1f, UR7 ;  /* 0x0000001f3f067899 */ /* 0x000fe20008011607 */
[----:B------:R-:W-:-:S02]  /*16d0*/  CS2R R48, SRZ ;  /* 0x0000000000307805 */ /* 0x000fc4000001ff00 */
[----:B------:R-:W-:Y:S02]  /*16e0*/  CS2R R46, SRZ ;  /* 0x00000000002e7805 */ /* 0x000fe4000001ff00 */
[----:B------:R-:W-:Y:S01]  /*16f0*/  CS2R R44, SRZ ;  /* 0x00000000002c7805 */ /* 0x000fe2000001ff00 */
[----:B------:R-:W-:Y:S01]  /*1700*/  ULEA.HI.SX32 UR6, UR7, UR6, 0x1b ;  /* 0x0000000607067291 */ /* 0x000fe2000f8fda3f */
[----:B------:R-:W-:Y:S02]  /*1710*/  CS2R R42, SRZ ;  /* 0x00000000002a7805 */ /* 0x000fe4000001ff00 */
[----:B------:R-:W-:Y:S02]  /*1720*/  CS2R R40, SRZ ;  /* 0x0000000000287805 */ /* 0x000fe4000001ff00 */
[----:B------:R-:W-:Y:S01]  /*1730*/  CS2R R38, SRZ ;  /* 0x0000000000267805 */ /* 0x000fe2000001ff00 */
[----:B------:R-:W-:Y:S01]  /*1740*/  UISETP.LT.AND UP0, UPT, UR4, UR6, UPT ;  /* 0x000000060400728c */ /* 0x000fe2000bf01270 */
[----:B------:R-:W-:-:S02]  /*1750*/  CS2R R36, SRZ ;  /* 0x0000000000247805 */ /* 0x000fc4000001ff00 */
[----:B------:R-:W-:Y:S02]  /*1760*/  CS2R R34, SRZ ;  /* 0x0000000000227805 */ /* 0x000fe4000001ff00 */
[----:B------:R-:W-:Y:S01]  /*1770*/  CS2R R32, SRZ ;  /* 0x0000000000207805 */ /* 0x000fe2000001ff00 */
[----:B------:R-:W-:Y:S01]  /*1780*/  USEL UR38, UR4, UR6, UP0 ;  /* 0x0000000604267287 */ /* 0x000fe20008000000 */
[----:B------:R-:W-:Y:S01]  /*1790*/  IMAD.MOV.U32 R14, RZ, RZ, RZ ;  /* 0x000000ffff0e7224 */ /* 0x000fe200078e00ff */
[----:B------:R-:W-:Y:S01]  /*17a0*/  CS2R R6, SRZ ;  /* 0x0000000000067805 */ /* 0x000fe2000001ff00 */
[----:B------:R-:W-:Y:S01]  /*17b0*/  IMAD.MOV.U32 R73, RZ, RZ, RZ ;  /* 0x000000ffff497224 */ /* 0x000fe200078e00ff */
[----:B------:R-:W-:Y:S01]  /*17c0*/  UISETP.GE.AND UP0, UPT, UR38, 0x1, UPT ;  /* 0x000000012600788c */ /* 0x000fe2000bf06270 */
[----:B------:R-:W-:Y:S02]  /*17d0*/  IMAD.MOV.U32 R20, RZ, RZ, RZ ;  /* 0x000000ffff147224 */ /* 0x000fe400078e00ff */
[----:B------:R-:W-:-:S02]  /*17e0*/  IMAD.MOV.U32 R75, RZ, RZ, RZ ;  /* 0x000000ffff4b7224 */ /* 0x000fc400078e00ff */
[----:B------:R-:W-:Y:S01]  /*17f0*/  IMAD.MOV.U32 R77, RZ, RZ, RZ ;  /* 0x000000ffff4d7224 */ /* 0x000fe200078e00ff */
[----:B------:R-:W-:Y:S01]  /*1800*/  PLOP3.LUT P1, PT, PT, PT, UP0, 0x80, 0x0 ;  /* 0x000000000000781c */ /* 0x000fe20003f2f008 */
[----:B------:R-:W-:-:S12]  /*1810*/  IMAD.MOV.U32 R12, RZ, RZ, RZ ;  /* 0x000000ffff0c7224 */ /* 0x000fd800078e00ff */
        /* <DEDUP_REMOVED lines=34> */
.L_x_2068:
        /* <DEDUP_REMOVED lines=11> */
.L_x_2236:
[----:B------:R-:W-:Y:S05]  /*1af0*/  @!P0 BRA `(.L_x_2070) ;  /* 0x0000000000048947 */ /* 0x000fea0003800000 */
[----:B------:R-:W-:Y:S01]  /*1b00*/  BPT.TRAP 0x1 ;  /* 0x000000040000795c */ /* 0x000fe20000300000 */
.L_x_2070:
[----:B0-----:R-:W-:Y:S02]  /*1b10*/  IMAD.U32 R0, RZ, RZ, UR36 ;  /* 0x00000024ff007e24 */ /* 0x001fe4000f8e00ff */
[----:B------:R-:W-:-:S03]  /*1b20*/  IMAD.U32 R3, RZ, RZ, UR60 ;  /* 0x0000003cff037e24 */ /* 0x000fc6000f8e00ff */
[----:B------:R-:W-:Y:S02]  /*1b30*/  LEA R0, R0, UR37, 0x3 ;  /* 0x0000002500007c11 */ /* 0x000fe4000f8e18ff */
[----:B------:R-:W-:-:S04]  /*1b40*/  SHF.L.U32 R3, R3, 0x1f, RZ ;  /* 0x0000001f03037819 */ /* 0x000fc800000006ff */
[----:B------:R0:W1:Y:S01]  /*1b50*/  SYNCS.PHASECHK.TRANS64.TRYWAIT P2, [R0+URZ+0x31c30], R3 ;  /* 0x031c3003000075a7 */ /* 0x000062000804017f */
[----:B------:R-:W-:Y:S05]  /*1b60*/  @!P0 BRA `(.L_x_2071) ;  /* 0x0000000000048947 */ /* 0x000fea0003800000 */
[----:B------:R-:W-:Y:S01]  /*1b70*/  BPT.TRAP 0x1 ;  /* 0x000000040000795c */ /* 0x000fe20000300000 */
.L_x_2071:
[----:B------:R-:W2:Y:S02]  /*1b80*/  S2R R4, SR_TID.X ;  /* 0x0000000000047919 */ /* 0x000ea40000002100 */
[----:B--2---:R-:W-:Y:S01]  /*1b90*/  LOP3.LUT P1, RZ, R4, 0x7f, RZ, 0xc0, !PT ;  /* 0x0000007f04ff7812 */ /* 0x004fe2000782c0ff */
[----:B-1----:R-:W-:-:S12]  /*1ba0*/  @P2 BRA `(.L_x_2072) ;  /* 0x0000000000082947 */ /* 0x002fd80003800000 */
[----:B------:R-:W1:Y:S02]  /*1bb0*/  SYNCS.PHASECHK.TRANS64.TRYWAIT P2, [R0+URZ+0x31c30], R3 ;  /* 0x031c3003000075a7 */ /* 0x000e64000804017f */
[----:B-1----:R-:W-:Y:S05]  /*1bc0*/  @!P2 BRA `(.L_x_2073) ;  /* 0x0000015c0008a947 */ /* 0x002fea0003800000 */
.L_x_2072:
        /* <DEDUP_REMOVED lines=10> */
[----:B------:R-:W-:Y:S01]  /*1c70*/  R2UR UR57, R17 ;  /* 0x00000000113972ca */ /* 0x000fe200000e0000 */
[----:B------:R-:W-:Y:S01]  /*1c80*/  UMOV UR28, UR5 ;  /* 0x00000005001c7c82 */ /* 0x000fe20008000000 */
[----:B------:R-:W-:Y:S01]  /*1c90*/  UMOV UR9, UR29 ;  /* 0x0000001d00097c82 */ /* 0x000fe20008000000 */
[----:B------:R-:W-:Y:S01]  /*1ca0*/  ULOP3.LUT UR6, UR4, 0x10000, URZ, 0xfc, !UPT ;  /* 0x0001000004067892 */ /* 0x000fe2000f8efc3f */
[----:B01----:R-:W-:Y:S01]  /*1cb0*/  @!P1 VIADD R0, R0, 0x31c40 ;  /* 0x00031c4000009836 */ /* 0x003fe20000000000 */
[----:B------:R-:W-:Y:S01]  /*1cc0*/  UMOV UR8, UR28 ;  /* 0x0000001c00087c82 */ /* 0x000fe20008000000 */
[----:B------:R-:W-:Y:S01]  /*1cd0*/  UMOV UR11, 0x80000020 ;  /* 0x80000020000b7882 */ /* 0x000fe20000000000 */
[----:B------:R-:W-:Y:S01]  /*1ce0*/  UIMAD UR4, UR36, 0x6c0, UR6 ;  /* 0x000006c0240478a4 */ /* 0x000fe2000f8e0206 */
[----:B------:R-:W-:Y:S01]  /*1cf0*/  UMOV UR12, UR28 ;  /* 0x0000001c000c7c82 */ /* 0x000fe20008000000 */
[----:B------:R-:W-:-:S02]  /*1d00*/  UMOV UR13, UR29 ;  /* 0x0000001d000d7c82 */ /* 0x000fc40008000000 */
        /* <DEDUP_REMOVED lines=146> */
[----:B------:R-:W-:Y:S02]  /*2630*/  UMOV UR10, 0xffffff70 ;  /* 0xffffff70000a7882 */ /* 0x000fe40000000000 */
[----:B------:R-:W-:Y:S01]  /*2640*/  UIMAD UR10, UR38, UR10, 0x91 ;  /* 0x00000091260a74a4 */ /* 0x000fe2000f8e020a */
        /* <DEDUP_REMOVED lines=180> */
[----:B------:R-:W2:Y:S08]  /*3190*/  MUFU.TANH R90, R90 ;  /* 0x0000005a005a7308 */ /* 0x000eb00000002400 */
[----:B------:R-:W3:Y:S08]  /*31a0*/  MUFU.TANH R91, R91 ;  /* 0x0000005b005b7308 */ /* 0x000ef00000002400 */
        /* <DEDUP_REMOVED lines=25> */
[----:B------:R-:W-:Y:S02]  /*3340*/  IMAD.U32 R79, RZ, RZ, UR10 ;  /* 0x0000000aff4f7e24 */ /* 0x000fe4000f8e00ff */
[----:B------:R-:W-:Y:S01]  /*3350*/  FMUL.FTZ R72, R72, UR5 ;  /* 0x0000000548487c20 */ /* 0x000fe20008410000 */
[----:B------:R-:W-:Y:S01]  /*3360*/  FMUL.FTZ R73, R73, UR5 ;  /* 0x0000000549497c20 */ /* 0x000fe20008410000 */
[----:B------:R-:W-:Y:S01]  /*3370*/  FMUL.FTZ R12, R75, UR5 ;  /* 0x000000054b0c7c20 */ /* 0x000fe20008410000 */
[----:B------:R-:W-:Y:S01]  /*3380*/  HGMMA.64x16x16.F32.BF16 R64, gdesc[UR24], R64, gsb0 ;  /* 0x00200000184079f0 */ /* 0x000fe20008001840 */
[----:B------:R-:W-:Y:S01]  /*3390*/  UIADD3 UR26, UR4, 0x582, URZ ;  /* 0x00000582041a7890 */ /* 0x000fe2000fffe03f */
[----:B------:R-:W-:Y:S01]  /*33a0*/  IMAD R79, R22, -0x2, R79 ;  /* 0xfffffffe164f7824 */ /* 0x000fe200078e024f */
[----:B------:R-:W-:Y:S01]  /*33b0*/  UMOV UR27, 0x80000020 ;  /* 0x80000020001b7882 */ /* 0x000fe20000000000 */
[----:B------:R-:W5:Y:S01]  /*33c0*/  MUFU.TANH R72, R72 ;  /* 0x0000004800487308 */ /* 0x000f620000002400 */
[----:B------:R-:W-:Y:S01]  /*33d0*/  FMUL.FTZ R75, R76, UR5 ;  /* 0x000000054c4b7c20 */ /* 0x000fe20008410000 */
[----:B------:R-:W-:Y:S01]  /*33e0*/  FMUL.FTZ R11, R74, UR5 ;  /* 0x000000054a0b7c20 */ /* 0x000fe20008410000 */
[----:B------:R-:W-:Y:S01]  /*33f0*/  FMUL.FTZ R74, R77, UR5 ;  /* 0x000000054d4a7c20 */ /* 0x000fe20008410000 */
[----:B------:R-:W-:Y:S01]  /*3400*/  FMUL.FTZ R13, R78, UR5 ;  /* 0x000000054e0d7c20 */ /* 0x000fe20008410000 */
[----:B------:R-:W-:-:S02]  /*3410*/  @UP0 ULDC UR10, c[0x0][0x44c] ;  /* 0x00011300000a0ab9 */ /* 0x000fc40000000800 */
[----:B------:R-:W-:Y:S01]  /*3420*/  UIMAD.WIDE.U32 UR10, UR58, UR10, URZ ;  /* 0x0000000a3a0a72a5 */ /* 0x000fe2000f8e003f */
        /* <DEDUP_REMOVED lines=9> */
[----:B------:R-:W-:Y:S02]  /*34c0*/  VIADD R68, R23, UR58 ;  /* 0x0000003a17447c36 */ /* 0x000fe40008000000 */
[----:B------:R-:W-:Y:S01]  /*34d0*/  FMUL.FTZ R21, R70, UR5 ;  /* 0x0000000546157c20 */ /* 0x000fe20008410000 */
[----:B------:R-:W-:Y:S01]  /*34e0*/  FMUL.FTZ R15, R66, UR5 ;  /* 0x00000005420f7c20 */ /* 0x000fe20008410000 */
[----:B------:R-:W-:Y:S01]  /*34f0*/  HGMMA.64x16x16.F32.BF16 R56, gdesc[UR24], R56, gsb0 ;  /* 0x00200000183879f0 */ /* 0x000fe20008001838 */
[----:B------:R-:W-:Y:S01]  /*3500*/  UIADD3 UR26, UR4, 0x5c2, URZ ;  /* 0x000005c2041a7890 */ /* 0x000fe2000fffe03f */
[----:B------:R-:W-:Y:S01]  /*3510*/  FMUL.FTZ R76, R64, UR5 ;  /* 0x00000005404c7c20 */ /* 0x000fe20008410000 */
[----:B------:R-:W-:Y:S01]  /*3520*/  UMOV UR27, 0x80000020 ;  /* 0x80000020001b7882 */ /* 0x000fe20000000000 */
[----:B------:R-:W-:Y:S01]  /*3530*/  FMUL.FTZ R65, R65, UR5 ;  /* 0x0000000541417c20 */ /* 0x000fe20008410000 */
[----:B------:R-:W-:Y:S01]  /*3540*/  FMUL.FTZ R78, R69, UR5 ;  /* 0x00000005454e7c20 */ /* 0x000fe20008410000 */
[----:B------:R-:W-:Y:S01]  /*3550*/  MUFU.TANH R67, R67 ;  /* 0x0000004300437308 */ /* 0x000fe20000002400 */
[----:B------:R-:W-:-:S07]  /*3560*/  FMUL.FTZ R64, R71, UR5 ;  /* 0x0000000547407c20 */ /* 0x000fce0008410000 */
        /* <DEDUP_REMOVED lines=10> */
[----:B------:R-:W-:-:S03]  /*3610*/  @UP0 ULDC UR7, c[0x0][0x450] ;  /* 0x0001140000070ab9 */ /* 0x000fc60000000800 */
[----:B------:R-:W-:Y:S01]  /*3620*/  FMUL.FTZ R92, R61, UR5 ;  /* 0x000000053d5c7c20 */ /* 0x000fe20008410000 */
[----:B------:R-:W-:Y:S01]  /*3630*/  HGMMA.64x16x16.F32.BF16 R48, gdesc[UR24], R48, gsb0 ;  /* 0x00200000183079f0 */ /* 0x000fe20008001830 */
[----:B------:R-:W-:Y:S01]  /*3640*/  UIADD3 UR26, UR4, 0x602, URZ ;  /* 0x00000602041a7890 */ /* 0x000fe2000fffe03f */
[----:B------:R-:W-:Y:S01]  /*3650*/  @P2 SHF.R.U32.HI R68, RZ, UR7, R58 ;  /* 0x00000007ff442c19 */ /* 0x000fe2000801163a */
[----:B------:R-:W-:Y:S01]  /*3660*/  UMOV UR27, 0x80000020 ;  /* 0x80000020001b7882 */ /* 0x000fe20000000000 */
[----:B------:R-:W-:Y:S01]  /*3670*/  UIMAD UR7, UR38, -0x90, UR56 ;  /* 0xffffff70260778a4 */ /* 0x000fe2000f8e0238 */
[----:B------:R-:W-:Y:S01]  /*3680*/  FMUL.FTZ R58, R62, UR5 ;  /* 0x000000053e3a7c20 */ /* 0x000fe20008410000 */
[----:B------:R-:W-:Y:S01]  /*3690*/  IMAD.U32 R62, RZ, RZ, UR57 ;  /* 0x00000039ff3e7e24 */ /* 0x000fe2000f8e00ff */
[----:B------:R-:W0:Y:S01]  /*36a0*/  SHFL.IDX PT, R70, R68, RZ, 0x1c1f ;  /* 0x001c1fff44467589 */ /* 0x000e2200000e0000 */
[----:B------:R-:W-:Y:S01]  /*36b0*/  UIADD3 UR7, UR7, 0x90, URZ ;  /* 0x0000009007077890 */ /* 0x000fe2000fffe03f */
[----:B------:R-:W-:Y:S01]  /*36c0*/  FMUL.FTZ R86, R57, UR5 ;  /* 0x0000000539567c20 */ /* 0x000fe20008410000 */
[----:B------:R-:W5:Y:S01]  /*36d0*/  MUFU.TANH R84, R84 ;  /* 0x0000005400547308 */ /* 0x000f620000002400 */
[----:B------:R-:W-:Y:S01]  /*36e0*/  IADD3 R79, -R62, UR56, R79 ;  /* 0x000000383e4f7c10 */ /* 0x000fe2000fffe14f */
[----:B------:R-:W-:Y:S01]  /*36f0*/  FMUL.FTZ R60, R60, UR5 ;  /* 0x000000053c3c7c20 */ /* 0x000fe20008410000 */
[----:B------:R-:W-:Y:S01]  /*3700*/  FMUL.FTZ R57, R59, UR5 ;  /* 0x000000053b397c20 */ /* 0x000fe20008410000 */
[----:B------:R-:W-:-:S02]  /*3710*/  IMAD.U32 R61, RZ, RZ, UR7 ;  /* 0x00000007ff3d7e24 */ /* 0x000fc4000f8e00ff */
[----:B------:R-:W-:Y:S01]  /*3720*/  FMUL.FTZ R59, R63, UR5 ;  /* 0x000000053f3b7c20 */ /* 0x000fe20008410000 */
[----:B------:R-:W-:Y:S01]  /*3730*/  SHFL.IDX PT, R68, R68, 0x1, 0x1c1f ;  /* 0x003c1f0044447f89 */ /* 0x000fe200000e0000 */
[----:B------:R-:W-:Y:S01]  /*3740*/  @UP0 ULDC UR7, c[0x0][0x450] ;  /* 0x0001140000070ab9 */ /* 0x000fe20000000800 */
[----:B------:R-:W-:Y:S01]  /*3750*/  IMAD R66, R22, -0x2, R61 ;  /* 0xfffffffe16427824 */ /* 0x000fe200078e023d */
[----:B------:R-:W5:Y:S01]  /*3760*/  MUFU.TANH R86, R86 ;  /* 0x0000005600567308 */ /* 0x000f620000002400 */
[----:B------:R-:W-:-:S07]  /*3770*/  UIADD3 UR38, UR38, -0x2, URZ ;  /* 0xfffffffe26267890 */ /* 0x000fce000fffe03f */
        /* <DEDUP_REMOVED lines=39> */
[----:B------:R-:W-:Y:S01]  /*39f0*/  MUFU.TANH R52, R52 ;  /* 0x0000003400347308 */ /* 0x000fe20000002400 */
[----:B------:R-:W-:Y:S02]  /*3a00*/  FSEL R83, R83, -INF , P3 ;  /* 0xff80000053537808 */ /* 0x000fe40001800000 */
[----:B------:R-:W-:Y:S02]  /*3a10*/  FMNMX.FTZ R50, R85, R50, !PT ;  /* 0x0000003255327209 */ /* 0x000fe40007810000 */
[----:B------:R-:W-:Y:S02]  /*3a20*/  ISETP.GT.AND P5, PT, R70, 0x21, PT ;  /* 0x000000214600780c */ /* 0x000fe40003fa4270 */
[----:B------:R-:W-:Y:S01]  /*3a30*/  FSEL R81, R72, -INF , P4 ;  /* 0xff80000048517808 */ /* 0x000fe20002000000 */
[----:B------:R-:W3:Y:S01]  /*3a40*/  MUFU.TANH R53, R53 ;  /* 0x0000003500357308 */ /* 0x000ee20000002400 */
        /* <DEDUP_REMOVED lines=19> */
[C---:B------:R-:W-:Y:S01]  /*3b80*/  ISETP.GT.AND P4, PT, R70.reuse, 0x38, PT ;  /* 0x000000384600780c */ /* 0x040fe20003f84270 */
[----:B------:R-:W-:Y:S01]  /*3b90*/  HGMMA.64x16x16.F32.BF16 R32, gdesc[UR24], R32, gsb0 ;  /* 0x00200000182079f0 */ /* 0x000fe20008001820 */
[----:B------:R-:W-:Y:S01]  /*3ba0*/  FSEL R69, R65, -INF , P3 ;  /* 0xff80000041457808 */ /* 0x000fe20001800000 */
[----:B------:R4:W-:Y:S01]  /*3bb0*/  MUFU.TANH R72, R41 ;  /* 0x0000002900487308 */ /* 0x0009e20000002400 */
[----:B------:R-:W-:Y:S01]  /*3bc0*/  FMNMX.FTZ R50, R71, R50, !PT ;  /* 0x0000003247327209 */ /* 0x000fe20007810000 */
[----:B------:R-:W-:Y:S01]  /*3bd0*/  FMUL.FTZ R45, R45, UR5 ;  /* 0x000000052d2d7c20 */ /* 0x000fe20008410000 */
[----:B------:R-:W-:Y:S01]  /*3be0*/  ISETP.GT.AND P3, PT, R70, 0x39, PT ;  /* 0x000000394600780c */ /* 0x000fe20003f64270 */
[----:B------:R-:W-:Y:S01]  /*3bf0*/  FMUL.FTZ R44, R44, UR5 ;  /* 0x000000052c2c7c20 */ /* 0x000fe20008410000 */
[----:B------:R-:W-:Y:S01]  /*3c00*/  FSEL R67, R67, -INF , P4 ;  /* 0xff80000043437808 */ /* 0x000fe20002000000 */
[----:B------:R-:W-:Y:S01]  /*3c10*/  FMUL.FTZ R88, R42, UR5 ;  /* 0x000000052a587c20 */ /* 0x000fe20008410000 */
[----:B------:R-:W-:Y:S01]  /*3c20*/  FMNMX.FTZ R50, R69, R50, !PT ;  /* 0x0000003245327209 */ /* 0x000fe20007810000 */
[----:B------:R0:W5:Y:S01]  /*3c30*/  MUFU.TANH R51, R40 ;  /* 0x0000002800337308 */ /* 0x0001620000002400 */
[----:B------:R-:W-:Y:S01]  /*3c40*/  ISETP.GT.AND P4, PT, R70, 0x40, PT ;  /* 0x000000404600780c */ /* 0x000fe20003f84270 */
[----:B------:R-:W-:Y:S01]  /*3c50*/  FMUL.FTZ R42, R46, UR5 ;  /* 0x000000052e2a7c20 */ /* 0x000fe20008410000 */
[----:B------:R-:W-:Y:S01]  /*3c60*/  FSEL R65, R78, -INF , P3 ;  /* 0xff8000004e417808 */ /* 0x000fe20001800000 */
[----:B------:R-:W-:Y:S01]  /*3c70*/  FMUL.FTZ R90, R43, UR5 ;  /* 0x000000052b5a7c20 */ /* 0x000fe20008410000 */
[----:B------:R-:W-:Y:S01]  /*3c80*/  FMNMX.FTZ R50, R67, R50, !PT ;  /* 0x0000003243327209 */ /* 0x000fe20007810000 */
[----:B------:R-:W-:Y:S01]  /*3c90*/  FMUL.FTZ R43, R47, UR5 ;  /* 0x000000052f2b7c20 */ /* 0x000fe20008410000 */
[----:B------:R-:W-:Y:S01]  /*3ca0*/  ISETP.GT.AND P3, PT, R70, 0x41, PT ;  /* 0x000000414600780c */ /* 0x000fe20003f64270 */
[----:B------:R1:W-:Y:S01]  /*3cb0*/  MUFU.TANH R76, R45 ;  /* 0x0000002d004c7308 */ /* 0x0003e20000002400 */
[----:B------:R-:W-:Y:S01]  /*3cc0*/  FSEL R63, R84, -INF , P4 ;  /* 0xff800000543f7808 */ /* 0x000fe20002000000 */
[----:B------:R-:W-:Y:S01]  /*3cd0*/  FMUL.FTZ R84, R54, UR5 ;  /* 0x0000000536547c20 */ /* 0x000fe20008410000 */
[----:B------:R-:W-:-:S02]  /*3ce0*/  FMNMX.FTZ R50, R65, R50, !PT ;  /* 0x0000003241327209 */ /* 0x000fc40007810000 */
[----:B------:R-:W-:Y:S02]  /*3cf0*/  ISETP.GT.AND P4, PT, R70, 0x48, PT ;  /* 0x000000484600780c */ /* 0x000fe40003f84270 */
[----:B------:R-:W-:Y:S01]  /*3d00*/  FSEL R61, R86, -INF , P3 ;  /* 0xff800000563d7808 */ /* 0x000fe20001800000 */
[----:B------:R2:W5:Y:S01]  /*3d10*/  MUFU.TANH R74, R44 ;  /* 0x0000002c004a7308 */ /* 0x0005620000002400 */
[----:B------:R-:W-:Y:S02]  /*3d20*/  FMNMX.FTZ R50, R63, R50, !PT ;  /* 0x000000323f327209 */ /* 0x000fe40007810000 */
[----:B------:R-:W-:Y:S02]  /*3d30*/  ISETP.GT.AND P3, PT, R70, 0x49, PT ;  /* 0x000000494600780c */ /* 0x000fe40003f64270 */
[----:B------:R-:W-:Y:S02]  /*3d40*/  FSEL R62, R60, -INF , P4 ;  /* 0xff8000003c3e7808 */ /* 0x000fe40002000000 */
[----:B----4-:R-:W-:Y:S01]  /*3d50*/  FMNMX.FTZ R41, R61, R50, !PT ;  /* 0x000000323d297209 */ /* 0x010fe20007810000 */
[----:B------:R-:W-:Y:S01]  /*3d60*/  MUFU.TANH R15, R15 ;  /* 0x0000000f000f7308 */ /* 0x000fe20000002400 */
[----:B------:R-:W-:-:S02]  /*3d70*/  ISETP.GT.AND P4, PT, R70, 0x50, PT ;  /* 0x000000504600780c */ /* 0x000fc40003f84270 */
[----:B0-----:R-:W-:Y:S02]  /*3d80*/  FSEL R40, R92, -INF , P3 ;  /* 0xff8000005c287808 */ /* 0x001fe40001800000 */
[----:B-1----:R-:W-:Y:S02]  /*3d90*/  FMNMX.FTZ R45, R62, R41, !PT ;  /* 0x000000293e2d7209 */ /* 0x002fe40007810000 */
[----:B------:R-:W-:Y:S01]  /*3da0*/  ISETP.GT.AND P3, PT, R70, 0x51, PT ;  /* 0x000000514600780c */ /* 0x000fe20003f64270 */
[----:B------:R-:W-:Y:S01]  /*3db0*/  MUFU.TANH R20, R20 ;  /* 0x0000001400147308 */ /* 0x000fe20000002400 */
[----:B------:R-:W-:-:S07]  /*3dc0*/  FMNMX.FTZ R45, R40, R45, !PT ;  /* 0x0000002d282d7209 */ /* 0x000fce0007810000 */
[----:B------:R-:W-:Y:S01]  /*3dd0*/  MUFU.TANH R21, R21 ;  /* 0x0000001500157308 */ /* 0x000fe20000002400 */
[----:B------:R-:W-:Y:S02]  /*3de0*/  WARPGROUP.DEPBAR.LE gsb0, 0x0 ;  /* 0x00008000000079c5 */ /* 0x000fe40000010000 */
[----:B------:R-:W-:Y:S01]  /*3df0*/  WARPGROUP.ARRIVE ;  /* 0x00000000000079c5 */ /* 0x000fe20000000000 */
[----:B------:R-:W-:Y:S01]  /*3e00*/  FMUL.FTZ R32, R32, UR5 ;  /* 0x0000000520207c20 */ /* 0x000fe20008410000 */
[----:B------:R-:W-:Y:S01]  /*3e10*/  FMUL.FTZ R41, R36, UR5 ;  /* 0x0000000524297c20 */ /* 0x000fe20008410000 */
[----:B------:R-:W-:Y:S01]  /*3e20*/  FSEL R36, R94, -INF , P4 ;  /* 0xff8000005e247808 */ /* 0x000fe20002000000 */
[----:B------:R-:W-:Y:S01]  /*3e30*/  FMUL.FTZ R33, R33, UR5 ;  /* 0x0000000521217c20 */ /* 0x000fe20008410000 */
[----:B------:R0:W1:Y:S01]  /*3e40*/  MUFU.TANH R78, R32 ;  /* 0x00000020004e7308 */ /* 0x0000620000002400 */
[----:B------:R-:W-:Y:S01]  /*3e50*/  HGMMA.64x16x16.F32.BF16 R24, gdesc[UR32], R24, gsb0 ;  /* 0x00200000201879f0 */ /* 0x000fe20008001818 */
[----:B------:R-:W-:Y:S01]  /*3e60*/  ISETP.GT.AND P4, PT, R70, 0x58, PT ;  /* 0x000000584600780c */ /* 0x000fe20003f84270 */
[----:B--2---:R-:W-:Y:S01]  /*3e70*/  FMUL.FTZ R44, R37, UR5 ;  /* 0x00000005252c7c20 */ /* 0x004fe20008410000 */
[----:B------:R-:W-:Y:S01]  /*3e80*/  FMNMX.FTZ R45, R36, R45, !PT ;  /* 0x0000002d242d7209 */ /* 0x000fe20007810000 */
[----:B------:R-:W-:Y:S01]  /*3e90*/  FMUL.FTZ R46, R34, UR5 ;  /* 0x00000005222e7c20 */ /* 0x000fe20008410000 */
[----:B------:R-:W-:-:S02]  /*3ea0*/  FMUL.FTZ R47, R38, UR5 ;  /* 0x00000005262f7c20 */ /* 0x000fc40008410000 */
[----:B------:R2:W-:Y:S01]  /*3eb0*/  MUFU.TANH R80, R33 ;  /* 0x0000002100507308 */ /* 0x0005e20000002400 */
[----:B0-----:R-:W-:Y:S02]  /*3ec0*/  FSEL R32, R96, -INF , P3 ;  /* 0xff80000060207808 */ /* 0x001fe40001800000 */
[----:B------:R-:W-:Y:S02]  /*3ed0*/  ISETP.GT.AND P3, PT, R70, 0x59, PT ;  /* 0x000000594600780c */ /* 0x000fe40003f64270 */
[----:B------:R-:W-:Y:S02]  /*3ee0*/  FMNMX.FTZ R50, R32, R45, !PT ;  /* 0x0000002d20327209 */ /* 0x000fe40007810000 */
[----:B---3--:R-:W-:Y:S01]  /*3ef0*/  FSEL R37, R53, -INF , P3 ;  /* 0xff80000035257808 */ /* 0x008fe20001800000 */
[----:B------:R0:W3:Y:S01]  /*3f00*/  MUFU.TANH R82, R41 ;  /* 0x0000002900527308 */ /* 0x0000e20000002400 */
[----:B--2---:R-:W-:Y:S02]  /*3f10*/  FSEL R33, R52, -INF , P4 ;  /* 0xff80000034217808 */ /* 0x004fe40002000000 */
[----:B------:R-:W-:-:S02]  /*3f20*/  ISETP.GT.AND P4, PT, R70, 0x60, PT ;  /* 0x000000604600780c */ /* 0x000fc40003f84270 */
[----:B------:R-:W-:Y:S02]  /*3f30*/  FMNMX.FTZ R50, R33, R50, !PT ;  /* 0x0000003221327209 */ /* 0x000fe40007810000 */
[C---:B------:R-:W-:Y:S01]  /*3f40*/  ISETP.GT.AND P3, PT, R70.reuse, 0x61, PT ;  /* 0x000000614600780c */ /* 0x040fe20003f64270 */
[----:B------:R-:W2:Y:S01]  /*3f50*/  MUFU.TANH R44, R44 ;  /* 0x0000002c002c7308 */ /* 0x000ea20000002400 */
[----:B-----5:R-:W-:Y:S02]  /*3f60*/  FSEL R53, R51, -INF , P4 ;  /* 0xff80000033357808 */ /* 0x020fe40002000000 */
[----:B------:R-:W-:Y:S02]  /*3f70*/  FMNMX.FTZ R50, R37, R50, !PT ;  /* 0x0000003225327209 */ /* 0x000fe40007810000 */
[----:B------:R-:W-:Y:S02]  /*3f80*/  ISETP.GT.AND P4, PT, R70, 0x68, PT ;  /* 0x000000684600780c */ /* 0x000fe40003f84270 */
[----:B------:R-:W-:Y:S01]  /*3f90*/  FSEL R45, R72, -INF , P3 ;  /* 0xff800000482d7808 */ /* 0x000fe20001800000 */
[----:B------:R-:W-:Y:S01]  /*3fa0*/  MUFU.TANH R64, R64 ;  /* 0x0000004000407308 */ /* 0x000fe20000002400 */
[----:B------:R-:W-:-:S02]  /*3fb0*/  FMNMX.FTZ R50, R53, R50, !PT ;  /* 0x0000003235327209 */ /* 0x000fc40007810000 */
[----:B------:R-:W-:Y:S02]  /*3fc0*/  ISETP.GT.AND P3, PT, R70, 0x69, PT ;  /* 0x000000694600780c */ /* 0x000fe40003f64270 */
[----:B------:R-:W-:Y:S02]  /*3fd0*/  FSEL R51, R74, -INF , P4 ;  /* 0xff8000004a337808 */ /* 0x000fe40002000000 */
[----:B------:R-:W-:Y:S01]  /*3fe0*/  FMNMX.FTZ R50, R45, R50, !PT ;  /* 0x000000322d327209 */ /* 0x000fe20007810000 */
[----:B------:R-:W-:Y:S01]  /*3ff0*/  MUFU.TANH R56, R56 ;  /* 0x0000003800387308 */ /* 0x000fe20000002400 */
[----:B------:R-:W-:Y:S02]  /*4000*/  ISETP.GT.AND P4, PT, R70, 0x70, PT ;  /* 0x000000704600780c */ /* 0x000fe40003f84270 */
[----:B0-----:R-:W-:Y:S02]  /*4010*/  FSEL R41, R76, -INF , P3 ;  /* 0xff8000004c297808 */ /* 0x001fe40001800000 */
[----:B------:R-:W-:-:S02]  /*4020*/  FMNMX.FTZ R50, R51, R50, !PT ;  /* 0x0000003233327209 */ /* 0x000fc40007810000 */
[----:B------:R-:W-:Y:S01]  /*4030*/  ISETP.GT.AND P3, PT, R70, 0x71, PT ;  /* 0x000000714600780c */ /* 0x000fe20003f64270 */
[----:B------:R-:W-:Y:S01]  /*4040*/  MUFU.TANH R57, R57 ;  /* 0x0000003900397308 */ /* 0x000fe20000002400 */
[----:B-1----:R-:W-:Y:S02]  /*4050*/  FSEL R60, R78, -INF , P4 ;  /* 0xff8000004e3c7808 */ /* 0x002fe40002000000 */
[----:B------:R-:W-:Y:S01]  /*4060*/  FMNMX.FTZ R99, R41, R50, !PT ;  /* 0x0000003229637209 */ /* 0x000fe20007810000 */
[----:B------:R-:W-:Y:S02]  /*4070*/  WARPGROUP.DEPBAR.LE gsb0, 0x0 ;  /* 0x00008000000079c5 */ /* 0x000fe40000010000 */
[----:B------:R-:W-:Y:S01]  /*4080*/  FMUL.FTZ R24, R24, UR5 ;  /* 0x0000000518187c20 */ /* 0x000fe20008410000 */
[----:B------:R-:W-:Y:S01]  /*4090*/  FMUL.FTZ R25, R25, UR5 ;  /* 0x0000000519197c20 */ /* 0x000fe20008410000 */
[----:B------:R-:W-:Y:S01]  /*40a0*/  FMUL.FTZ R28, R28, UR5 ;  /* 0x000000051c1c7c20 */ /* 0x000fe20008410000 */
[----:B------:R-:W-:Y:S01]  /*40b0*/  ISETP.GT.AND P4, PT, R70, 0x78, PT ;  /* 0x000000784600780c */ /* 0x000fe20003f84270 */
[----:B------:R0:W1:Y:S01]  /*40c0*/  MUFU.TANH R86, R24 ;  /* 0x0000001800567308 */ /* 0x0000620000002400 */
[----:B------:R-:W-:Y:S01]  /*40d0*/  FMNMX.FTZ R99, R60, R99, !PT ;  /* 0x000000633c637209 */ /* 0x000fe20007810000 */
[----:B------:R-:W-:Y:S01]  /*40e0*/  FMUL.FTZ R78, R31, UR5 ;  /* 0x000000051f4e7c20 */ /* 0x000fe20008410000 */
[----:B---3--:R-:W-:-:S02]  /*40f0*/  FSEL R52, R82, -INF , P4 ;  /* 0xff80000052347808 */ /* 0x008fc40002000000 */
[----:B------:R-:W-:-:S03]  /*4100*/  ISETP.GT.AND P4, PT, R70, 0x80, PT ;  /* 0x000000804600780c */ /* 0x000fc60003f84270 */
[----:B------:R3:W4:Y:S01]  /*4110*/  MUFU.TANH R72, R25 ;  /* 0x0000001900487308 */ /* 0x0007220000002400 */
[----:B0-----:R-:W-:Y:S02]  /*4120*/  FSEL R24, R80, -INF , P3 ;  /* 0xff80000050187808 */ /* 0x001fe40001800000 */
[----:B------:R-:W-:Y:S02]  /*4130*/  ISETP.GT.AND P3, PT, R70, 0x79, PT ;  /* 0x000000794600780c */ /* 0x000fe40003f64270 */
[----:B------:R-:W-:-:S03]  /*4140*/  FMNMX.FTZ R99, R24, R99, !PT ;  /* 0x0000006318637209 */ /* 0x000fc60007810000 */
[----:B------:R4:W0:Y:S01]  /*4150*/  MUFU.TANH R74, R28 ;  /* 0x0000001c004a7308 */ /* 0x0008220000002400 */
[----:B---3--:R-:W-:Y:S01]  /*4160*/  FMUL.FTZ R25, R29, UR5 ;  /* 0x000000051d197c20 */ /* 0x008fe20008410000 */
[----:B--2---:R-:W-:Y:S02]  /*4170*/  FSEL R29, R44, -INF , P3 ;  /* 0xff8000002c1d7808 */ /* 0x004fe40001800000 */
[----:B------:R-:W-:Y:S02]  /*4180*/  FMNMX.FTZ R44, R52, R99, !PT ;  /* 0x00000063342c7209 */ /* 0x000fe40007810000 */
[----:B------:R-:W-:Y:S02]  /*4190*/  ISETP.GT.AND P3, PT, R70, 0x81, PT ;  /* 0x000000814600780c */ /* 0x000fe40003f64270 */
[----:B------:R0:W2:Y:S01]  /*41a0*/  MUFU.TANH R76, R25 ;  /* 0x00000019004c7308 */ /* 0x0000a20000002400 */
[----:B-1----:R-:W-:Y:S01]  /*41b0*/  FSEL R50, R86, -INF , P4 ;  /* 0xff80000056327808 */ /* 0x002fe20002000000 */
[----:B------:R-:W-:Y:S01]  /*41c0*/  FMUL.FTZ R86, R55, UR5 ;  /* 0x0000000537567c20 */ /* 0x000fe20008410000 */
[----:B------:R-:W-:-:S02]  /*41d0*/  FMNMX.FTZ R99, R29, R44, !PT ;  /* 0x0000002c1d637209 */ /* 0x000fc40007810000 */
[----:B------:R-:W-:Y:S02]  /*41e0*/  ISETP.GT.AND P4, PT, R70, 0x88, PT ;  /* 0x000000884600780c */ /* 0x000fe40003f84270 */
[----:B----4-:R-:W-:Y:S01]  /*41f0*/  FSEL R28, R72, -INF , P3 ;  /* 0xff800000481c7808 */ /* 0x010fe20001800000 */
[----:B------:R-:W1:Y:S01]  /*4200*/  MUFU.TANH R58, R58 ;  /* 0x0000003a003a7308 */ /* 0x000e620000002400 */
[----:B------:R-:W-:Y:S01]  /*4210*/  FMNMX.FTZ R99, R50, R99, !PT ;  /* 0x0000006332637209 */ /* 0x000fe20007810000 */
[----:B------:R-:W-:Y:S01]  /*4220*/  FMUL.FTZ R72, R27, UR5 ;  /* 0x000000051b487c20 */ /* 0x000fe20008410000 */
[----:B------:R-:W-:Y:S01]  /*4230*/  ISETP.GT.AND P3, PT, R70, 0x89, PT ;  /* 0x000000894600780c */ /* 0x000fe20003f64270 */
[----:B------:R-:W-:Y:S01]  /*4240*/  FMUL.FTZ R70, R39, UR5 ;  /* 0x0000000527467c20 */ /* 0x000fe20008410000 */
[----:B0-----:R-:W-:Y:S02]  /*4250*/  FSEL R25, R74, -INF , P4 ;  /* 0xff8000004a197808 */ /* 0x001fe40002000000 */
[----:B------:R-:W-:Y:S01]  /*4260*/  FMNMX.FTZ R54, R28, R99, !PT ;  /* 0x000000631c367209 */ /* 0x000fe20007810000 */
[----:B------:R-:W0:Y:S01]  /*4270*/  MUFU.TANH R59, R59 ;  /* 0x0000003b003b7308 */ /* 0x000e220000002400 */
[----:B--2---:R-:W-:Y:S01]  /*4280*/  FSEL R44, R76, -INF , P3 ;  /* 0xff8000004c2c7808 */ /* 0x004fe20001800000 */
[----:B------:R-:W-:Y:S01]  /*4290*/  FMUL.FTZ R76, R30, UR5 ;  /* 0x000000051e4c7c20 */ /* 0x000fe20008410000 */
[----:B------:R-:W-:-:S04]  /*42a0*/  FMNMX.FTZ R55, R25, R54, !PT ;  /* 0x0000003619377209 */ /* 0x000fc80007810000 */
[----:B------:R-:W-:Y:S01]  /*42b0*/  FMNMX.FTZ R55, R44, R55, !PT ;  /* 0x000000372c377209 */ /* 0x000fe20007810000 */
[----:B------:R-:W2:Y:S04]  /*42c0*/  MUFU.TANH R48, R48 ;  /* 0x0000003000307308 */ /* 0x000ea80000002400 */
[----:B------:R-:W3:Y:S04]  /*42d0*/  SHFL.BFLY PT, R54, R55, 0x2, 0x1f ;  /* 0x0c401f0037367f89 */ /* 0x000ee800000e0000 */
[----:B------:R-:W4:Y:S08]  /*42e0*/  MUFU.TANH R49, R49 ;  /* 0x0000003100317308 */ /* 0x000f300000002400 */
[----:B------:R-:W5:Y:S08]  /*42f0*/  MUFU.TANH R84, R84 ;  /* 0x0000005400547308 */ /* 0x000f700000002400 */
[----:B------:R-:W5:Y:S01]  /*4300*/  MUFU.TANH R86, R86 ;  /* 0x0000005600567308 */ /* 0x000f620000002400 */
[----:B---3--:R-:W-:Y:S01]  /*4310*/  FMNMX.FTZ R34, R55, R54, !PT ;  /* 0x0000003637227209 */ /* 0x008fe20007810000 */
[----:B------:R-:W-:Y:S01]  /*4320*/  FMUL.FTZ R54, R35, UR5 ;  /* 0x0000000523367c20 */ /* 0x000fe20008410000 */
[----:B------:R-:W-:Y:S01]  /*4330*/  FMUL.FTZ R55, R26, UR5 ;  /* 0x000000051a377c20 */ /* 0x000fe20008410000 */
[----:B------:R-:W-:-:S04]  /*4340*/  UMOV UR5, UR58 ;  /* 0x0000003a00057c82 */ /* 0x000fc80008000000 */
[----:B------:R-:W3:Y:S01]  /*4350*/  MUFU.TANH R88, R88 ;  /* 0x0000005800587308 */ /* 0x000ee20000002400 */
[----:B------:R-:W1:Y:S01]  /*4360*/  SHFL.BFLY PT, R35, R34, 0x1, 0x1f ;  /* 0x0c201f0022237f89 */ /* 0x000e6200000e0000 */
[----:B------:R-:W-:-:S04]  /*4370*/  @UP0 USHF.R.U32.HI UR5, URZ, UR7, UR11 ;  /* 0x000000073f050299 */ /* 0x000fc8000801160b */
[----:B------:R-:W-:Y:S02]  /*4380*/  UIADD3 UR10, UR5, UR56, -UR57 ;  /* 0x00000038050a7290 */ /* 0x000fe4000fffe839 */
[----:B------:R-:W3:Y:S02]  /*4390*/  MUFU.TANH R90, R90 ;  /* 0x0000005a005a7308 */ /* 0x000ee40000002400 */
[----:B------:R-:W-:-:S04]  /*43a0*/  UIMAD.WIDE UR10, UR10, 0x38e38e39, URZ ;  /* 0x38e38e390a0a78a5 */ /* 0x000fc8000f8e023f */
[----:B------:R-:W-:Y:S02]  /*43b0*/  USHF.R.U32.HI UR5, URZ, 0x1f, UR11 ;  /* 0x0000001f3f057899 */ /* 0x000fe4000801160b */
[----:B------:R-:W3:Y:S02]  /*43c0*/  MUFU.TANH R42, R42 ;  /* 0x0000002a002a7308 */ /* 0x000ee40000002400 */
[----:B------:R-:W-:-:S04]  /*43d0*/  ULEA.HI.SX32 UR5, UR11, UR5, 0x1b ;  /* 0x000000050b057291 */ /* 0x000fc8000f8fda3f */
[----:B------:R-:W-:Y:S02]  /*43e0*/  UISETP.LT.AND UP1, UPT, URZ, UR5, UPT ;  /* 0x000000053f00728c */ /* 0x000fe4000bf21270 */
[----:B------:R-:W3:Y:S01]  /*43f0*/  MUFU.TANH R43, R43 ;  /* 0x0000002b002b7308 */ /* 0x000ee20000002400 */
[----:B-1----:R-:W-:Y:S01]  /*4400*/  FMNMX.FTZ R74, R34, R35, !PT ;  /* 0x00000023224a7209 */ /* 0x002fe20007810000 */
[----:B------:R-:W-:-:S03]  /*4410*/  USEL UR7, URZ, UR5, !UP1 ;  /* 0x000000053f077287 */ /* 0x000fc6000c800000 */
[C---:B------:R-:W-:Y:S01]  /*4420*/  FSETP.NEU.FTZ.AND P3, PT, R74.reuse, -INF , PT ;  /* 0xff8000004a00780b */ /* 0x040fe20003f7d000 */
[----:B------:R-:W-:Y:S01]  /*4430*/  FMUL.FTZ R34, R74, UR4 ;  /* 0x000000044a227c20 */ /* 0x000fe20008410000 */
[----:B------:R-:W-:Y:S01]  /*4440*/  UISETP.GE.AND UP1, UPT, UR38, UR7, UPT ;  /* 0x000000072600728c */ /* 0x000fe2000bf26270 */
[----:B------:R-:W1:Y:S03]  /*4450*/  MUFU.TANH R46, R46 ;  /* 0x0000002e002e7308 */ /* 0x000e660000002400 */
[----:B------:R-:W-:-:S05]  /*4460*/  FSEL R34, R34, RZ, P3 ;  /* 0x000000ff22227208 */ /* 0x000fca0001800000 */
[----:B------:R-:W-:Y:S01]  /*4470*/  FFMA.FTZ R30, R89, UR4, -R34 ;  /* 0x00000004591e7c23 */ /* 0x000fe20008010822 */
[----:B------:R-:W-:Y:S01]  /*4480*/  VIADDMNMX R89, R68, R79, R66, PT ;  /* 0x0000004f44597246 */ /* 0x000fe20003800142 */
[--C-:B------:R-:W-:Y:S01]  /*4490*/  FFMA.FTZ R82, R81, UR4, -R34.reuse ;  /* 0x0000000451527c23 */ /* 0x100fe20008010822 */
[--C-:B------:R-:W-:Y:S01]  /*44a0*/  FFMA.FTZ R83, R83, UR4, -R34.reuse ;  /* 0x0000000453537c23 */ /* 0x100fe20008010822 */
[--C-:B------:R-:W-:Y:S01]  /*44b0*/  FFMA.FTZ R85, R85, UR4, -R34.reuse ;  /* 0x0000000455557c23 */ /* 0x100fe20008010822 */
[C---:B------:R-:W-:Y:S01]  /*44c0*/  ISETP.GT.AND P3, PT, R89.reuse, RZ, PT ;  /* 0x000000ff5900720c */ /* 0x040fe20003f64270 */
[----:B------:R-:W1:Y:S01]  /*44d0*/  MUFU.TANH R54, R54 ;  /* 0x0000003600367308 */ /* 0x000e620000002400 */
[----:B------:R-:W-:Y:S01]  /*44e0*/  ISETP.GT.AND P4, PT, R89, 0x1, PT ;  /* 0x000000015900780c */ /* 0x000fe20003f84270 */
[--C-:B------:R-:W-:Y:S01]  /*44f0*/  FFMA.FTZ R31, R93, UR4, -R34.reuse ;  /* 0x000000045d1f7c23 */ /* 0x100fe20008010822 */
[----:B------:R-:W-:Y:S01]  /*4500*/  ISETP.GT.AND P5, PT, R89, 0x8, PT ;  /* 0x000000085900780c */ /* 0x000fe20003fa4270 */
[--C-:B------:R-:W-:Y:S01]  /*4510*/  FFMA.FTZ R27, R95, UR4, -R34.reuse ;  /* 0x000000045f1b7c23 */ /* 0x100fe20008010822 */
[----:B------:R-:W-:Y:S01]  /*4520*/  FSEL R4, R4, -INF , P3 ;  /* 0xff80000004047808 */ /* 0x000fe20001800000 */
[--C-:B------:R-:W-:Y:S01]  /*4530*/  FFMA.FTZ R38, R97, UR4, -R34.reuse ;  /* 0x0000000461267c23 */ /* 0x100fe20008010822 */
[----:B------:R-:W-:Y:S01]  /*4540*/  FSEL R35, R3, -INF , P4 ;  /* 0xff80000003237808 */ /* 0x000fe20002000000 */
[----:B------:R-:W1:Y:S01]  /*4550*/  MUFU.TANH R47, R47 ;  /* 0x0000002f002f7308 */ /* 0x000e620000002400 */
[----:B------:R-:W-:Y:S01]  /*4560*/  ISETP.GT.AND P3, PT, R89, 0x9, PT ;  /* 0x000000095900780c */ /* 0x000fe20003f64270 */
[--C-:B------:R-:W-:Y:S01]  /*4570*/  FFMA.FTZ R3, R87, UR4, -R34.reuse ;  /* 0x0000000457037c23 */ /* 0x100fe20008010822 */
[----:B------:R-:W-:Y:S01]  /*4580*/  FSEL R5, R5, -INF , P5 ;  /* 0xff80000005057808 */ /* 0x000fe20002800000 */
[--C-:B------:R-:W-:Y:S01]  /*4590*/  FFMA.FTZ R26, R91, UR4, -R34.reuse ;  /* 0x000000045b1a7c23 */ /* 0x100fe20008010822 */
[----:B------:R-:W-:Y:S01]  /*45a0*/  FMNMX.FTZ R66, R4, R35, !PT ;  /* 0x0000002304427209 */ /* 0x000fe20007810000 */
[--C-:B------:R-:W-:Y:S01]  /*45b0*/  FFMA.FTZ R36, R36, UR4, -R34.reuse ;  /* 0x0000000424247c23 */ /* 0x100fe20008010822 */
[----:B------:R-:W-:Y:S01]  /*45c0*/  ISETP.GT.AND P4, PT, R89, 0x10, PT ;  /* 0x000000105900780c */ /* 0x000fe20003f84270 */
[----:B------:R-:W1:Y:S01]  /*45d0*/  MUFU.TANH R70, R70 ;  /* 0x0000004600467308 */ /* 0x000e620000002400 */
[----:B------:R-:W-:Y:S01]  /*45e0*/  FSEL R6, R6, -INF , P3 ;  /* 0xff80000006067808 */ /* 0x000fe20001800000 */
[--C-:B------:R-:W-:Y:S01]  /*45f0*/  FFMA.FTZ R45, R45, UR4, -R34.reuse ;  /* 0x000000042d2d7c23 */ /* 0x100fe20008010822 */
[----:B------:R-:W-:Y:S01]  /*4600*/  FMNMX.FTZ R39, R5, R66, !PT ;  /* 0x0000004205277209 */ /* 0x000fe20007810000 */
[----:B------:R-:W-:Y:S01]  /*4610*/  FFMA.FTZ R28, R28, UR4, -R34 ;  /* 0x000000041c1c7c23 */ /* 0x000fe20008010822 */
[----:B------:R-:W-:-:S02]  /*4620*/  ISETP.GT.AND P3, PT, R89, 0x11, PT ;  /* 0x000000115900780c */ /* 0x000fc40003f64270 */
[----:B------:R-:W-:Y:S01]  /*4630*/  FSEL R7, R7, -INF , P4 ;  /* 0xff80000007077808 */ /* 0x000fe20002000000 */
[----:B------:R-:W1:Y:S01]  /*4640*/  MUFU.TANH R55, R55 ;  /* 0x0000003700377308 */ /* 0x000e620000002400 */
        /* <DEDUP_REMOVED lines=9> */
[----:B------:R-:W1:Y:S01]  /*46e0*/  MUFU.TANH R72, R72 ;  /* 0x0000004800487308 */ /* 0x000e620000002400 */
[----:B------:R-:W-:Y:S01]  /*46f0*/  FSEL R66, R10, -INF , P3 ;  /* 0xff8000000a427808 */ /* 0x000fe20001800000 */
[----:B0-----:R-:W-:Y:S01]  /*4700*/  FFMA.FTZ R85, R63, UR4, -R34 ;  /* 0x000000043f557c23 */ /* 0x001fe20008010822 */
[----:B------:R-:W-:Y:S02]  /*4710*/  FMNMX.FTZ R79, R9, R68, !PT ;  /* 0x00000044094f7209 */ /* 0x000fe40007810000 */
[----:B------:R-:W-:-:S02]  /*4720*/  ISETP.GT.AND P3, PT, R89, 0x21, PT ;  /* 0x000000215900780c */ /* 0x000fc40003f64270 */
[----:B------:R-:W-:Y:S01]  /*4730*/  FSEL R11, R11, -INF , P4 ;  /* 0xff8000000b0b7808 */ /* 0x000fe20002000000 */
[----:B------:R0:W-:Y:S01]  /*4740*/  MUFU.EX2 R10, R83 ;  /* 0x00000053000a7308 */ /* 0x0001e20000000800 */
[----:B------:R-:W-:Y:S02]  /*4750*/  FMNMX.FTZ R80, R66, R79, !PT ;  /* 0x0000004f42507209 */ /* 0x000fe40007810000 */
[----:B------:R-:W-:Y:S02]  /*4760*/  ISETP.GT.AND P4, PT, R89, 0x28, PT ;  /* 0x000000285900780c */ /* 0x000fe40003f84270 */
[----:B------:R-:W-:Y:S02]  /*4770*/  FSEL R68, R12, -INF , P3 ;  /* 0xff8000000c447808 */ /* 0x000fe40001800000 */
[----:B------:R-:W-:Y:S01]  /*4780*/  FMNMX.FTZ R81, R11, R80, !PT ;  /* 0x000000500b517209 */ /* 0x000fe20007810000 */
[----:B------:R2:W-:Y:S01]  /*4790*/  MUFU.EX2 R12, R82 ;  /* 0x00000052000c7308 */ /* 0x0005e20000000800 */
[----:B------:R-:W-:Y:S01]  /*47a0*/  ISETP.GT.AND P3, PT, R89, 0x29, PT ;  /* 0x000000295900780c */ /* 0x000fe20003f64270 */
[--C-:B0-----:R-:W-:Y:S01]  /*47b0*/  FFMA.FTZ R83, R65, UR4, -R34.reuse ;  /* 0x0000000441537c23 */ /* 0x101fe20008010822 */
[----:B------:R-:W-:Y:S01]  /*47c0*/  FSEL R79, R13, -INF , P4 ;  /* 0xff8000000d4f7808 */ /* 0x000fe20002000000 */
[----:B------:R-:W-:Y:S01]  /*47d0*/  FFMA.FTZ R13, R77, UR4, -R34 ;  /* 0x000000044d0d7c23 */ /* 0x000fe20008010822 */
[----:B------:R-:W-:-:S02]  /*47e0*/  FMNMX.FTZ R80, R68, R81, !PT ;  /* 0x0000005144507209 */ /* 0x000fc40007810000 */
[----:B------:R-:W-:Y:S01]  /*47f0*/  ISETP.GT.AND P4, PT, R89, 0x30, PT ;  /* 0x000000305900780c */ /* 0x000fe20003f84270 */
[----:B------:R-:W0:Y:S01]  /*4800*/  MUFU.TANH R76, R76 ;  /* 0x0000004c004c7308 */ /* 0x000e220000002400 */
[----:B------:R-:W-:Y:S01]  /*4810*/  FSEL R77, R14, -INF , P3 ;  /* 0xff8000000e4d7808 */ /* 0x000fe20001800000 */
[----:B--2---:R-:W-:Y:S01]  /*4820*/  FFMA.FTZ R82, R75, UR4, -R34 ;  /* 0x000000044b527c23 */ /* 0x004fe20008010822 */
[----:B------:R-:W-:Y:S02]  /*4830*/  FMNMX.FTZ R14, R79, R80, !PT ;  /* 0x000000504f0e7209 */ /* 0x000fe40007810000 */
[----:B------:R-:W-:Y:S02]  /*4840*/  ISETP.GT.AND P3, PT, R89, 0x31, PT ;  /* 0x000000315900780c */ /* 0x000fe40003f64270 */
[----:B------:R-:W-:Y:S01]  /*4850*/  FSEL R80, R15, -INF , P4 ;  /* 0xff8000000f507808 */ /* 0x000fe20002000000 */
[----:B------:R-:W2:Y:S01]  /*4860*/  MUFU.TANH R78, R78 ;  /* 0x0000004e004e7308 */ /* 0x000ea20000002400 */
[----:B------:R-:W-:-:S02]  /*4870*/  FMNMX.FTZ R15, R77, R14, !PT ;  /* 0x0000000e4d0f7209 */ /* 0x000fc40007810000 */
[----:B------:R-:W-:Y:S02]  /*4880*/  FSEL R75, R20, -INF , P3 ;  /* 0xff800000144b7808 */ /* 0x000fe40001800000 */
[----:B------:R-:W-:Y:S02]  /*4890*/  ISETP.GT.AND P4, PT, R89, 0x38, PT ;  /* 0x000000385900780c */ /* 0x000fe40003f84270 */
[----:B------:R-:W-:Y:S01]  /*48a0*/  FMNMX.FTZ R20, R80, R15, !PT ;  /* 0x0000000f50147209 */ /* 0x000fe20007810000 */
[----:B------:R-:W-:Y:S01]  /*48b0*/  FFMA.FTZ R15, R73, UR4, -R34 ;  /* 0x00000004490f7c23 */ /* 0x000fe20008010822 */
[----:B------:R-:W-:Y:S01]  /*48c0*/  ISETP.GT.AND P3, PT, R89, 0x39, PT ;  /* 0x000000395900780c */ /* 0x000fe20003f64270 */
[----:B------:R4:W-:Y:S01]  /*48d0*/  MUFU.EX2 R14, R82 ;  /* 0x00000052000e7308 */ /* 0x0009e20000000800 */
[----:B------:R-:W-:Y:S02]  /*48e0*/  FSEL R81, R21, -INF , P4 ;  /* 0xff80000015517808 */ /* 0x000fe40002000000 */
[----:B------:R-:W-:-:S02]  /*48f0*/  FMNMX.FTZ R20, R75, R20, !PT ;  /* 0x000000144b147209 */ /* 0x000fc40007810000 */
[----:B------:R-:W-:Y:S02]  /*4900*/  ISETP.GT.AND P4, PT, R89, 0x40, PT ;  /* 0x000000405900780c */ /* 0x000fe40003f84270 */
[----:B------:R-:W-:Y:S01]  /*4910*/  FSEL R64, R64, -INF , P3 ;  /* 0xff80000040407808 */ /* 0x000fe20001800000 */
[----:B------:R-:W-:Y:S01]  /*4920*/  MUFU.EX2 R31, R31 ;  /* 0x0000001f001f7308 */ /* 0x000fe20000000800 */
[----:B------:R-:W-:Y:S01]  /*4930*/  FMNMX.FTZ R21, R81, R20, !PT ;  /* 0x0000001451157209 */ /* 0x000fe20007810000 */
[--C-:B------:R-:W-:Y:S01]  /*4940*/  FFMA.FTZ R20, R71, UR4, -R34.reuse ;  /* 0x0000000447147c23 */ /* 0x100fe20008010822 */
[----:B------:R-:W-:Y:S02]  /*4950*/  FSEL R73, R56, -INF , P4 ;  /* 0xff80000038497808 */ /* 0x000fe40002000000 */
[----:B------:R-:W-:Y:S02]  /*4960*/  ISETP.GT.AND P3, PT, R89, 0x41, PT ;  /* 0x000000415900780c */ /* 0x000fe40003f64270 */
[----:B------:R-:W-:Y:S01]  /*4970*/  FMNMX.FTZ R56, R64, R21, !PT ;  /* 0x0000001540387209 */ /* 0x000fe20007810000 */
[----:B------:R-:W-:Y:S01]  /*4980*/  FFMA.FTZ R21, R69, UR4, -R34 ;  /* 0x0000000445157c23 */ /* 0x000fe20008010822 */
[----:B------:R-:W-:Y:S01]  /*4990*/  ISETP.GT.AND P4, PT, R89, 0x48, PT ;  /* 0x000000485900780c */ /* 0x000fe20003f84270 */
[----:B------:R-:W2:Y:S01]  /*49a0*/  MUFU.EX2 R30, R30 ;  /* 0x0000001e001e7308 */ /* 0x000ea20000000800 */
[----:B------:R-:W-:-:S02]  /*49b0*/  FSEL R57, R57, -INF , P3 ;  /* 0xff80000039397808 */ /* 0x000fc40001800000 */
[----:B------:R-:W-:Y:S02]  /*49c0*/  FMNMX.FTZ R56, R73, R56, !PT ;  /* 0x0000003849387209 */ /* 0x000fe40007810000 */
[----:B------:R-:W-:Y:S02]  /*49d0*/  ISETP.GT.AND P3, PT, R89, 0x49, PT ;  /* 0x000000495900780c */ /* 0x000fe40003f64270 */
[----:B------:R-:W-:Y:S01]  /*49e0*/  FSEL R58, R58, -INF , P4 ;  /* 0xff8000003a3a7808 */ /* 0x000fe20002000000 */
[----:B------:R-:W-:Y:S01]  /*49f0*/  MUFU.EX2 R27, R27 ;  /* 0x0000001b001b7308 */ /* 0x000fe20000000800 */
[----:B------:R-:W-:Y:S02]  /*4a00*/  FMNMX.FTZ R69, R57, R56, !PT ;  /* 0x0000003839457209 */ /* 0x000fe40007810000 */
[----:B------:R-:W-:Y:S02]  /*4a10*/  ISETP.GT.AND P4, PT, R89, 0x50, PT ;  /* 0x000000505900780c */ /* 0x000fe40003f84270 */
[----:B------:R-:W-:-:S02]  /*4a20*/  FSEL R59, R59, -INF , P3 ;  /* 0xff8000003b3b7808 */ /* 0x000fc40001800000 */
[----:B------:R-:W-:Y:S01]  /*4a30*/  FMNMX.FTZ R56, R58, R69, !PT ;  /* 0x000000453a387209 */ /* 0x000fe20007810000 */
[----:B------:R-:W-:Y:S01]  /*4a40*/  MUFU.EX2 R38, R38 ;  /* 0x0000002600267308 */ /* 0x000fe20000000800 */
[----:B------:R-:W-:Y:S02]  /*4a50*/  ISETP.GT.AND P3, PT, R89, 0x51, PT ;  /* 0x000000515900780c */ /* 0x000fe40003f64270 */
[----:B------:R-:W-:Y:S01]  /*4a60*/  FSEL R69, R48, -INF , P4 ;  /* 0xff80000030457808 */ /* 0x000fe20002000000 */
[----:B------:R-:W-:Y:S01]  /*4a70*/  FFMA.FTZ R48, R67, UR4, -R34 ;  /* 0x0000000443307c23 */ /* 0x000fe20008010822 */
[----:B------:R-:W-:Y:S02]  /*4a80*/  FMNMX.FTZ R56, R59, R56, !PT ;  /* 0x000000383b387209 */ /* 0x000fe40007810000 */
[----:B----4-:R-:W-:Y:S01]  /*4a90*/  FSEL R82, R49, -INF , P3 ;  /* 0xff80000031527808 */ /* 0x010fe20001800000 */
[----:B------:R-:W-:Y:S01]  /*4aa0*/  MUFU.EX2 R26, R26 ;  /* 0x0000001a001a7308 */ /* 0x000fe20000000800 */
[----:B------:R-:W-:-:S02]  /*4ab0*/  ISETP.GT.AND P4, PT, R89, 0x58, PT ;  /* 0x000000585900780c */ /* 0x000fc40003f84270 */
[----:B------:R-:W-:Y:S02]  /*4ac0*/  FMNMX.FTZ R49, R69, R56, !PT ;  /* 0x0000003845317209 */ /* 0x000fe40007810000 */
[C---:B------:R-:W-:Y:S02]  /*4ad0*/  ISETP.GT.AND P3, PT, R89.reuse, 0x59, PT ;  /* 0x000000595900780c */ /* 0x040fe40003f64270 */
[----:B-----5:R-:W-:Y:S01]  /*4ae0*/  FSEL R67, R84, -INF , P4 ;  /* 0xff80000054437808 */ /* 0x020fe20002000000 */
[----:B------:R-:W-:Y:S01]  /*4af0*/  MUFU.EX2 R3, R3 ;  /* 0x0000000300037308 */ /* 0x000fe20000000800 */
[----:B------:R-:W-:Y:S02]  /*4b00*/  FMNMX.FTZ R56, R82, R49, !PT ;  /* 0x0000003152387209 */ /* 0x000fe40007810000 */
[----:B------:R-:W-:Y:S02]  /*4b10*/  ISETP.GT.AND P4, PT, R89, 0x60, PT ;  /* 0x000000605900780c */ /* 0x000fe40003f84270 */
[----:B------:R-:W-:Y:S01]  /*4b20*/  FSEL R65, R86, -INF , P3 ;  /* 0xff80000056417808 */ /* 0x000fe20001800000 */
[----:B------:R-:W-:Y:S01]  /*4b30*/  FFMA.FTZ R86, R61, UR4, -R34 ;  /* 0x000000043d567c23 */ /* 0x000fe20008010822 */
[----:B------:R-:W-:Y:S01]  /*4b40*/  FMNMX.FTZ R56, R67, R56, !PT ;  /* 0x0000003843387209 */ /* 0x000fe20007810000 */
[----:B------:R4:W-:Y:S01]  /*4b50*/  MUFU.EX2 R49, R83 ;  /* 0x0000005300317308 */ /* 0x0009e20000000800 */
[----:B------:R-:W-:-:S02]  /*4b60*/  ISETP.GT.AND P3, PT, R89, 0x61, PT ;  /* 0x000000615900780c */ /* 0x000fc40003f64270 */
[----:B---3--:R-:W-:Y:S02]  /*4b70*/  FSEL R71, R88, -INF , P4 ;  /* 0xff80000058477808 */ /* 0x008fe40002000000 */
[----:B------:R-:W-:Y:S02]  /*4b80*/  FMNMX.FTZ R84, R65, R56, !PT ;  /* 0x0000003841547209 */ /* 0x000fe40007810000 */
[----:B------:R-:W-:Y:S01]  /*4b90*/  ISETP.GT.AND P4, PT, R89, 0x68, PT ;  /* 0x000000685900780c */ /* 0x000fe20003f84270 */
[----:B------:R1:W-:Y:S01]  /*4ba0*/  MUFU.EX2 R56, R85 ;  /* 0x0000005500387308 */ /* 0x0003e20000000800 */
[----:B------:R-:W-:Y:S02]  /*4bb0*/  FSEL R63, R90, -INF , P3 ;  /* 0xff8000005a3f7808 */ /* 0x000fe40001800000 */
[----:B------:R-:W-:Y:S02]  /*4bc0*/  FMNMX.FTZ R84, R71, R84, !PT ;  /* 0x0000005447547209 */ /* 0x000fe40007810000 */
[----:B----4-:R-:W-:-:S02]  /*4bd0*/  FSEL R83, R42, -INF , P4 ;  /* 0xff8000002a537808 */ /* 0x010fc40002000000 */
[----:B------:R-:W-:Y:S01]  /*4be0*/  ISETP.GT.AND P3, PT, R89, 0x69, PT ;  /* 0x000000695900780c */ /* 0x000fe20003f64270 */
[----:B------:R-:W-:Y:S01]  /*4bf0*/  MUFU.EX2 R13, R13 ;  /* 0x0000000d000d7308 */ /* 0x000fe20000000800 */
[----:B------:R-:W-:Y:S02]  /*4c00*/  FMNMX.FTZ R42, R63, R84, !PT ;  /* 0x000000543f2a7209 */ /* 0x000fe40007810000 */
[----:B------:R-:W-:Y:S02]  /*4c10*/  ISETP.GT.AND P4, PT, R89, 0x70, PT ;  /* 0x000000705900780c */ /* 0x000fe40003f84270 */
[----:B------:R-:W-:Y:S02]  /*4c20*/  FSEL R84, R43, -INF , P3 ;  /* 0xff8000002b547808 */ /* 0x000fe40001800000 */
[----:B------:R-:W-:Y:S01]  /*4c30*/  FMNMX.FTZ R61, R83, R42, !PT ;  /* 0x0000002a533d7209 */ /* 0x000fe20007810000 */
[----:B------:R-:W-:Y:S01]  /*4c40*/  FFMA.FTZ R42, R62, UR4, -R34 ;  /* 0x000000043e2a7c23 */ /* 0x000fe20008010822 */
[----:B-1----:R-:W-:Y:S01]  /*4c50*/  FSEL R85, R46, -INF , P4 ;  /* 0xff8000002e557808 */ /* 0x002fe20002000000 */
[----:B------:R1:W-:Y:S01]  /*4c60*/  MUFU.EX2 R43, R86 ;  /* 0x00000056002b7308 */ /* 0x0003e20000000800 */
[----:B------:R-:W-:-:S02]  /*4c70*/  ISETP.GT.AND P3, PT, R89, 0x71, PT ;  /* 0x000000715900780c */ /* 0x000fc40003f64270 */
[----:B------:R-:W-:Y:S02]  /*4c80*/  FMNMX.FTZ R46, R84, R61, !PT ;  /* 0x0000003d542e7209 */ /* 0x000fe40007810000 */
[----:B------:R-:W-:Y:S02]  /*4c90*/  ISETP.GT.AND P4, PT, R89, 0x78, PT ;  /* 0x000000785900780c */ /* 0x000fe40003f84270 */
[----:B------:R-:W-:Y:S01]  /*4ca0*/  FSEL R62, R54, -INF , P3 ;  /* 0xff800000363e7808 */ /* 0x000fe20001800000 */
[--C-:B------:R-:W-:Y:S01]  /*4cb0*/  FFMA.FTZ R54, R41, UR4, -R34.reuse ;  /* 0x0000000429367c23 */ /* 0x100fe20008010822 */
[----:B------:R-:W-:Y:S01]  /*4cc0*/  FMNMX.FTZ R61, R85, R46, !PT ;  /* 0x0000002e553d7209 */ /* 0x000fe20007810000 */
[--C-:B------:R-:W-:Y:S01]  /*4cd0*/  FFMA.FTZ R46, R33, UR4, -R34.reuse ;  /* 0x00000004212e7c23 */ /* 0x100fe20008010822 */
[----:B------:R-:W-:Y:S01]  /*4ce0*/  ISETP.GT.AND P3, PT, R89, 0x79, PT ;  /* 0x000000795900780c */ /* 0x000fe20003f64270 */
[--C-:B------:R-:W-:Y:S01]  /*4cf0*/  FFMA.FTZ R41, R29, UR4, -R34.reuse ;  /* 0x000000041d297c23 */ /* 0x100fe20008010822 */
[----:B-1----:R-:W-:Y:S01]  /*4d00*/  FSEL R86, R47, -INF , P4 ;  /* 0xff8000002f567808 */ /* 0x002fe20002000000 */
[--C-:B------:R-:W-:Y:S01]  /*4d10*/  FFMA.FTZ R47, R40, UR4, -R34.reuse ;  /* 0x00000004282f7c23 */ /* 0x100fe20008010822 */
[----:B------:R-:W-:Y:S01]  /*4d20*/  FMNMX.FTZ R61, R62, R61, !PT ;  /* 0x0000003d3e3d7209 */ /* 0x000fe20007810000 */
[--C-:B------:R-:W-:Y:S01]  /*4d30*/  FFMA.FTZ R29, R50, UR4, -R34.reuse ;  /* 0x00000004321d7c23 */ /* 0x100fe20008010822 */
[----:B------:R-:W-:Y:S01]  /*4d40*/  ISETP.GT.AND P4, PT, R89, 0x80, PT ;  /* 0x000000805900780c */ /* 0x000fe20003f84270 */
[----:B------:R-:W-:Y:S01]  /*4d50*/  FFMA.FTZ R50, R25, UR4, -R34 ;  /* 0x0000000419327c23 */ /* 0x000fe20008010822 */
[----:B------:R-:W-:Y:S01]  /*4d60*/  FSEL R70, R70, -INF , P3 ;  /* 0xff80000046467808 */ /* 0x000fe20001800000 */
[----:B------:R-:W-:Y:S01]  /*4d70*/  MUFU.EX2 R15, R15 ;  /* 0x0000000f000f7308 */ /* 0x000fe20000000800 */
[----:B------:R-:W-:-:S02]  /*4d80*/  FMNMX.FTZ R61, R86, R61, !PT ;  /* 0x0000003d563d7209 */ /* 0x000fc40007810000 */
[----:B------:R-:W-:Y:S02]  /*4d90*/  ISETP.GT.AND P3, PT, R89, 0x81, PT ;  /* 0x000000815900780c */ /* 0x000fe40003f64270 */
[----:B------:R-:W-:Y:S02]  /*4da0*/  FSEL R87, R55, -INF , P4 ;  /* 0xff80000037577808 */ /* 0x000fe40002000000 */
[----:B------:R-:W-:Y:S01]  /*4db0*/  FMNMX.FTZ R40, R70, R61, !PT ;  /* 0x0000003d46287209 */ /* 0x000fe20007810000 */
[--C-:B------:R-:W-:Y:S01]  /*4dc0*/  FFMA.FTZ R61, R32, UR4, -R34.reuse ;  /* 0x00000004203d7c23 */ /* 0x100fe20008010822 */
[----:B------:R-:W-:Y:S01]  /*4dd0*/  ISETP.GT.AND P4, PT, R89, 0x88, PT ;  /* 0x000000885900780c */ /* 0x000fe20003f84270 */
[----:B------:R-:W-:Y:S01]  /*4de0*/  MUFU.EX2 R20, R20 ;  /* 0x0000001400147308 */ /* 0x000fe20000000800 */
[----:B------:R-:W-:Y:S02]  /*4df0*/  FSEL R88, R72, -INF , P3 ;  /* 0xff80000048587808 */ /* 0x000fe40001800000 */
[----:B------:R-:W-:Y:S01]  /*4e00*/  FMNMX.FTZ R55, R87, R40, !PT ;  /* 0x0000002857377209 */ /* 0x000fe20007810000 */
[----:B------:R-:W-:Y:S01]  /*4e10*/  FFMA.FTZ R40, R53, UR4, -R34 ;  /* 0x0000000435287c23 */ /* 0x000fe20008010822 */
[----:B------:R-:W-:-:S02]  /*4e20*/  ISETP.GT.AND P3, PT, R89, 0x89, PT ;  /* 0x000000895900780c */ /* 0x000fc40003f64270 */
[----:B0-----:R-:W-:Y:S01]  /*4e30*/  FSEL R76, R76, -INF , P4 ;  /* 0xff8000004c4c7808 */ /* 0x001fe20002000000 */
[----:B------:R-:W-:Y:S01]  /*4e40*/  MUFU.EX2 R21, R21 ;  /* 0x0000001500157308 */ /* 0x000fe20000000800 */
[----:B------:R-:W-:Y:S02]  /*4e50*/  FMNMX.FTZ R55, R88, R55, !PT ;  /* 0x0000003758377209 */ /* 0x000fe40007810000 */
[----:B--2---:R-:W-:Y:S02]  /*4e60*/  FSEL R78, R78, -INF , P3 ;  /* 0xff8000004e4e7808 */ /* 0x004fe40001800000 */
[----:B------:R-:W-:-:S03]  /*4e70*/  FMNMX.FTZ R55, R76, R55, !PT ;  /* 0x000000374c377209 */ /* 0x000fc60007810000 */
[----:B------:R-:W-:Y:S01]  /*4e80*/  MUFU.EX2 R48, R48 ;  /* 0x0000003000307308 */ /* 0x000fe20000000800 */
[----:B------:R-:W-:Y:S01]  /*4e90*/  FMNMX.FTZ R32, R78, R55, !PT ;  /* 0x000000374e207209 */ /* 0x000fe20007810000 */
[--C-:B------:R-:W-:Y:S01]  /*4ea0*/  FFMA.FTZ R55, R37, UR4, -R34.reuse ;  /* 0x0000000425377c23 */ /* 0x100fe20008010822 */
[----:B------:R-:W-:-:S03]  /*4eb0*/  FFMA.FTZ R37, R51, UR4, -R34 ;  /* 0x0000000433257c23 */ /* 0x000fc60008010822 */
[----:B------:R-:W0:Y:S02]  /*4ec0*/  SHFL.BFLY PT, R33, R32, 0x2, 0x1f ;  /* 0x0c401f0020217f89 */ /* 0x000e2400000e0000 */
[----:B------:R-:W-:Y:S08]  /*4ed0*/  MUFU.EX2 R42, R42 ;  /* 0x0000002a002a7308 */ /* 0x000ff00000000800 */
[----:B------:R-:W-:Y:S08]  /*4ee0*/  MUFU.EX2 R47, R47 ;  /* 0x0000002f002f7308 */ /* 0x000ff00000000800 */
[----:B------:R-:W-:Y:S01]  /*4ef0*/  MUFU.EX2 R36, R36 ;  /* 0x0000002400247308 */ /* 0x000fe20000000800 */
[----:B0-----:R-:W-:Y:S01]  /*4f00*/  FMNMX.FTZ R51, R32, R33, !PT ;  /* 0x0000002120337209 */ /* 0x001fe20007810000 */
[--C-:B------:R-:W-:Y:S01]  /*4f10*/  FFMA.FTZ R33, R60, UR4, -R34.reuse ;  /* 0x000000043c217c23 */ /* 0x100fe20008010822 */
[--C-:B------:R-:W-:Y:S01]  /*4f20*/  FFMA.FTZ R60, R24, UR4, -R34.reuse ;  /* 0x00000004183c7c23 */ /* 0x100fe20008010822 */
[----:B------:R-:W-:-:S04]  /*4f30*/  FFMA.FTZ R32, R52, UR4, -R34 ;  /* 0x0000000434207c23 */ /* 0x000fc80008010822 */
[----:B------:R-:W-:Y:S01]  /*4f40*/  MUFU.EX2 R61, R61 ;  /* 0x0000003d003d7308 */ /* 0x000fe20000000800 */
[----:B------:R-:W0:Y:S07]  /*4f50*/  SHFL.BFLY PT, R72, R51, 0x1, 0x1f ;  /* 0x0c201f0033487f89 */ /* 0x000e2e00000e0000 */
[----:B------:R-:W-:Y:S08]  /*4f60*/  MUFU.EX2 R46, R46 ;  /* 0x0000002e002e7308 */ /* 0x000ff00000000800 */
[----:B------:R-:W-:Y:S08]  /*4f70*/  MUFU.EX2 R55, R55 ;  /* 0x0000003700377308 */ /* 0x000ff00000000800 */
[----:B------:R-:W-:Y:S01]  /*4f80*/  MUFU.EX2 R40, R40 ;  /* 0x0000002800287308 */ /* 0x000fe20000000800 */
[----:B0-----:R-:W-:Y:S01]  /*4f90*/  FMNMX.FTZ R72, R51, R72, !PT ;  /* 0x0000004833487209 */ /* 0x001fe20007810000 */
[----:B------:R-:W-:-:S03]  /*4fa0*/  FFMA.FTZ R51, R44, UR4, -R34 ;  /* 0x000000042c337c23 */ /* 0x000fc60008010822 */
        /* <DEDUP_REMOVED lines=16> */
[----:B------:R-:W-:Y:S01]  /*50b0*/  FFMA.FTZ R53, R79, UR4, -R24 ;  /* 0x000000044f357c23 */ /* 0x000fe20008010818 */
[----:B------:R1:W2:Y:S01]  /*50c0*/  MUFU.EX2 R91, R35 ;  /* 0x00000023005b7308 */ /* 0x0002a20000000800 */
[----:B0-----:R-:W-:Y:S01]  /*50d0*/  @!P1 PRMT R4, RZ, 0x654, R0 ;  /* 0x00000654ff049816 */ /* 0x001fe20000000000 */
[--C-:B------:R-:W-:Y:S01]  /*50e0*/  FFMA.FTZ R68, R77, UR4, -R24.reuse ;  /* 0x000000044d447c23 */ /* 0x100fe20008010818 */
[--C-:B------:R-:W-:Y:S01]  /*50f0*/  FFMA.FTZ R75, R75, UR4, -R24.reuse ;  /* 0x000000044b4b7c23 */ /* 0x100fe20008010818 */
[--C-:B------:R-:W-:Y:S01]  /*5100*/  FFMA.FTZ R77, R81, UR4, -R24.reuse ;  /* 0x00000004514d7c23 */ /* 0x100fe20008010818 */
[----:B------:R0:W-:Y:S01]  /*5110*/  @!P1 SYNCS.ARRIVE.TRANS64.RED.A1T0 RZ, [R4+URZ], RZ ;  /* 0x000000ff04ff99a7 */ /* 0x0001e2000810043f */
[--C-:B------:R-:W-:Y:S01]  /*5120*/  FFMA.FTZ R69, R69, UR4, -R24.reuse ;  /* 0x0000000445457c23 */ /* 0x100fe20008010818 */
[--C-:B------:R-:W-:Y:S01]  /*5130*/  FFMA.FTZ R63, R63, UR4, -R24.reuse ;  /* 0x000000043f3f7c23 */ /* 0x100fe20008010818 */
[----:B------:R2:W3:Y:S01]  /*5140*/  MUFU.EX2 R92, R5 ;  /* 0x00000005005c7308 */ /* 0x0004e20000000800 */
[--C-:B-1----:R-:W-:Y:S01]  /*5150*/  FFMA.FTZ R35, R66, UR4, -R24.reuse ;  /* 0x0000000442237c23 */ /* 0x102fe20008010818 */
[--C-:B------:R-:W-:Y:S01]  /*5160*/  FFMA.FTZ R66, R80, UR4, -R24.reuse ;  /* 0x0000000450427c23 */ /* 0x100fe20008010818 */
[--C-:B------:R-:W-:Y:S01]  /*5170*/  FFMA.FTZ R80, R64, UR4, -R24.reuse ;  /* 0x0000000440507c23 */ /* 0x100fe20008010818 */
[--C-:B------:R-:W-:Y:S01]  /*5180*/  FFMA.FTZ R64, R73, UR4, -R24.reuse ;  /* 0x0000000449407c23 */ /* 0x100fe20008010818 */
[----:B0-----:R-:W-:Y:S01]  /*5190*/  F2FP.BF16.F32.PACK_AB R4, R30, R31 ;  /* 0x0000001f1e04723e */ /* 0x001fe200000010ff */
[--C-:B------:R-:W-:Y:S01]  /*51a0*/  FFMA.FTZ R73, R57, UR4, -R24.reuse ;  /* 0x0000000439497c23 */ /* 0x100fe20008010818 */
[--C-:B------:R-:W-:Y:S01]  /*51b0*/  FFMA.FTZ R57, R58, UR4, -R24.reuse ;  /* 0x000000043a397c23 */ /* 0x100fe20008010818 */
[----:B------:R0:W1:Y:S01]  /*51c0*/  MUFU.EX2 R93, R6 ;  /* 0x00000006005d7308 */ /* 0x0000620000000800 */
[----:B--2---:R-:W-:Y:S01]  /*51d0*/  FADD.FTZ R5, R90, R91 ;  /* 0x0000005b5a057221 */ /* 0x004fe20000010000 */
[--C-:B------:R-:W-:Y:S01]  /*51e0*/  FFMA.FTZ R58, R59, UR4, -R24.reuse ;  /* 0x000000043b3a7c23 */ /* 0x100fe20008010818 */
[--C-:B------:R-:W-:Y:S01]  /*51f0*/  FFMA.FTZ R59, R65, UR4, -R24.reuse ;  /* 0x00000004413b7c23 */ /* 0x100fe20008010818 */
[--C-:B------:R-:W-:Y:S01]  /*5200*/  FFMA.FTZ R83, R83, UR4, -R24.reuse ;  /* 0x0000000453537c23 */ /* 0x100fe20008010818 */
[--C-:B------:R-:W-:Y:S01]  /*5210*/  FFMA.FTZ R84, R84, UR4, -R24.reuse ;  /* 0x0000000454547c23 */ /* 0x100fe20008010818 */
[--C-:B------:R-:W-:Y:S01]  /*5220*/  FFMA.FTZ R85, R85, UR4, -R24.reuse ;  /* 0x0000000455557c23 */ /* 0x100fe20008010818 */
[----:B------:R-:W-:Y:S01]  /*5230*/  FFMA.FTZ R86, R86, UR4, -R24 ;  /* 0x0000000456567c23 */ /* 0x000fe20008010818 */
[----:B------:R-:W2:Y:S01]  /*5240*/  MUFU.EX2 R25, R25 ;  /* 0x0000001900197308 */ /* 0x000ea20000000800 */
[----:B0-----:R-:W-:Y:S01]  /*5250*/  FADD.FTZ R6, R31, R30 ;  /* 0x0000001e1f067221 */ /* 0x001fe20000010000 */
[----:B---3--:R-:W-:Y:S01]  /*5260*/  FADD.FTZ R8, R92, R5 ;  /* 0x000000055c087221 */ /* 0x008fe20000010000 */
[--C-:B------:R-:W-:Y:S01]  /*5270*/  FFMA.FTZ R30, R67, UR4, -R24.reuse ;  /* 0x00000004431e7c23 */ /* 0x100fe20008010818 */
[----:B------:R-:W-:Y:S01]  /*5280*/  FFMA.FTZ R70, R70, UR4, -R24 ;  /* 0x0000000446467c23 */ /* 0x000fe20008010818 */
[----:B------:R-:W-:Y:S01]  /*5290*/  FADD.FTZ R7, R27, R6 ;  /* 0x000000061b077221 */ /* 0x000fe20000010000 */
[----:B------:R-:W-:Y:S01]  /*52a0*/  F2FP.BF16.F32.PACK_AB R6, R38, R27 ;  /* 0x0000001b2606723e */ /* 0x000fe200000010ff */
[----:B------:R-:W-:Y:S01]  /*52b0*/  FFMA.FTZ R27, R62, UR4, -R24 ;  /* 0x000000043e1b7c23 */ /* 0x000fe20008010818 */
[----:B------:R-:W0:Y:S01]  /*52c0*/  MUFU.EX2 R44, R44 ;  /* 0x0000002c002c7308 */ /* 0x000e220000000800 */
[----:B------:R-:W-:Y:S01]  /*52d0*/  FADD.FTZ R9, R38, R7 ;  /* 0x0000000726097221 */ /* 0x000fe20000010000 */
[----:B-1----:R-:W-:Y:S01]  /*52e0*/  FADD.FTZ R8, R93, R8 ;  /* 0x000000085d087221 */ /* 0x002fe20000010000 */
[--C-:B------:R-:W-:Y:S01]  /*52f0*/  FFMA.FTZ R38, R71, UR4, -R24.reuse ;  /* 0x0000000447267c23 */ /* 0x100fe20008010818 */
[--C-:B------:R-:W-:Y:S01]  /*5300*/  FFMA.FTZ R87, R87, UR4, -R24.reuse ;  /* 0x0000000457577c23 */ /* 0x100fe20008010818 */
[--C-:B------:R-:W-:Y:S01]  /*5310*/  FFMA.FTZ R88, R88, UR4, -R24.reuse ;  /* 0x0000000458587c23 */ /* 0x100fe20008010818 */
[--C-:B------:R-:W-:Y:S01]  /*5320*/  FFMA.FTZ R76, R76, UR4, -R24.reuse ;  /* 0x000000044c4c7c23 */ /* 0x100fe20008010818 */
[----:B------:R-:W-:Y:S01]  /*5330*/  FFMA.FTZ R78, R78, UR4, -R24 ;  /* 0x000000044e4e7c23 */ /* 0x000fe20008010818 */
[----:B------:R-:W1:Y:S01]  /*5340*/  MUFU.EX2 R34, R34 ;  /* 0x0000002200227308 */ /* 0x000e620000000800 */
[----:B------:R-:W-:-:S02]  /*5350*/  F2FP.BF16.F32.PACK_AB R5, R91, R90 ;  /* 0x0000005a5b05723e */ /* 0x000fc400000010ff */
[----:B------:R-:W-:-:S05]  /*5360*/  F2FP.BF16.F32.PACK_AB R7, R93, R92 ;  /* 0x0000005c5d07723e */ /* 0x000fca00000010ff */
[----:B------:R-:W3:Y:S01]  /*5370*/  MUFU.EX2 R35, R35 ;  /* 0x0000002300237308 */ /* 0x000ee20000000800 */
[----:B------:R4:W-:Y:S07]  /*5380*/  STSM.16.M88.4 [R2+0x24300], R4 ;  /* 0x0243000402007844 */ /* 0x0009ee0000000200 */
[----:B------:R5:W-:Y:S08]  /*5390*/  MUFU.EX2 R31, R82 ;  /* 0x00000052001f7308 */ /* 0x000bf00000000800 */
[----:B------:R-:W3:Y:S01]  /*53a0*/  MUFU.EX2 R52, R52 ;  /* 0x0000003400347308 */ /* 0x000ee20000000800 */
[----:B-----5:R-:W-:Y:S01]  /*53b0*/  FADD.FTZ R82, R26, R9 ;  /* 0x000000091a527221 */ /* 0x020fe20000010000 */
[----:B--2---:R-:W-:Y:S01]  /*53c0*/  FADD.FTZ R9, R25, R8 ;  /* 0x0000000819097221 */ /* 0x004fe20000010000 */
[----:B----4-:R-:W-:-:S02]  /*53d0*/  F2FP.BF16.F32.PACK_AB R4, R13, R12 ;  /* 0x0000000c0d04723e */ /* 0x010fc400000010ff */
[----:B------:R-:W-:Y:S01]  /*53e0*/  FADD.FTZ R82, R3, R82 ;  /* 0x0000005203527221 */ /* 0x000fe20000010000 */
[----:B0-----:R-:W-:Y:S02]  /*53f0*/  FADD.FTZ R9, R44, R9 ;  /* 0x000000092c097221 */ /* 0x001fe40000010000 */
[----:B------:R-:W0:Y:S01]  /*5400*/  MUFU.EX2 R89, R89 ;  /* 0x0000005900597308 */ /* 0x000e220000000800 */
[----:B------:R-:W-:Y:S01]  /*5410*/  FADD.FTZ R11, R39, R82 ;  /* 0x00000052270b7221 */ /* 0x000fe20000010000 */
[----:B-1----:R-:W-:-:S03]  /*5420*/  FADD.FTZ R8, R34, R9 ;  /* 0x0000000922087221 */ /* 0x002fc60000010000 */
[C---:B------:R-:W-:Y:S01]  /*5430*/  FADD.FTZ R11, R10.reuse, R11 ;  /* 0x0000000b0a0b7221 */ /* 0x040fe20000010000 */
[----:B---3--:R-:W-:Y:S01]  /*5440*/  FADD.FTZ R9, R35, R8 ;  /* 0x0000000823097221 */ /* 0x008fe20000010000 */
[----:B------:R-:W-:Y:S01]  /*5450*/  F2FP.BF16.F32.PACK_AB R10, R10, R39 ;  /* 0x000000270a0a723e */ /* 0x000fe200000010ff */
[----:B------:R-:W1:Y:S01]  /*5460*/  MUFU.EX2 R53, R53 ;  /* 0x0000003500357308 */ /* 0x000e620000000800 */
[----:B------:R-:W-:Y:S01]  /*5470*/  FADD.FTZ R8, R12, R11 ;  /* 0x0000000b0c087221 */ /* 0x000fe20000010000 */
[----:B------:R-:W-:-:S03]  /*5480*/  FADD.FTZ R62, R52, R9 ;  /* 0x00000009343e7221 */ /* 0x000fc60000010000 */
[----:B------:R-:W-:-:S03]  /*5490*/  FADD.FTZ R9, R13, R8 ;  /* 0x000000080d097221 */ /* 0x000fc60000010000 */
[----:B------:R-:W2:Y:S01]  /*54a0*/  MUFU.EX2 R68, R68 ;  /* 0x0000004400447308 */ /* 0x000ea20000000800 */
[C---:B0-----:R-:W-:Y:S01]  /*54b0*/  FADD.FTZ R62, R89.reuse, R62 ;  /* 0x0000003e593e7221 */ /* 0x041fe20000010000 */
[----:B------:R-:W-:Y:S01]  /*54c0*/  FADD.FTZ R8, R14, R9 ;  /* 0x000000090e087221 */ /* 0x000fe20000010000 */
[----:B------:R-:W-:-:S03]  /*54d0*/  F2FP.BF16.F32.PACK_AB R5, R89, R52 ;  /* 0x000000345905723e */ /* 0x000fc600000010ff */
[----:B------:R-:W-:Y:S01]  /*54e0*/  FADD.FTZ R11, R15, R8 ;  /* 0x000000080f0b7221 */ /* 0x000fe20000010000 */
[----:B------:R-:W-:Y:S01]  /*54f0*/  F2FP.BF16.F32.PACK_AB R8, R3, R26 ;  /* 0x0000001a0308723e */ /* 0x000fe200000010ff */
[----:B------:R-:W0:Y:S01]  /*5500*/  MUFU.EX2 R66, R66 ;  /* 0x0000004200427308 */ /* 0x000e220000000800 */
[----:B-1----:R-:W-:Y:S01]  /*5510*/  FADD.FTZ R9, R53, R62 ;  /* 0x0000003e35097221 */ /* 0x002fe20000010000 */
[----:B------:R-:W-:-:S04]  /*5520*/  FADD.FTZ R24, R20, R11 ;  /* 0x0000000b14187221 */ /* 0x000fc80000010000 */
[----:B------:R-:W-:Y:S02]  /*5530*/  FADD.FTZ R11, R21, R24 ;  /* 0x00000018150b7221 */ /* 0x000fe40000010000 */
[----:B------:R-:W1:Y:S01]  /*5540*/  MUFU.EX2 R75, R75 ;  /* 0x0000004b004b7308 */ /* 0x000e620000000800 */
[----:B--2---:R-:W-:Y:S01]  /*5550*/  FADD.FTZ R9, R68, R9 ;  /* 0x0000000944097221 */ /* 0x004fe20000010000 */
[----:B------:R-:W-:Y:S01]  /*5560*/  FADD.FTZ R6, R48, R11 ;  /* 0x0000000b30067221 */ /* 0x000fe20000010000 */
[----:B------:R-:W-:-:S03]  /*5570*/  F2FP.BF16.F32.PACK_AB R11, R35, R34 ;  /* 0x00000022230b723e */ /* 0x000fc600000010ff */
[----:B------:R-:W-:Y:S01]  /*5580*/  FADD.FTZ R13, R49, R6 ;  /* 0x00000006310d7221 */ /* 0x000fe20000010000 */
[----:B------:R-:W-:Y:S01]  /*5590*/  F2FP.BF16.F32.PACK_AB R6, R15, R14 ;  /* 0x0000000e0f06723e */ /* 0x000fe200000010ff */
[----:B------:R-:W2:Y:S01]  /*55a0*/  MUFU.EX2 R77, R77 ;  /* 0x0000004d004d7308 */ /* 0x000ea20000000800 */
[----:B0-----:R-:W-:Y:S01]  /*55b0*/  FADD.FTZ R26, R66, R9 ;  /* 0x00000009421a7221 */ /* 0x001fe20000010000 */
[----:B------:R-:W-:Y:S01]  /*55c0*/  FADD.FTZ R12, R56, R13 ;  /* 0x0000000d380c7221 */ /* 0x000fe20000010000 */
[----:B------:R-:W-:-:S03]  /*55d0*/  F2FP.BF16.F32.PACK_AB R9, R44, R25 ;  /* 0x000000192c09723e */ /* 0x000fc600000010ff */
[----:B------:R-:W-:Y:S01]  /*55e0*/  FADD.FTZ R13, R43, R12 ;  /* 0x0000000c2b0d7221 */ /* 0x000fe20000010000 */
[----:B------:R-:W-:Y:S01]  /*55f0*/  F2FP.BF16.F32.PACK_AB R12, R21, R20 ;  /* 0x00000014150c723e */ /* 0x000fe200000010ff */
[----:B------:R-:W0:Y:S01]  /*5600*/  MUFU.EX2 R80, R80 ;  /* 0x0000005000507308 */ /* 0x000e220000000800 */
[C---:B-1----:R-:W-:Y:S01]  /*5610*/  FADD.FTZ R26, R75.reuse, R26 ;  /* 0x0000001a4b1a7221 */ /* 0x042fe20000010000 */
[----:B------:R-:W-:Y:S01]  /*5620*/  FADD.FTZ R24, R42, R13 ;  /* 0x0000000d2a187221 */ /* 0x000fe20000010000 */
[----:B------:R-:W-:Y:S01]  /*5630*/  STSM.16.M88.4 [R2+0x25b00], R8 ;  /* 0x025b000802007844 */ /* 0x000fe20000000200 */
[----:B------:R-:W-:Y:S02]  /*5640*/  F2FP.BF16.F32.PACK_AB R13, R75, R66 ;  /* 0x000000424b0d723e */ /* 0x000fe400000010ff */
[----:B------:R-:W-:Y:S01]  /*5650*/  CS2R R66, SRZ ;  /* 0x0000000000427805 */ /* 0x000fe2000001ff00 */
[----:B------:R-:W-:Y:S01]  /*5660*/  FADD.FTZ R25, R47, R24 ;  /* 0x000000182f197221 */ /* 0x000fe20000010000 */
[----:B------:R-:W1:Y:S01]  /*5670*/  MUFU.EX2 R64, R64 ;  /* 0x0000004000407308 */ /* 0x000e620000000800 */
[----:B--2---:R-:W-:-:S02]  /*5680*/  FADD.FTZ R7, R77, R26 ;  /* 0x0000001a4d077221 */ /* 0x004fc40000010000 */
[----:B------:R-:W-:-:S04]  /*5690*/  FADD.FTZ R24, R36, R25 ;  /* 0x0000001924187221 */ /* 0x000fc80000010000 */
[----:B------:R-:W-:Y:S01]  /*56a0*/  FADD.FTZ R25, R61, R24 ;  /* 0x000000183d197221 */ /* 0x000fe20000010000 */
[----:B------:R-:W-:Y:S01]  /*56b0*/  F2FP.BF16.F32.PACK_AB R24, R43, R56 ;  /* 0x000000382b18723e */ /* 0x000fe200000010ff */
[----:B------:R-:W2:Y:S01]  /*56c0*/  MUFU.EX2 R73, R73 ;  /* 0x0000004900497308 */ /* 0x000ea20000000800 */
[C---:B0-----:R-:W-:Y:S01]  /*56d0*/  FADD.FTZ R7, R80.reuse, R7 ;  /* 0x0000000750077221 */ /* 0x041fe20000010000 */
[----:B------:R-:W-:-:S06]  /*56e0*/  F2FP.BF16.F32.PACK_AB R15, R80, R77 ;  /* 0x0000004d500f723e */ /* 0x000fcc00000010ff */
[----:B------:R-:W0:Y:S01]  /*56f0*/  MUFU.EX2 R57, R57 ;  /* 0x0000003900397308 */ /* 0x000e220000000800 */
[----:B-1----:R-:W-:Y:S01]  /*5700*/  FADD.FTZ R14, R64, R7 ;  /* 0x00000007400e7221 */ /* 0x002fe20000010000 */
[----:B------:R-:W-:Y:S02]  /*5710*/  F2FP.BF16.F32.PACK_AB R7, R68, R53 ;  /* 0x000000354407723e */ /* 0x000fe400000010ff */
[----:B------:R-:W-:-:S03]  /*5720*/  CS2R R52, SRZ ;  /* 0x0000000000347805 */ /* 0x000fc6000001ff00 */
[----:B------:R1:W-:Y:S01]  /*5730*/  STSM.16.M88.4 [R2+0x27300], R4 ;  /* 0x0273000402007844 */ /* 0x0003e20000000200 */
[----:B------:R-:W3:Y:S01]  /*5740*/  MUFU.EX2 R58, R58 ;  /* 0x0000003a003a7308 */ /* 0x000ee20000000800 */
[----:B--2---:R-:W-:-:S07]  /*5750*/  FADD.FTZ R14, R73, R14 ;  /* 0x0000000e490e7221 */ /* 0x004fce0000010000 */
[----:B------:R2:W4:Y:S01]  /*5760*/  MUFU.EX2 R0, R69 ;  /* 0x0000004500007308 */ /* 0x0005220000000800 */
[----:B0-----:R-:W-:Y:S01]  /*5770*/  FADD.FTZ R21, R57, R14 ;  /* 0x0000000e39157221 */ /* 0x001fe20000010000 */
[----:B------:R-:W-:Y:S02]  /*5780*/  F2FP.BF16.F32.PACK_AB R14, R49, R48 ;  /* 0x00000030310e723e */ /* 0x000fe400000010ff */
[----:B------:R-:W-:-:S03]  /*5790*/  CS2R R48, SRZ ;  /* 0x0000000000307805 */ /* 0x000fc6000001ff00 */
[----:B------:R-:W-:Y:S01]  /*57a0*/  STSM.16.M88.4 [R2+0x28b00], R12 ;  /* 0x028b000c02007844 */ /* 0x000fe20000000200 */
[----:B------:R-:W0:Y:S01]  /*57b0*/  MUFU.EX2 R30, R30 ;  /* 0x0000001e001e7308 */ /* 0x000e220000000800 */
[----:B---3--:R-:W-:Y:S01]  /*57c0*/  FADD.FTZ R21, R58, R21 ;  /* 0x000000153a157221 */ /* 0x008fe20000010000 */
[----:B-1----:R-:W-:Y:S02]  /*57d0*/  F2FP.BF16.F32.PACK_AB R4, R61, R36 ;  /* 0x000000243d04723e */ /* 0x002fe400000010ff */
[----:B--2---:R-:W-:-:S04]  /*57e0*/  CS2R R68, SRZ ;  /* 0x0000000000447805 */ /* 0x004fc8000001ff00 */
[----:B------:R-:W1:Y:S01]  /*57f0*/  MUFU.EX2 R59, R59 ;  /* 0x0000003b003b7308 */ /* 0x000e620000000800 */
[----:B----4-:R-:W-:-:S07]  /*5800*/  FADD.FTZ R26, R0, R21 ;  /* 0x00000015001a7221 */ /* 0x010fce0000010000 */
[----:B------:R-:W2:Y:S08]  /*5810*/  MUFU.EX2 R38, R38 ;  /* 0x0000002600267308 */ /* 0x000eb00000000800 */
[----:B------:R3:W-:Y:S08]  /*5820*/  MUFU.EX2 R20, R27 ;  /* 0x0000001b00147308 */ /* 0x0007f00000000800 */
[----:B------:R-:W4:Y:S01]  /*5830*/  MUFU.EX2 R37, R37 ;  /* 0x0000002500257308 */ /* 0x000f220000000800 */
[----:B---3--:R-:W-:Y:S01]  /*5840*/  FADD.FTZ R27, R31, R26 ;  /* 0x0000001a1f1b7221 */ /* 0x008fe20000010000 */
[----:B------:R-:W-:Y:S01]  /*5850*/  FADD.FTZ R26, R46, R25 ;  /* 0x000000192e1a7221 */ /* 0x000fe20000010000 */
[----:B------:R-:W-:-:S02]  /*5860*/  F2FP.BF16.F32.PACK_AB R25, R73, R64 ;  /* 0x000000404919723e */ /* 0x000fc400000010ff */
[----:B------:R-:W-:Y:S01]  /*5870*/  CS2R R64, SRZ ;  /* 0x0000000000407805 */ /* 0x000fe2000001ff00 */
[----:B0-----:R-:W-:Y:S01]  /*5880*/  FADD.FTZ R34, R30, R27 ;  /* 0x0000001b1e227221 */ /* 0x001fe20000010000 */
[----:B------:R-:W-:Y:S01]  /*5890*/  FADD.FTZ R9, R55, R26 ;  /* 0x0000001a37097221 */ /* 0x000fe20000010000 */
[----:B------:R-:W-:Y:S01]  /*58a0*/  F2FP.BF16.F32.PACK_AB R26, R47, R42 ;  /* 0x0000002a2f1a723e */ /* 0x000fe200000010ff */
[----:B------:R-:W0:Y:S01]  /*58b0*/  MUFU.EX2 R63, R63 ;  /* 0x0000003f003f7308 */ /* 0x000e220000000800 */
[----:B-1----:R-:W-:Y:S01]  /*58c0*/  FADD.FTZ R5, R59, R34 ;  /* 0x000000223b057221 */ /* 0x002fe20000010000 */
[----:B------:R-:W-:Y:S01]  /*58d0*/  FADD.FTZ R6, R40, R9 ;  /* 0x0000000928067221 */ /* 0x000fe20000010000 */
[----:B------:R-:W-:Y:S02]  /*58e0*/  F2FP.BF16.F32.PACK_AB R27, R58, R57 ;  /* 0x000000393a1b723e */ /* 0x000fe400000010ff */
[----:B------:R-:W-:Y:S01]  /*58f0*/  CS2R R56, SRZ ;  /* 0x0000000000387805 */ /* 0x000fe2000001ff00 */
[----:B--2---:R-:W-:Y:S01]  /*5900*/  FADD.FTZ R8, R38, R5 ;  /* 0x0000000526087221 */ /* 0x004fe20000010000 */
[----:B------:R-:W-:Y:S01]  /*5910*/  FADD.FTZ R6, R45, R6 ;  /* 0x000000062d067221 */ /* 0x000fe20000010000 */
[----:B------:R-:W-:Y:S01]  /*5920*/  F2FP.BF16.F32.PACK_AB R5, R31, R0 ;  /* 0x000000001f05723e */ /* 0x000fe200000010ff */
[----:B------:R-:W1:Y:S01]  /*5930*/  MUFU.EX2 R54, R54 ;  /* 0x0000003600367308 */ /* 0x000e620000000800 */
[----:B------:R2:W-:Y:S01]  /*5940*/  STSM.16.M88.4 [R2+0x2a300], R24 ;  /* 0x02a3001802007844 */ /* 0x0005e20000000200 */
[----:B----4-:R-:W-:Y:S01]  /*5950*/  FADD.FTZ R9, R37, R6 ;  /* 0x0000000625097221 */ /* 0x010fe20000010000 */
[----:B------:R-:W-:-:S02]  /*5960*/  F2FP.BF16.F32.PACK_AB R6, R55, R46 ;  /* 0x0000002e3706723e */ /* 0x000fc400000010ff */
[----:B------:R-:W-:Y:S02]  /*5970*/  CS2R R46, SRZ ;  /* 0x00000000002e7805 */ /* 0x000fe4000001ff00 */
[----:B------:R-:W-:Y:S02]  /*5980*/  CS2R R42, SRZ ;  /* 0x00000000002a7805 */ /* 0x000fe4000001ff00 */
[----:B------:R-:W-:Y:S01]  /*5990*/  CS2R R34, SRZ ;  /* 0x0000000000227805 */ /* 0x000fe2000001ff00 */
[----:B------:R-:W3:Y:S01]  /*59a0*/  MUFU.EX2 R62, R83 ;  /* 0x00000053003e7308 */ /* 0x000ee20000000800 */
[----:B0-----:R-:W-:-:S07]  /*59b0*/  FADD.FTZ R7, R63, R8 ;  /* 0x000000083f077221 */ /* 0x001fce0000010000 */
[----:B------:R-:W0:Y:S01]  /*59c0*/  MUFU.EX2 R33, R33 ;  /* 0x0000002100217308 */ /* 0x000e220000000800 */
[C---:B-1----:R-:W-:Y:S01]  /*59d0*/  FADD.FTZ R8, R54.reuse, R9 ;  /* 0x0000000936087221 */ /* 0x042fe20000010000 */
[----:B------:R-:W-:Y:S02]  /*59e0*/  F2FP.BF16.F32.PACK_AB R10, R54, R37 ;  /* 0x00000025360a723e */ /* 0x000fe400000010ff */
[----:B------:R-:W-:Y:S02]  /*59f0*/  CS2R R54, SRZ ;  /* 0x0000000000367805 */ /* 0x000fe4000001ff00 */
[----:B------:R-:W-:Y:S02]  /*5a00*/  CS2R R36, SRZ ;  /* 0x0000000000247805 */ /* 0x000fe4000001ff00 */
[----:B--2---:R-:W-:Y:S02]  /*5a10*/  CS2R R26, SRZ ;  /* 0x00000000001a7805 */ /* 0x004fe4000001ff00 */
[----:B------:R-:W-:Y:S01]  /*5a20*/  CS2R R24, SRZ ;  /* 0x0000000000187805 */ /* 0x000fe2000001ff00 */
[----:B------:R-:W1:Y:S01]  /*5a30*/  MUFU.EX2 R3, R84 ;  /* 0x0000005400037308 */ /* 0x000e620000000800 */
[----:B---3--:R-:W-:Y:S01]  /*5a40*/  FADD.FTZ R0, R62, R7 ;  /* 0x000000073e007221 */ /* 0x008fe20000010000 */
[----:B------:R-:W-:-:S02]  /*5a50*/  F2FP.BF16.F32.PACK_AB R7, R59, R30 ;  /* 0x0000001e3b07723e */ /* 0x000fc400000010ff */
[----:B------:R-:W-:-:S03]  /*5a60*/  CS2R R58, SRZ ;  /* 0x00000000003a7805 */ /* 0x000fc6000001ff00 */
[----:B------:R2:W-:Y:S01]  /*5a70*/  STSM.16.M88.4 [R2+0x2bb00], R4 ;  /* 0x02bb000402007844 */ /* 0x0005e20000000200 */
[----:B------:R-:W3:Y:S01]  /*5a80*/  MUFU.EX2 R60, R60 ;  /* 0x0000003c003c7308 */ /* 0x000ee20000000800 */
[----:B0-----:R-:W-:Y:S01]  /*5a90*/  FADD.FTZ R9, R33, R8 ;  /* 0x0000000821097221 */ /* 0x001fe20000010000 */
[----:B------:R-:W-:Y:S02]  /*5aa0*/  F2FP.BF16.F32.PACK_AB R8, R45, R40 ;  /* 0x000000282d08723e */ /* 0x000fe400000010ff */
[----:B------:R-:W-:-:S04]  /*5ab0*/  CS2R R44, SRZ ;  /* 0x00000000002c7805 */ /* 0x000fc8000001ff00 */
[----:B------:R-:W0:Y:S01]  /*5ac0*/  MUFU.EX2 R85, R85 ;  /* 0x0000005500557308 */ /* 0x000e220000000800 */
[----:B-1----:R-:W-:Y:S01]  /*5ad0*/  FADD.FTZ R0, R3, R0 ;  /* 0x0000000003007221 */ /* 0x002fe20000010000 */
[----:B--2---:R-:W-:-:S06]  /*5ae0*/  IMAD.U32 R6, RZ, RZ, UR7 ;  /* 0x00000007ff067e24 */ /* 0x004fcc000f8e00ff */
[----:B------:R-:W1:Y:S01]  /*5af0*/  MUFU.EX2 R32, R32 ;  /* 0x0000002000207308 */ /* 0x000e620000000800 */
[C---:B---3--:R-:W-:Y:S01]  /*5b00*/  FADD.FTZ R15, R60.reuse, R9 ;  /* 0x000000093c0f7221 */ /* 0x048fe20000010000 */
[----:B------:R-:W-:Y:S02]  /*5b10*/  F2FP.BF16.F32.PACK_AB R9, R63, R38 ;  /* 0x000000263f09723e */ /* 0x000fe400000010ff */
[----:B------:R-:W-:Y:S02]  /*5b20*/  CS2R R38, SRZ ;  /* 0x0000000000267805 */ /* 0x000fe4000001ff00 */
[----:B------:R-:W-:Y:S02]  /*5b30*/  F2FP.BF16.F32.PACK_AB R60, R60, R33 ;  /* 0x000000213c3c723e */ /* 0x000fe400000010ff */
[----:B------:R-:W2:Y:S01]  /*5b40*/  MUFU.EX2 R41, R41 ;  /* 0x0000002900297308 */ /* 0x000ea20000000800 */
[----:B0-----:R-:W-:Y:S01]  /*5b50*/  FADD.FTZ R11, R85, R0 ;  /* 0x00000000550b7221 */ /* 0x001fe20000010000 */
[----:B------:R-:W-:-:S03]  /*5b60*/  F2FP.BF16.F32.PACK_AB R61, R20, R85 ;  /* 0x00000055143d723e */ /* 0x000fc600000010ff */
[----:B------:R-:W-:-:S03]  /*5b70*/  FADD.FTZ R11, R20, R11 ;  /* 0x0000000b140b7221 */ /* 0x000fc60000010000 */
[----:B------:R-:W0:Y:S01]  /*5b80*/  MUFU.EX2 R86, R86 ;  /* 0x0000005600567308 */ /* 0x000e220000000800 */
[----:B-1----:R-:W-:-:S07]  /*5b90*/  FADD.FTZ R0, R32, R15 ;  /* 0x0000000f20007221 */ /* 0x002fce0000010000 */
[----:B------:R-:W1:Y:S01]  /*5ba0*/  MUFU.EX2 R29, R29 ;  /* 0x0000001d001d7308 */ /* 0x000e620000000800 */
[----:B--2---:R-:W-:-:S07]  /*5bb0*/  FADD.FTZ R0, R41, R0 ;  /* 0x0000000029007221 */ /* 0x004fce0000010000 */
[----:B------:R-:W2:Y:S01]  /*5bc0*/  MUFU.EX2 R28, R28 ;  /* 0x0000001c001c7308 */ /* 0x000ea20000000800 */
[----:B0-----:R-:W-:Y:S01]  /*5bd0*/  FADD.FTZ R12, R86, R11 ;  /* 0x0000000b560c7221 */ /* 0x001fe20000010000 */
[----:B------:R-:W-:Y:S02]  /*5be0*/  F2FP.BF16.F32.PACK_AB R11, R3, R62 ;  /* 0x0000003e030b723e */ /* 0x000fe400000010ff */
[----:B------:R-:W-:Y:S02]  /*5bf0*/  F2FP.BF16.F32.PACK_AB R62, R41, R32 ;  /* 0x00000020293e723e */ /* 0x000fe400000010ff */
[----:B------:R-:W-:Y:S02]  /*5c00*/  CS2R R40, SRZ ;  /* 0x0000000000287805 */ /* 0x000fe4000001ff00 */
[----:B------:R-:W-:Y:S01]  /*5c10*/  CS2R R32, SRZ ;  /* 0x0000000000207805 */ /* 0x000fe2000001ff00 */
[----:B------:R-:W-:Y:S01]  /*5c20*/  STSM.16.M88.4 [R2+0x2d300], R8 ;  /* 0x02d3000802007844 */ /* 0x000fe20000000200 */
[----:B------:R0:W3:Y:S01]  /*5c30*/  MUFU.EX2 R21, R70 ;  /* 0x0000004600157308 */ /* 0x0000e20000000800 */
[----:B-1----:R-:W-:-:S07]  /*5c40*/  FADD.FTZ R3, R29, R0 ;  /* 0x000000001d037221 */ /* 0x002fce0000010000 */
[----:B------:R-:W-:Y:S01]  /*5c50*/  MUFU.EX2 R50, R50 ;  /* 0x0000003200327308 */ /* 0x000fe20000000800 */
[C---:B--2---:R-:W-:Y:S01]  /*5c60*/  FADD.FTZ R3, R28.reuse, R3 ;  /* 0x000000031c037221 */ /* 0x044fe20000010000 */
[----:B------:R-:W-:Y:S02]  /*5c70*/  F2FP.BF16.F32.PACK_AB R28, R28, R29 ;  /* 0x0000001d1c1c723e */ /* 0x000fe400000010ff */
[----:B0-----:R-:W-:-:S04]  /*5c80*/  CS2R R70, SRZ ;  /* 0x0000000000467805 */ /* 0x001fc8000001ff00 */
[----:B------:R-:W0:Y:S01]  /*5c90*/  MUFU.EX2 R51, R51 ;  /* 0x0000003300337308 */ /* 0x000e220000000800 */
[C---:B---3--:R-:W-:Y:S01]  /*5ca0*/  F2FP.BF16.F32.PACK_AB R63, R21.reuse, R86 ;  /* 0x00000056153f723e */ /* 0x048fe200000010ff */
[----:B------:R-:W-:-:S04]  /*5cb0*/  FADD.FTZ R12, R21, R12 ;  /* 0x0000000c150c7221 */ /* 0x000fc80000010000 */
[----:B------:R1:W-:Y:S02]  /*5cc0*/  STSM.16.M88.4 [R2+0x2eb00], R60 ;  /* 0x02eb003c02007844 */ /* 0x0003e40000000200 */
[----:B------:R-:W2:Y:S08]  /*5cd0*/  MUFU.EX2 R87, R87 ;  /* 0x0000005700577308 */ /* 0x000eb00000000800 */
[----:B------:R-:W3:Y:S01]  /*5ce0*/  MUFU.EX2 R88, R88 ;  /* 0x0000005800587308 */ /* 0x000ee20000000800 */
[----:B0-----:R-:W-:Y:S01]  /*5cf0*/  F2FP.BF16.F32.PACK_AB R30, R51, R50 ;  /* 0x00000032331e723e */ /* 0x001fe200000010ff */
[----:B------:R-:W-:-:S04]  /*5d00*/  FADD.FTZ R50, R50, R3 ;  /* 0x0000000332327221 */ /* 0x000fc80000010000 */
[----:B------:R-:W-:Y:S01]  /*5d10*/  FADD.FTZ R3, R51, R50 ;  /* 0x0000003233037221 */ /* 0x000fe20000010000 */
[----:B-1----:R-:W-:Y:S01]  /*5d20*/  CS2R R62, SRZ ;  /* 0x00000000003e7805 */ /* 0x002fe2000001ff00 */
[----:B------:R-:W0:Y:S01]  /*5d30*/  MUFU.EX2 R76, R76 ;  /* 0x0000004c004c7308 */ /* 0x000e220000000800 */
[----:B--2---:R-:W-:Y:S01]  /*5d40*/  FADD.FTZ R5, R87, R12 ;  /* 0x0000000c57057221 */ /* 0x004fe20000010000 */
[----:B------:R-:W-:Y:S02]  /*5d50*/  CS2R R60, SRZ ;  /* 0x00000000003c7805 */ /* 0x000fe4000001ff00 */
[----:B------:R-:W-:-:S04]  /*5d60*/  CS2R R50, SRZ ;  /* 0x0000000000327805 */ /* 0x000fc8000001ff00 */
[----:B------:R-:W1:Y:S01]  /*5d70*/  MUFU.EX2 R13, R78 ;  /* 0x0000004e000d7308 */ /* 0x000e620000000800 */
[C---:B---3--:R-:W-:Y:S01]  /*5d80*/  F2FP.BF16.F32.PACK_AB R29, R88.reuse, R87 ;  /* 0x00000057581d723e */ /* 0x048fe200000010ff */
[----:B------:R-:W-:-:S04]  /*5d90*/  FADD.FTZ R5, R88, R5 ;  /* 0x0000000558057221 */ /* 0x000fc80000010000 */
[----:B0-----:R-:W-:Y:S01]  /*5da0*/  FADD.FTZ R0, R76, R5 ;  /* 0x000000054c007221 */ /* 0x001fe20000010000 */
[----:B-1----:R-:W-:-:S03]  /*5db0*/  F2FP.BF16.F32.PACK_AB R31, R13, R76 ;  /* 0x0000004c0d1f723e */ /* 0x002fc600000010ff */
[----:B------:R-:W-:Y:S02]  /*5dc0*/  FADD.FTZ R0, R13, R0 ;  /* 0x000000000d007221 */ /* 0x000fe40000010000 */
        /* <DEDUP_REMOVED lines=13> */
.L_x_2083:
        /* <DEDUP_REMOVED lines=10> */
.L_x_2076:
[----:B------:R-:W-:Y:S01]  /*5f40*/  ULEA UR4, UR36, UR37, 0x3 ;  /* 0x0000002524047291 */ /* 0x000fe2000f8e183f */
[----:B------:R-:W-:-:S05]  /*5f50*/  IMAD.U32 R7, RZ, RZ, UR60 ;  /* 0x0000003cff077e24 */ /* 0x000fca000f8e00ff */
[----:B------:R-:W-:-:S04]  /*5f60*/  SHF.L.U32 R7, R7, 0x1f, RZ ;  /* 0x0000001f07077819 */ /* 0x000fc800000006ff */
[----:B------:R0:W1:Y:S01]  /*5f70*/  SYNCS.PHASECHK.TRANS64.TRYWAIT P3, [UR4+0x31c30], R7 ;  /* 0x031c3007ff0075a7 */ /* 0x0000620008060144 */
[----:B------:R-:W-:Y:S05]  /*5f80*/  @!P0 BRA `(.L_x_2077) ;  /* 0x0000000000048947 */ /* 0x000fea0003800000 */
[----:B------:R-:W-:Y:S01]  /*5f90*/  BPT.TRAP 0x1 ;  /* 0x000000040000795c */ /* 0x000fe20000300000 */
.L_x_2077:
[----:B-1----:R-:W-:Y:S05]  /*5fa0*/  @P3 BRA `(.L_x_2075) ;  /* 0x0000000000083947 */ /* 0x002fea0003800000 */
[----:B------:R-:W1:Y:S02]  /*5fb0*/  SYNCS.PHASECHK.TRANS64.TRYWAIT P3, [UR4+0x31c30], R7 ;  /* 0x031c3007ff0075a7 */ /* 0x000e640008060144 */
[----:B-1----:R-:W-:Y:S05]  /*5fc0*/  @!P3 BRA `(.L_x_2078) ;  /* 0x00000118001cb947 */ /* 0x002fea0003800000 */
.L_x_2075:
        /* <DEDUP_REMOVED lines=356> */
.L_x_2080:
[----:B------:R-:W-:Y:S01]  /*7610*/  ULEA UR4, UR7, UR37, 0x3 ;  /* 0x0000002507047291 */ /* 0x000fe2000f8e183f */
[----:B------:R-:W-:-:S05]  /*7620*/  IMAD.U32 R7, RZ, RZ, UR39 ;  /* 0x00000027ff077e24 */ /* 0x000fca000f8e00ff */
[----:B------:R-:W-:-:S04]  /*7630*/  SHF.L.U32 R7, R7, 0x1f, RZ ;  /* 0x0000001f07077819 */ /* 0x000fc800000006ff */
[----:B------:R0:W1:Y:S01]  /*7640*/  SYNCS.PHASECHK.TRANS64.TRYWAIT P3, [UR4+0x31c50], R7 ;  /* 0x031c5007ff0075a7 */ /* 0x0000620008060144 */
[----:B------:R-:W-:Y:S05]  /*7650*/  @!P0 BRA `(.L_x_2081) ;  /* 0x0000000000048947 */ /* 0x000fea0003800000 */
[----:B------:R-:W-:Y:S01]  /*7660*/  BPT.TRAP 0x1 ;  /* 0x000000040000795c */ /* 0x000fe20000300000 */
.L_x_2081:
[----:B-1----:R-:W-:Y:S05]  /*7670*/  @P3 BRA `(.L_x_2079) ;  /* 0x0000000000083947 */ /* 0x002fea0003800000 */
[----:B------:R-:W1:Y:S02]  /*7680*/  SYNCS.PHASECHK.TRANS64.TRYWAIT P3, [UR4+0x31c50], R7 ;  /* 0x031c5007ff0075a7 */ /* 0x000e640008060144 */
[----:B-1----:R-:W-:Y:S05]  /*7690*/  @!P3 BRA `(.L_x_2082) ;  /* 0x000001000080b947 */ /* 0x002fea0003800000 */
.L_x_2079:
        /* <DEDUP_REMOVED lines=42> */
[----:B------:R-:W-:Y:S01]  /*7940*/  UMOV UR4, 0x1 ;  /* 0x0000000100047882 */ /* 0x000fe20000000000 */
[----:B------:R-:W-:Y:S01]  /*7950*/  R2UR UR15, R17 ;  /* 0x00000000110f72ca */ /* 0x000fe200000e0000 */
[----:B------:R-:W-:Y:S01]  /*7960*/  UIMAD UR4, UR38, -0x90, UR4 ;  /* 0xffffff70260478a4 */ /* 0x000fe2000f8e0204 */
[----:B------:R-:W-:Y:S01]  /*7970*/  R2UR UR14, R18 ;  /* 0x00000000120e72ca */ /* 0x000fe200000e0000 */
[----:B------:R-:W2:Y:S01]  /*7980*/  SHFL.IDX PT, R135, R98, 0x1, 0x1c1f ;  /* 0x003c1f0062877f89 */ /* 0x000ea200000e0000 */
[----:B-1----:R-:W-:Y:S01]  /*7990*/  FMUL.FTZ R8, R137, UR5 ;  /* 0x0000000589087c20 */ /* 0x002fe20008410000 */
[----:B------:R-:W-:-:S02]  /*79a0*/  IMAD.MOV.U32 R137, RZ, RZ, -0x2 ;  /* 0xfffffffeff897424 */ /* 0x000fc400078e00ff */
[----:B------:R-:W-:Y:S01]  /*79b0*/  FMUL.FTZ R9, R138, UR5 ;  /* 0x000000058a097c20 */ /* 0x000fe20008410000 */
[----:B0-----:R-:W-:Y:S01]  /*79c0*/  FMUL.FTZ R7, R136, UR5 ;  /* 0x0000000588077c20 */ /* 0x001fe20008410000 */
[----:B------:R-:W-:Y:S01]  /*79d0*/  FMUL.FTZ R10, R139, UR5 ;  /* 0x000000058b0a7c20 */ /* 0x000fe20008410000 */
[----:B------:R-:W-:Y:S02]  /*79e0*/  IMAD R136, R22, R137, UR4 ;  /* 0x0000000416887e24 */ /* 0x000fe4000f8e0289 */
[----:B------:R-:W-:Y:S01]  /*79f0*/  FMUL.FTZ R13, R142, UR5 ;  /* 0x000000058e0d7c20 */ /* 0x000fe20008410000 */
[----:B------:R-:W-:Y:S01]  /*7a00*/  FMUL.FTZ R134, R90, UR5 ;  /* 0x000000055a867c20 */ /* 0x000fe20008410000 */
[----:B------:R-:W0:Y:S01]  /*7a10*/  MUFU.TANH R9, R9 ;  /* 0x0000000900097308 */ /* 0x000e220000002400 */
[----:B------:R-:W-:Y:S02]  /*7a20*/  IMAD.U32 R137, RZ, RZ, UR15 ;  /* 0x0000000fff897e24 */ /* 0x000fe4000f8e00ff */
[----:B------:R-:W-:Y:S01]  /*7a30*/  FMUL.FTZ R15, R143, UR5 ;  /* 0x000000058f0f7c20 */ /* 0x000fe20008410000 */
[----:B------:R-:W-:Y:S01]  /*7a40*/  FMUL.FTZ R122, R122, UR5 ;  /* 0x000000057a7a7c20 */ /* 0x000fe20008410000 */
[----:B------:R-:W-:Y:S01]  /*7a50*/  FMUL.FTZ R123, R123, UR5 ;  /* 0x000000057b7b7c20 */ /* 0x000fe20008410000 */
[----:B------:R-:W-:Y:S01]  /*7a60*/  FMUL.FTZ R126, R126, UR5 ;  /* 0x000000057e7e7c20 */ /* 0x000fe20008410000 */
[----:B------:R-:W-:Y:S01]  /*7a70*/  IADD3 R90, -R137, UR14, R136 ;  /* 0x0000000e895a7c10 */ /* 0x000fe2000fffe188 */
        /* <DEDUP_REMOVED lines=8> */
[----:B--2---:R-:W-:Y:S01]  /*7b00*/  IMAD.IADD R91, R90, 0x1, R135 ;  /* 0x000000015a5b7824 */ /* 0x004fe200078e0287 */
[----:B------:R-:W2:Y:S01]  /*7b10*/  MUFU.TANH R13, R13 ;  /* 0x0000000d000d7308 */ /* 0x000ea20000002400 */
[----:B------:R-:W-:Y:S01]  /*7b20*/  FMUL.FTZ R135, R95, UR5 ;  /* 0x000000055f877c20 */ /* 0x000fe20008410000 */
[----:B------:R-:W-:Y:S01]  /*7b30*/  FMUL.FTZ R95, R82, UR5 ;  /* 0x00000005525f7c20 */ /* 0x000fe20008410000 */
[----:B------:R-:W-:Y:S01]  /*7b40*/  FMUL.FTZ R102, R102, UR5 ;  /* 0x0000000566667c20 */ /* 0x000fe20008410000 */
[----:B------:R-:W-:Y:S01]  /*7b50*/  ISETP.GT.AND P3, PT, R91, RZ, PT ;  /* 0x000000ff5b00720c */ /* 0x000fe20003f64270 */
[----:B------:R-:W-:Y:S01]  /*7b60*/  FMUL.FTZ R103, R103, UR5 ;  /* 0x0000000567677c20 */ /* 0x000fe20008410000 */
[----:B------:R-:W-:Y:S01]  /*7b70*/  ISETP.GT.AND P4, PT, R91, 0x1, PT ;  /* 0x000000015b00780c */ /* 0x000fe20003f84270 */
[----:B------:R-:W-:Y:S01]  /*7b80*/  FMUL.FTZ R86, R86, UR5 ;  /* 0x0000000556567c20 */ /* 0x000fe20008410000 */
[----:B------:R-:W3:Y:S01]  /*7b90*/  MUFU.TANH R15, R15 ;  /* 0x0000000f000f7308 */ /* 0x000ee20000002400 */
[----:B0-----:R-:W-:Y:S01]  /*7ba0*/  FSEL R9, R9, -INF , P3 ;  /* 0xff80000009097808 */ /* 0x001fe20001800000 */
[----:B------:R-:W-:Y:S01]  /*7bb0*/  FMUL.FTZ R11, R140, UR5 ;  /* 0x000000058c0b7c20 */ /* 0x000fe20008410000 */
[C---:B------:R-:W-:Y:S01]  /*7bc0*/  ISETP.GT.AND P3, PT, R91.reuse, 0x8, PT ;  /* 0x000000085b00780c */ /* 0x040fe20003f64270 */
[----:B------:R-:W-:Y:S01]  /*7bd0*/  UIADD3 UR40, UR10, 0x900, URZ ;  /* 0x000009000a287890 */ /* 0x000fe2000fffe03f */
[----:B-1----:R-:W-:Y:S01]  /*7be0*/  FSEL R10, R10, -INF , P4 ;  /* 0xff8000000a0a7808 */ /* 0x002fe20002000000 */
[----:B------:R-:W-:Y:S01]  /*7bf0*/  UIADD3 UR42, UR11, 0x180, URZ ;  /* 0x000001800b2a7890 */ /* 0x000fe2000fffe03f */
[----:B------:R-:W-:Y:S01]  /*7c00*/  ISETP.GT.AND P4, PT, R91, 0x9, PT ;  /* 0x000000095b00780c */ /* 0x000fe20003f84270 */
[----:B------:R-:W0:Y:S01]  /*7c10*/  MUFU.TANH R21, R21 ;  /* 0x0000001500157308 */ /* 0x000e220000002400 */
[----:B--2---:R-:W-:Y:S01]  /*7c20*/  FSEL R13, R13, -INF , P3 ;  /* 0xff8000000d0d7808 */ /* 0x004fe20001800000 */
[----:B------:R-:W-:Y:S01]  /*7c30*/  UMOV UR41, 0xc0000010 ;  /* 0xc000001000297882 */ /* 0x000fe20000000000 */
[C---:B------:R-:W-:Y:S01]  /*7c40*/  ISETP.GT.AND P3, PT, R91.reuse, 0x10, PT ;  /* 0x000000105b00780c */ /* 0x040fe20003f64270 */
[----:B------:R-:W-:Y:S01]  /*7c50*/  UMOV UR43, 0x80000020 ;  /* 0x80000020002b7882 */ /* 0x000fe20000000000 */
[C---:B------:R-:W-:Y:S01]  /*7c60*/  ISETP.GT.AND P6, PT, R91.reuse, 0x51, PT ;  /* 0x000000515b00780c */ /* 0x040fe20003fc4270 */
[----:B------:R-:W1:Y:S01]  /*7c70*/  SHFL.IDX PT, R98, R98, RZ, 0x1c1f ;  /* 0x001c1fff62627589 */ /* 0x000e6200000e0000 */
[----:B------:R-:W-:Y:S01]  /*7c80*/  ISETP.GT.AND P5, PT, R91, 0x58, PT ;  /* 0x000000585b00780c */ /* 0x000fe20003fa4270 */
[----:B------:R-:W2:Y:S01]  /*7c90*/  MUFU.TANH R129, R129 ;  /* 0x0000008100817308 */ /* 0x000ea20000002400 */
[----:B---3--:R-:W-:Y:S01]  /*7ca0*/  FSEL R15, R15, -INF , P4 ;  /* 0xff8000000f0f7808 */ /* 0x008fe20002000000 */
[----:B------:R-:W-:Y:S01]  /*7cb0*/  ULDC UR4, c[0x0][0x988] ;  /* 0x0002620000047ab9 */ /* 0x000fe20000000800 */
[----:B------:R-:W-:Y:S01]  /*7cc0*/  ISETP.GT.AND P4, PT, R91, 0x11, PT ;  /* 0x000000115b00780c */ /* 0x000fe20003f84270 */
[----:B------:R-:W-:Y:S01]  /*7cd0*/  FMUL.FTZ R12, R141, UR5 ;  /* 0x000000058d0c7c20 */ /* 0x000fe20008410000 */
[----:B------:R-:W-:Y:S01]  /*7ce0*/  FMUL.FTZ R120, R120, UR5 ;  /* 0x0000000578787c20 */ /* 0x000fe20008410000 */
        /* <DEDUP_REMOVED lines=11> */
[----:B---3--:R-:W-:Y:S01]  /*7da0*/  FMNMX.FTZ R137, R9, R5, !PT ;  /* 0x0000000509897209 */ /* 0x008fe20007810000 */
[----:B------:R-:W-:Y:S01]  /*7db0*/  FMUL.FTZ R96, R96, UR5 ;  /* 0x0000000560607c20 */ /* 0x000fe20008410000 */
[----:B--2---:R-:W-:Y:S01]  /*7dc0*/  FSEL R129, R129, -INF , P4 ;  /* 0xff80000081817808 */ /* 0x004fe20002000000 */
[----:B------:R-:W-:Y:S01]  /*7dd0*/  FMUL.FTZ R97, R97, UR5 ;  /* 0x0000000561617c20 */ /* 0x000fe20008410000 */
[----:B------:R-:W-:Y:S01]  /*7de0*/  FMNMX.FTZ R137, R10, R137, !PT ;  /* 0x000000890a897209 */ /* 0x000fe20007810000 */
[----:B-1----:R-:W-:Y:S01]  /*7df0*/  IMAD.IADD R90, R90, 0x1, R98 ;  /* 0x000000015a5a7824 */ /* 0x002fe200078e0262 */
[----:B------:R-:W-:Y:S01]  /*7e00*/  ISETP.GT.AND P4, PT, R91, 0x19, PT ;  /* 0x000000195b00780c */ /* 0x000fe20003f84270 */
[----:B------:R-:W1:Y:S01]  /*7e10*/  MUFU.TANH R132, R132 ;  /* 0x0000008400847308 */ /* 0x000e620000002400 */
[----:B------:R-:W-:Y:S01]  /*7e20*/  FMNMX.FTZ R137, R13, R137, !PT ;  /* 0x000000890d897209 */ /* 0x000fe20007810000 */
[----:B------:R-:W-:Y:S01]  /*7e30*/  FMUL.FTZ R100, R100, UR5 ;  /* 0x0000000564647c20 */ /* 0x000fe20008410000 */
[----:B------:R-:W-:Y:S01]  /*7e40*/  FMUL.FTZ R101, R101, UR5 ;  /* 0x0000000565657c20 */ /* 0x000fe20008410000 */
[----:B------:R-:W-:Y:S01]  /*7e50*/  FMUL.FTZ R88, R88, UR5 ;  /* 0x0000000558587c20 */ /* 0x000fe20008410000 */
[----:B------:R-:W-:Y:S01]  /*7e60*/  FMNMX.FTZ R137, R15, R137, !PT ;  /* 0x000000890f897209 */ /* 0x000fe20007810000 */
[----:B------:R-:W-:Y:S01]  /*7e70*/  FMUL.FTZ R89, R89, UR5 ;  /* 0x0000000559597c20 */ /* 0x000fe20008410000 */
[----:B------:R-:W-:Y:S01]  /*7e80*/  FMUL.FTZ R92, R92, UR5 ;  /* 0x000000055c5c7c20 */ /* 0x000fe20008410000 */
[----:B------:R-:W-:-:S02]  /*7e90*/  WARPGROUP.DEPBAR.LE gsb0, 0x0 ;  /* 0x00008000000079c5 */ /* 0x000fc40000010000 */
[----:B------:R-:W-:Y:S01]  /*7ea0*/  WARPGROUP.ARRIVE ;  /* 0x00000000000079c5 */ /* 0x000fe20000000000 */
[----:B------:R-:W2:Y:S01]  /*7eb0*/  MUFU.TANH R122, R122 ;  /* 0x0000007a007a7308 */ /* 0x000ea20000002400 */
[----:B------:R-:W-:Y:S01]  /*7ec0*/  FMNMX.FTZ R137, R21, R137, !PT ;  /* 0x0000008915897209 */ /* 0x000fe20007810000 */
[----:B------:R-:W-:Y:S01]  /*7ed0*/  FMUL.FTZ R93, R93, UR5 ;  /* 0x000000055d5d7c20 */ /* 0x000fe20008410000 */
[----:B0-----:R-:W-:Y:S01]  /*7ee0*/  FSEL R131, R131, -INF , P3 ;  /* 0xff80000083837808 */ /* 0x001fe20001800000 */
[----:B------:R-:W-:Y:S01]  /*7ef0*/  FMUL.FTZ R80, R80, UR5 ;  /* 0x0000000550507c20 */ /* 0x000fe20008410000 */
[----:B------:R-:W-:Y:S01]  /*7f00*/  HGMMA.64x96x16.F32.BF16 R24, gdesc[UR32].tnspB, R24, gsb0 ;  /* 0x41600000201879f0 */ /* 0x000fe20008001818 */
[----:B------:R-:W-:Y:S01]  /*7f10*/  UIADD3 UR32, UR10, 0x300, URZ ;  /* 0x000003000a207890 */ /* 0x000fe2000fffe03f */
[----:B------:R-:W-:Y:S01]  /*7f20*/  FMNMX.FTZ R137, R129, R137, !PT ;  /* 0x0000008981897209 */ /* 0x000fe20007810000 */
[----:B------:R-:W-:Y:S01]  /*7f30*/  UIADD3 UR34, UR11, 0x80, URZ ;  /* 0x000000800b227890 */ /* 0x000fe2000fffe03f */
[----:B------:R-:W0:Y:S01]  /*7f40*/  MUFU.TANH R123, R123 ;  /* 0x0000007b007b7308 */ /* 0x000e220000002400 */
[----:B------:R-:W-:Y:S01]  /*7f50*/  UMOV UR33, 0xc0000010 ;  /* 0xc000001000217882 */ /* 0x000fe20000000000 */
[----:B------:R-:W-:Y:S01]  /*7f60*/  UMOV UR35, 0x80000020 ;  /* 0x8000002000237882 */ /* 0x000fe20000000000 */
[----:B------:R-:W-:Y:S01]  /*7f70*/  ISETP.GT.AND P3, PT, R91, 0x20, PT ;  /* 0x000000205b00780c */ /* 0x000fe20003f64270 */
[----:B------:R-:W-:Y:S01]  /*7f80*/  FMUL.FTZ R81, R81, UR5 ;  /* 0x0000000551517c20 */ /* 0x000fe20008410000 */
[----:B-1----:R-:W-:Y:S01]  /*7f90*/  FSEL R132, R132, -INF , P4 ;  /* 0xff80000084847808 */ /* 0x002fe20002000000 */
[----:B------:R-:W-:Y:S01]  /*7fa0*/  FMUL.FTZ R84, R84, UR5 ;  /* 0x0000000554547c20 */ /* 0x000fe20008410000 */
[----:B------:R-:W-:Y:S01]  /*7fb0*/  FMNMX.FTZ R137, R131, R137, !PT ;  /* 0x0000008983897209 */ /* 0x000fe20007810000 */
[----:B------:R-:W1:Y:S01]  /*7fc0*/  MUFU.TANH R126, R126 ;  /* 0x0000007e007e7308 */ /* 0x000e620000002400 */
[----:B------:R-:W-:Y:S01]  /*7fd0*/  ISETP.GT.AND P4, PT, R91, 0x21, PT ;  /* 0x000000215b00780c */ /* 0x000fe20003f84270 */
[----:B------:R-:W-:Y:S01]  /*7fe0*/  FMUL.FTZ R85, R85, UR5 ;  /* 0x0000000555557c20 */ /* 0x000fe20008410000 */
[----:B--2---:R-:W-:Y:S01]  /*7ff0*/  FSEL R122, R122, -INF , P3 ;  /* 0xff8000007a7a7808 */ /* 0x004fe20001800000 */
[----:B------:R-:W-:Y:S01]  /*8000*/  FMUL.FTZ R73, R73, UR5 ;  /* 0x0000000549497c20 */ /* 0x000fe20008410000 */
[----:B------:R-:W-:Y:S01]  /*8010*/  FMNMX.FTZ R137, R132, R137, !PT ;  /* 0x0000008984897209 */ /* 0x000fe20007810000 */
[----:B------:R-:W-:Y:S01]  /*8020*/  FMUL.FTZ R76, R76, UR5 ;  /* 0x000000054c4c7c20 */ /* 0x000fe20008410000 */
[----:B------:R-:W-:Y:S01]  /*8030*/  ISETP.GT.AND P3, PT, R91, 0x28, PT ;  /* 0x000000285b00780c */ /* 0x000fe20003f64270 */
[----:B------:R-:W2:Y:S01]  /*8040*/  MUFU.TANH R127, R127 ;  /* 0x0000007f007f7308 */ /* 0x000ea20000002400 */
[----:B0-----:R-:W-:Y:S01]  /*8050*/  FSEL R123, R123, -INF , P4 ;  /* 0xff8000007b7b7808 */ /* 0x001fe20002000000 */
[----:B------:R-:W-:Y:S01]  /*8060*/  FMUL.FTZ R77, R77, UR5 ;  /* 0x000000054d4d7c20 */ /* 0x000fe20008410000 */
[----:B------:R-:W-:Y:S01]  /*8070*/  ISETP.GT.AND P4, PT, R91, 0x29, PT ;  /* 0x000000295b00780c */ /* 0x000fe20003f84270 */
[----:B------:R-:W0:Y:S01]  /*8080*/  S2R R142, SR_TID.X ;  /* 0x00000000008e7919 */ /* 0x000e220000002100 */
[----:B------:R-:W-:Y:S01]  /*8090*/  R2UR UR14, R6 ;  /* 0x00000000060e72ca */ /* 0x000fe200000e0000 */
[----:B------:R-:W-:-:S02]  /*80a0*/  UMOV UR39, UR60 ;  /* 0x0000003c00277c82 */ /* 0x000fc40008000000 */
[----:B------:R3:W-:Y:S01]  /*80b0*/  MUFU.TANH R82, R136 ;  /* 0x0000008800527308 */ /* 0x0007e20000002400 */
[----:B-1----:R-:W-:Y:S02]  /*80c0*/  FSEL R126, R126, -INF , P3 ;  /* 0xff8000007e7e7808 */ /* 0x002fe40001800000 */
[----:B------:R-:W-:-:S05]  /*80d0*/  ISETP.GT.AND P3, PT, R91, 0x30, PT ;  /* 0x000000305b00780c */ /* 0x000fca0003f64270 */
[----:B------:R-:W1:Y:S01]  /*80e0*/  MUFU.TANH R114, R114 ;  /* 0x0000007200727308 */ /* 0x000e620000002400 */
[----:B---3--:R-:W-:Y:S01]  /*80f0*/  FMUL.FTZ R136, R83, UR5 ;  /* 0x0000000553887c20 */ /* 0x008fe20008410000 */
[----:B--2---:R-:W-:Y:S01]  /*8100*/  FSEL R127, R127, -INF , P4 ;  /* 0xff8000007f7f7808 */ /* 0x004fe20002000000 */
[----:B------:R-:W-:Y:S01]  /*8110*/  UISETP.GT.AND UP1, UPT, UR38, UR14, UPT ;  /* 0x0000000e2600728c */ /* 0x000fe2000bf24270 */
[----:B------:R-:W-:-:S04]  /*8120*/  ISETP.GT.AND P4, PT, R91, 0x31, PT ;  /* 0x000000315b00780c */ /* 0x000fc80003f84270 */
[----:B------:R2:W-:Y:S08]  /*8130*/  MUFU.TANH R83, R135 ;  /* 0x0000008700537308 */ /* 0x0005f00000002400 */
[----:B------:R-:W3:Y:S01]  /*8140*/  MUFU.TANH R133, R133 ;  /* 0x0000008500857308 */ /* 0x000ee20000002400 */
[----:B--2---:R-:W-:Y:S01]  /*8150*/  FMUL.FTZ R135, R87, UR5 ;  /* 0x0000000557877c20 */ /* 0x004fe20008410000 */
[----:B-1----:R-:W-:-:S02]  /*8160*/  FSEL R114, R114, -INF , P3 ;  /* 0xff80000072727808 */ /* 0x002fc40001800000 */
[----:B------:R-:W-:Y:S02]  /*8170*/  ISETP.GT.AND P3, PT, R91, 0x38, PT ;  /* 0x000000385b00780c */ /* 0x000fe40003f64270 */
[----:B0-----:R-:W-:Y:S02]  /*8180*/  SHF.R.U32.HI R141, RZ, 0x7, R142 ;  /* 0x00000007ff8d7819 */ /* 0x001fe4000001168e */
[----:B------:R0:W-:Y:S08]  /*8190*/  MUFU.TANH R87, R136 ;  /* 0x0000008800577308 */ /* 0x0001f00000002400 */
[----:B------:R-:W1:Y:S01]  /*81a0*/  MUFU.TANH R117, R117 ;  /* 0x0000007500757308 */ /* 0x000e620000002400 */
[----:B0-----:R-:W-:Y:S01]  /*81b0*/  FMNMX.FTZ R136, R122, R137, !PT ;  /* 0x000000897a887209 */ /* 0x001fe20007810000 */
[----:B------:R-:W-:Y:S01]  /*81c0*/  FMUL.FTZ R137, R74, UR5 ;  /* 0x000000054a897c20 */ /* 0x000fe20008410000 */
[----:B---3--:R-:W-:-:S02]  /*81d0*/  FSEL R133, R133, -INF , P4 ;  /* 0xff80000085857808 */ /* 0x008fc40002000000 */
[----:B------:R-:W-:Y:S02]  /*81e0*/  FMNMX.FTZ R136, R123, R136, !PT ;  /* 0x000000887b887209 */ /* 0x000fe40007810000 */
[----:B------:R-:W-:Y:S01]  /*81f0*/  ISETP.GT.AND P4, PT, R91, 0x39, PT ;  /* 0x000000395b00780c */ /* 0x000fe20003f84270 */
[----:B------:R-:W0:Y:S01]  /*8200*/  MUFU.TANH R118, R118 ;  /* 0x0000007600767308 */ /* 0x000e220000002400 */
[----:B------:R-:W-:-:S04]  /*8210*/  FMNMX.FTZ R136, R126, R136, !PT ;  /* 0x000000887e887209 */ /* 0x000fc80007810000 */
[----:B------:R-:W-:-:S03]  /*8220*/  FMNMX.FTZ R136, R127, R136, !PT ;  /* 0x000000887f887209 */ /* 0x000fc60007810000 */
[----:B------:R-:W2:Y:S01]  /*8230*/  MUFU.TANH R106, R106 ;  /* 0x0000006a006a7308 */ /* 0x000ea20000002400 */
[----:B------:R-:W-:Y:S01]  /*8240*/  FMNMX.FTZ R75, R114, R136, !PT ;  /* 0x00000088724b7209 */ /* 0x000fe20007810000 */
[----:B------:R-:W-:Y:S01]  /*8250*/  FMUL.FTZ R136, R78, UR5 ;  /* 0x000000054e887c20 */ /* 0x000fe20008410000 */
[----:B-1----:R-:W-:Y:S02]  /*8260*/  FSEL R117, R117, -INF , P3 ;  /* 0xff80000075757808 */ /* 0x002fe40001800000 */
[----:B------:R-:W-:Y:S02]  /*8270*/  FMNMX.FTZ R75, R133, R75, !PT ;  /* 0x0000004b854b7209 */ /* 0x000fe40007810000 */
[----:B------:R-:W-:Y:S01]  /*8280*/  ISETP.GT.AND P3, PT, R91, 0x40, PT ;  /* 0x000000405b00780c */ /* 0x000fe20003f64270 */
[----:B------:R-:W1:Y:S01]  /*8290*/  MUFU.TANH R119, R119 ;  /* 0x0000007700777308 */ /* 0x000e620000002400 */
[----:B0-----:R-:W-:Y:S02]  /*82a0*/  FSEL R118, R118, -INF , P4 ;  /* 0xff80000076767808 */ /* 0x001fe40002000000 */
[----:B------:R-:W-:-:S02]  /*82b0*/  FMNMX.FTZ R75, R117, R75, !PT ;  /* 0x0000004b754b7209 */ /* 0x000fc40007810000 */
[C---:B------:R-:W-:Y:S02]  /*82c0*/  ISETP.GT.AND P4, PT, R91.reuse, 0x41, PT ;  /* 0x000000415b00780c */ /* 0x040fe40003f84270 */
[----:B------:R-:W-:Y:S01]  /*82d0*/  FMNMX.FTZ R75, R118, R75, !PT ;  /* 0x0000004b764b7209 */ /* 0x000fe20007810000 */
[----:B------:R-:W0:Y:S01]  /*82e0*/  MUFU.TANH R109, R109 ;  /* 0x0000006d006d7308 */ /* 0x000e220000002400 */
[----:B--2---:R-:W-:Y:S01]  /*82f0*/  FSEL R106, R106, -INF , P3 ;  /* 0xff8000006a6a7808 */ /* 0x004fe20001800000 */
[----:B------:R-:W-:Y:S02]  /*8300*/  WARPGROUP.DEPBAR.LE gsb0, 0x0 ;  /* 0x00008000000079c5 */ /* 0x000fe40000010000 */
[----:B------:R-:W-:Y:S01]  /*8310*/  WARPGROUP.ARRIVE ;  /* 0x00000000000079c5 */ /* 0x000fe20000000000 */
[----:B------:R-:W-:Y:S02]  /*8320*/  ISETP.GT.AND P3, PT, R91, 0x48, PT ;  /* 0x000000485b00780c */ /* 0x000fe40003f64270 */
[----:B------:R-:W-:Y:S01]  /*8330*/  FMNMX.FTZ R78, R106, R75, !PT ;  /* 0x0000004b6a4e7209 */ /* 0x000fe20007810000 */
[----:B------:R-:W2:Y:S01]  /*8340*/  MUFU.TANH R110, R110 ;  /* 0x0000006e006e7308 */ /* 0x000ea20000002400 */
[----:B-1----:R-:W-:Y:S01]  /*8350*/  FSEL R119, R119, -INF , P4 ;  /* 0xff80000077777808 */ /* 0x002fe20002000000 */
[----:B------:R-:W-:Y:S01]  /*8360*/  HGMMA.64x96x16.F32.BF16 R24, gdesc[UR32].tnspB, R24, gsb0 ;  /* 0x41600000201879f0 */ /* 0x000fe20008001818 */
[----:B------:R-:W-:Y:S01]  /*8370*/  UIADD3 UR32, UR10, 0x480, URZ ;  /* 0x000004800a207890 */ /* 0x000fe2000fffe03f */
[----:B------:R-:W-:Y:S01]  /*8380*/  ISETP.GT.AND P4, PT, R91, 0x49, PT ;  /* 0x000000495b00780c */ /* 0x000fe20003f84270 */
[----:B------:R-:W-:Y:S01]  /*8390*/  UIADD3 UR34, UR11, 0xc0, URZ ;  /* 0x000000c00b227890 */ /* 0x000fe2000fffe03f */
[----:B------:R-:W-:Y:S01]  /*83a0*/  FMNMX.FTZ R78, R119, R78, !PT ;  /* 0x0000004e774e7209 */ /* 0x000fe20007810000 */
[----:B------:R-:W-:Y:S01]  /*83b0*/  UMOV UR33, 0xc0000010 ;  /* 0xc000001000217882 */ /* 0x000fe20000000000 */
[----:B------:R-:W-:Y:S01]  /*83c0*/  UMOV UR35, 0x80000020 ;  /* 0x8000002000237882 */ /* 0x000fe20000000000 */
[----:B------:R-:W1:Y:S01]  /*83d0*/  MUFU.TANH R111, R111 ;  /* 0x0000006f006f7308 */ /* 0x000e620000002400 */
[----:B0-----:R-:W-:-:S02]  /*83e0*/  FSEL R109, R109, -INF , P3 ;  /* 0xff8000006d6d7808 */ /* 0x001fc40001800000 */
[----:B------:R-:W-:Y:S02]  /*83f0*/  ISETP.GT.AND P3, PT, R91, 0x50, PT ;  /* 0x000000505b00780c */ /* 0x000fe40003f64270 */
[----:B------:R-:W-:-:S03]  /*8400*/  FMNMX.FTZ R75, R109, R78, !PT ;  /* 0x0000004e6d4b7209 */ /* 0x000fc60007810000 */
[----:B------:R-:W0:Y:S01]  /*8410*/  MUFU.TANH R99, R99 ;  /* 0x0000006300637308 */ /* 0x000e220000002400 */
[----:B--2---:R-:W-:Y:S02]  /*8420*/  FSEL R110, R110, -INF , P4 ;  /* 0xff8000006e6e7808 */ /* 0x004fe40002000000 */
[----:B------:R-:W-:Y:S02]  /*8430*/  ISETP.GT.AND P4, PT, R91, 0x59, PT ;  /* 0x000000595b00780c */ /* 0x000fe40003f84270 */
[----:B------:R-:W-:-:S03]  /*8440*/  FMNMX.FTZ R78, R110, R75, !PT ;  /* 0x0000004b6e4e7209 */ /* 0x000fc60007810000 */
[----:B------:R-:W2:Y:S01]  /*8450*/  MUFU.TANH R102, R102 ;  /* 0x0000006600667308 */ /* 0x000ea20000002400 */
[----:B-1----:R-:W-:Y:S02]  /*8460*/  FSEL R111, R111, -INF , P3 ;  /* 0xff8000006f6f7808 */ /* 0x002fe40001800000 */
[----:B------:R-:W-:Y:S02]  /*8470*/  ISETP.GT.AND P3, PT, R91, 0x60, PT ;  /* 0x000000605b00780c */ /* 0x000fe40003f64270 */
[----:B------:R-:W-:-:S03]  /*8480*/  FMNMX.FTZ R78, R111, R78, !PT ;  /* 0x0000004e6f4e7209 */ /* 0x000fc60007810000 */
[----:B------:R-:W1:Y:S01]  /*8490*/  MUFU.TANH R103, R103 ;  /* 0x0000006700677308 */ /* 0x000e620000002400 */
[----:B0-----:R-:W-:Y:S02]  /*84a0*/  FSEL R99, R99, -INF , P6 ;  /* 0xff80000063637808 */ /* 0x001fe40003000000 */
[----:B------:R-:W-:Y:S02]  /*84b0*/  ISETP.GT.AND P6, PT, R91, 0x61, PT ;  /* 0x000000615b00780c */ /* 0x000fe40003fc4270 */
[----:B------:R-:W-:Y:S02]  /*84c0*/  FMNMX.FTZ R75, R99, R78, !PT ;  /* 0x0000004e634b7209 */ /* 0x000fe40007810000 */
[----:B------:R-:W-:Y:S01]  /*84d0*/  FSEL R94, R94, -INF , P6 ;  /* 0xff8000005e5e7808 */ /* 0x000fe20003000000 */
[----:B------:R-:W0:Y:S01]  /*84e0*/  MUFU.TANH R134, R134 ;  /* 0x0000008600867308 */ /* 0x000e220000002400 */
[----:B--2---:R-:W-:Y:S02]  /*84f0*/  FSEL R102, R102, -INF , P5 ;  /* 0xff80000066667808 */ /* 0x004fe40002800000 */
[----:B------:R-:W-:-:S02]  /*8500*/  ISETP.GT.AND P5, PT, R91, 0x68, PT ;  /* 0x000000685b00780c */ /* 0x000fc40003fa4270 */
[----:B------:R-:W-:Y:S02]  /*8510*/  FMNMX.FTZ R78, R102, R75, !PT ;  /* 0x0000004b664e7209 */ /* 0x000fe40007810000 */
[----:B------:R-:W-:Y:S01]  /*8520*/  FSEL R82, R82, -INF , P5 ;  /* 0xff80000052527808 */ /* 0x000fe20002800000 */
[----:B------:R-:W2:Y:S01]  /*8530*/  MUFU.TANH R95, R95 ;  /* 0x0000005f005f7308 */ /* 0x000ea20000002400 */
[----:B-1----:R-:W-:Y:S02]  /*8540*/  FSEL R103, R103, -INF , P4 ;  /* 0xff80000067677808 */ /* 0x002fe40002000000 */
[----:B------:R-:W-:Y:S02]  /*8550*/  ISETP.GT.AND P4, PT, R91, 0x69, PT ;  /* 0x000000695b00780c */ /* 0x000fe40003f84270 */
[----:B------:R-:W-:Y:S02]  /*8560*/  FMNMX.FTZ R75, R103, R78, !PT ;  /* 0x0000004e674b7209 */ /* 0x000fe40007810000 */
[----:B------:R-:W-:Y:S01]  /*8570*/  ISETP.GT.AND P6, PT, R91, 0x71, PT ;  /* 0x000000715b00780c */ /* 0x000fe20003fc4270 */
[----:B------:R1:W3:Y:S01]  /*8580*/  MUFU.TANH R74, R86 ;  /* 0x00000056004a7308 */ /* 0x0002e20000002400 */
[----:B0-----:R-:W-:-:S02]  /*8590*/  FSEL R134, R134, -INF , P3 ;  /* 0xff80000086867808 */ /* 0x001fc40001800000 */
[C---:B------:R-:W-:Y:S02]  /*85a0*/  ISETP.GT.AND P3, PT, R91.reuse, 0x70, PT ;  /* 0x000000705b00780c */ /* 0x040fe40003f64270 */
[----:B------:R-:W-:Y:S02]  /*85b0*/  FMNMX.FTZ R75, R134, R75, !PT ;  /* 0x0000004b864b7209 */ /* 0x000fe40007810000 */
[----:B------:R-:W-:Y:S01]  /*85c0*/  ISETP.GT.AND P5, PT, R91, 0x78, PT ;  /* 0x000000785b00780c */ /* 0x000fe20003fa4270 */
[----:B------:R-:W0:Y:S01]  /*85d0*/  MUFU.TANH R135, R135 ;  /* 0x0000008700877308 */ /* 0x000e220000002400 */
[----:B-1----:R-:W-:Y:S02]  /*85e0*/  FSEL R86, R83, -INF , P4 ;  /* 0xff80000053567808 */ /* 0x002fe40002000000 */
[----:B------:R-:W-:Y:S02]  /*85f0*/  FMNMX.FTZ R83, R94, R75, !PT ;  /* 0x0000004b5e537209 */ /* 0x000fe40007810000 */
[----:B------:R-:W-:-:S02]  /*8600*/  ISETP.GT.AND P4, PT, R91, 0x79, PT ;  /* 0x000000795b00780c */ /* 0x000fc40003f84270 */
[----:B------:R-:W-:Y:S01]  /*8610*/  FMNMX.FTZ R83, R82, R83, !PT ;  /* 0x0000005352537209 */ /* 0x000fe20007810000 */
[----:B------:R-:W-:Y:S01]  /*8620*/  MUFU.TANH R137, R137 ;  /* 0x0000008900897308 */ /* 0x000fe20000002400 */
[----:B------:R-:W-:Y:S02]  /*8630*/  FSEL R78, R87, -INF , P6 ;  /* 0xff800000574e7808 */ /* 0x000fe40003000000 */
[----:B--2---:R-:W-:Y:S02]  /*8640*/  FSEL R75, R95, -INF , P3 ;  /* 0xff8000005f4b7808 */ /* 0x004fe40001800000 */
[----:B------:R-:W-:Y:S02]  /*8650*/  FMNMX.FTZ R87, R86, R83, !PT ;  /* 0x0000005356577209 */ /* 0x000fe40007810000 */
[----:B---3--:R-:W-:Y:S01]  /*8660*/  FSEL R74, R74, -INF , P5 ;  /* 0xff8000004a4a7808 */ /* 0x008fe20002800000 */
[----:B------:R-:W1:Y:S01]  /*8670*/  MUFU.TANH R138, R138 ;  /* 0x0000008a008a7308 */ /* 0x000e620000002400 */
[----:B0-----:R-:W-:-:S02]  /*8680*/  FSEL R83, R135, -INF , P4 ;  /* 0xff80000087537808 */ /* 0x001fc40002000000 */
[C---:B------:R-:W-:Y:S02]  /*8690*/  ISETP.GT.AND P3, PT, R91.reuse, 0x80, PT ;  /* 0x000000805b00780c */ /* 0x040fe40003f64270 */
[C---:B------:R-:W-:Y:S02]  /*86a0*/  ISETP.GT.AND P6, PT, R91.reuse, 0x81, PT ;  /* 0x000000815b00780c */ /* 0x040fe40003fc4270 */
[C---:B------:R-:W-:Y:S01]  /*86b0*/  ISETP.GT.AND P5, PT, R91.reuse, 0x88, PT ;  /* 0x000000885b00780c */ /* 0x040fe20003fa4270 */
[----:B------:R-:W0:Y:S01]  /*86c0*/  MUFU.TANH R136, R136 ;  /* 0x0000008800887308 */ /* 0x000e220000002400 */
[----:B------:R-:W-:Y:S02]  /*86d0*/  ISETP.GT.AND P4, PT, R91, 0x89, PT ;  /* 0x000000895b00780c */ /* 0x000fe40003f84270 */
[----:B------:R-:W-:Y:S01]  /*86e0*/  FMNMX.FTZ R91, R75, R87, !PT ;  /* 0x000000574b5b7209 */ /* 0x000fe20007810000 */
[----:B------:R-:W-:-:S03]  /*86f0*/  FMUL.FTZ R87, R79, UR5 ;  /* 0x000000054f577c20 */ /* 0x000fc60008410000 */
[----:B------:R-:W-:Y:S01]  /*8700*/  FMNMX.FTZ R91, R78, R91, !PT ;  /* 0x0000005b4e5b7209 */ /* 0x000fe20007810000 */
[----:B------:R-:W-:Y:S01]  /*8710*/  MUFU.TANH R7, R7 ;  /* 0x0000000700077308 */ /* 0x000fe20000002400 */
[----:B-1----:R-:W-:Y:S02]  /*8720*/  FSEL R95, R138, -INF , P6 ;  /* 0xff8000008a5f7808 */ /* 0x002fe40003000000 */
[----:B------:R-:W-:Y:S02]  /*8730*/  FMNMX.FTZ R140, R74, R91, !PT ;  /* 0x0000005b4a8c7209 */ /* 0x000fe40007810000 */
[----:B------:R-:W-:Y:S01]  /*8740*/  FSEL R91, R137, -INF , P3 ;  /* 0xff800000895b7808 */ /* 0x000fe20001800000 */
[----:B------:R-:W-:Y:S02]  /*8750*/  WARPGROUP.DEPBAR.LE gsb0, 0x0 ;  /* 0x00008000000079c5 */ /* 0x000fe40000010000 */
[----:B------:R-:W-:Y:S01]  /*8760*/  WARPGROUP.ARRIVE ;  /* 0x00000000000079c5 */ /* 0x000fe20000000000 */
[----:B------:R-:W1:Y:S01]  /*8770*/  MUFU.TANH R87, R87 ;  /* 0x0000005700577308 */ /* 0x000e620000002400 */
[----:B------:R-:W-:-:S02]  /*8780*/  FMNMX.FTZ R140, R83, R140, !PT ;  /* 0x0000008c538c7209 */ /* 0x000fc40007810000 */
[----:B0-----:R-:W-:Y:S02]  /*8790*/  FSEL R79, R136, -INF , P5 ;  /* 0xff800000884f7808 */ /* 0x001fe40002800000 */
[----:B------:R-:W-:Y:S01]  /*87a0*/  HGMMA.64x96x16.F32.BF16 R24, gdesc[UR32].tnspB, R24, gsb0 ;  /* 0x41600000201879f0 */ /* 0x000fe20008001818 */
[----:B------:R-:W-:Y:S01]  /*87b0*/  UIADD3 UR32, UR10, 0x600, URZ ;  /* 0x000006000a207890 */ /* 0x000fe2000fffe03f */
[----:B------:R-:W-:Y:S01]  /*87c0*/  FMNMX.FTZ R140, R91, R140, !PT ;  /* 0x0000008c5b8c7209 */ /* 0x000fe20007810000 */
[----:B------:R-:W-:Y:S01]  /*87d0*/  UIADD3 UR34, UR11, 0x100, URZ ;  /* 0x000001000b227890 */ /* 0x000fe2000fffe03f */
[----:B------:R-:W0:Y:S01]  /*87e0*/  MUFU.TANH R8, R8 ;  /* 0x0000000800087308 */ /* 0x000e220000002400 */
[----:B------:R-:W-:Y:S01]  /*87f0*/  UMOV UR33, 0xc0000010 ;  /* 0xc000001000217882 */ /* 0x000fe20000000000 */
[----:B------:R-:W-:Y:S01]  /*8800*/  UMOV UR35, 0x80000020 ;  /* 0x8000002000237882 */ /* 0x000fe20000000000 */
[----:B------:R-:W-:Y:S02]  /*8810*/  FMNMX.FTZ R140, R95, R140, !PT ;  /* 0x0000008c5f8c7209 */ /* 0x000fe40007810000 */
[----:B------:R-:W-:-:S02]  /*8820*/  ISETP.GT.AND P6, PT, R90, 0x1, PT ;  /* 0x000000015a00780c */ /* 0x000fc40003fc4270 */
[----:B------:R-:W-:Y:S01]  /*8830*/  FMNMX.FTZ R140, R79, R140, !PT ;  /* 0x0000008c4f8c7209 */ /* 0x000fe20007810000 */
[----:B------:R-:W2:Y:S01]  /*8840*/  MUFU.TANH R11, R11 ;  /* 0x0000000b000b7308 */ /* 0x000ea20000002400 */
[----:B-1----:R-:W-:Y:S02]  /*8850*/  FSEL R87, R87, -INF , P4 ;  /* 0xff80000057577808 */ /* 0x002fe40002000000 */
[C---:B------:R-:W-:Y:S02]  /*8860*/  ISETP.GT.AND P4, PT, R90.reuse, RZ, PT ;  /* 0x000000ff5a00720c */ /* 0x040fe40003f84270 */
[----:B------:R-:W-:Y:S02]  /*8870*/  FMNMX.FTZ R135, R87, R140, !PT ;  /* 0x0000008c57877209 */ /* 0x000fe40007810000 */
[----:B------:R-:W-:Y:S01]  /*8880*/  ISETP.GT.AND P5, PT, R90, 0x8, PT ;  /* 0x000000085a00780c */ /* 0x000fe20003fa4270 */
[----:B------:R-:W-:Y:S01]  /*8890*/  MUFU.TANH R12, R12 ;  /* 0x0000000c000c7308 */ /* 0x000fe20000002400 */
[----:B0-----:R-:W-:Y:S01]  /*88a0*/  FSEL R8, R8, -INF , P6 ;  /* 0xff80000008087808 */ /* 0x001fe20003000000 */
[----:B------:R-:W0:Y:S01]  /*88b0*/  SHFL.BFLY PT, R136, R135, 0x2, 0x1f ;  /* 0x0c401f0087887f89 */ /* 0x000e2200000e0000 */
[----:B------:R-:W-:-:S05]  /*88c0*/  ISETP.GT.AND P6, PT, R90, 0x10, PT ;  /* 0x000000105a00780c */ /* 0x000fca0003fc4270 */
[----:B------:R-:W1:Y:S01]  /*88d0*/  MUFU.TANH R14, R14 ;  /* 0x0000000e000e7308 */ /* 0x000e620000002400 */
[----:B--2---:R-:W-:Y:S02]  /*88e0*/  FSEL R11, R11, -INF , P5 ;  /* 0xff8000000b0b7808 */ /* 0x004fe40002800000 */
[----:B------:R-:W-:-:S05]  /*88f0*/  ISETP.GT.AND P5, PT, R90, 0x11, PT ;  /* 0x000000115a00780c */ /* 0x000fca0003fa4270 */
[----:B------:R-:W2:Y:S08]  /*8900*/  MUFU.TANH R20, R20 ;  /* 0x0000001400147308 */ /* 0x000eb00000002400 */
[----:B------:R-:W3:Y:S01]  /*8910*/  MUFU.TANH R130, R130 ;  /* 0x0000008200827308 */ /* 0x000ee20000002400 */
[----:B-1----:R-:W-:Y:S02]  /*8920*/  FSEL R14, R14, -INF , P6 ;  /* 0xff8000000e0e7808 */ /* 0x002fe40003000000 */
[----:B0-----:R-:W-:Y:S01]  /*8930*/  FMNMX.FTZ R136, R135, R136, !PT ;  /* 0x0000008887887209 */ /* 0x001fe20007810000 */
[----:B------:R-:W-:Y:S01]  /*8940*/  FMUL.FTZ R135, R72, UR5 ;  /* 0x0000000548877c20 */ /* 0x000fe20008410000 */
[----:B------:R-:W-:-:S03]  /*8950*/  ISETP.GT.AND P6, PT, R90, 0x19, PT ;  /* 0x000000195a00780c */ /* 0x000fc60003fc4270 */
[----:B------:R-:W0:Y:S01]  /*8960*/  SHFL.BFLY PT, R137, R136, 0x1, 0x1f ;  /* 0x0c201f0088897f89 */ /* 0x000e2200000e0000 */
[----:B------:R-:W1:Y:S08]  /*8970*/  MUFU.TANH R128, R128 ;  /* 0x0000008000807308 */ /* 0x000e700000002400 */
[----:B------:R-:W4:Y:S08]  /*8980*/  MUFU.TANH R120, R120 ;  /* 0x0000007800787308 */ /* 0x000f300000002400 */
[----:B------:R-:W5:Y:S01]  /*8990*/  MUFU.TANH R121, R121 ;  /* 0x0000007900797308 */ /* 0x000f620000002400 */
[----:B0-----:R-:W-:-:S07]  /*89a0*/  FMNMX.FTZ R72, R136, R137, !PT ;  /* 0x0000008988487209 */ /* 0x001fce0007810000 */
[----:B------:R-:W0:Y:S01]  /*89b0*/  MUFU.TANH R124, R124 ;  /* 0x0000007c007c7308 */ /* 0x000e220000002400 */
[C---:B------:R-:W-:Y:S01]  /*89c0*/  FSETP.NEU.FTZ.AND P3, PT, R72.reuse, -INF , PT ;  /* 0xff8000004800780b */ /* 0x040fe20003f7d000 */
[----:B------:R-:W-:-:S06]  /*89d0*/  FMUL.FTZ R136, R72, UR4 ;  /* 0x0000000448887c20 */ /* 0x000fcc0008410000 */
[----:B------:R-:W0:Y:S01]  /*89e0*/  MUFU.TANH R125, R125 ;  /* 0x0000007d007d7308 */ /* 0x000e220000002400 */
[----:B------:R-:W-:-:S05]  /*89f0*/  FSEL R136, R136, RZ, P3 ;  /* 0x000000ff88887208 */ /* 0x000fca0001800000 */
[--C-:B------:R-:W-:Y:S01]  /*8a00*/  FFMA.FTZ R137, R21, UR4, -R136.reuse ;  /* 0x0000000415897c23 */ /* 0x100fe20008010888 */
[----:B------:R-:W-:Y:S01]  /*8a10*/  FSEL R21, R7, -INF , P4 ;  /* 0xff80000007157808 */ /* 0x000fe20002000000 */
[--C-:B------:R-:W-:Y:S01]  /*8a20*/  FFMA.FTZ R139, R131, UR4, -R136.reuse ;  /* 0x00000004838b7c23 */ /* 0x100fe20008010888 */
[----:B------:R-:W-:Y:S01]  /*8a30*/  ISETP.GT.AND P4, PT, R90, 0x9, PT ;  /* 0x000000095a00780c */ /* 0x000fe20003f84270 */
[----:B------:R2:W-:Y:S01]  /*8a40*/  MUFU.EX2 R7, R137 ;  /* 0x0000008900077308 */ /* 0x0005e20000000800 */
[----:B------:R-:W-:Y:S01]  /*8a50*/  FMNMX.FTZ R131, R21, R4, !PT ;  /* 0x0000000415837209 */ /* 0x000fe20007810000 */
[--C-:B------:R-:W-:Y:S01]  /*8a60*/  FFMA.FTZ R138, R129, UR4, -R136.reuse ;  /* 0x00000004818a7c23 */ /* 0x100fe20008010888 */
[----:B------:R-:W-:Y:S01]  /*8a70*/  FSEL R98, R12, -INF , P4 ;  /* 0xff8000000c627808 */ /* 0x000fe20002000000 */
[--C-:B------:R-:W-:Y:S01]  /*8a80*/  FFMA.FTZ R132, R132, UR4, -R136.reuse ;  /* 0x0000000484847c23 */ /* 0x100fe20008010888 */
[----:B------:R-:W-:Y:S01]  /*8a90*/  FMNMX.FTZ R131, R8, R131, !PT ;  /* 0x0000008308837209 */ /* 0x000fe20007810000 */
[----:B------:R-:W-:Y:S01]  /*8aa0*/  FFMA.FTZ R133, R133, UR4, -R136 ;  /* 0x0000000485857c23 */ /* 0x000fe20008010888 */
[----:B------:R-:W-:-:S02]  /*8ab0*/  WARPGROUP.DEPBAR.LE gsb0, 0x0 ;  /* 0x00008000000079c5 */ /* 0x000fc40000010000 */
[----:B------:R-:W-:Y:S01]  /*8ac0*/  WARPGROUP.ARRIVE ;  /* 0x00000000000079c5 */ /* 0x000fe20000000000 */
[----:B--2---:R-:W-:Y:S01]  /*8ad0*/  FMNMX.FTZ R137, R11, R131, !PT ;  /* 0x000000830b897209 */ /* 0x004fe20007810000 */
[----:B------:R2:W-:Y:S01]  /*8ae0*/  MUFU.EX2 R12, R138 ;  /* 0x0000008a000c7308 */ /* 0x0005e20000000800 */
[----:B------:R-:W-:Y:S01]  /*8af0*/  ISETP.GT.AND P4, PT, R90, 0x18, PT ;  /* 0x000000185a00780c */ /* 0x000fe20003f84270 */
[--C-:B------:R-:W-:Y:S01]  /*8b00*/  FFMA.FTZ R140, R111, UR4, -R136.reuse ;  /* 0x000000046f8c7c23 */ /* 0x100fe20008010888 */
[----:B------:R-:W-:Y:S01]  /*8b10*/  FMNMX.FTZ R137, R98, R137, !PT ;  /* 0x0000008962897209 */ /* 0x000fe20007810000 */
[----:B------:R-:W-:Y:S01]  /*8b20*/  HGMMA.64x96x16.F32.BF16 R24, gdesc[UR32].tnspB, R24, gsb0 ;  /* 0x41600000201879f0 */ /* 0x000fe20008001818 */
[----:B------:R-:W-:Y:S01]  /*8b30*/  UIADD3 UR32, UR10, 0x780, URZ ;  /* 0x000007800a207890 */ /* 0x000fe2000fffe03f */
[----:B------:R-:W-:Y:S01]  /*8b40*/  FSEL R129, R20, -INF , P5 ;  /* 0xff80000014817808 */ /* 0x000fe20002800000 */
[----:B------:R-:W-:Y:S01]  /*8b50*/  UIADD3 UR34, UR11, 0x140, URZ ;  /* 0x000001400b227890 */ /* 0x000fe2000fffe03f */
[----:B---3--:R-:W-:Y:S01]  /*8b60*/  FSEL R131, R130, -INF , P6 ;  /* 0xff80000082837808 */ /* 0x008fe20003000000 */
[----:B------:R-:W-:Y:S01]  /*8b70*/  UMOV UR33, 0xc0000010 ;  /* 0xc000001000217882 */ /* 0x000fe20000000000 */
[----:B------:R-:W-:Y:S01]  /*8b80*/  UMOV UR35, 0x80000020 ;  /* 0x8000002000237882 */ /* 0x000fe20000000000 */
[----:B--2---:R-:W-:Y:S01]  /*8b90*/  FMNMX.FTZ R138, R14, R137, !PT ;  /* 0x000000890e8a7209 */ /* 0x004fe20007810000 */
[----:B------:R2:W-:Y:S01]  /*8ba0*/  MUFU.EX2 R130, R132 ;  /* 0x0000008400827308 */ /* 0x0005e20000000800 */
[----:B-1----:R-:W-:Y:S01]  /*8bb0*/  FSEL R128, R128, -INF , P4 ;  /* 0xff80000080807808 */ /* 0x002fe20002000000 */
[--C-:B------:R-:W-:Y:S01]  /*8bc0*/  FFMA.FTZ R137, R126, UR4, -R136.reuse ;  /* 0x000000047e897c23 */ /* 0x100fe20008010888 */
[C---:B------:R-:W-:Y:S01]  /*8bd0*/  ISETP.GT.AND P5, PT, R90.reuse, 0x20, PT ;  /* 0x000000205a00780c */ /* 0x040fe20003fa4270 */
[--C-:B------:R-:W-:Y:S01]  /*8be0*/  FFMA.FTZ R9, R9, UR4, -R136.reuse ;  /* 0x0000000409097c23 */ /* 0x100fe20008010888 */
[----:B------:R-:W-:Y:S01]  /*8bf0*/  ISETP.GT.AND P4, PT, R90, 0x21, PT ;  /* 0x000000215a00780c */ /* 0x000fe20003f84270 */
[--C-:B------:R-:W-:Y:S01]  /*8c00*/  FFMA.FTZ R10, R10, UR4, -R136.reuse ;  /* 0x000000040a0a7c23 */ /* 0x100fe20008010888 */
[----:B----4-:R-:W-:Y:S01]  /*8c10*/  FSEL R120, R120, -INF , P5 ;  /* 0xff80000078787808 */ /* 0x010fe20002800000 */
[----:B------:R-:W1:Y:S01]  /*8c20*/  MUFU.TANH R112, R112 ;  /* 0x0000007000707308 */ /* 0x000e620000002400 */
[----:B--2---:R-:W-:Y:S01]  /*8c30*/  FMNMX.FTZ R132, R129, R138, !PT ;  /* 0x0000008a81847209 */ /* 0x004fe20007810000 */
[--C-:B------:R-:W-:Y:S01]  /*8c40*/  FFMA.FTZ R13, R13, UR4, -R136.reuse ;  /* 0x000000040d0d7c23 */ /* 0x100fe20008010888 */
[----:B------:R-:W-:Y:S01]  /*8c50*/  ISETP.GT.AND P6, PT, R90, 0x28, PT ;  /* 0x000000285a00780c */ /* 0x000fe20003fc4270 */
[--C-:B------:R-:W-:Y:S01]  /*8c60*/  FFMA.FTZ R15, R15, UR4, -R136.reuse ;  /* 0x000000040f0f7c23 */ /* 0x100fe20008010888 */
[----:B------:R-:W-:Y:S01]  /*8c70*/  FMNMX.FTZ R132, R128, R132, !PT ;  /* 0x0000008480847209 */ /* 0x000fe20007810000 */
[--C-:B------:R-:W-:Y:S01]  /*8c80*/  FFMA.FTZ R122, R122, UR4, -R136.reuse ;  /* 0x000000047a7a7c23 */ /* 0x100fe20008010888 */
[----:B-----5:R-:W-:Y:S01]  /*8c90*/  FSEL R121, R121, -INF , P4 ;  /* 0xff80000079797808 */ /* 0x020fe20002000000 */
[----:B------:R-:W2:Y:S01]  /*8ca0*/  MUFU.TANH R113, R113 ;  /* 0x0000007100717308 */ /* 0x000ea20000002400 */
[----:B------:R-:W-:Y:S01]  /*8cb0*/  FMNMX.FTZ R132, R131, R132, !PT ;  /* 0x0000008483847209 */ /* 0x000fe20007810000 */
[--C-:B------:R-:W-:Y:S01]  /*8cc0*/  FFMA.FTZ R123, R123, UR4, -R136.reuse ;  /* 0x000000047b7b7c23 */ /* 0x100fe20008010888 */
[----:B------:R-:W-:Y:S01]  /*8cd0*/  ISETP.GT.AND P5, PT, R90, 0x29, PT ;  /* 0x000000295a00780c */ /* 0x000fe20003fa4270 */
[--C-:B------:R-:W-:Y:S01]  /*8ce0*/  FFMA.FTZ R94, R94, UR4, -R136.reuse ;  /* 0x000000045e5e7c23 */ /* 0x100fe20008010888 */
[----:B------:R-:W-:Y:S01]  /*8cf0*/  FMNMX.FTZ R132, R120, R132, !PT ;  /* 0x0000008478847209 */ /* 0x000fe20007810000 */
[--C-:B------:R-:W-:Y:S01]  /*8d00*/  FFMA.FTZ R82, R82, UR4, -R136.reuse ;  /* 0x0000000452527c23 */ /* 0x100fe20008010888 */
[----:B0-----:R-:W-:Y:S01]  /*8d10*/  FSEL R124, R124, -INF , P6 ;  /* 0xff8000007c7c7808 */ /* 0x001fe20003000000 */
[----:B------:R-:W0:Y:S01]  /*8d20*/  MUFU.TANH R115, R115 ;  /* 0x0000007300737308 */ /* 0x000e220000002400 */
[----:B------:R-:W-:Y:S01]  /*8d30*/  FMNMX.FTZ R132, R121, R132, !PT ;  /* 0x0000008479847209 */ /* 0x000fe20007810000 */
[--C-:B------:R-:W-:Y:S01]  /*8d40*/  FFMA.FTZ R86, R86, UR4, -R136.reuse ;  /* 0x0000000456567c23 */ /* 0x100fe20008010888 */
[----:B------:R-:W-:Y:S01]  /*8d50*/  ISETP.GT.AND P4, PT, R90, 0x30, PT ;  /* 0x000000305a00780c */ /* 0x000fe20003f84270 */
[--C-:B------:R-:W-:Y:S01]  /*8d60*/  FFMA.FTZ R75, R75, UR4, -R136.reuse ;  /* 0x000000044b4b7c23 */ /* 0x100fe20008010888 */
[----:B------:R-:W-:Y:S01]  /*8d70*/  FSEL R125, R125, -INF , P5 ;  /* 0xff8000007d7d7808 */ /* 0x000fe20002800000 */
[--C-:B------:R-:W-:Y:S01]  /*8d80*/  FFMA.FTZ R83, R83, UR4, -R136.reuse ;  /* 0x0000000453537c23 */ /* 0x100fe20008010888 */
[----:B------:R-:W-:Y:S01]  /*8d90*/  FMNMX.FTZ R132, R124, R132, !PT ;  /* 0x000000847c847209 */ /* 0x000fe20007810000 */
[----:B------:R-:W-:Y:S01]  /*8da0*/  MUFU.TANH R104, R104 ;  /* 0x0000006800687308 */ /* 0x000fe20000002400 */
[----:B------:R-:W-:Y:S01]  /*8db0*/  ISETP.GT.AND P6, PT, R90, 0x31, PT ;  /* 0x000000315a00780c */ /* 0x000fe20003fc4270 */
[--C-:B------:R-:W-:Y:S01]  /*8dc0*/  FFMA.FTZ R91, R91, UR4, -R136.reuse ;  /* 0x000000045b5b7c23 */ /* 0x100fe20008010888 */
[----:B-1----:R-:W-:Y:S01]  /*8dd0*/  FSEL R126, R112, -INF , P4 ;  /* 0xff800000707e7808 */ /* 0x002fe20002000000 */
[--C-:B------:R-:W-:Y:S01]  /*8de0*/  FFMA.FTZ R95, R95, UR4, -R136.reuse ;  /* 0x000000045f5f7c23 */ /* 0x100fe20008010888 */
[----:B------:R-:W-:Y:S01]  /*8df0*/  FMNMX.FTZ R132, R125, R132, !PT ;  /* 0x000000847d847209 */ /* 0x000fe20007810000 */
[----:B------:R-:W-:Y:S01]  /*8e00*/  FFMA.FTZ R87, R87, UR4, -R136 ;  /* 0x0000000457577c23 */ /* 0x000fe20008010888 */
[----:B------:R-:W-:Y:S01]  /*8e10*/  ISETP.GT.AND P5, PT, R90, 0x38, PT ;  /* 0x000000385a00780c */ /* 0x000fe20003fa4270 */
[----:B------:R-:W1:Y:S01]  /*8e20*/  MUFU.TANH R116, R116 ;  /* 0x0000007400747308 */ /* 0x000e620000002400 */
[----:B--2---:R-:W-:-:S02]  /*8e30*/  FSEL R113, R113, -INF , P6 ;  /* 0xff80000071717808 */ /* 0x004fc40003000000 */
[----:B------:R-:W-:Y:S02]  /*8e40*/  FMNMX.FTZ R132, R126, R132, !PT ;  /* 0x000000847e847209 */ /* 0x000fe40007810000 */
[C---:B------:R-:W-:Y:S02]  /*8e50*/  ISETP.GT.AND P6, PT, R90.reuse, 0x40, PT ;  /* 0x000000405a00780c */ /* 0x040fe40003fc4270 */
[----:B------:R-:W-:Y:S01]  /*8e60*/  ISETP.GT.AND P4, PT, R90, 0x39, PT ;  /* 0x000000395a00780c */ /* 0x000fe20003f84270 */
[----:B------:R2:W-:Y:S01]  /*8e70*/  MUFU.EX2 R112, R137 ;  /* 0x0000008900707308 */ /* 0x0005e20000000800 */
[----:B------:R-:W-:-:S07]  /*8e80*/  FMNMX.FTZ R132, R113, R132, !PT ;  /* 0x0000008471847209 */ /* 0x000fce0007810000 */
[----:B------:R-:W3:Y:S01]  /*8e90*/  MUFU.TANH R105, R105 ;  /* 0x0000006900697308 */ /* 0x000ee20000002400 */
[----:B--2---:R-:W-:Y:S01]  /*8ea0*/  FFMA.FTZ R137, R127, UR4, -R136 ;  /* 0x000000047f897c23 */ /* 0x004fe20008010888 */
[----:B0-----:R-:W-:Y:S02]  /*8eb0*/  FSEL R127, R115, -INF , P5 ;  /* 0xff800000737f7808 */ /* 0x001fe40002800000 */
[----:B-1----:R-:W-:Y:S02]  /*8ec0*/  FSEL R116, R116, -INF , P4 ;  /* 0xff80000074747808 */ /* 0x002fe40002000000 */
[C---:B------:R-:W-:Y:S02]  /*8ed0*/  ISETP.GT.AND P5, PT, R90.reuse, 0x41, PT ;  /* 0x000000415a00780c */ /* 0x040fe40003fa4270 */
[----:B------:R0:W-:Y:S01]  /*8ee0*/  MUFU.EX2 R115, R137 ;  /* 0x0000008900737308 */ /* 0x0001e20000000800 */
[----:B------:R-:W-:-:S07]  /*8ef0*/  ISETP.GT.AND P4, PT, R90, 0x48, PT ;  /* 0x000000485a00780c */ /* 0x000fce0003f84270 */
[----:B------:R-:W1:Y:S01]  /*8f00*/  MUFU.TANH R107, R107 ;  /* 0x0000006b006b7308 */ /* 0x000e620000002400 */
[----:B0-----:R-:W-:Y:S01]  /*8f10*/  FFMA.FTZ R137, R114, UR4, -R136 ;  /* 0x0000000472897c23 */ /* 0x001fe20008010888 */
[----:B------:R-:W-:Y:S02]  /*8f20*/  FSEL R114, R104, -INF , P6 ;  /* 0xff80000068727808 */ /* 0x000fe40003000000 */
[----:B---3--:R-:W-:Y:S02]  /*8f30*/  FSEL R105, R105, -INF , P5 ;  /* 0xff80000069697808 */ /* 0x008fe40002800000 */
[C---:B------:R-:W-:Y:S02]  /*8f40*/  ISETP.GT.AND P6, PT, R90.reuse, 0x49, PT ;  /* 0x000000495a00780c */ /* 0x040fe40003fc4270 */
[----:B------:R-:W0:Y:S01]  /*8f50*/  MUFU.TANH R108, R108 ;  /* 0x0000006c006c7308 */ /* 0x000e220000002400 */
[----:B------:R-:W-:-:S07]  /*8f60*/  ISETP.GT.AND P5, PT, R90, 0x50, PT ;  /* 0x000000505a00780c */ /* 0x000fce0003fa4270 */
[----:B------:R2:W-:Y:S01]  /*8f70*/  MUFU.EX2 R104, R137 ;  /* 0x0000008900687308 */ /* 0x0005e20000000800 */
[----:B------:R-:W-:Y:S02]  /*8f80*/  WARPGROUP.DEPBAR.LE gsb0, 0x0 ;  /* 0x00008000000079c5 */ /* 0x000fe40000010000 */
[----:B------:R-:W-:Y:S01]  /*8f90*/  WARPGROUP.ARRIVE ;  /* 0x00000000000079c5 */ /* 0x000fe20000000000 */
[----:B--2---:R-:W-:-:S04]  /*8fa0*/  FMNMX.FTZ R137, R127, R132, !PT ;  /* 0x000000847f897209 */ /* 0x004fc80007810000 */
[----:B------:R-:W-:Y:S01]  /*8fb0*/  MUFU.TANH R96, R96 ;  /* 0x0000006000607308 */ /* 0x000fe20000002400 */
[----:B-1----:R-:W-:Y:S02]  /*8fc0*/  FSEL R132, R107, -INF , P4 ;  /* 0xff8000006b847808 */ /* 0x002fe40002000000 */
[----:B------:R-:W-:Y:S01]  /*8fd0*/  FMNMX.FTZ R137, R116, R137, !PT ;  /* 0x0000008974897209 */ /* 0x000fe20007810000 */
[----:B------:R-:W-:Y:S01]  /*8fe0*/  HGMMA.64x96x16.F32.BF16 R24, gdesc[UR32].tnspB, R24, gsb0 ;  /* 0x41600000201879f0 */ /* 0x000fe20008001818 */
[----:B------:R-:W-:Y:S01]  /*8ff0*/  UIADD3 UR32, UR10, 0xa80, URZ ;  /* 0x00000a800a207890 */ /* 0x000fe2000fffe03f */
[----:B0-----:R-:W-:Y:S01]  /*9000*/  FSEL R108, R108, -INF , P6 ;  /* 0xff8000006c6c7808 */ /* 0x001fe20003000000 */
[----:B------:R-:W-:Y:S01]  /*9010*/  UIADD3 UR34, UR11, 0x1c0, URZ ;  /* 0x000001c00b227890 */ /* 0x000fe2000fffe03f */
[----:B------:R-:W-:Y:S01]  /*9020*/  MUFU.TANH R97, R97 ;  /* 0x0000006100617308 */ /* 0x000fe20000002400 */
[----:B------:R-:W-:Y:S01]  /*9030*/  UMOV UR33, 0xc0000010 ;  /* 0xc000001000217882 */ /* 0x000fe20000000000 */
[----:B------:R-:W-:Y:S01]  /*9040*/  UMOV UR35, 0x80000020 ;  /* 0x8000002000237882 */ /* 0x000fe20000000000 */
[----:B------:R-:W-:-:S02]  /*9050*/  FMNMX.FTZ R137, R114, R137, !PT ;  /* 0x0000008972897209 */ /* 0x000fc40007810000 */
[C---:B------:R-:W-:Y:S02]  /*9060*/  ISETP.GT.AND P4, PT, R90.reuse, 0x51, PT ;  /* 0x000000515a00780c */ /* 0x040fe40003f84270 */
[----:B------:R-:W-:Y:S01]  /*9070*/  FMNMX.FTZ R137, R105, R137, !PT ;  /* 0x0000008969897209 */ /* 0x000fe20007810000 */
[----:B------:R-:W0:Y:S01]  /*9080*/  MUFU.TANH R100, R100 ;  /* 0x0000006400647308 */ /* 0x000e220000002400 */
[----:B------:R-:W-:Y:S02]  /*9090*/  ISETP.GT.AND P6, PT, R90, 0x58, PT ;  /* 0x000000585a00780c */ /* 0x000fe40003fc4270 */
[----:B------:R-:W-:-:S04]  /*90a0*/  FMNMX.FTZ R137, R132, R137, !PT ;  /* 0x0000008984897209 */ /* 0x000fc80007810000 */
[----:B------:R-:W-:Y:S01]  /*90b0*/  FMNMX.FTZ R137, R108, R137, !PT ;  /* 0x000000896c897209 */ /* 0x000fe20007810000 */
[----:B------:R-:W1:Y:S08]  /*90c0*/  MUFU.TANH R101, R101 ;  /* 0x0000006500657308 */ /* 0x000e700000002400 */
[----:B------:R2:W-:Y:S01]  /*90d0*/  MUFU.EX2 R107, R133 ;  /* 0x00000085006b7308 */ /* 0x0005e20000000800 */
[----:B0-----:R-:W-:-:S02]  /*90e0*/  FSEL R100, R100, -INF , P6 ;  /* 0xff80000064647808 */ /* 0x001fc40003000000 */
[----:B------:R-:W-:-:S05]  /*90f0*/  ISETP.GT.AND P6, PT, R90, 0x61, PT ;  /* 0x000000615a00780c */ /* 0x000fca0003fc4270 */
[----:B------:R-:W0:Y:S01]  /*9100*/  MUFU.TANH R88, R88 ;  /* 0x0000005800587308 */ /* 0x000e220000002400 */
[----:B--2---:R-:W-:Y:S01]  /*9110*/  FFMA.FTZ R133, R117, UR4, -R136 ;  /* 0x0000000475857c23 */ /* 0x004fe20008010888 */
[----:B------:R-:W-:Y:S02]  /*9120*/  FSEL R117, R96, -INF , P5 ;  /* 0xff80000060757808 */ /* 0x000fe40002800000 */
[C---:B------:R-:W-:Y:S02]  /*9130*/  ISETP.GT.AND P5, PT, R90.reuse, 0x59, PT ;  /* 0x000000595a00780c */ /* 0x040fe40003fa4270 */
[----:B------:R-:W-:Y:S02]  /*9140*/  FMNMX.FTZ R137, R117, R137, !PT ;  /* 0x0000008975897209 */ /* 0x000fe40007810000 */
[----:B------:R-:W-:Y:S01]  /*9150*/  MUFU.TANH R89, R89 ;  /* 0x0000005900597308 */ /* 0x000fe20000002400 */
[----:B-1----:R-:W-:Y:S02]  /*9160*/  FSEL R101, R101, -INF , P5 ;  /* 0xff80000065657808 */ /* 0x002fe40002800000 */
[----:B------:R-:W-:-:S05]  /*9170*/  ISETP.GT.AND P5, PT, R90, 0x68, PT ;  /* 0x000000685a00780c */ /* 0x000fca0003fa4270 */
[----:B------:R1:W-:Y:S08]  /*9180*/  MUFU.EX2 R96, R133 ;  /* 0x0000008500607308 */ /* 0x0003f00000000800 */
[----:B------:R-:W2:Y:S01]  /*9190*/  MUFU.TANH R92, R92 ;  /* 0x0000005c005c7308 */ /* 0x000ea20000002400 */
[----:B-1----:R-:W-:Y:S01]  /*91a0*/  FSEL R133, R97, -INF , P4 ;  /* 0xff80000061857808 */ /* 0x002fe20002000000 */
[--C-:B------:R-:W-:Y:S01]  /*91b0*/  FFMA.FTZ R97, R118, UR4, -R136.reuse ;  /* 0x0000000476617c23 */ /* 0x100fe20008010888 */
[----:B------:R-:W-:Y:S01]  /*91c0*/  ISETP.GT.AND P4, PT, R90, 0x60, PT ;  /* 0x000000605a00780c */ /* 0x000fe20003f84270 */
[----:B------:R-:W-:Y:S01]  /*91d0*/  FFMA.FTZ R118, R106, UR4, -R136 ;  /* 0x000000046a767c23 */ /* 0x000fe20008010888 */
[----:B------:R-:W-:-:S02]  /*91e0*/  FMNMX.FTZ R137, R133, R137, !PT ;  /* 0x0000008985897209 */ /* 0x000fc40007810000 */
[----:B0-----:R-:W-:Y:S01]  /*91f0*/  FSEL R106, R88, -INF , P4 ;  /* 0xff800000586a7808 */ /* 0x001fe20002000000 */
[----:B------:R-:W0:Y:S01]  /*9200*/  MUFU.TANH R93, R93 ;  /* 0x0000005d005d7308 */ /* 0x000e220000002400 */
[----:B------:R-:W-:Y:S02]  /*9210*/  FMNMX.FTZ R137, R100, R137, !PT ;  /* 0x0000008964897209 */ /* 0x000fe40007810000 */
[----:B------:R-:W-:Y:S02]  /*9220*/  ISETP.GT.AND P4, PT, R90, 0x69, PT ;  /* 0x000000695a00780c */ /* 0x000fe40003f84270 */
[----:B------:R-:W-:-:S03]  /*9230*/  FMNMX.FTZ R137, R101, R137, !PT ;  /* 0x0000008965897209 */ /* 0x000fc60007810000 */
[----:B------:R-:W1:Y:S01]  /*9240*/  MUFU.TANH R80, R80 ;  /* 0x0000005000507308 */ /* 0x000e620000002400 */
[----:B------:R-:W-:Y:S02]  /*9250*/  FMNMX.FTZ R137, R106, R137, !PT ;  /* 0x000000896a897209 */ /* 0x000fe40007810000 */
[----:B--2---:R-:W-:Y:S02]  /*9260*/  FSEL R92, R92, -INF , P5 ;  /* 0xff8000005c5c7808 */ /* 0x004fe40002800000 */
[----:B------:R-:W-:-:S03]  /*9270*/  ISETP.GT.AND P5, PT, R90, 0x71, PT ;  /* 0x000000715a00780c */ /* 0x000fc60003fa4270 */
[----:B------:R-:W-:Y:S01]  /*9280*/  MUFU.TANH R81, R81 ;  /* 0x0000005100517308 */ /* 0x000fe20000002400 */
[----:B0-----:R-:W-:Y:S02]  /*9290*/  FSEL R93, R93, -INF , P4 ;  /* 0xff8000005d5d7808 */ /* 0x001fe40002000000 */
[----:B------:R-:W-:-:S05]  /*92a0*/  ISETP.GT.AND P4, PT, R90, 0x78, PT ;  /* 0x000000785a00780c */ /* 0x000fca0003f84270 */
[----:B------:R0:W-:Y:S08]  /*92b0*/  MUFU.EX2 R88, R118 ;  /* 0x0000007600587308 */ /* 0x0001f00000000800 */
[----:B------:R-:W2:Y:S01]  /*92c0*/  MUFU.TANH R84, R84 ;  /* 0x0000005400547308 */ /* 0x000ea20000002400 */
[----:B0-----:R-:W-:Y:S01]  /*92d0*/  FSEL R118, R89, -INF , P6 ;  /* 0xff80000059767808 */ /* 0x001fe20003000000 */
[----:B------:R-:W-:-:S02]  /*92e0*/  WARPGROUP.DEPBAR.LE gsb0, 0x0 ;  /* 0x00008000000079c5 */ /* 0x000fc40000010000 */
[----:B------:R-:W-:Y:S01]  /*92f0*/  WARPGROUP.ARRIVE ;  /* 0x00000000000079c5 */ /* 0x000fe20000000000 */
[----:B------:R-:W-:Y:S01]  /*9300*/  FMNMX.FTZ R137, R118, R137, !PT ;  /* 0x0000008976897209 */ /* 0x000fe20007810000 */
[--C-:B------:R-:W-:Y:S01]  /*9310*/  FFMA.FTZ R89, R119, UR4, -R136.reuse ;  /* 0x0000000477597c23 */ /* 0x100fe20008010888 */
[----:B------:R-:W-:Y:S01]  /*9320*/  ISETP.GT.AND P6, PT, R90, 0x70, PT ;  /* 0x000000705a00780c */ /* 0x000fe20003fc4270 */
[----:B------:R-:W0:Y:S01]  /*9330*/  MUFU.TANH R85, R85 ;  /* 0x0000005500557308 */ /* 0x000e220000002400 */
[----:B------:R-:W-:Y:S01]  /*9340*/  FMNMX.FTZ R138, R92, R137, !PT ;  /* 0x000000895c8a7209 */ /* 0x000fe20007810000 */
[----:B------:R-:W-:Y:S01]  /*9350*/  HGMMA.64x96x16.F32.BF16 R24, gdesc[UR40].tnspB, R24, gsb0 ;  /* 0x41600000281879f0 */ /* 0x000fe20008001818 */
[----:B------:R-:W-:Y:S01]  /*9360*/  FFMA.FTZ R119, R109, UR4, -R136 ;  /* 0x000000046d777c23 */ /* 0x000fe20008010888 */
[----:B-1----:R-:W-:Y:S02]  /*9370*/  FSEL R109, R80, -INF , P6 ;  /* 0xff800000506d7808 */ /* 0x002fe40003000000 */
[----:B------:R-:W-:-:S02]  /*9380*/  FMNMX.FTZ R138, R93, R138, !PT ;  /* 0x0000008a5d8a7209 */ /* 0x000fc40007810000 */
[----:B------:R-:W1:Y:S01]  /*9390*/  MUFU.TANH R135, R135 ;  /* 0x0000008700877308 */ /* 0x000e620000002400 */
[----:B------:R-:W-:Y:S02]  /*93a0*/  ISETP.GT.AND P6, PT, R90, 0x79, PT ;  /* 0x000000795a00780c */ /* 0x000fe40003fc4270 */
[----:B--2---:R-:W-:Y:S02]  /*93b0*/  FSEL R111, R84, -INF , P4 ;  /* 0xff800000546f7808 */ /* 0x004fe40002000000 */
[----:B------:R-:W-:-:S03]  /*93c0*/  ISETP.GT.AND P4, PT, R90, 0x81, PT ;  /* 0x000000815a00780c */ /* 0x000fc60003f84270 */
[----:B------:R2:W-:Y:S01]  /*93d0*/  MUFU.EX2 R20, R139 ;  /* 0x0000008b00147308 */ /* 0x0005e20000000800 */
[----:B0-----:R-:W-:Y:S01]  /*93e0*/  FSEL R137, R85, -INF , P6 ;  /* 0xff80000055897808 */ /* 0x001fe20003000000 */
[----:B------:R-:W-:Y:S01]  /*93f0*/  FFMA.FTZ R85, R99, UR4, -R136 ;  /* 0x0000000463557c23 */ /* 0x000fe20008010888 */
[----:B------:R-:W-:-:S05]  /*9400*/  ISETP.GT.AND P6, PT, R90, 0x88, PT ;  /* 0x000000885a00780c */ /* 0x000fca0003fc4270 */
[----:B------:R-:W0:Y:S01]  /*9410*/  MUFU.TANH R73, R73 ;  /* 0x0000004900497308 */ /* 0x000e220000002400 */
[----:B--2---:R-:W-:Y:S01]  /*9420*/  FFMA.FTZ R139, R110, UR4, -R136 ;  /* 0x000000046e8b7c23 */ /* 0x004fe20008010888 */
[----:B------:R-:W-:Y:S02]  /*9430*/  FSEL R110, R81, -INF , P5 ;  /* 0xff800000516e7808 */ /* 0x000fe40002800000 */
[----:B------:R-:W-:-:S04]  /*9440*/  ISETP.GT.AND P5, PT, R90, 0x80, PT ;  /* 0x000000805a00780c */ /* 0x000fc80003fa4270 */
[----:B------:R2:W-:Y:S01]  /*9450*/  MUFU.EX2 R80, R119 ;  /* 0x0000007700507308 */ /* 0x0005e20000000800 */
[----:B-1----:R-:W-:Y:S02]  /*9460*/  FSEL R135, R135, -INF , P5 ;  /* 0xff80000087877808 */ /* 0x002fe40002800000 */
[----:B------:R-:W-:-:S05]  /*9470*/  ISETP.GT.AND P5, PT, R90, 0x89, PT ;  /* 0x000000895a00780c */ /* 0x000fca0003fa4270 */
[----:B------:R-:W1:Y:S01]  /*9480*/  MUFU.TANH R76, R76 ;  /* 0x0000004c004c7308 */ /* 0x000e620000002400 */
[----:B--2---:R-:W-:Y:S02]  /*9490*/  FMNMX.FTZ R119, R109, R138, !PT ;  /* 0x0000008a6d777209 */ /* 0x004fe40007810000 */
[----:B0-----:R-:W-:Y:S01]  /*94a0*/  FSEL R138, R73, -INF , P4 ;  /* 0xff800000498a7808 */ /* 0x001fe20002000000 */
[----:B------:R-:W-:Y:S01]  /*94b0*/  FFMA.FTZ R73, R102, UR4, -R136 ;  /* 0x0000000466497c23 */ /* 0x000fe20008010888 */
[----:B------:R-:W-:Y:S02]  /*94c0*/  FMNMX.FTZ R119, R110, R119, !PT ;  /* 0x000000776e777209 */ /* 0x000fe40007810000 */
[----:B------:R-:W-:Y:S01]  /*94d0*/  ISETP.GE.U32.AND P4, PT, R142, 0x180, PT ;  /* 0x000001808e00780c */ /* 0x000fe20003f86070 */
[----:B------:R-:W0:Y:S01]  /*94e0*/  MUFU.TANH R77, R77 ;  /* 0x0000004d004d7308 */ /* 0x000e220000002400 */
[----:B------:R-:W-:-:S04]  /*94f0*/  FMNMX.FTZ R119, R111, R119, !PT ;  /* 0x000000776f777209 */ /* 0x000fc80007810000 */
[----:B------:R-:W-:-:S03]  /*9500*/  FMNMX.FTZ R90, R137, R119, !PT ;  /* 0x00000077895a7209 */ /* 0x000fc60007810000 */
[----:B------:R-:W-:Y:S01]  /*9510*/  MUFU.EX2 R81, R139 ;  /* 0x0000008b00517308 */ /* 0x000fe20000000800 */
[----:B------:R-:W-:Y:S01]  /*9520*/  FMNMX.FTZ R99, R135, R90, !PT ;  /* 0x0000005a87637209 */ /* 0x000fe20007810000 */
[----:B------:R-:W-:Y:S01]  /*9530*/  FFMA.FTZ R90, R103, UR4, -R136 ;  /* 0x00000004675a7c23 */ /* 0x000fe20008010888 */
[----:B-1----:R-:W-:Y:S02]  /*9540*/  FSEL R76, R76, -INF , P6 ;  /* 0xff8000004c4c7808 */ /* 0x002fe40003000000 */
[----:B------:R-:W-:-:S03]  /*9550*/  FMNMX.FTZ R99, R138, R99, !PT ;  /* 0x000000638a637209 */ /* 0x000fc60007810000 */
[----:B------:R-:W-:Y:S01]  /*9560*/  MUFU.EX2 R9, R9 ;  /* 0x0000000900097308 */ /* 0x000fe20000000800 */
[----:B0-----:R-:W-:Y:S02]  /*9570*/  FSEL R77, R77, -INF , P5 ;  /* 0xff8000004d4d7808 */ /* 0x001fe40002800000 */
[----:B------:R-:W-:Y:S01]  /*9580*/  FMNMX.FTZ R102, R76, R99, !PT ;  /* 0x000000634c667209 */ /* 0x000fe20007810000 */
[--C-:B------:R-:W-:Y:S01]  /*9590*/  FFMA.FTZ R99, R134, UR4, -R136.reuse ;  /* 0x0000000486637c23 */ /* 0x100fe20008010888 */
[--C-:B------:R-:W-:Y:S02]  /*95a0*/  FFMA.FTZ R134, R78, UR4, -R136.reuse ;  /* 0x000000044e867c23 */ /* 0x100fe40008010888 */
[----:B------:R-:W-:Y:S01]  /*95b0*/  FMNMX.FTZ R102, R77, R102, !PT ;  /* 0x000000664d667209 */ /* 0x000fe20007810000 */
[----:B------:R-:W-:Y:S04]  /*95c0*/  MUFU.EX2 R10, R10 ;  /* 0x0000000a000a7308 */ /* 0x000fe80000000800 */
[----:B------:R-:W0:Y:S04]  /*95d0*/  SHFL.BFLY PT, R103, R102, 0x2, 0x1f ;  /* 0x0c401f0066677f89 */ /* 0x000e2800000e0000 */
[----:B------:R-:W-:Y:S08]  /*95e0*/  MUFU.EX2 R13, R13 ;  /* 0x0000000d000d7308 */ /* 0x000ff00000000800 */
[----:B------:R-:W-:Y:S08]  /*95f0*/  MUFU.EX2 R15, R15 ;  /* 0x0000000f000f7308 */ /* 0x000ff00000000800 */
[----:B------:R-:W-:Y:S01]  /*9600*/  MUFU.EX2 R84, R140 ;  /* 0x0000008c00547308 */ /* 0x000fe20000000800 */
[----:B0-----:R-:W-:Y:S01]  /*9610*/  FMNMX.FTZ R119, R102, R103, !PT ;  /* 0x0000006766777209 */ /* 0x001fe20007810000 */
[----:B------:R-:W-:Y:S01]  /*9620*/  FFMA.FTZ R103, R74, UR4, -R136 ;  /* 0x000000044a677c23 */ /* 0x000fe20008010888 */
[----:B------:R-:W-:-:S02]  /*9630*/  WARPGROUP.DEPBAR.LE gsb0, 0x0 ;  /* 0x00008000000079c5 */ /* 0x000fc40000010000 */
[----:B------:R-:W-:Y:S01]  /*9640*/  WARPGROUP.ARRIVE ;  /* 0x00000000000079c5 */ /* 0x000fe20000000000 */
[----:B------:R-:W0:Y:S02]  /*9650*/  SHFL.BFLY PT, R78, R119, 0x1, 0x1f ;  /* 0x0c201f00774e7f89 */ /* 0x000e2400000e0000 */
[----:B------:R1:W-:Y:S03]  /*9660*/  MUFU.EX2 R102, R134 ;  /* 0x0000008600667308 */ /* 0x0003e60000000800 */
[----:B------:R-:W-:Y:S01]  /*9670*/  HGMMA.64x96x16.F32.BF16 R24, gdesc[UR32].tnspB, R24, gsb0 ;  /* 0x41600000201879f0 */ /* 0x000fe20008001818 */
[----:B------:R-:W-:Y:S02]  /*9680*/  UIADD3 UR32, UR10, 0xc00, URZ ;  /* 0x00000c000a207890 */ /* 0x000fe4000fffe03f */
[----:B------:R-:W-:Y:S02]  /*9690*/  UIADD3 UR34, UR11, 0x200, URZ ;  /* 0x000002000b227890 */ /* 0x000fe4000fffe03f */
[----:B------:R-:W-:Y:S01]  /*96a0*/  MUFU.EX2 R122, R122 ;  /* 0x0000007a007a7308 */ /* 0x000fe20000000800 */
[----:B------:R-:W-:Y:S01]  /*96b0*/  UMOV UR33, 0xc0000010 ;  /* 0xc000001000217882 */ /* 0x000fe20000000000 */
[----:B------:R-:W-:Y:S01]  /*96c0*/  UMOV UR35, 0x80000020 ;  /* 0x8000002000237882 */ /* 0x000fe20000000000 */
[----:B------:R-:W-:-:S05]  /*96d0*/  UIADD3 UR10, UR38, -0x1, URZ ;  /* 0xffffffff260a7890 */ /* 0x000fca000fffe03f */
[----:B------:R-:W-:Y:S02]  /*96e0*/  MUFU.EX2 R123, R123 ;  /* 0x0000007b007b7308 */ /* 0x000fe40000000800 */
[----:B------:R-:W-:Y:S01]  /*96f0*/  UMOV UR38, UR10 ;  /* 0x0000000a00267c82 */ /* 0x000fe20008000000 */
[----:B0-----:R-:W-:Y:S01]  /*9700*/  FMNMX.FTZ R74, R119, R78, !PT ;  /* 0x0000004e774a7209 */ /* 0x001fe20007810000 */
[----:B------:R-:W-:-:S04]  /*9710*/  FFMA.FTZ R119, R79, UR4, -R136 ;  /* 0x000000044f777c23 */ /* 0x000fc80008010888 */
[----:B------:R-:W-:Y:S01]  /*9720*/  MUFU.EX2 R97, R97 ;  /* 0x0000006100617308 */ /* 0x000fe20000000800 */
[C---:B------:R-:W-:Y:S01]  /*9730*/  FSETP.NEU.FTZ.AND P5, PT, R74.reuse, -INF , PT ;  /* 0xff8000004a00780b */ /* 0x040fe20003fbd000 */
[----:B------:R-:W-:-:S05]  /*9740*/  FMUL.FTZ R78, R74, UR4 ;  /* 0x000000044a4e7c20 */ /* 0x000fca0008410000 */
[----:B------:R-:W-:Y:S01]  /*9750*/  FSEL R78, R78, RZ, P5 ;  /* 0x000000ff4e4e7208 */ /* 0x000fe20002800000 */
[----:B------:R-:W-:Y:S04]  /*9760*/  MUFU.EX2 R89, R89 ;  /* 0x0000005900597308 */ /* 0x000fe80000000800 */
[--C-:B------:R-:W-:Y:S01]  /*9770*/  FFMA.FTZ R79, R11, UR4, -R78.reuse ;  /* 0x000000040b4f7c23 */ /* 0x100fe2000801084e */
[----:B------:R-:W-:Y:S02]  /*9780*/  IMAD.U32 R11, RZ, RZ, UR36 ;  /* 0x00000024ff0b7e24 */ /* 0x000fe4000f8e00ff */
[--C-:B-1----:R-:W-:Y:S01]  /*9790*/  FFMA.FTZ R134, R14, UR4, -R78.reuse ;  /* 0x000000040e867c23 */ /* 0x102fe2000801084e */
[--C-:B------:R-:W-:Y:S01]  /*97a0*/  FFMA.FTZ R139, R129, UR4, -R78.reuse ;  /* 0x00000004818b7c23 */ /* 0x100fe2000801084e */
[--C-:B------:R-:W-:Y:S01]  /*97b0*/  FFMA.FTZ R14, R124, UR4, -R78.reuse ;  /* 0x000000047c0e7c23 */ /* 0x100fe2000801084e */
[--C-:B------:R-:W-:Y:S01]  /*97c0*/  FFMA.FTZ R129, R128, UR4, -R78.reuse ;  /* 0x0000000480817c23 */ /* 0x100fe2000801084e */
[--C-:B------:R-:W-:Y:S01]  /*97d0*/  FFMA.FTZ R124, R113, UR4, -R78.reuse ;  /* 0x00000004717c7c23 */ /* 0x100fe2000801084e */
[----:B------:R-:W-:Y:S01]  /*97e0*/  @!P1 LEA R11, R11, UR37, 0x3 ;  /* 0x000000250b0b9c11 */ /* 0x000fe2000f8e18ff */
[--C-:B------:R-:W-:Y:S01]  /*97f0*/  FFMA.FTZ R128, R120, UR4, -R78.reuse ;  /* 0x0000000478807c23 */ /* 0x100fe2000801084e */
[--C-:B------:R-:W-:Y:S01]  /*9800*/  FFMA.FTZ R136, R121, UR4, -R78.reuse ;  /* 0x0000000479887c23 */ /* 0x100fe2000801084e */
[--C-:B------:R-:W-:Y:S01]  /*9810*/  FFMA.FTZ R113, R114, UR4, -R78.reuse ;  /* 0x0000000472717c23 */ /* 0x100fe2000801084e */
[--C-:B------:R-:W-:Y:S01]  /*9820*/  FFMA.FTZ R121, R126, UR4, -R78.reuse ;  /* 0x000000047e797c23 */ /* 0x100fe2000801084e */
[----:B------:R-:W-:Y:S01]  /*9830*/  FFMA.FTZ R120, R127, UR4, -R78 ;  /* 0x000000047f787c23 */ /* 0x000fe2000801084e */
[----:B------:R-:W-:Y:S01]  /*9840*/  FSEL R114, R72, RZ, P3 ;  /* 0x000000ff48727208 */ /* 0x000fe20001800000 */
[----:B------:R-:W-:Y:S01]  /*9850*/  VIADD R126, R141, 0x9 ;  /* 0x000000098d7e7836 */ /* 0x000fe20000000000 */
[----:B------:R-:W-:Y:S01]  /*9860*/  FSEL R127, R74, RZ, P5 ;  /* 0x000000ff4a7f7208 */ /* 0x000fe20002800000 */
[----:B------:R-:W-:-:S02]  /*9870*/  @!P1 VIADD R11, R11, 0x31c40 ;  /* 0x00031c400b0b9836 */ /* 0x000fc40000000000 */
[----:B------:R-:W-:Y:S01]  /*9880*/  FFMA.FTZ R21, R21, UR4, -R78 ;  /* 0x0000000415157c23 */ /* 0x000fe2000801084e */
[----:B------:R-:W-:Y:S01]  /*9890*/  FADD.FTZ R5, -R114, R5 ;  /* 0x0000000572057221 */ /* 0x000fe20000010100 */
[----:B------:R-:W-:Y:S01]  /*98a0*/  SEL R126, R126, 0x9, !P4 ;  /* 0x000000097e7e7807 */ /* 0x000fe20006000000 */
[----:B------:R-:W-:Y:S01]  /*98b0*/  FADD.FTZ R127, -R127, R4 ;  /* 0x000000047f7f7221 */ /* 0x000fe20000010100 */
[----:B------:R-:W-:Y:S01]  /*98c0*/  @!P1 PRMT R11, RZ, 0x654, R11 ;  /* 0x00000654ff0b9816 */ /* 0x000fe2000000000b */
[----:B------:R-:W-:Y:S01]  /*98d0*/  FMUL.FTZ R4, R5, UR4 ;  /* 0x0000000405047c20 */ /* 0x000fe20008410000 */
        /* <DEDUP_REMOVED lines=19> */
[----:B------:R-:W-:Y:S01]  /*9a10*/  FFMA.FTZ R138, R138, UR4, -R78 ;  /* 0x000000048a8a7c23 */ /* 0x000fe2000801084e */
[----:B------:R-:W-:-:S06]  /*9a20*/  PLOP3.LUT P3, PT, PT, PT, UP1, 0x80, 0x0 ;  /* 0x000000000000781c */ /* 0x000fcc0003f6f018 */
[----:B------:R-:W-:Y:S08]  /*9a30*/  MUFU.EX2 R8, R8 ;  /* 0x0000000800087308 */ /* 0x000ff00000000800 */
[----:B------:R-:W-:Y:S01]  /*9a40*/  MUFU.EX2 R79, R79 ;  /* 0x0000004f004f7308 */ /* 0x000fe20000000800 */
[----:B0-----:R-:W-:Y:S01]  /*9a50*/  FFMA.FTZ R117, R4, R0, R9 ;  /* 0x0000000004757223 */ /* 0x001fe20000010009 */
[----:B------:R-:W-:-:S06]  /*9a60*/  F2FP.BF16.F32.PACK_AB R9, R10, R9 ;  /* 0x000000090a09723e */ /* 0x000fcc00000010ff */
[----:B------:R-:W0:Y:S01]  /*9a70*/  MUFU.EX2 R98, R98 ;  /* 0x0000006200627308 */ /* 0x000e220000000800 */
[----:B------:R-:W-:Y:S02]  /*9a80*/  WARPGROUP.DEPBAR.LE gsb0, 0x0 ;  /* 0x00008000000079c5 */ /* 0x000fe40000010000 */
[----:B------:R-:W-:-:S05]  /*9a90*/  WARPGROUP.ARRIVE ;  /* 0x00000000000079c5 */ /* 0x000fca0000000000 */
[----:B------:R-:W1:Y:S01]  /*9aa0*/  MUFU.EX2 R134, R134 ;  /* 0x0000008600867308 */ /* 0x000e620000000800 */
[----:B------:R-:W-:Y:S07]  /*9ab0*/  HGMMA.64x96x16.F32.BF16 R24, gdesc[UR32].tnspB, R24, gsb0 ;  /* 0x41600000201879f0 */ /* 0x000fee0008001818 */
[----:B------:R-:W2:Y:S08]  /*9ac0*/  MUFU.EX2 R139, R139 ;  /* 0x0000008b008b7308 */ /* 0x000eb00000000800 */
[----:B------:R-:W3:Y:S08]  /*9ad0*/  MUFU.EX2 R129, R129 ;  /* 0x0000008100817308 */ /* 0x000ef00000000800 */
[----:B------:R-:W4:Y:S08]  /*9ae0*/  MUFU.EX2 R131, R131 ;  /* 0x0000008300837308 */ /* 0x000f300000000800 */
[----:B------:R-:W5:Y:S08]  /*9af0*/  MUFU.EX2 R128, R128 ;  /* 0x0000008000807308 */ /* 0x000f700000000800 */
        /* <DEDUP_REMOVED lines=8> */
[----:B------:R-:W5:Y:S01]  /*9b80*/  MUFU.EX2 R105, R105 ;  /* 0x0000006900697308 */ /* 0x000f620000000800 */
[----:B------:R-:W-:-:S02]  /*9b90*/  WARPGROUP.DEPBAR.LE gsb0, 0x0 ;  /* 0x00008000000079c5 */ /* 0x000fc40000010000 */
[----:B------:R0:W-:Y:S06]  /*9ba0*/  BAR.ARV R126, 0x100 ;  /* 0x0004007e0000751d */ /* 0x0001ec0000002000 */
[----:B------:R1:W-:Y:S01]  /*9bb0*/  @!P1 SYNCS.ARRIVE.TRANS64.RED.A1T0 RZ, [R11+URZ], RZ ;  /* 0x000000ff0bff99a7 */ /* 0x0003e2000810043f */
[----:B------:R-:W5:Y:S01]  /*9bc0*/  MUFU.EX2 R114, R114 ;  /* 0x0000007200727308 */ /* 0x000f620000000800 */
[----:B0-----:R-:W-:Y:S01]  /*9bd0*/  FADD.FTZ R126, R10, R117 ;  /* 0x000000750a7e7221 */ /* 0x001fe20000010000 */
[----:B------:R-:W-:Y:S01]  /*9be0*/  F2FP.BF16.F32.PACK_AB R10, R98, R79 ;  /* 0x0000004f620a723e */ /* 0x000fe200000010ff */
[-C--:B------:R-:W-:Y:S01]  /*9bf0*/  FMUL.FTZ R24, R24, R5.reuse ;  /* 0x0000000518187220 */ /* 0x080fe20000410000 */
[-C--:B------:R-:W-:Y:S01]  /*9c00*/  FMUL.FTZ R25, R25, R5.reuse ;  /* 0x0000000519197220 */ /* 0x080fe20000410000 */
[----:B------:R-:W-:Y:S01]  /*9c10*/  FADD.FTZ R126, R13, R126 ;  /* 0x0000007e0d7e7221 */ /* 0x000fe20000010000 */
[-C--:B------:R-:W-:Y:S01]  /*9c20*/  FMUL.FTZ R28, R28, R5.reuse ;  /* 0x000000051c1c7220 */ /* 0x080fe20000410000 */
[----:B-1----:R-:W-:Y:S01]  /*9c30*/  IMAD.U32 R11, RZ, RZ, UR7 ;  /* 0x00000007ff0b7e24 */ /* 0x002fe2000f8e00ff */
[----:B------:R-:W0:Y:S01]  /*9c40*/  MUFU.EX2 R108, R108 ;  /* 0x0000006c006c7308 */ /* 0x000e220000000800 */
[----:B------:R-:W-:Y:S01]  /*9c50*/  FADD.FTZ R117, R15, R126 ;  /* 0x0000007e0f757221 */ /* 0x000fe20000010000 */
[----:B------:R-:W-:Y:S01]  /*9c60*/  UMOV UR7, UR36 ;  /* 0x0000002400077c82 */ /* 0x000fe20008000000 */
[-C--:B------:R-:W-:Y:S01]  /*9c70*/  FMUL.FTZ R29, R29, R5.reuse ;  /* 0x000000051d1d7220 */ /* 0x080fe20000410000 */
[----:B------:R-:W-:Y:S01]  /*9c80*/  @!P1 LEA R11, R11, UR37, 0x3 ;  /* 0x000000250b0b9c11 */ /* 0x000fe2000f8e18ff */
[----:B------:R-:W-:Y:S01]  /*9c90*/  FADD.FTZ R117, R7, R117 ;  /* 0x0000007507757221 */ /* 0x000fe20000010000 */
[-C--:B------:R-:W-:Y:S01]  /*9ca0*/  FMUL.FTZ R32, R32, R5.reuse ;  /* 0x0000000520207220 */ /* 0x080fe20000410000 */
[----:B------:R-:W-:Y:S01]  /*9cb0*/  FMUL.FTZ R33, R33, R5 ;  /* 0x0000000521217220 */ /* 0x000fe20000410000 */
[----:B------:R-:W1:Y:S01]  /*9cc0*/  MUFU.EX2 R0, R140 ;  /* 0x0000008c00007308 */ /* 0x000e620000000800 */
[----:B------:R-:W-:-:S02]  /*9cd0*/  @!P1 VIADD R11, R11, 0x31c60 ;  /* 0x00031c600b0b9836 */ /* 0x000fc40000000000 */
[----:B------:R-:W-:Y:S01]  /*9ce0*/  FADD.FTZ R117, R12, R117 ;  /* 0x000000750c757221 */ /* 0x000fe20000010000 */
[-C--:B------:R-:W-:Y:S01]  /*9cf0*/  FMUL.FTZ R36, R36, R5.reuse ;  /* 0x0000000524247220 */ /* 0x080fe20000410000 */
[-C--:B------:R-:W-:Y:S01]  /*9d00*/  FMUL.FTZ R37, R37, R5.reuse ;  /* 0x0000000525257220 */ /* 0x080fe20000410000 */
[-C--:B------:R-:W-:Y:S01]  /*9d10*/  FMUL.FTZ R40, R40, R5.reuse ;  /* 0x0000000528287220 */ /* 0x080fe20000410000 */
[----:B------:R-:W-:Y:S01]  /*9d20*/  @!P1 PRMT R11, RZ, 0x654, R11 ;  /* 0x00000654ff0b9816 */ /* 0x000fe2000000000b */
[----:B------:R-:W-:Y:S01]  /*9d30*/  FADD.FTZ R117, R20, R117 ;  /* 0x0000007514757221 */ /* 0x000fe20000010000 */
[----:B------:R-:W1:Y:S01]  /*9d40*/  MUFU.EX2 R85, R85 ;  /* 0x0000005500557308 */ /* 0x000e620000000800 */
[-C--:B------:R-:W-:Y:S01]  /*9d50*/  FMUL.FTZ R41, R41, R5.reuse ;  /* 0x0000000529297220 */ /* 0x080fe20000410000 */
[----:B------:R2:W-:Y:S01]  /*9d60*/  @!P1 SYNCS.ARRIVE.TRANS64.RED.A1T0 RZ, [R11+URZ], RZ ;  /* 0x000000ff0bff99a7 */ /* 0x0005e2000810043f */
[----:B------:R-:W-:Y:S01]  /*9d70*/  FADD.FTZ R117, R130, R117 ;  /* 0x0000007582757221 */ /* 0x000fe20000010000 */
[-C--:B------:R-:W-:Y:S01]  /*9d80*/  FMUL.FTZ R44, R44, R5.reuse ;  /* 0x000000052c2c7220 */ /* 0x080fe20000410000 */
[-C--:B------:R-:W-:Y:S01]  /*9d90*/  FMUL.FTZ R45, R45, R5.reuse ;  /* 0x000000052d2d7220 */ /* 0x080fe20000410000 */
[-C--:B------:R-:W-:Y:S01]  /*9da0*/  FMUL.FTZ R48, R48, R5.reuse ;  /* 0x0000000530307220 */ /* 0x080fe20000410000 */
[-C--:B------:R-:W-:Y:S01]  /*9db0*/  FMUL.FTZ R49, R49, R5.reuse ;  /* 0x0000000531317220 */ /* 0x080fe20000410000 */
[----:B------:R-:W-:Y:S01]  /*9dc0*/  MUFU.EX2 R73, R73 ;  /* 0x0000004900497308 */ /* 0x000fe20000000800 */
[----:B------:R-:W-:Y:S01]  /*9dd0*/  FMUL.FTZ R52, R52, R5 ;  /* 0x0000000534347220 */ /* 0x000fe20000410000 */
[----:B--2---:R-:W-:Y:S01]  /*9de0*/  FFMA.FTZ R11, R5, R3, R21 ;  /* 0x00000003050b7223 */ /* 0x004fe20000010015 */
[--C-:B------:R-:W-:Y:S01]  /*9df0*/  FFMA.FTZ R3, R133, UR4, -R78.reuse ;  /* 0x0000000485037c23 */ /* 0x100fe2000801084e */
[-C--:B------:R-:W-:Y:S01]  /*9e00*/  FMUL.FTZ R53, R53, R5.reuse ;  /* 0x0000000535357220 */ /* 0x080fe20000410000 */
[----:B------:R-:W-:Y:S01]  /*9e10*/  FMUL.FTZ R56, R56, R5 ;  /* 0x0000000538387220 */ /* 0x000fe20000410000 */
[C---:B------:R-:W-:Y:S01]  /*9e20*/  FADD.FTZ R132, R8.reuse, R11 ;  /* 0x0000000b08847221 */ /* 0x040fe20000010000 */
[----:B------:R-:W-:Y:S01]  /*9e30*/  F2FP.BF16.F32.PACK_AB R8, R8, R21 ;  /* 0x000000150808723e */ /* 0x000fe200000010ff */
[----:B------:R-:W-:Y:S01]  /*9e40*/  FFMA.FTZ R21, R100, UR4, -R78 ;  /* 0x0000000464157c23 */ /* 0x000fe2000801084e */
[----:B------:R-:W-:Y:S01]  /*9e50*/  F2FP.BF16.F32.PACK_AB R11, R15, R13 ;  /* 0x0000000d0f0b723e */ /* 0x000fe200000010ff */
[----:B------:R-:W-:Y:S01]  /*9e60*/  FADD.FTZ R127, R79, R132 ;  /* 0x000000844f7f7221 */ /* 0x000fe20000010000 */
[--C-:B------:R-:W-:Y:S01]  /*9e70*/  FFMA.FTZ R15, R106, UR4, -R78.reuse ;  /* 0x000000046a0f7c23 */ /* 0x100fe2000801084e */
[--C-:B------:R-:W-:Y:S01]  /*9e80*/  FFMA.FTZ R106, R92, UR4, -R78.reuse ;  /* 0x000000045c6a7c23 */ /* 0x100fe2000801084e */
[--C-:B------:R-:W-:Y:S01]  /*9e90*/  FFMA.FTZ R13, R93, UR4, -R78.reuse ;  /* 0x000000045d0d7c23 */ /* 0x100fe2000801084e */
[----:B------:R-:W-:Y:S01]  /*9ea0*/  FADD.FTZ R127, R98, R127 ;  /* 0x0000007f627f7221 */ /* 0x000fe20000010000 */
[----:B------:R2:W-:Y:S01]  /*9eb0*/  MUFU.EX2 R92, R101 ;  /* 0x00000065005c7308 */ /* 0x0005e20000000800 */
[----:B------:R-:W-:Y:S01]  /*9ec0*/  FFMA.FTZ R98, R118, UR4, -R78 ;  /* 0x0000000476627c23 */ /* 0x000fe2000801084e */
[----:B------:R5:W-:Y:S01]  /*9ed0*/  STSM.16.M88.4 [R2+0x24300], R8 ;  /* 0x0243000802007844 */ /* 0x000be20000000200 */
[----:B------:R-:W-:Y:S01]  /*9ee0*/  FADD.FTZ R100, R134, R127 ;  /* 0x0000007f86647221 */ /* 0x000fe20000010000 */
[-C--:B------:R-:W-:Y:S01]  /*9ef0*/  FMUL.FTZ R57, R57, R5.reuse ;  /* 0x0000000539397220 */ /* 0x080fe20000410000 */
[-C--:B------:R-:W-:Y:S01]  /*9f00*/  FMUL.FTZ R60, R60, R5.reuse ;  /* 0x000000053c3c7220 */ /* 0x080fe20000410000 */
[-C--:B------:R-:W-:Y:S01]  /*9f10*/  FMUL.FTZ R61, R61, R5.reuse ;  /* 0x000000053d3d7220 */ /* 0x080fe20000410000 */
[----:B------:R-:W-:Y:S01]  /*9f20*/  FADD.FTZ R100, R139, R100 ;  /* 0x000000648b647221 */ /* 0x000fe20000010000 */
[----:B------:R0:W-:Y:S01]  /*9f30*/  MUFU.EX2 R93, R15 ;  /* 0x0000000f005d7308 */ /* 0x0001e20000000800 */
[-C--:B------:R-:W-:Y:S01]  /*9f40*/  FMUL.FTZ R64, R64, R5.reuse ;  /* 0x0000000540407220 */ /* 0x080fe20000410000 */
[-C--:B------:R-:W-:Y:S01]  /*9f50*/  FMUL.FTZ R65, R65, R5.reuse ;  /* 0x0000000541417220 */ /* 0x080fe20000410000 */
[----:B---3--:R-:W-:Y:S01]  /*9f60*/  FADD.FTZ R100, R129, R100 ;  /* 0x0000006481647221 */ /* 0x008fe20000010000 */
[-C--:B------:R-:W-:Y:S01]  /*9f70*/  FMUL.FTZ R68, R68, R5.reuse ;  /* 0x0000000544447220 */ /* 0x080fe20000410000 */
[----:B------:R-:W-:Y:S01]  /*9f80*/  FMUL.FTZ R69, R69, R5 ;  /* 0x0000000545457220 */ /* 0x000fe20000410000 */
[----:B------:R-:W-:Y:S01]  /*9f90*/  FMUL.FTZ R26, R26, R4 ;  /* 0x000000041a1a7220 */ /* 0x000fe20000410000 */
[----:B----4-:R-:W-:Y:S01]  /*9fa0*/  FADD.FTZ R79, R131, R100 ;  /* 0x00000064834f7221 */ /* 0x010fe20000010000 */
[----:B------:R-:W-:Y:S01]  /*9fb0*/  FADD.FTZ R100, R122, R117 ;  /* 0x000000757a647221 */ /* 0x000fe20000010000 */
[----:B------:R-:W3:Y:S01]  /*9fc0*/  MUFU.EX2 R3, R3 ;  /* 0x0000000300037308 */ /* 0x000ee20000000800 */
[----:B-----5:R-:W-:Y:S01]  /*9fd0*/  F2FP.BF16.F32.PACK_AB R11, R130, R20 ;  /* 0x00000014820b723e */ /* 0x020fe200000010ff */
[----:B------:R-:W-:Y:S01]  /*9fe0*/  FADD.FTZ R79, R128, R79 ;  /* 0x0000004f804f7221 */ /* 0x000fe20000010000 */
[----:B--2---:R-:W-:Y:S01]  /*9ff0*/  FADD.FTZ R101, R123, R100 ;  /* 0x000000647b657221 */ /* 0x004fe20000010000 */
[--C-:B------:R-:W-:Y:S01]  /*a000*/  FFMA.FTZ R100, R76, UR4, -R78.reuse ;  /* 0x000000044c647c23 */ /* 0x100fe2000801084e */
[----:B------:R-:W-:Y:S01]  /*a010*/  F2FP.BF16.F32.PACK_AB R8, R139, R134 ;  /* 0x000000868b08723e */ /* 0x000fe200000010ff */
[----:B------:R-:W-:Y:S01]  /*a020*/  FADD.FTZ R79, R136, R79 ;  /* 0x0000004f884f7221 */ /* 0x000fe20000010000 */
[----:B------:R-:W-:Y:S01]  /*a030*/  FADD.FTZ R76, R112, R101 ;  /* 0x00000065704c7221 */ /* 0x000fe20000010000 */
[----:B------:R-:W-:Y:S01]  /*a040*/  FFMA.FTZ R101, R77, UR4, -R78 ;  /* 0x000000044d657c23 */ /* 0x000fe2000801084e */
[----:B------:R-:W2:Y:S01]  /*a050*/  MUFU.EX2 R21, R21 ;  /* 0x0000001500157308 */ /* 0x000ea20000000800 */
        /* <DEDUP_REMOVED lines=26> */
[----:B------:R-:W-:Y:S01]  /*a200*/  FMUL.FTZ R31, R31, R4 ;  /* 0x000000041f1f7220 */ /* 0x000fe20000410000 */
[C---:B----4-:R-:W-:Y:S01]  /*a210*/  F2FP.BF16.F32.PACK_AB R8, R105.reuse, R113 ;  /* 0x000000716908723e */ /* 0x050fe200000010ff */
[----:B------:R-:W-:Y:S01]  /*a220*/  FADD.FTZ R77, R105, R76 ;  /* 0x0000004c694d7221 */ /* 0x000fe20000010000 */
[----:B------:R-:W-:Y:S01]  /*a230*/  FADD.FTZ R20, R80, R79 ;  /* 0x0000004f50147221 */ /* 0x000fe20000010000 */
[----:B------:R-:W-:Y:S01]  /*a240*/  F2FP.BF16.F32.PACK_AB R79, R97, R96 ;  /* 0x00000060614f723e */ /* 0x000fe200000010ff */
[----:B------:R-:W4:Y:S01]  /*a250*/  MUFU.EX2 R94, R94 ;  /* 0x0000005e005e7308 */ /* 0x000f220000000800 */
[----:B------:R-:W-:Y:S01]  /*a260*/  FADD.FTZ R115, R114, R77 ;  /* 0x0000004d72737221 */ /* 0x000fe20000010000 */
[----:B------:R-:W-:Y:S01]  /*a270*/  FADD.FTZ R97, R81, R20 ;  /* 0x0000001451617221 */ /* 0x000fe20000010000 */
[----:B------:R-:W-:Y:S01]  /*a280*/  F2FP.BF16.F32.PACK_AB R77, R107, R104 ;  /* 0x000000686b4d723e */ /* 0x000fe200000010ff */
[----:B------:R-:W-:Y:S01]  /*a290*/  FMUL.FTZ R34, R34, R4 ;  /* 0x0000000422227220 */ /* 0x000fe20000410000 */
[----:B------:R-:W-:Y:S01]  /*a2a0*/  FADD.FTZ R115, R108, R115 ;  /* 0x000000736c737221 */ /* 0x000fe20000010000 */
[----:B------:R-:W-:Y:S01]  /*a2b0*/  FADD.FTZ R96, R84, R97 ;  /* 0x0000006154607221 */ /* 0x000fe20000010000 */
[----:B------:R-:W-:Y:S01]  /*a2c0*/  F2FP.BF16.F32.PACK_AB R9, R89, R88 ;  /* 0x000000585909723e */ /* 0x000fe200000010ff */
[----:B------:R2:W-:Y:S01]  /*a2d0*/  MUFU.EX2 R7, R13 ;  /* 0x0000000d00077308 */ /* 0x0005e20000000800 */
[----:B-1----:R-:W-:Y:S01]  /*a2e0*/  FADD.FTZ R20, R0, R115 ;  /* 0x0000007300147221 */ /* 0x002fe20000010000 */
[----:B------:R-:W-:Y:S01]  /*a2f0*/  FADD.FTZ R96, R85, R96 ;  /* 0x0000006055607221 */ /* 0x000fe20000010000 */
[----:B------:R-:W-:Y:S01]  /*a300*/  F2FP.BF16.F32.PACK_AB R76, R124, R121 ;  /* 0x000000797c4c723e */ /* 0x000fe200000010ff */
[----:B------:R-:W-:Y:S01]  /*a310*/  FMUL.FTZ R35, R35, R4 ;  /* 0x0000000423237220 */ /* 0x000fe20000410000 */
[----:B---3--:R-:W-:Y:S01]  /*a320*/  FADD.FTZ R104, R3, R20 ;  /* 0x0000001403687221 */ /* 0x008fe20000010000 */
[----:B------:R-:W-:Y:S01]  /*a330*/  FADD.FTZ R105, R73, R96 ;  /* 0x0000006049697221 */ /* 0x000fe20000010000 */
[----:B------:R-:W-:Y:S01]  /*a340*/  F2FP.BF16.F32.PACK_AB R11, R81, R80 ;  /* 0x00000050510b723e */ /* 0x000fe200000010ff */
[----:B------:R-:W1:Y:S01]  /*a350*/  MUFU.EX2 R106, R106 ;  /* 0x0000006a006a7308 */ /* 0x000e620000000800 */
[----:B--2---:R-:W-:Y:S01]  /*a360*/  F2FP.BF16.F32.PACK_AB R13, R123, R122 ;  /* 0x0000007a7b0d723e */ /* 0x004fe200000010ff */
[----:B------:R-:W-:Y:S01]  /*a370*/  FADD.FTZ R97, R21, R104 ;  /* 0x0000006815617221 */ /* 0x000fe20000010000 */
[----:B------:R-:W-:Y:S01]  /*a380*/  F2FP.BF16.F32.PACK_AB R10, R108, R114 ;  /* 0x000000726c0a723e */ /* 0x000fe200000010ff */
[-C--:B------:R-:W-:Y:S01]  /*a390*/  FMUL.FTZ R38, R38, R4.reuse ;  /* 0x0000000426267220 */ /* 0x080fe20000410000 */
[-C--:B------:R-:W-:Y:S01]  /*a3a0*/  FMUL.FTZ R39, R39, R4.reuse ;  /* 0x0000000427277220 */ /* 0x080fe20000410000 */
[----:B------:R0:W-:Y:S01]  /*a3b0*/  STSM.16.M88.4 [R2+0x27300], R12 ;  /* 0x0273000c02007844 */ /* 0x0001e20000000200 */
[----:B------:R-:W-:Y:S01]  /*a3c0*/  FADD.FTZ R88, R92, R97 ;  /* 0x000000615c587221 */ /* 0x000fe20000010000 */
[----:B------:R-:W2:Y:S01]  /*a3d0*/  MUFU.EX2 R82, R82 ;  /* 0x0000005200527308 */ /* 0x000ea20000000800 */
[-C--:B------:R-:W-:Y:S01]  /*a3e0*/  FMUL.FTZ R42, R42, R4.reuse ;  /* 0x000000042a2a7220 */ /* 0x080fe20000410000 */
[----:B------:R3:W-:Y:S01]  /*a3f0*/  STSM.16.M88.4 [R2+0x28b00], R76 ;  /* 0x028b004c02007844 */ /* 0x0007e20000000200 */
[-C--:B------:R-:W-:Y:S01]  /*a400*/  FMUL.FTZ R43, R43, R4.reuse ;  /* 0x000000042b2b7220 */ /* 0x080fe20000410000 */
[-C--:B------:R-:W-:Y:S01]  /*a410*/  FMUL.FTZ R46, R46, R4.reuse ;  /* 0x000000042e2e7220 */ /* 0x080fe20000410000 */
[-C--:B------:R-:W-:Y:S01]  /*a420*/  FMUL.FTZ R47, R47, R4.reuse ;  /* 0x000000042f2f7220 */ /* 0x080fe20000410000 */
[----:B------:R2:W-:Y:S01]  /*a430*/  STSM.16.M88.4 [R2+0x2a300], R8 ;  /* 0x02a3000802007844 */ /* 0x0005e20000000200 */
[-C--:B------:R-:W-:Y:S01]  /*a440*/  FMUL.FTZ R50, R50, R4.reuse ;  /* 0x0000000432327220 */ /* 0x080fe20000410000 */
[----:B------:R-:W2:Y:S01]  /*a450*/  MUFU.EX2 R86, R86 ;  /* 0x0000005600567308 */ /* 0x000ea20000000800 */
[-C--:B------:R-:W-:Y:S01]  /*a460*/  FMUL.FTZ R51, R51, R4.reuse ;  /* 0x0000000433337220 */ /* 0x080fe20000410000 */
[-C--:B------:R-:W-:Y:S01]  /*a470*/  FMUL.FTZ R54, R54, R4.reuse ;  /* 0x0000000436367220 */ /* 0x080fe20000410000 */
[-C--:B------:R-:W-:Y:S01]  /*a480*/  FMUL.FTZ R55, R55, R4.reuse ;  /* 0x0000000437377220 */ /* 0x080fe20000410000 */
[-C--:B------:R-:W-:Y:S01]  /*a490*/  FMUL.FTZ R58, R58, R4.reuse ;  /* 0x000000043a3a7220 */ /* 0x080fe20000410000 */
[----:B------:R-:W-:Y:S01]  /*a4a0*/  FMUL.FTZ R59, R59, R4 ;  /* 0x000000043b3b7220 */ /* 0x000fe20000410000 */
[----:B0-----:R-:W-:Y:S01]  /*a4b0*/  FADD.FTZ R12, R90, R105 ;  /* 0x000000695a0c7221 */ /* 0x001fe20000010000 */
[----:B------:R-:W-:Y:S01]  /*a4c0*/  FADD.FTZ R13, R93, R88 ;  /* 0x000000585d0d7221 */ /* 0x000fe20000010000 */
[----:B------:R-:W0:Y:S01]  /*a4d0*/  MUFU.EX2 R109, R109 ;  /* 0x0000006d006d7308 */ /* 0x000e220000000800 */
[----:B------:R-:W-:Y:S01]  /*a4e0*/  F2FP.BF16.F32.PACK_AB R14, R92, R21 ;  /* 0x000000155c0e723e */ /* 0x000fe200000010ff */
[----:B-----5:R-:W-:Y:S01]  /*a4f0*/  FADD.FTZ R15, R99, R12 ;  /* 0x0000000c630f7221 */ /* 0x020fe20000010000 */
[----:B------:R-:W-:Y:S01]  /*a500*/  F2FP.BF16.F32.PACK_AB R12, R3, R0 ;  /* 0x00000000030c723e */ /* 0x000fe200000010ff */
[----:B------:R-:W-:Y:S01]  /*a510*/  FADD.FTZ R3, R98, R13 ;  /* 0x0000000d62037221 */ /* 0x000fe20000010000 */
[----:B------:R-:W-:Y:S01]  /*a520*/  F2FP.BF16.F32.PACK_AB R13, R85, R84 ;  /* 0x00000054550d723e */ /* 0x000fe200000010ff */
[C---:B----4-:R-:W-:Y:S01]  /*a530*/  FADD.FTZ R15, R94.reuse, R15 ;  /* 0x0000000f5e0f7221 */ /* 0x050fe20000010000 */
[----:B---3--:R-:W-:Y:S01]  /*a540*/  F2FP.BF16.F32.PACK_AB R77, R94, R99 ;  /* 0x000000635e4d723e */ /* 0x008fe200000010ff */
[----:B------:R-:W3:Y:S01]  /*a550*/  MUFU.EX2 R75, R75 ;  /* 0x0000004b004b7308 */ /* 0x000ee20000000800 */
[----:B-1----:R-:W-:Y:S01]  /*a560*/  FADD.FTZ R0, R106, R3 ;  /* 0x000000036a007221 */ /* 0x002fe20000010000 */
[----:B--2---:R-:W-:Y:S01]  /*a570*/  FADD.FTZ R3, R82, R15 ;  /* 0x0000000f52037221 */ /* 0x004fe20000010000 */
[----:B------:R-:W-:Y:S01]  /*a580*/  F2FP.BF16.F32.PACK_AB R15, R90, R73 ;  /* 0x000000495a0f723e */ /* 0x000fe200000010ff */
[----:B------:R-:W-:Y:S01]  /*a590*/  FMUL.FTZ R62, R62, R4 ;  /* 0x000000043e3e7220 */ /* 0x000fe20000410000 */
[C---:B------:R-:W-:Y:S01]  /*a5a0*/  FADD.FTZ R0, R7.reuse, R0 ;  /* 0x0000000007007221 */ /* 0x040fe20000010000 */
[C---:B------:R-:W-:Y:S01]  /*a5b0*/  FADD.FTZ R76, R86.reuse, R3 ;  /* 0x00000003564c7221 */ /* 0x040fe20000010000 */
[----:B------:R-:W-:Y:S01]  /*a5c0*/  F2FP.BF16.F32.PACK_AB R78, R7, R106 ;  /* 0x0000006a074e723e */ /* 0x000fe200000010ff */
[----:B------:R-:W1:Y:S01]  /*a5d0*/  MUFU.EX2 R110, R110 ;  /* 0x0000006e006e7308 */ /* 0x000e620000000800 */
[----:B0-----:R-:W-:Y:S01]  /*a5e0*/  FADD.FTZ R3, R109, R0 ;  /* 0x000000006d037221 */ /* 0x001fe20000010000 */
[----:B------:R-:W-:Y:S01]  /*a5f0*/  F2FP.BF16.F32.PACK_AB R79, R86, R82 ;  /* 0x00000052564f723e */ /* 0x000fe200000010ff */
[----:B------:R0:W-:Y:S01]  /*a600*/  STSM.16.M88.4 [R2+0x2bb00], R12 ;  /* 0x02bb000c02007844 */ /* 0x0001e20000000200 */
[-C--:B------:R-:W-:Y:S01]  /*a610*/  FMUL.FTZ R63, R63, R4.reuse ;  /* 0x000000043f3f7220 */ /* 0x080fe20000410000 */
[-C--:B------:R-:W-:Y:S01]  /*a620*/  FMUL.FTZ R66, R66, R4.reuse ;  /* 0x0000000442427220 */ /* 0x080fe20000410000 */
[-C--:B------:R-:W-:Y:S01]  /*a630*/  FMUL.FTZ R67, R67, R4.reuse ;  /* 0x0000000443437220 */ /* 0x080fe20000410000 */
[-C--:B------:R-:W-:Y:S01]  /*a640*/  FMUL.FTZ R70, R70, R4.reuse ;  /* 0x0000000446467220 */ /* 0x080fe20000410000 */
[----:B------:R-:W2:Y:S01]  /*a650*/  MUFU.EX2 R111, R111 ;  /* 0x0000006f006f7308 */ /* 0x000ea20000000800 */
[----:B---3--:R-:W-:Y:S01]  /*a660*/  FADD.FTZ R21, R75, R76 ;  /* 0x0000004c4b157221 */ /* 0x008fe20000010000 */
[----:B------:R-:W-:Y:S01]  /*a670*/  F2FP.BF16.F32.PACK_AB R76, R98, R93 ;  /* 0x0000005d624c723e */ /* 0x000fe200000010ff */
[----:B------:R-:W-:Y:S01]  /*a680*/  FMUL.FTZ R71, R71, R4 ;  /* 0x0000000447477220 */ /* 0x000fe20000410000 */
[C---:B------:R-:W-:Y:S01]  /*a690*/  F2FP.BF16.F32.PACK_AB R81, R102.reuse, R75 ;  /* 0x0000004b6651723e */ /* 0x040fe200000010ff */
[----:B------:R-:W-:Y:S01]  /*a6a0*/  FADD.FTZ R80, R102, R21 ;  /* 0x0000001566507221 */ /* 0x000fe20000010000 */
[----:B------:R-:W-:Y:S01]  /*a6b0*/  IMAD.MOV.U32 R5, RZ, RZ, R72 ;  /* 0x000000ffff057224 */ /* 0x000fe200078e0048 */
[----:B------:R0:W-:Y:S01]  /*a6c0*/  STSM.16.M88.4 [R2+0x2d300], R76 ;  /* 0x02d3004c02007844 */ /* 0x0001e20000000200 */
[----:B------:R-:W3:Y:S01]  /*a6d0*/  MUFU.EX2 R103, R103 ;  /* 0x0000006700677308 */ /* 0x000ee20000000800 */
[----:B-1----:R-:W-:Y:S01]  /*a6e0*/  FADD.FTZ R0, R110, R3 ;  /* 0x000000036e007221 */ /* 0x002fe20000010000 */
[----:B------:R-:W-:-:S06]  /*a6f0*/  IMAD.MOV.U32 R4, RZ, RZ, R74 ;  /* 0x000000ffff047224 */ /* 0x000fcc00078e004a */
[----:B------:R-:W1:Y:S01]  /*a700*/  MUFU.EX2 R83, R83 ;  /* 0x0000005300537308 */ /* 0x000e620000000800 */
[----:B--2---:R-:W-:-:S07]  /*a710*/  FADD.FTZ R3, R111, R0 ;  /* 0x000000006f037221 */ /* 0x004fce0000010000 */
[----:B------:R-:W2:Y:S01]  /*a720*/  MUFU.EX2 R20, R137 ;  /* 0x0000008900147308 */ /* 0x000ea20000000800 */
[----:B---3--:R-:W-:Y:S01]  /*a730*/  FADD.FTZ R0, R103, R80 ;  /* 0x0000005067007221 */ /* 0x008fe20000010000 */
[----:B------:R-:W-:-:S06]  /*a740*/  F2FP.BF16.F32.PACK_AB R80, R110, R109 ;  /* 0x0000006d6e50723e */ /* 0x000fcc00000010ff */
[----:B------:R-:W3:Y:S01]  /*a750*/  MUFU.EX2 R91, R91 ;  /* 0x0000005b005b7308 */ /* 0x000ee20000000800 */
[C---:B-1----:R-:W-:Y:S01]  /*a760*/  FADD.FTZ R0, R83.reuse, R0 ;  /* 0x0000000053007221 */ /* 0x042fe20000010000 */
[----:B------:R-:W-:-:S06]  /*a770*/  F2FP.BF16.F32.PACK_AB R83, R83, R103 ;  /* 0x000000675353723e */ /* 0x000fcc00000010ff */
[----:B------:R-:W1:Y:S01]  /*a780*/  MUFU.EX2 R95, R95 ;  /* 0x0000005f005f7308 */ /* 0x000e620000000800 */
[C---:B--2---:R-:W-:Y:S01]  /*a790*/  F2FP.BF16.F32.PACK_AB R82, R20.reuse, R111 ;  /* 0x0000006f1452723e */ /* 0x044fe200000010ff */
[----:B------:R-:W-:-:S04]  /*a7a0*/  FADD.FTZ R3, R20, R3 ;  /* 0x0000000314037221 */ /* 0x000fc80000010000 */
[----:B------:R0:W-:Y:S02]  /*a7b0*/  STSM.16.M88.4 [R2+0x2eb00], R80 ;  /* 0x02eb005002007844 */ /* 0x0001e40000000200 */
[----:B------:R-:W2:Y:S01]  /*a7c0*/  MUFU.EX2 R119, R119 ;  /* 0x0000007700777308 */ /* 0x000ea20000000800 */
[----:B---3--:R-:W-:-:S07]  /*a7d0*/  FADD.FTZ R0, R91, R0 ;  /* 0x000000005b007221 */ /* 0x008fce0000010000 */
[----:B------:R-:W3:Y:S01]  /*a7e0*/  MUFU.EX2 R87, R87 ;  /* 0x0000005700577308 */ /* 0x000ee20000000800 */
[C---:B-1----:R-:W-:Y:S01]  /*a7f0*/  F2FP.BF16.F32.PACK_AB R9, R95.reuse, R91 ;  /* 0x0000005b5f09723e */ /* 0x042fe200000010ff */
[----:B------:R-:W-:-:S06]  /*a800*/  FADD.FTZ R0, R95, R0 ;  /* 0x000000005f007221 */ /* 0x000fcc0000010000 */
[----:B------:R-:W1:Y:S01]  /*a810*/  MUFU.EX2 R96, R135 ;  /* 0x0000008700607308 */ /* 0x000e620000000800 */
[----:B--2---:R-:W-:-:S07]  /*a820*/  FADD.FTZ R0, R119, R0 ;  /* 0x0000000077007221 */ /* 0x004fce0000010000 */
[----:B------:R-:W2:Y:S01]  /*a830*/  MUFU.EX2 R138, R138 ;  /* 0x0000008a008a7308 */ /* 0x000ea20000000800 */
[C---:B---3--:R-:W-:Y:S01]  /*a840*/  F2FP.BF16.F32.PACK_AB R11, R87.reuse, R119 ;  /* 0x00000077570b723e */ /* 0x048fe200000010ff */
[----:B------:R-:W-:-:S06]  /*a850*/  FADD.FTZ R0, R87, R0 ;  /* 0x0000000057007221 */ /* 0x000fcc0000010000 */
[----:B------:R-:W3:Y:S01]  /*a860*/  MUFU.EX2 R100, R100 ;  /* 0x0000006400647308 */ /* 0x000ee20000000800 */
[----:B-1----:R-:W-:-:S07]  /*a870*/  FADD.FTZ R3, R96, R3 ;  /* 0x0000000360037221 */ /* 0x002fce0000010000 */
[----:B------:R-:W1:Y:S01]  /*a880*/  MUFU.EX2 R101, R101 ;  /* 0x0000006500657308 */ /* 0x000e620000000800 */
[C---:B--2---:R-:W-:Y:S01]  /*a890*/  F2FP.BF16.F32.PACK_AB R8, R138.reuse, R96 ;  /* 0x000000608a08723e */ /* 0x044fe200000010ff */
[----:B------:R-:W-:-:S04]  /*a8a0*/  FADD.FTZ R3, R138, R3 ;  /* 0x000000038a037221 */ /* 0x000fc80000010000 */
        /* <DEDUP_REMOVED lines=12> */
[----:B------:R-:W-:-:S05]  /*a970*/  UMOV UR38, UR10 ;  /* 0x0000000a00267c82 */ /* 0x000fca0008000000 */
.L_x_2074:
[----:B------:R-:W-:-:S13]  /*a980*/  ISETP.LE.AND P2, PT, RZ, UR38, PT ;  /* 0x00000026ff007c0c */ /* 0x000fda000bf43270 */
[----:B------:R-:W-:Y:S05]  /*a990*/  @!P2 BRA `(.L_x_2084) ;  /* 0x000000400020a947 */ /* 0x000fea0003800000 */
[----:B------:R-:W-:Y:S01]  /*a9a0*/  IMAD.MOV.U32 R5, RZ, RZ, R72 ;  /* 0x000000ffff057224 */ /* 0x000fe200078e0048 */
[----:B------:R-:W-:Y:S01]  /*a9b0*/  UMOV UR39, UR60 ;  /* 0x0000003c00277c82 */ /* 0x000fe20008000000 */
[----:B------:R-:W-:Y:S01]  /*a9c0*/  IMAD.MOV.U32 R4, RZ, RZ, R74 ;  /* 0x000000ffff047224 */ /* 0x000fe200078e004a */
[----:B------:R-:W-:Y:S01]  /*a9d0*/  UMOV UR7, UR36 ;  /* 0x0000002400077c82 */ /* 0x000fe20008000000 */
[----:B------:R-:W-:-:S05]  /*a9e0*/  ULDC UR5, c[0x0][0x9d8] ;  /* 0x0002760000057ab9 */ /* 0x000fca0000000800 */
.L_x_2093:
        /* <DEDUP_REMOVED lines=10> */
.L_x_2086:
[----:B------:R-:W-:Y:S01]  /*aa90*/  ULEA UR4, UR36, UR37, 0x3 ;  /* 0x0000002524047291 */ /* 0x000fe2000f8e183f */
[----:B------:R-:W-:-:S05]  /*aaa0*/  IMAD.U32 R6, RZ, RZ, UR60 ;  /* 0x0000003cff067e24 */ /* 0x000fca000f8e00ff */
[----:B------:R-:W-:-:S04]  /*aab0*/  SHF.L.U32 R6, R6, 0x1f, RZ ;  /* 0x0000001f06067819 */ /* 0x000fc800000006ff */
[----:B------:R1:W2:Y:S01]  /*aac0*/  SYNCS.PHASECHK.TRANS64.TRYWAIT P2, [UR4+0x31c30], R6 ;  /* 0x031c3006ff0075a7 */ /* 0x0002a20008040144 */
[----:B------:R-:W-:Y:S05]  /*aad0*/  @!P0 BRA `(.L_x_2087) ;  /* 0x0000000000048947 */ /* 0x000fea0003800000 */
[----:B------:R-:W-:Y:S01]  /*aae0*/  BPT.TRAP 0x1 ;  /* 0x000000040000795c */ /* 0x000fe20000300000 */
.L_x_2087:
[----:B--2---:R-:W-:Y:S05]  /*aaf0*/  @P2 BRA `(.L_x_2085) ;  /* 0x0000000000082947 */ /* 0x004fea0003800000 */
[----:B------:R-:W2:Y:S02]  /*ab00*/  SYNCS.PHASECHK.TRANS64.TRYWAIT P2, [UR4+0x31c30], R6 ;  /* 0x031c3006ff0075a7 */ /* 0x000ea40008040144 */
[----:B--2---:R-:W-:Y:S05]  /*ab10*/  @!P2 BRA `(.L_x_2088) ;  /* 0x000000cc0078a947 */ /* 0x004fea0003800000 */
.L_x_2085:
        /* <DEDUP_REMOVED lines=30> */
[----:B-1----:R-:W-:Y:S01]  /*ad00*/  VIADD R6, R7, 0x8 ;  /* 0x0000000807067836 */ /* 0x002fe20000000000 */
        /* <DEDUP_REMOVED lines=57> */
[----:B0-----:R-:W-:-:S06]  /*b0a0*/  WARPGROUP.ARRIVE ;  /* 0x00000000000079c5 */ /* 0x001fcc0000000000 */
        /* <DEDUP_REMOVED lines=264> */
[----:B-1----:R-:W-:Y:S05]  /*c130*/  @P3 BRA `(.L_x_2089) ;  /* 0x00000000002c3947 */ /* 0x002fea0003800000 */
[----:B------:R-:W-:Y:S05]  /*c140*/  @!P0 BRA `(.L_x_2090) ;  /* 0x0000000000048947 */ /* 0x000fea0003800000 */
[----:B------:R-:W-:Y:S01]  /*c150*/  BPT.TRAP 0x1 ;  /* 0x000000040000795c */ /* 0x000fe20000300000 */
.L_x_2090:
[----:B------:R-:W-:Y:S01]  /*c160*/  ULEA UR4, UR7, UR37, 0x3 ;  /* 0x0000002507047291 */ /* 0x000fe2000f8e183f */
[----:B------:R-:W-:-:S05]  /*c170*/  IMAD.U32 R6, RZ, RZ, UR39 ;  /* 0x00000027ff067e24 */ /* 0x000fca000f8e00ff */
[----:B------:R-:W-:-:S04]  /*c180*/  SHF.L.U32 R6, R6, 0x1f, RZ ;  /* 0x0000001f06067819 */ /* 0x000fc800000006ff */
[----:B------:R0:W1:Y:S01]  /*c190*/  SYNCS.PHASECHK.TRANS64.TRYWAIT P2, [UR4+0x31c50], R6 ;  /* 0x031c5006ff0075a7 */ /* 0x0000620008040144 */
[----:B------:R-:W-:Y:S05]  /*c1a0*/  @!P0 BRA `(.L_x_2091) ;  /* 0x0000000000048947 */ /* 0x000fea0003800000 */
[----:B------:R-:W-:Y:S01]  /*c1b0*/  BPT.TRAP 0x1 ;  /* 0x000000040000795c */ /* 0x000fe20000300000 */
.L_x_2091:
[----:B-1----:R-:W-:Y:S05]  /*c1c0*/  @P2 BRA `(.L_x_2089) ;  /* 0x0000000000082947 */ /* 0x002fea0003800000 */
[----:B------:R-:W1:Y:S02]  /*c1d0*/  SYNCS.PHASECHK.TRANS64.TRYWAIT P2, [UR4+0x31c50], R6 ;  /* 0x031c5006ff0075a7 */ /* 0x000e640008040144 */
[----:B-1----:R-:W-:Y:S05]  /*c1e0*/  @!P2 BRA `(.L_x_2092) ;  /* 0x000000b400dca947 */ /* 0x002fea0003800000 */
.L_x_2089:
        /* <DEDUP_REMOVED lines=72> */
[----:B------:R-:W-:Y:S01]  /*c670*/  ULDC UR14, c[0x0][0x988] ;  /* 0x00026200000e7ab9 */ /* 0x000fe20000000800 */
[----:B------:R-:W-:Y:S01]  /*c680*/  FMUL.FTZ R128, R134, UR5 ;  /* 0x0000000586807c20 */ /* 0x000fe20008410000 */
[----:B------:R-:W-:Y:S01]  /*c690*/  UMOV UR4, UR14 ;  /* 0x0000000e00047c82 */ /* 0x000fe20008000000 */
        /* <DEDUP_REMOVED lines=263> */
[----:B------:R-:W-:Y:S01]  /*d710*/  FFMA.FTZ R137, R13, UR4, -R131 ;  /* 0x000000040d897c23 */ /* 0x000fe20008010883 */
[----:B------:R-:W-:-:S02]  /*d720*/  IMAD.U32 R13, RZ, RZ, UR36 ;  /* 0x00000024ff0d7e24 */ /* 0x000fc4000f8e00ff */
[----:B------:R-:W-:Y:S01]  /*d730*/  FMUL.FTZ R14, R14, UR4 ;  /* 0x000000040e0e7c20 */ /* 0x000fe20008410000 */
[--C-:B------:R-:W-:Y:S01]  /*d740*/  FFMA.FTZ R15, R9, UR4, -R131.reuse ;  /* 0x00000004090f7c23 */ /* 0x100fe20008010883 */
[----:B------:R-:W-:Y:S01]  /*d750*/  HGMMA.64x96x16.F32.BF16 R24, gdesc[UR32].tnspB, R24, gsb0 ;  /* 0x41600000201879f0 */ /* 0x000fe20008001818 */
[----:B------:R-:W-:Y:S01]  /*d760*/  UIADD3 UR32, UR10, 0xa80, URZ ;  /* 0x00000a800a207890 */ /* 0x000fe2000fffe03f */
[----:B------:R-:W-:Y:S01]  /*d770*/  MUFU.EX2 R77, R14 ;  /* 0x0000000e004d7308 */ /* 0x000fe20000000800 */
[----:B------:R-:W-:Y:S01]  /*d780*/  UIADD3 UR34, UR11, 0x1c0, URZ ;  /* 0x000001c00b227890 */ /* 0x000fe2000fffe03f */
[----:B------:R-:W-:Y:S01]  /*d790*/  @!P1 LEA R13, R13, UR37, 0x3 ;  /* 0x000000250d0d9c11 */ /* 0x000fe2000f8e18ff */
[----:B------:R-:W-:Y:S01]  /*d7a0*/  UMOV UR33, 0xc0000010 ;  /* 0xc000001000217882 */ /* 0x000fe20000000000 */
[----:B------:R-:W-:Y:S01]  /*d7b0*/  UMOV UR35, 0x80000020 ;  /* 0x8000002000237882 */ /* 0x000fe20000000000 */
[--C-:B------:R-:W-:Y:S01]  /*d7c0*/  FFMA.FTZ R9, R17, UR4, -R131.reuse ;  /* 0x0000000411097c23 */ /* 0x100fe20008010883 */
[--C-:B------:R-:W-:Y:S01]  /*d7d0*/  FFMA.FTZ R138, R18, UR4, -R131.reuse ;  /* 0x00000004128a7c23 */ /* 0x100fe20008010883 */
[----:B------:R-:W-:Y:S01]  /*d7e0*/  @!P1 VIADD R13, R13, 0x31c40 ;  /* 0x00031c400d0d9836 */ /* 0x000fe20000000000 */
[----:B------:R-:W0:Y:S01]  /*d7f0*/  MUFU.EX2 R8, R8 ;  /* 0x0000000800087308 */ /* 0x000e220000000800 */
[--C-:B------:R-:W-:Y:S01]  /*d800*/  FFMA.FTZ R129, R129, UR4, -R131.reuse ;  /* 0x0000000481817c23 */ /* 0x100fe20008010883 */
[--C-:B------:R-:W-:Y:S01]  /*d810*/  FFMA.FTZ R17, R106, UR4, -R131.reuse ;  /* 0x000000046a117c23 */ /* 0x100fe20008010883 */
[----:B------:R-:W-:Y:S01]  /*d820*/  FFMA.FTZ R18, R114, UR4, -R131 ;  /* 0x0000000472127c23 */ /* 0x000fe20008010883 */
[----:B------:R-:W-:Y:S01]  /*d830*/  @!P1 PRMT R13, RZ, 0x654, R13 ;  /* 0x00000654ff0d9816 */ /* 0x000fe2000000000d */
        /* <DEDUP_REMOVED lines=11> */
[----:B------:R-:W2:Y:S01]  /*d8f0*/  MUFU.EX2 R136, R136 ;  /* 0x0000008800887308 */ /* 0x000ea20000000800 */
[----:B0-----:R-:W-:Y:S01]  /*d900*/  FFMA.FTZ R14, R77, R0, R8 ;  /* 0x000000004d0e7223 */ /* 0x001fe20000010008 */
[--C-:B------:R-:W-:Y:S01]  /*d910*/  FFMA.FTZ R0, R99, UR4, -R131.reuse ;  /* 0x0000000463007c23 */ /* 0x100fe20008010883 */
[--C-:B------:R-:W-:Y:S01]  /*d920*/  FFMA.FTZ R86, R86, UR4, -R131.reuse ;  /* 0x0000000456567c23 */ /* 0x100fe20008010883 */
[--C-:B------:R-:W-:Y:S01]  /*d930*/  FFMA.FTZ R87, R87, UR4, -R131.reuse ;  /* 0x0000000457577c23 */ /* 0x100fe20008010883 */
[--C-:B------:R-:W-:Y:S01]  /*d940*/  FFMA.FTZ R79, R79, UR4, -R131.reuse ;  /* 0x000000044f4f7c23 */ /* 0x100fe20008010883 */
[--C-:B------:R-:W-:Y:S01]  /*d950*/  FFMA.FTZ R130, R130, UR4, -R131.reuse ;  /* 0x0000000482827c23 */ /* 0x100fe20008010883 */
[----:B------:R-:W-:Y:S01]  /*d960*/  FFMA.FTZ R78, R78, UR4, -R131 ;  /* 0x000000044e4e7c23 */ /* 0x000fe20008010883 */
[----:B------:R-:W0:Y:S01]  /*d970*/  MUFU.EX2 R137, R137 ;  /* 0x0000008900897308 */ /* 0x000e220000000800 */
[----:B-1----:R-:W-:Y:S01]  /*d980*/  FADD.FTZ R99, R15, R14 ;  /* 0x0000000e0f637221 */ /* 0x002fe20000010000 */
[----:B------:R-:W-:-:S02]  /*d990*/  F2FP.BF16.F32.PACK_AB R14, R134, R132 ;  /* 0x00000084860e723e */ /* 0x000fc400000010ff */
[----:B------:R-:W-:-:S04]  /*d9a0*/  ISETP.LT.AND P2, PT, RZ, UR38, PT ;  /* 0x00000026ff007c0c */ /* 0x000fc8000bf41270 */
[----:B------:R-:W1:Y:S01]  /*d9b0*/  MUFU.EX2 R9, R9 ;  /* 0x0000000900097308 */ /* 0x000e620000000800 */
[----:B--2---:R-:W-:Y:S01]  /*d9c0*/  FADD.FTZ R140, R136, R99 ;  /* 0x00000063888c7221 */ /* 0x004fe20000010000 */
[----:B------:R-:W-:-:S06]  /*d9d0*/  FFMA.FTZ R99, R102, UR4, -R131 ;  /* 0x0000000466637c23 */ /* 0x000fcc0008010883 */
[----:B------:R2:W-:Y:S01]  /*d9e0*/  MUFU.EX2 R5, R135 ;  /* 0x0000008700057308 */ /* 0x0005e20000000800 */
[----:B0-----:R-:W-:-:S07]  /*d9f0*/  FADD.FTZ R140, R137, R140 ;  /* 0x0000008c898c7221 */ /* 0x001fce0000010000 */
[----:B------:R-:W0:Y:S01]  /*da00*/  MUFU.EX2 R138, R138 ;  /* 0x0000008a008a7308 */ /* 0x000e220000000800 */
[--C-:B--2---:R-:W-:Y:S01]  /*da10*/  FFMA.FTZ R135, R128, UR4, -R131.reuse ;  /* 0x0000000480877c23 */ /* 0x104fe20008010883 */
[--C-:B------:R-:W-:Y:S01]  /*da20*/  FFMA.FTZ R128, R122, UR4, -R131.reuse ;  /* 0x000000047a807c23 */ /* 0x100fe20008010883 */
[----:B-1----:R-:W-:Y:S01]  /*da30*/  FADD.FTZ R119, R9, R140 ;  /* 0x0000008c09777221 */ /* 0x002fe20000010000 */
[--C-:B------:R-:W-:Y:S01]  /*da40*/  FFMA.FTZ R122, R126, UR4, -R131.reuse ;  /* 0x000000047e7a7c23 */ /* 0x100fe20008010883 */
[----:B------:R-:W-:-:S03]  /*da50*/  FFMA.FTZ R126, R127, UR4, -R131 ;  /* 0x000000047f7e7c23 */ /* 0x000fc60008010883 */
[----:B------:R-:W1:Y:S08]  /*da60*/  MUFU.EX2 R135, R135 ;  /* 0x0000008700877308 */ /* 0x000e700000000800 */
[----:B------:R-:W2:Y:S01]  /*da70*/  MUFU.EX2 R129, R129 ;  /* 0x0000008100817308 */ /* 0x000ea20000000800 */
[C---:B0-----:R-:W-:Y:S01]  /*da80*/  FADD.FTZ R102, R138.reuse, R119 ;  /* 0x000000778a667221 */ /* 0x041fe20000010000 */
[----:B------:R-:W-:-:S06]  /*da90*/  F2FP.BF16.F32.PACK_AB R9, R138, R9 ;  /* 0x000000098a09723e */ /* 0x000fcc00000010ff */
[----:B------:R-:W0:Y:S01]  /*daa0*/  MUFU.EX2 R128, R128 ;  /* 0x0000008000807308 */ /* 0x000e220000000800 */
[----:B-1----:R-:W-:-:S07]  /*dab0*/  FADD.FTZ R102, R135, R102 ;  /* 0x0000006687667221 */ /* 0x002fce0000010000 */
[----:B------:R-:W-:Y:S08]  /*dac0*/  MUFU.EX2 R120, R120 ;  /* 0x0000007800787308 */ /* 0x000ff00000000800 */
[----:B------:R-:W1:Y:S01]  /*dad0*/  MUFU.EX2 R123, R123 ;  /* 0x0000007b007b7308 */ /* 0x000e620000000800 */
[----:B------:R-:W-:Y:S02]  /*dae0*/  WARPGROUP.DEPBAR.LE gsb0, 0x0 ;  /* 0x00008000000079c5 */ /* 0x000fe40000010000 */
[----:B------:R-:W-:-:S05]  /*daf0*/  WARPGROUP.ARRIVE ;  /* 0x00000000000079c5 */ /* 0x000fca0000000000 */
[----:B------:R-:W-:Y:S01]  /*db00*/  MUFU.EX2 R121, R121 ;  /* 0x0000007900797308 */ /* 0x000fe20000000800 */
[----:B------:R-:W-:Y:S01]  /*db10*/  HGMMA.64x96x16.F32.BF16 R24, gdesc[UR32].tnspB, R24, gsb0 ;  /* 0x41600000201879f0 */ /* 0x000fe20008001818 */
[----:B------:R-:W-:Y:S02]  /*db20*/  UIADD3 UR32, UR10, 0xc00, URZ ;  /* 0x00000c000a207890 */ /* 0x000fe4000fffe03f */
[----:B------:R-:W-:-:S04]  /*db30*/  UIADD3 UR34, UR11, 0x200, URZ ;  /* 0x000002000b227890 */ /* 0x000fc8000fffe03f */
[----:B------:R-:W3:Y:S01]  /*db40*/  MUFU.EX2 R122, R122 ;  /* 0x0000007a007a7308 */ /* 0x000ee20000000800 */
[----:B------:R-:W-:Y:S01]  /*db50*/  UMOV UR33, 0xc0000010 ;  /* 0xc000001000217882 */ /* 0x000fe20000000000 */
[----:B------:R-:W-:-:S06]  /*db60*/  UMOV UR35, 0x80000020 ;  /* 0x8000002000237882 */ /* 0x000fcc0000000000 */
[----:B------:R-:W-:Y:S08]  /*db70*/  MUFU.EX2 R124, R124 ;  /* 0x0000007c007c7308 */ /* 0x000ff00000000800 */
[----:B------:R-:W4:Y:S08]  /*db80*/  MUFU.EX2 R126, R126 ;  /* 0x0000007e007e7308 */ /* 0x000f300000000800 */
[----:B------:R-:W-:Y:S08]  /*db90*/  MUFU.EX2 R112, R112 ;  /* 0x0000007000707308 */ /* 0x000ff00000000800 */
[----:B------:R-:W5:Y:S08]  /*dba0*/  MUFU.EX2 R18, R18 ;  /* 0x0000001200127308 */ /* 0x000f700000000800 */
[----:B------:R-:W5:Y:S08]  /*dbb0*/  MUFU.EX2 R113, R113 ;  /* 0x0000007100717308 */ /* 0x000f700000000800 */
[----:B------:R-:W5:Y:S08]  /*dbc0*/  MUFU.EX2 R114, R114 ;  /* 0x0000007200727308 */ /* 0x000f700000000800 */
[----:B------:R-:W-:Y:S08]  /*dbd0*/  MUFU.EX2 R116, R116 ;  /* 0x0000007400747308 */ /* 0x000ff00000000800 */
[----:B------:R-:W5:Y:S08]  /*dbe0*/  MUFU.EX2 R115, R115 ;  /* 0x0000007300737308 */ /* 0x000f700000000800 */
[----:B------:R-:W5:Y:S08]  /*dbf0*/  MUFU.EX2 R117, R117 ;  /* 0x0000007500757308 */ /* 0x000f700000000800 */
[----:B------:R-:W5:Y:S08]  /*dc00*/  MUFU.EX2 R118, R118 ;  /* 0x0000007600767308 */ /* 0x000f700000000800 */
[----:B------:R-:W5:Y:S08]  /*dc10*/  MUFU.EX2 R104, R104 ;  /* 0x0000006800687308 */ /* 0x000f700000000800 */
[----:B------:R-:W5:Y:S01]  /*dc20*/  MUFU.EX2 R17, R17 ;  /* 0x0000001100117308 */ /* 0x000f620000000800 */
[----:B------:R-:W-:-:S02]  /*dc30*/  WARPGROUP.DEPBAR.LE gsb0, 0x0 ;  /* 0x00008000000079c5 */ /* 0x000fc40000010000 */
[----:B------:R-:W-:-:S05]  /*dc40*/  WARPGROUP.ARRIVE ;  /* 0x00000000000079c5 */ /* 0x000fca0000000000 */
[----:B------:R-:W5:Y:S01]  /*dc50*/  MUFU.EX2 R105, R105 ;  /* 0x0000006900697308 */ /* 0x000f620000000800 */
[----:B------:R-:W-:Y:S07]  /*dc60*/  HGMMA.64x96x16.F32.BF16 R24, gdesc[UR32].tnspB, R24, gsb0 ;  /* 0x41600000201879f0 */ /* 0x000fee0008001818 */
[----:B------:R-:W5:Y:S08]  /*dc70*/  MUFU.EX2 R106, R106 ;  /* 0x0000006a006a7308 */ /* 0x000f700000000800 */
[----:B------:R-:W5:Y:S08]  /*dc80*/  MUFU.EX2 R108, R108 ;  /* 0x0000006c006c7308 */ /* 0x000f700000000800 */
[----:B------:R-:W5:Y:S08]  /*dc90*/  MUFU.EX2 R107, R107 ;  /* 0x0000006b006b7308 */ /* 0x000f700000000800 */
[----:B------:R-:W-:Y:S08]  /*dca0*/  MUFU.EX2 R110, R110 ;  /* 0x0000006e006e7308 */ /* 0x000ff00000000800 */
[----:B------:R-:W5:Y:S08]  /*dcb0*/  MUFU.EX2 R109, R109 ;  /* 0x0000006d006d7308 */ /* 0x000f700000000800 */
[----:B------:R-:W5:Y:S08]  /*dcc0*/  MUFU.EX2 R96, R96 ;  /* 0x0000006000607308 */ /* 0x000f700000000800 */
        /* <DEDUP_REMOVED lines=8> */
[----:B------:R-:W-:Y:S01]  /*dd50*/  @!P1 SYNCS.ARRIVE.TRANS64.RED.A1T0 RZ, [R13+URZ], RZ ;  /* 0x000000ff0dff99a7 */ /* 0x000fe2000810043f */
[----:B------:R-:W-:Y:S01]  /*dd60*/  MUFU.EX2 R89, R89 ;  /* 0x0000005900597308 */ /* 0x000fe20000000800 */
[----:B--2---:R-:W-:Y:S01]  /*dd70*/  IMAD.U32 R12, RZ, RZ, UR7 ;  /* 0x00000007ff0c7e24 */ /* 0x004fe2000f8e00ff */
[----:B------:R-:W-:Y:S01]  /*dd80*/  UIADD3 UR7, UR38, -0x1, URZ ;  /* 0xffffffff26077890 */ /* 0x000fe2000fffe03f */
[-C--:B------:R-:W-:Y:S01]  /*dd90*/  FMUL.FTZ R24, R24, R4.reuse ;  /* 0x0000000418187220 */ /* 0x080fe20000410000 */
[-C--:B------:R-:W-:Y:S01]  /*dda0*/  FMUL.FTZ R25, R25, R4.reuse ;  /* 0x0000000419197220 */ /* 0x080fe20000410000 */
[-C--:B------:R-:W-:Y:S01]  /*ddb0*/  FMUL.FTZ R28, R28, R4.reuse ;  /* 0x000000041c1c7220 */ /* 0x080fe20000410000 */
[----:B------:R-:W-:Y:S01]  /*ddc0*/  @!P1 LEA R12, R12, UR37, 0x3 ;  /* 0x000000250c0c9c11 */ /* 0x000fe2000f8e18ff */
[----:B------:R-:W-:Y:S01]  /*ddd0*/  FMUL.FTZ R29, R29, R4 ;  /* 0x000000041d1d7220 */ /* 0x000fe20000410000 */
[----:B------:R-:W-:Y:S01]  /*dde0*/  MUFU.EX2 R92, R92 ;  /* 0x0000005c005c7308 */ /* 0x000fe20000000800 */
[----:B------:R-:W-:Y:S01]  /*ddf0*/  UMOV UR38, UR7 ;  /* 0x0000000700267c82 */ /* 0x000fe20008000000 */
[----:B------:R-:W-:Y:S01]  /*de00*/  UMOV UR7, UR36 ;  /* 0x0000002400077c82 */ /* 0x000fe20008000000 */
[----:B------:R-:W-:-:S02]  /*de10*/  @!P1 VIADD R12, R12, 0x31c60 ;  /* 0x00031c600c0c9836 */ /* 0x000fc40000000000 */
[-C--:B------:R-:W-:Y:S01]  /*de20*/  FMUL.FTZ R32, R32, R4.reuse ;  /* 0x0000000420207220 */ /* 0x080fe20000410000 */
[-C--:B------:R-:W-:Y:S01]  /*de30*/  FMUL.FTZ R33, R33, R4.reuse ;  /* 0x0000000421217220 */ /* 0x080fe20000410000 */
[-C--:B------:R-:W-:Y:S01]  /*de40*/  FMUL.FTZ R36, R36, R4.reuse ;  /* 0x0000000424247220 */ /* 0x080fe20000410000 */
[-C--:B------:R-:W-:Y:S01]  /*de50*/  FMUL.FTZ R37, R37, R4.reuse ;  /* 0x0000000425257220 */ /* 0x080fe20000410000 */
[----:B------:R-:W-:Y:S01]  /*de60*/  @!P1 PRMT R12, RZ, 0x654, R12 ;  /* 0x00000654ff0c9816 */ /* 0x000fe2000000000c */
[----:B------:R-:W-:Y:S01]  /*de70*/  MUFU.EX2 R93, R93 ;  /* 0x0000005d005d7308 */ /* 0x000fe20000000800 */
[-C--:B------:R-:W-:Y:S01]  /*de80*/  FMUL.FTZ R40, R40, R4.reuse ;  /* 0x0000000428287220 */ /* 0x080fe20000410000 */
[-C--:B------:R-:W-:Y:S01]  /*de90*/  FMUL.FTZ R41, R41, R4.reuse ;  /* 0x0000000429297220 */ /* 0x080fe20000410000 */
[----:B------:R2:W-:Y:S01]  /*dea0*/  @!P1 SYNCS.ARRIVE.TRANS64.RED.A1T0 RZ, [R12+URZ], RZ ;  /* 0x000000ff0cff99a7 */ /* 0x0005e2000810043f */
[-C--:B------:R-:W-:Y:S01]  /*deb0*/  FMUL.FTZ R44, R44, R4.reuse ;  /* 0x000000042c2c7220 */ /* 0x080fe20000410000 */
[-C--:B------:R-:W-:Y:S01]  /*dec0*/  FMUL.FTZ R45, R45, R4.reuse ;  /* 0x000000042d2d7220 */ /* 0x080fe20000410000 */
[-C--:B------:R-:W-:Y:S01]  /*ded0*/  FMUL.FTZ R48, R48, R4.reuse ;  /* 0x0000000430307220 */ /* 0x080fe20000410000 */
[-C--:B------:R-:W-:Y:S01]  /*dee0*/  FMUL.FTZ R49, R49, R4.reuse ;  /* 0x0000000431317220 */ /* 0x080fe20000410000 */
[----:B------:R-:W-:Y:S01]  /*def0*/  MUFU.EX2 R86, R86 ;  /* 0x0000005600567308 */ /* 0x000fe20000000800 */
[-C--:B------:R-:W-:Y:S01]  /*df00*/  FMUL.FTZ R52, R52, R4.reuse ;  /* 0x0000000434347220 */ /* 0x080fe20000410000 */
[-C--:B------:R-:W-:Y:S01]  /*df10*/  FMUL.FTZ R53, R53, R4.reuse ;  /* 0x0000000435357220 */ /* 0x080fe20000410000 */
[----:B--2---:R-:W-:Y:S01]  /*df20*/  FFMA.FTZ R12, R4, R3, R6 ;  /* 0x00000003040c7223 */ /* 0x004fe20000010006 */
[-C--:B------:R-:W-:Y:S01]  /*df30*/  FMUL.FTZ R56, R56, R4.reuse ;  /* 0x0000000438387220 */ /* 0x080fe20000410000 */
[-C--:B------:R-:W-:Y:S01]  /*df40*/  FMUL.FTZ R57, R57, R4.reuse ;  /* 0x0000000439397220 */ /* 0x080fe20000410000 */
[----:B------:R-:W-:Y:S01]  /*df50*/  FMUL.FTZ R60, R60, R4 ;  /* 0x000000043c3c7220 */ /* 0x000fe20000410000 */
[C---:B------:R-:W-:Y:S01]  /*df60*/  FADD.FTZ R13, R133.reuse, R12 ;  /* 0x0000000c850d7221 */ /* 0x040fe20000010000 */
[----:B------:R-:W-:Y:S01]  /*df70*/  F2FP.BF16.F32.PACK_AB R12, R133, R6 ;  /* 0x00000006850c723e */ /* 0x000fe200000010ff */
[----:B------:R2:W5:Y:S01]  /*df80*/  MUFU.EX2 R3, R98 ;  /* 0x0000006200037308 */ /* 0x0005620000000800 */
[-C--:B------:R-:W-:Y:S01]  /*df90*/  FMUL.FTZ R61, R61, R4.reuse ;  /* 0x000000043d3d7220 */ /* 0x080fe20000410000 */
[----:B------:R-:W-:Y:S01]  /*dfa0*/  FADD.FTZ R13, R132, R13 ;  /* 0x0000000d840d7221 */ /* 0x000fe20000010000 */
[-C--:B------:R-:W-:Y:S01]  /*dfb0*/  FMUL.FTZ R64, R64, R4.reuse ;  /* 0x0000000440407220 */ /* 0x080fe20000410000 */
[-C--:B------:R-:W-:Y:S01]  /*dfc0*/  FMUL.FTZ R65, R65, R4.reuse ;  /* 0x0000000441417220 */ /* 0x080fe20000410000 */
[----:B------:R-:W-:Y:S01]  /*dfd0*/  FMUL.FTZ R68, R68, R4 ;  /* 0x0000000444447220 */ /* 0x000fe20000410000 */
[----:B------:R-:W-:Y:S01]  /*dfe0*/  FADD.FTZ R6, R134, R13 ;  /* 0x0000000d86067221 */ /* 0x000fe20000010000 */
[----:B------:R-:W-:Y:S01]  /*dff0*/  F2FP.BF16.F32.PACK_AB R13, R15, R8 ;  /* 0x000000080f0d723e */ /* 0x000fe200000010ff */
[--C-:B------:R-:W-:Y:S01]  /*e000*/  FFMA.FTZ R8, R90, UR4, -R131.reuse ;  /* 0x000000045a087c23 */ /* 0x100fe20008010883 */
[--C-:B--2---:R-:W-:Y:S01]  /*e010*/  FFMA.FTZ R98, R91, UR4, -R131.reuse ;  /* 0x000000045b627c23 */ /* 0x104fe20008010883 */
[----:B------:R-:W-:Y:S01]  /*e020*/  FADD.FTZ R111, R7, R6 ;  /* 0x00000006076f7221 */ /* 0x000fe20000010000 */
[--C-:B------:R-:W-:Y:S01]  /*e030*/  FFMA.FTZ R91, R94, UR4, -R131.reuse ;  /* 0x000000045e5b7c23 */ /* 0x100fe20008010883 */
[----:B------:R1:W2:Y:S01]  /*e040*/  MUFU.EX2 R6, R103 ;  /* 0x0000006700067308 */ /* 0x0002a20000000800 */
[----:B------:R-:W-:Y:S01]  /*e050*/  FFMA.FTZ R94, R82, UR4, -R131 ;  /* 0x00000004525e7c23 */ /* 0x000fe20008010883 */
[----:B------:R-:W-:Y:S01]  /*e060*/  FADD.FTZ R90, R10, R111 ;  /* 0x0000006f0a5a7221 */ /* 0x000fe20000010000 */
[----:B------:R-:W-:Y:S01]  /*e070*/  F2FP.BF16.F32.PACK_AB R15, R137, R136 ;  /* 0x00000088890f723e */ /* 0x000fe200000010ff */
[----:B------:R-:W-:Y:S01]  /*e080*/  FMUL.FTZ R69, R69, R4 ;  /* 0x0000000445457220 */ /* 0x000fe20000410000 */
[-C--:B------:R-:W-:Y:S01]  /*e090*/  FMUL.FTZ R26, R26, R77.reuse ;  /* 0x0000004d1a1a7220 */ /* 0x080fe20000410000 */
[----:B------:R-:W-:Y:S01]  /*e0a0*/  FADD.FTZ R111, R11, R90 ;  /* 0x0000005a0b6f7221 */ /* 0x000fe20000010000 */
[----:B------:R-:W-:Y:S01]  /*e0b0*/  FFMA.FTZ R90, R83, UR4, -R131 ;  /* 0x00000004535a7c23 */ /* 0x000fe20008010883 */
[----:B------:R-:W-:Y:S01]  /*e0c0*/  FADD.FTZ R83, R129, R102 ;  /* 0x0000006681537221 */ /* 0x000fe20000010000 */
[----:B------:R3:W2:Y:S01]  /*e0d0*/  MUFU.EX2 R82, R8 ;  /* 0x0000000800527308 */ /* 0x0006a20000000800 */
[----:B------:R-:W-:Y:S01]  /*e0e0*/  FADD.FTZ R132, R20, R111 ;  /* 0x0000006f14847221 */ /* 0x000fe20000010000 */
[----:B------:R5:W-:Y:S01]  /*e0f0*/  STSM.16.M88.4 [R2+0x24300], R12 ;  /* 0x0243000c02007844 */ /* 0x000be20000000200 */
[----:B0-----:R-:W-:Y:S01]  /*e100*/  FADD.FTZ R102, R128, R83 ;  /* 0x0000005380667221 */ /* 0x001fe20000010000 */
[----:B------:R-:W-:Y:S01]  /*e110*/  FFMA.FTZ R83, R75, UR4, -R131 ;  /* 0x000000044b537c23 */ /* 0x000fe20008010883 */
[----:B------:R-:W-:Y:S01]  /*e120*/  FADD.FTZ R111, R21, R132 ;  /* 0x00000084156f7221 */ /* 0x000fe20000010000 */
[----:B------:R-:W-:Y:S01]  /*e130*/  FMUL.FTZ R27, R27, R77 ;  /* 0x0000004d1b1b7220 */ /* 0x000fe20000410000 */
[----:B-1----:R-:W-:Y:S01]  /*e140*/  FADD.FTZ R103, R123, R102 ;  /* 0x000000667b677221 */ /* 0x002fe20000010000 */
[----:B------:R0:W1:Y:S01]  /*e150*/  MUFU.EX2 R75, R98 ;  /* 0x00000062004b7308 */ /* 0x0000620000000800 */
[----:B------:R-:W-:Y:S01]  /*e160*/  FADD.FTZ R132, R120, R111 ;  /* 0x0000006f78847221 */ /* 0x000fe20000010000 */
[----:B---3--:R-:W-:Y:S01]  /*e170*/  F2FP.BF16.F32.PACK_AB R8, R10, R7 ;  /* 0x000000070a08723e */ /* 0x008fe200000010ff */
[----:B------:R-:W-:Y:S01]  /*e180*/  FADD.FTZ R103, R122, R103 ;  /* 0x000000677a677221 */ /* 0x000fe20000010000 */
[----:B------:R-:W-:Y:S01]  /*e190*/  F2FP.BF16.F32.PACK_AB R10, R20, R11 ;  /* 0x0000000b140a723e */ /* 0x000fe200000010ff */
[----:B------:R-:W-:Y:S01]  /*e1a0*/  FADD.FTZ R111, R121, R132 ;  /* 0x00000084796f7221 */ /* 0x000fe20000010000 */
[----:B------:R-:W-:Y:S01]  /*e1b0*/  F2FP.BF16.F32.PACK_AB R11, R129, R135 ;  /* 0x00000087810b723e */ /* 0x000fe200000010ff */
[----:B----4-:R-:W-:Y:S01]  /*e1c0*/  FADD.FTZ R103, R126, R103 ;  /* 0x000000677e677221 */ /* 0x010fe20000010000 */
[----:B------:R3:W-:Y:S01]  /*e1d0*/  MUFU.EX2 R7, R95 ;  /* 0x0000005f00077308 */ /* 0x0007e20000000800 */
[----:B------:R-:W-:Y:S01]  /*e1e0*/  FADD.FTZ R111, R124, R111 ;  /* 0x0000006f7c6f7221 */ /* 0x000fe20000010000 */
[----:B-----5:R-:W-:Y:S01]  /*e1f0*/  F2FP.BF16.F32.PACK_AB R12, R120, R21 ;  /* 0x00000015780c723e */ /* 0x020fe200000010ff */
[----:B------:R-:W-:Y:S01]  /*e200*/  FADD.FTZ R103, R18, R103 ;  /* 0x0000006712677221 */ /* 0x000fe20000010000 */
[----:B------:R4:W-:Y:S01]  /*e210*/  STSM.16.M88.4 [R2+0x25b00], R8 ;  /* 0x025b000802007844 */ /* 0x0009e20000000200 */
[----:B------:R-:W-:Y:S01]  /*e220*/  FADD.FTZ R102, R112, R111 ;  /* 0x0000006f70667221 */ /* 0x000fe20000010000 */
[C---:B------:R-:W-:Y:S01]  /*e230*/  F2FP.BF16.F32.PACK_AB R112, R113.reuse, R112 ;  /* 0x000000707170723e */ /* 0x040fe200000010ff */
[C---:B------:R-:W-:Y:S01]  /*e240*/  FADD.FTZ R20, R114.reuse, R103 ;  /* 0x0000006772147221 */ /* 0x040fe20000010000 */
[----:B------:R-:W5:Y:S01]  /*e250*/  MUFU.EX2 R91, R91 ;  /* 0x0000005b005b7308 */ /* 0x000f620000000800 */
[----:B------:R-:W-:Y:S01]  /*e260*/  FADD.FTZ R111, R113, R102 ;  /* 0x00000066716f7221 */ /* 0x000fe20000010000 */
[----:B------:R-:W-:Y:S01]  /*e270*/  F2FP.BF16.F32.PACK_AB R113, R114, R18 ;  /* 0x000000127271723e */ /* 0x000fe200000010ff */
[----:B------:R-:W-:Y:S01]  /*e280*/  FADD.FTZ R15, R115, R20 ;  /* 0x00000014730f7221 */ /* 0x000fe20000010000 */
[----:B------:R-:W-:Y:S01]  /*e290*/  F2FP.BF16.F32.PACK_AB R13, R123, R128 ;  /* 0x000000807b0d723e */ /* 0x000fe200000010ff */
[----:B------:R-:W-:Y:S01]  /*e2a0*/  FADD.FTZ R14, R116, R111 ;  /* 0x0000006f740e7221 */ /* 0x000fe20000010000 */
[C---:B------:R-:W-:Y:S01]  /*e2b0*/  F2FP.BF16.F32.PACK_AB R114, R117.reuse, R116 ;  /* 0x000000747572723e */ /* 0x040fe200000010ff */
[----:B------:R-:W-:Y:S01]  /*e2c0*/  FADD.FTZ R20, R118, R15 ;  /* 0x0000000f76147221 */ /* 0x000fe20000010000 */
[----:B------:R-:W-:Y:S01]  /*e2d0*/  MUFU.EX2 R94, R94 ;  /* 0x0000005e005e7308 */ /* 0x000fe20000000800 */
[----:B------:R-:W-:Y:S01]  /*e2e0*/  FADD.FTZ R21, R117, R14 ;  /* 0x0000000e75157221 */ /* 0x000fe20000010000 */
[----:B------:R-:W-:Y:S01]  /*e2f0*/  F2FP.BF16.F32.PACK_AB R14, R124, R121 ;  /* 0x000000797c0e723e */ /* 0x000fe200000010ff */
[----:B------:R-:W-:Y:S01]  /*e300*/  FMUL.FTZ R30, R30, R77 ;  /* 0x0000004d1e1e7220 */ /* 0x000fe20000410000 */
[----:B------:R-:W-:Y:S01]  /*e310*/  F2FP.BF16.F32.PACK_AB R15, R126, R122 ;  /* 0x0000007a7e0f723e */ /* 0x000fe200000010ff */
[----:B0-----:R-:W-:Y:S01]  /*e320*/  FADD.FTZ R98, R104, R21 ;  /* 0x0000001568627221 */ /* 0x001fe20000010000 */
[----:B------:R-:W-:Y:S01]  /*e330*/  FADD.FTZ R21, R17, R20 ;  /* 0x0000001411157221 */ /* 0x000fe20000010000 */
[C---:B------:R-:W-:Y:S01]  /*e340*/  F2FP.BF16.F32.PACK_AB R104, R105.reuse, R104 ;  /* 0x000000686968723e */ /* 0x040fe200000010ff */
[----:B------:R-:W0:Y:S01]  /*e350*/  MUFU.EX2 R80, R80 ;  /* 0x0000005000507308 */ /* 0x000e220000000800 */
[----:B---3--:R-:W-:Y:S01]  /*e360*/  FADD.FTZ R95, R105, R98 ;  /* 0x00000062695f7221 */ /* 0x008fe20000010000 */
[----:B------:R-:W-:Y:S01]  /*e370*/  FADD.FTZ R20, R106, R21 ;  /* 0x000000156a147221 */ /* 0x000fe20000010000 */
[----:B------:R3:W-:Y:S01]  /*e380*/  STSM.16.M88.4 [R2+0x27300], R12 ;  /* 0x0273000c02007844 */ /* 0x0007e20000000200 */
[----:B------:R-:W-:Y:S01]  /*e390*/  F2FP.BF16.F32.PACK_AB R115, R118, R115 ;  /* 0x000000737673723e */ /* 0x000fe200000010ff */
[----:B------:R-:W-:Y:S01]  /*e3a0*/  FADD.FTZ R98, R108, R95 ;  /* 0x0000005f6c627221 */ /* 0x000fe20000010000 */
[----:B------:R-:W-:Y:S01]  /*e3b0*/  FADD.FTZ R95, R107, R20 ;  /* 0x000000146b5f7221 */ /* 0x000fe20000010000 */
[----:B------:R-:W-:Y:S01]  /*e3c0*/  F2FP.BF16.F32.PACK_AB R105, R106, R17 ;  /* 0x000000116a69723e */ /* 0x000fe200000010ff */
[----:B------:R0:W-:Y:S01]  /*e3d0*/  MUFU.EX2 R21, R90 ;  /* 0x0000005a00157308 */ /* 0x0001e20000000800 */
[C---:B------:R-:W-:Y:S01]  /*e3e0*/  FADD.FTZ R103, R109.reuse, R98 ;  /* 0x000000626d677221 */ /* 0x040fe20000010000 */
[----:B------:R-:W-:Y:S01]  /*e3f0*/  FADD.FTZ R18, R110, R95 ;  /* 0x0000005f6e127221 */ /* 0x000fe20000010000 */
[----:B------:R-:W-:Y:S01]  /*e400*/  F2FP.BF16.F32.PACK_AB R106, R109, R108 ;  /* 0x0000006c6d6a723e */ /* 0x000fe200000010ff */
[----:B------:R0:W-:Y:S01]  /*e410*/  STSM.16.M88.4 [R2+0x28b00], R112 ;  /* 0x028b007002007844 */ /* 0x0001e20000000200 */
[----:B------:R-:W-:Y:S01]  /*e420*/  FADD.FTZ R20, R96, R103 ;  /* 0x0000006760147221 */ /* 0x000fe20000010000 */
[----:B------:R-:W-:Y:S01]  /*e430*/  FADD.FTZ R95, R3, R18 ;  /* 0x00000012035f7221 */ /* 0x000fe20000010000 */
[C---:B------:R-:W-:Y:S01]  /*e440*/  F2FP.BF16.F32.PACK_AB R96, R97.reuse, R96 ;  /* 0x000000606160723e */ /* 0x040fe200000010ff */
[----:B------:R-:W-:Y:S01]  /*e450*/  MUFU.EX2 R87, R87 ;  /* 0x0000005700577308 */ /* 0x000fe20000000800 */
[----:B------:R-:W-:Y:S01]  /*e460*/  FADD.FTZ R103, R97, R20 ;  /* 0x0000001461677221 */ /* 0x000fe20000010000 */
[C---:B------:R-:W-:Y:S01]  /*e470*/  FADD.FTZ R18, R0.reuse, R95 ;  /* 0x0000005f00127221 */ /* 0x040fe20000010000 */
[----:B------:R-:W-:Y:S01]  /*e480*/  F2FP.BF16.F32.PACK_AB R97, R0, R3 ;  /* 0x000000030061723e */ /* 0x000fe200000010ff */
[----:B------:R-:W-:Y:S01]  /*e490*/  FMUL.FTZ R31, R31, R77 ;  /* 0x0000004d1f1f7220 */ /* 0x000fe20000410000 */
[----:B------:R-:W-:Y:S01]  /*e4a0*/  FADD.FTZ R20, R100, R103 ;  /* 0x0000006764147221 */ /* 0x000fe20000010000 */
[----:B------:R-:W-:Y:S01]  /*e4b0*/  FADD.FTZ R95, R99, R18 ;  /* 0x00000012635f7221 */ /* 0x000fe20000010000 */
[C---:B--2---:R-:W-:Y:S01]  /*e4c0*/  F2FP.BF16.F32.PACK_AB R99, R6.reuse, R99 ;  /* 0x000000630663723e */ /* 0x044fe200000010ff */
[----:B------:R-:W2:Y:S01]  /*e4d0*/  MUFU.EX2 R81, R81 ;  /* 0x0000005100517308 */ /* 0x000ea20000000800 */
[C---:B----4-:R-:W-:Y:S01]  /*e4e0*/  FADD.FTZ R9, R101.reuse, R20 ;  /* 0x0000001465097221 */ /* 0x050fe20000010000 */
[----:B------:R-:W-:Y:S01]  /*e4f0*/  FADD.FTZ R95, R6, R95 ;  /* 0x0000005f065f7221 */ /* 0x000fe20000010000 */
[----:B------:R-:W-:Y:S01]  /*e500*/  F2FP.BF16.F32.PACK_AB R107, R110, R107 ;  /* 0x0000006b6e6b723e */ /* 0x000fe200000010ff */
[----:B------:R-:W-:Y:S01]  /*e510*/  FMUL.FTZ R34, R34, R77 ;  /* 0x0000004d22227220 */ /* 0x000fe20000410000 */
[----:B------:R-:W-:Y:S01]  /*e520*/  FADD.FTZ R8, R88, R9 ;  /* 0x0000000958087221 */ /* 0x000fe20000010000 */
[----:B------:R-:W-:Y:S01]  /*e530*/  FADD.FTZ R10, R82, R95 ;  /* 0x0000005f520a7221 */ /* 0x000fe20000010000 */
[----:B------:R-:W-:Y:S01]  /*e540*/  F2FP.BF16.F32.PACK_AB R98, R101, R100 ;  /* 0x000000646562723e */ /* 0x000fe200000010ff */
[----:B------:R-:W4:Y:S01]  /*e550*/  MUFU.EX2 R84, R84 ;  /* 0x0000005400547308 */ /* 0x000f220000000800 */
[----:B------:R-:W-:Y:S01]  /*e560*/  FADD.FTZ R9, R89, R8 ;  /* 0x0000000859097221 */ /* 0x000fe20000010000 */
[----:B-1----:R-:W-:Y:S01]  /*e570*/  FADD.FTZ R10, R75, R10 ;  /* 0x0000000a4b0a7221 */ /* 0x002fe20000010000 */
[----:B------:R-:W-:Y:S01]  /*e580*/  F2FP.BF16.F32.PACK_AB R88, R89, R88 ;  /* 0x000000585958723e */ /* 0x000fe200000010ff */
[----:B------:R1:W-:Y:S01]  /*e590*/  STSM.16.M88.4 [R2+0x2a300], R104 ;  /* 0x02a3006802007844 */ /* 0x0003e20000000200 */
[----:B------:R-:W-:Y:S01]  /*e5a0*/  FADD.FTZ R0, R92, R9 ;  /* 0x000000095c007221 */ /* 0x000fe20000010000 */
[----:B-----5:R-:W-:Y:S01]  /*e5b0*/  FADD.FTZ R10, R91, R10 ;  /* 0x0000000a5b0a7221 */ /* 0x020fe20000010000 */
[----:B------:R-:W-:Y:S01]  /*e5c0*/  F2FP.BF16.F32.PACK_AB R89, R75, R82 ;  /* 0x000000524b59723e */ /* 0x000fe200000010ff */
[----:B------:R-:W5:Y:S01]  /*e5d0*/  MUFU.EX2 R85, R85 ;  /* 0x0000005500557308 */ /* 0x000f620000000800 */
[----:B------:R-:W-:Y:S01]  /*e5e0*/  FADD.FTZ R3, R93, R0 ;  /* 0x000000005d037221 */ /* 0x000fe20000010000 */
[----:B------:R-:W-:Y:S01]  /*e5f0*/  FADD.FTZ R9, R7, R10 ;  /* 0x0000000a07097221 */ /* 0x000fe20000010000 */
[----:B0-----:R-:W-:Y:S01]  /*e600*/  F2FP.BF16.F32.PACK_AB R90, R93, R92 ;  /* 0x0000005c5d5a723e */ /* 0x001fe200000010ff */
[----:B------:R1:W-:Y:S01]  /*e610*/  STSM.16.M88.4 [R2+0x2bb00], R96 ;  /* 0x02bb006002007844 */ /* 0x0003e20000000200 */
[----:B------:R-:W-:Y:S01]  /*e620*/  FADD.FTZ R0, R80, R3 ;  /* 0x0000000350007221 */ /* 0x000fe20000010000 */
[----:B------:R-:W-:Y:S01]  /*e630*/  FADD.FTZ R6, R94, R9 ;  /* 0x000000095e067221 */ /* 0x000fe20000010000 */
[----:B------:R-:W-:Y:S01]  /*e640*/  F2FP.BF16.F32.PACK_AB R91, R7, R91 ;  /* 0x0000005b075b723e */ /* 0x000fe200000010ff */
[----:B------:R-:W0:Y:S01]  /*e650*/  MUFU.EX2 R11, R130 ;  /* 0x00000082000b7308 */ /* 0x000e220000000800 */
[----:B--2---:R-:W-:Y:S01]  /*e660*/  FADD.FTZ R3, R81, R0 ;  /* 0x0000000051037221 */ /* 0x004fe20000010000 */
[----:B------:R-:W-:Y:S01]  /*e670*/  FADD.FTZ R9, R21, R6 ;  /* 0x0000000615097221 */ /* 0x000fe20000010000 */
[----:B------:R-:W-:Y:S01]  /*e680*/  F2FP.BF16.F32.PACK_AB R80, R81, R80 ;  /* 0x000000505150723e */ /* 0x000fe200000010ff */
[----:B------:R1:W-:Y:S01]  /*e690*/  STSM.16.M88.4 [R2+0x2d300], R88 ;  /* 0x02d3005802007844 */ /* 0x0003e20000000200 */
[----:B------:R-:W-:Y:S01]  /*e6a0*/  F2FP.BF16.F32.PACK_AB R81, R21, R94 ;  /* 0x0000005e1551723e */ /* 0x000fe200000010ff */
[----:B------:R-:W-:Y:S01]  /*e6b0*/  FADD.FTZ R6, R86, R9 ;  /* 0x0000000956067221 */ /* 0x000fe20000010000 */
[----:B----4-:R-:W-:Y:S01]  /*e6c0*/  FADD.FTZ R0, R84, R3 ;  /* 0x0000000354007221 */ /* 0x010fe20000010000 */
[----:B---3--:R2:W3:Y:S01]  /*e6d0*/  MUFU.EX2 R12, R83 ;  /* 0x00000053000c7308 */ /* 0x0084e20000000800 */
[----:B-----5:R-:W-:Y:S01]  /*e6e0*/  F2FP.BF16.F32.PACK_AB R82, R85, R84 ;  /* 0x000000545552723e */ /* 0x020fe200000010ff */
[----:B------:R-:W-:Y:S01]  /*e6f0*/  FADD.FTZ R6, R87, R6 ;  /* 0x0000000657067221 */ /* 0x000fe20000010000 */
[----:B------:R-:W-:Y:S01]  /*e700*/  FADD.FTZ R0, R85, R0 ;  /* 0x0000000055007221 */ /* 0x000fe20000010000 */
[-C--:B------:R-:W-:Y:S01]  /*e710*/  FMUL.FTZ R35, R35, R77.reuse ;  /* 0x0000004d23237220 */ /* 0x080fe20000410000 */
[-C--:B------:R-:W-:Y:S01]  /*e720*/  FMUL.FTZ R38, R38, R77.reuse ;  /* 0x0000004d26267220 */ /* 0x080fe20000410000 */
[-C--:B------:R-:W-:Y:S01]  /*e730*/  FMUL.FTZ R39, R39, R77.reuse ;  /* 0x0000004d27277220 */ /* 0x080fe20000410000 */
[-C--:B------:R-:W-:Y:S01]  /*e740*/  FMUL.FTZ R42, R42, R77.reuse ;  /* 0x0000004d2a2a7220 */ /* 0x080fe20000410000 */
[----:B------:R-:W4:Y:S01]  /*e750*/  MUFU.EX2 R125, R125 ;  /* 0x0000007d007d7308 */ /* 0x000f220000000800 */
[----:B0-----:R-:W-:Y:S01]  /*e760*/  FADD.FTZ R6, R11, R6 ;  /* 0x000000060b067221 */ /* 0x001fe20000010000 */
[----:B--2---:R-:W-:Y:S01]  /*e770*/  F2FP.BF16.F32.PACK_AB R83, R87, R86 ;  /* 0x000000565753723e */ /* 0x004fe200000010ff */
[-C--:B------:R-:W-:Y:S01]  /*e780*/  FMUL.FTZ R43, R43, R77.reuse ;  /* 0x0000004d2b2b7220 */ /* 0x080fe20000410000 */
[-C--:B------:R-:W-:Y:S01]  /*e790*/  FMUL.FTZ R46, R46, R77.reuse ;  /* 0x0000004d2e2e7220 */ /* 0x080fe20000410000 */
[-C--:B------:R-:W-:Y:S01]  /*e7a0*/  FMUL.FTZ R47, R47, R77.reuse ;  /* 0x0000004d2f2f7220 */ /* 0x080fe20000410000 */
[----:B------:R-:W-:Y:S01]  /*e7b0*/  FMUL.FTZ R50, R50, R77 ;  /* 0x0000004d32327220 */ /* 0x000fe20000410000 */
[----:B------:R1:W-:Y:S01]  /*e7c0*/  STSM.16.M88.4 [R2+0x2eb00], R80 ;  /* 0x02eb005002007844 */ /* 0x0003e20000000200 */
[----:B------:R-:W0:Y:S01]  /*e7d0*/  MUFU.EX2 R73, R73 ;  /* 0x0000004900497308 */ /* 0x000e220000000800 */
[C---:B---3--:R-:W-:Y:S01]  /*e7e0*/  F2FP.BF16.F32.PACK_AB R9, R12.reuse, R11 ;  /* 0x0000000b0c09723e */ /* 0x048fe200000010ff */
[----:B------:R-:W-:Y:S01]  /*e7f0*/  FADD.FTZ R6, R12, R6 ;  /* 0x000000060c067221 */ /* 0x000fe20000010000 */
[-C--:B------:R-:W-:Y:S01]  /*e800*/  FMUL.FTZ R51, R51, R77.reuse ;  /* 0x0000004d33337220 */ /* 0x080fe20000410000 */
[-C--:B------:R-:W-:Y:S01]  /*e810*/  FMUL.FTZ R54, R54, R77.reuse ;  /* 0x0000004d36367220 */ /* 0x080fe20000410000 */
[-C--:B------:R-:W-:Y:S01]  /*e820*/  FMUL.FTZ R55, R55, R77.reuse ;  /* 0x0000004d37377220 */ /* 0x080fe20000410000 */
[-C--:B------:R-:W-:Y:S01]  /*e830*/  FMUL.FTZ R58, R58, R77.reuse ;  /* 0x0000004d3a3a7220 */ /* 0x080fe20000410000 */
[-C--:B------:R-:W-:Y:S01]  /*e840*/  FMUL.FTZ R59, R59, R77.reuse ;  /* 0x0000004d3b3b7220 */ /* 0x080fe20000410000 */
[----:B------:R-:W2:Y:S01]  /*e850*/  MUFU.EX2 R76, R76 ;  /* 0x0000004c004c7308 */ /* 0x000ea20000000800 */
[----:B----4-:R-:W-:Y:S01]  /*e860*/  FADD.FTZ R0, R125, R0 ;  /* 0x000000007d007221 */ /* 0x010fe20000010000 */
[-C--:B------:R-:W-:Y:S01]  /*e870*/  FMUL.FTZ R62, R62, R77.reuse ;  /* 0x0000004d3e3e7220 */ /* 0x080fe20000410000 */
[-C--:B------:R-:W-:Y:S01]  /*e880*/  FMUL.FTZ R63, R63, R77.reuse ;  /* 0x0000004d3f3f7220 */ /* 0x080fe20000410000 */
[-C--:B------:R-:W-:Y:S01]  /*e890*/  FMUL.FTZ R66, R66, R77.reuse ;  /* 0x0000004d42427220 */ /* 0x080fe20000410000 */
[-C--:B------:R-:W-:Y:S01]  /*e8a0*/  FMUL.FTZ R67, R67, R77.reuse ;  /* 0x0000004d43437220 */ /* 0x080fe20000410000 */
[-C--:B------:R-:W-:Y:S01]  /*e8b0*/  FMUL.FTZ R70, R70, R77.reuse ;  /* 0x0000004d46467220 */ /* 0x080fe20000410000 */
[----:B------:R-:W-:Y:S01]  /*e8c0*/  FMUL.FTZ R71, R71, R77 ;  /* 0x0000004d47477220 */ /* 0x000fe20000410000 */
[----:B------:R-:W3:Y:S01]  /*e8d0*/  MUFU.EX2 R13, R78 ;  /* 0x0000004e000d7308 */ /* 0x000ee20000000800 */
[C---:B0-----:R-:W-:Y:S01]  /*e8e0*/  F2FP.BF16.F32.PACK_AB R8, R73.reuse, R125 ;  /* 0x0000007d4908723e */ /* 0x041fe200000010ff */
[----:B------:R-:W-:Y:S01]  /*e8f0*/  FADD.FTZ R3, R73, R0 ;  /* 0x0000000049037221 */ /* 0x000fe20000010000 */
[----:B------:R-:W-:-:S05]  /*e900*/  IMAD.MOV.U32 R4, RZ, RZ, R74 ;  /* 0x000000ffff047224 */ /* 0x000fca00078e004a */
[----:B------:R-:W0:Y:S01]  /*e910*/  MUFU.EX2 R79, R79 ;  /* 0x0000004f004f7308 */ /* 0x000e220000000800 */
[----:B--2---:R-:W-:Y:S01]  /*e920*/  F2FP.BF16.F32.PACK_AB R10, R5, R76 ;  /* 0x0000004c050a723e */ /* 0x004fe200000010ff */
[----:B------:R-:W-:-:S04]  /*e930*/  FADD.FTZ R76, R76, R3 ;  /* 0x000000034c4c7221 */ /* 0x000fc80000010000 */
[----:B------:R-:W-:Y:S01]  /*e940*/  FADD.FTZ R3, R5, R76 ;  /* 0x0000004c05037221 */ /* 0x000fe20000010000 */
[----:B------:R-:W-:Y:S02]  /*e950*/  IMAD.MOV.U32 R5, RZ, RZ, R72 ;  /* 0x000000ffff057224 */ /* 0x000fe400078e0048 */
[----:B---3--:R-:W-:Y:S01]  /*e960*/  FADD.FTZ R6, R13, R6 ;  /* 0x000000060d067221 */ /* 0x008fe20000010000 */
        /* <DEDUP_REMOVED lines=11> */
.L_x_2084:
[----:B------:R-:W-:Y:S06]  /*ea20*/  BAR.ARV 0x8, 0x200 ;  /* 0x0208000000007b1d */ /* 0x000fec0000002000 */
[----:B------:R-:W-:Y:S05]  /*ea30*/  @!P0 BRA `(.L_x_2094) ;  /* 0x0000000000048947 */ /* 0x000fea0003800000 */
[----:B------:R-:W-:Y:S01]  /*ea40*/  BPT.TRAP 0x1 ;  /* 0x000000040000795c */ /* 0x000fe20000300000 */
.L_x_2094:
[----:B------:R-:W-:Y:S01]  /*ea50*/  ULEA UR6, UR36, UR37, 0x3 ;  /* 0x0000002524067291 */ /* 0x000fe2000f8e183f */
[----:B------:R-:W-:-:S05]  /*ea60*/  IMAD.U32 R4, RZ, RZ, UR60 ;  /* 0x0000003cff047e24 */ /* 0x000fca000f8e00ff */
[----:B------:R-:W-:-:S04]  /*ea70*/  SHF.L.U32 R4, R4, 0x1f, RZ ;  /* 0x0000001f04047819 */ /* 0x000fc800000006ff */
[----:B------:R2:W3:Y:S01]  /*ea80*/  SYNCS.PHASECHK.TRANS64.TRYWAIT P2, [UR6+0x31c50], R4 ;  /* 0x031c5004ff0075a7 */ /* 0x0004e20008040146 */
[----:B------:R-:W-:Y:S05]  /*ea90*/  @!P0 BRA `(.L_x_2095) ;  /* 0x0000000000048947 */ /* 0x000fea0003800000 */
[----:B------:R-:W-:Y:S01]  /*eaa0*/  BPT.TRAP 0x1 ;  /* 0x000000040000795c */ /* 0x000fe20000300000 */
.L_x_2095:
[----:B---3--:R-:W-:Y:S05]  /*eab0*/  @P2 BRA `(.L_x_2096) ;  /* 0x0000000000082947 */ /* 0x008fea0003800000 */
[----:B------:R-:W3:Y:S02]  /*eac0*/  SYNCS.PHASECHK.TRANS64.TRYWAIT P0, [UR6+0x31c50], R4 ;  /* 0x031c5004ff0075a7 */ /* 0x000ee40008000146 */
[----:B---3--:R-:W-:Y:S05]  /*ead0*/  @!P0 BRA `(.L_x_2097) ;  /* 0x0000008c00b88947 */ /* 0x008fea0003800000 */
.L_x_2096:
[----:B------:R-:W-:Y:S01]  /*eae0*/  UIADD3 UR37, UR37, 0x200, URZ ;  /* 0x0000020025257890 */ /* 0x000fe2000fffe03f */
[----:B------:R-:W-:Y:S01]  /*eaf0*/  WARPGROUP.ARRIVE ;  /* 0x00000000000079c5 */ /* 0x000fe20000000000 */
[----:B------:R-:W-:Y:S01]  /*eb00*/  ULOP3.LUT UR61, UR61, 0x10000, URZ, 0xfc, !UPT ;  /* 0x000100003d3d7892 */ /* 0x000fe2000f8efc3f */
[----:B--23--:R-:W2:Y:S01]  /*eb10*/  SHFL.BFLY PT, R4, R3, 0x2, 0x1f ;  /* 0x0c401f0003047f89 */ /* 0x00cea200000e0000 */
[----:B------:R-:W-:Y:S01]  /*eb20*/  USHF.R.U32.HI UR37, URZ, 0x4, UR37 ;  /* 0x000000043f257899 */ /* 0x000fe20008011625 */
[----:B01----:R-:W-:Y:S01]  /*eb30*/  IMAD.MOV.U32 R9, RZ, RZ, RZ ;  /* 0x000000ffff097224 */ /* 0x003fe200078e00ff */
[----:B------:R-:W-:Y:S01]  /*eb40*/  UMOV UR9, 0xc0000010 ;  /* 0xc000001000097882 */ /* 0x000fe20000000000 */
[----:B------:R-:W-:Y:S01]  /*eb50*/  UMOV UR11, 0x80000020 ;  /* 0x80000020000b7882 */ /* 0x000fe20000000000 */
[----:B------:R-:W-:Y:S01]  /*eb60*/  ULOP3.LUT UR37, UR37, 0x3fff, URZ, 0xc0, !UPT ;  /* 0x00003fff25257892 */ /* 0x000fe2000f8ec03f */
[----:B------:R-:W0:Y:S01]  /*eb70*/  SHFL.BFLY PT, R5, R0, 0x2, 0x1f ;  /* 0x0c401f0000057f89 */ /* 0x000e2200000e0000 */
        /* <DEDUP_REMOVED lines=10> */
[----:B--2---:R-:W-:Y:S01]  /*ec20*/  FADD.FTZ R4, R4, R3 ;  /* 0x0000000304047221 */ /* 0x004fe20000010000 */
[----:B------:R-:W-:Y:S01]  /*ec30*/  UIADD3 UR10, UR5, 0x40, URZ ;  /* 0x00000040050a7890 */ /* 0x000fe2000fffe03f */
[----:B------:R-:W-:Y:S01]  /*ec40*/  IMAD.MOV.U32 R3, RZ, RZ, -0x800000 ;  /* 0xff800000ff037424 */ /* 0x000fe200078e00ff */
[----:B------:R-:W-:Y:S01]  /*ec50*/  UMOV UR9, 0xc0000010 ;  /* 0xc000001000097882 */ /* 0x000fe20000000000 */
[----:B------:R-:W-:Y:S01]  /*ec60*/  UMOV UR11, 0x80000020 ;  /* 0x80000020000b7882 */ /* 0x000fe20000000000 */
[----:B0-----:R-:W-:Y:S01]  /*ec70*/  FADD.FTZ R6, R5, R0 ;  /* 0x0000000005067221 */ /* 0x001fe20000010000 */
[----:B------:R-:W-:Y:S01]  /*ec80*/  IMAD.MOV.U32 R0, RZ, RZ, -0x800000 ;  /* 0xff800000ff007424 */ /* 0x000fe200078e00ff */
[----:B------:R-:W0:Y:S01]  /*ec90*/  SHFL.BFLY PT, R5, R4, 0x1, 0x1f ;  /* 0x0c201f0004057f89 */ /* 0x000e2200000e0000 */
[----:B------:R-:W-:Y:S01]  /*eca0*/  IMAD.U32 R152, RZ, RZ, UR7 ;  /* 0x00000007ff987e24 */ /* 0x000fe2000f8e00ff */
[----:B------:R-:W-:-:S02]  /*ecb0*/  USEL UR36, UR36, URZ, UP0 ;  /* 0x0000003f24247287 */ /* 0x000fc40008000000 */
[----:B------:R-:W1:Y:S01]  /*ecc0*/  SHFL.BFLY PT, R7, R6, 0x1, 0x1f ;  /* 0x0c201f0006077f89 */ /* 0x000e6200000e0000 */
[----:B0-----:R-:W-:Y:S01]  /*ecd0*/  FADD.FTZ R11, R4, R5 ;  /* 0x00000005040b7221 */ /* 0x001fe20000010000 */
[----:B------:R-:W-:Y:S02]  /*ece0*/  IMAD.U32 R4, RZ, RZ, UR6 ;  /* 0x00000006ff047e24 */ /* 0x000fe4000f8e00ff */
[----:B------:R-:W-:Y:S02]  /*ecf0*/  IMAD.MOV.U32 R5, RZ, RZ, RZ ;  /* 0x000000ffff057224 */ /* 0x000fe400078e00ff */
[----:B-1----:R-:W-:Y:S01]  /*ed00*/  FADD.FTZ R12, R6, R7 ;  /* 0x00000007060c7221 */ /* 0x002fe20000010000 */
[----:B------:R-:W-:Y:S01]  /*ed10*/  FSETP.NE.FTZ.AND P0, PT, R11, RZ, PT ;  /* 0x000000ff0b00720b */ /* 0x000fe20003f15000 */
[----:B------:R-:W-:Y:S02]  /*ed20*/  @!P1 VIADD R4, R4, 0x31c60 ;  /* 0x00031c6004049836 */ /* 0x000fe40000000000 */
[----:B------:R-:W-:Y:S01]  /*ed30*/  IMAD.U32 R7, RZ, RZ, UR4 ;  /* 0x00000004ff077e24 */ /* 0x000fe2000f8e00ff */
[----:B------:R-:W-:Y:S01]  /*ed40*/  FSETP.NE.FTZ.AND P2, PT, R12, RZ, PT ;  /* 0x000000ff0c00720b */ /* 0x000fe20003f55000 */
[----:B------:R-:W-:Y:S01]  /*ed50*/  IMAD.U32 R6, RZ, RZ, UR4 ;  /* 0x00000004ff067e24 */ /* 0x000fe2000f8e00ff */
[----:B------:R-:W-:Y:S01]  /*ed60*/  @!P1 PRMT R4, RZ, 0x654, R4 ;  /* 0x00000654ff049816 */ /* 0x000fe20000000004 */
[----:B------:R-:W-:-:S04]  /*ed70*/  USEL UR4, URZ, 0x1, UP0 ;  /* 0x000000013f047887 */ /* 0x000fc80008000000 */
[----:B------:R-:W-:Y:S02]  /*ed80*/  ULOP3.LUT UR60, UR60, UR4, URZ, 0x3c, !UPT ;  /* 0x000000043c3c7292 */ /* 0x000fe4000f8e3c3f */
[----:B------:R-:W0:Y:S01]  /*ed90*/  @P0 MUFU.LG2 R8, R11 ;  /* 0x0000000b00080308 */ /* 0x000e220000000c00 */
[----:B------:R-:W-:-:S03]  /*eda0*/  @P0 FMUL.FTZ R7, R7, 0.69314718246459960938 ;  /* 0x3f31721807070820 */ /* 0x000fc60000410000 */
[----:B------:R-:W-:-:S04]  /*edb0*/  @P2 FMUL.FTZ R6, R6, 0.69314718246459960938 ;  /* 0x3f31721806062820 */ /* 0x000fc80000410000 */
[----:B------:R-:W1:Y:S08]  /*edc0*/  @P2 MUFU.LG2 R10, R12 ;  /* 0x0000000c000a2308 */ /* 0x000e700000000c00 */
[----:B------:R1:W2:Y:S01]  /*edd0*/  @P0 MUFU.RCP R5, R11 ;  /* 0x0000000b00050308 */ /* 0x0002a20000001000 */
[----:B0-----:R-:W-:-:S04]  /*ede0*/  @P0 FMUL.FTZ R8, R8, 0.69314718246459960938 ;  /* 0x3f31721808080820 */ /* 0x001fc80000410000 */
[----:B------:R-:W-:Y:S01]  /*edf0*/  @P0 FFMA.FTZ R3, R7, R74, R8 ;  /* 0x0000004a07030223 */ /* 0x000fe20000010008 */
[----:B------:R-:W-:Y:S02]  /*ee00*/  PLOP3.LUT P0, PT, PT, PT, PT, 0x8, 0x0 ;  /* 0x000000000000781c */ /* 0x000fe40003f0e170 */
[----:B------:R2:W0:Y:S01]  /*ee10*/  @P2 MUFU.RCP R9, R12 ;  /* 0x0000000c00092308 */ /* 0x0004220000001000 */
        /* <DEDUP_REMOVED lines=56> */
[-C--:B--2---:R-:W-:Y:S01]  /*f1a0*/  FMUL.FTZ R12, R24, R5.reuse ;  /* 0x00000005180c7220 */ /* 0x084fe20000410000 */
[----:B------:R-:W-:Y:S01]  /*f1b0*/  FMUL.FTZ R77, R25, R5 ;  /* 0x00000005194d7220 */ /* 0x000fe20000410000 */
[----:B0-----:R-:W-:Y:S01]  /*f1c0*/  FMUL.FTZ R20, R27, R9 ;  /* 0x000000091b147220 */ /* 0x001fe20000410000 */
        /* <DEDUP_REMOVED lines=45> */
.L_x_2067:
[----:B------:R-:W0:Y:S08]  /*f4a0*/  S2UR UR4, SR_CgaCtaId ;  /* 0x00000000000479c3 */ /* 0x000e300000008800 */
[----:B------:R-:W-:Y:S06]  /*f4b0*/  BAR.SYNC.DEFER_BLOCKING 0x5, 0x200 ;  /* 0x0148000000007b1d */ /* 0x000fec0000010000 */
[----:B------:R-:W-:Y:S01]  /*f4c0*/  UMOV UR37, 0x400 ;  /* 0x0000040000257882 */ /* 0x000fe20000000000 */
[----:B------:R-:W-:Y:S01]  /*f4d0*/  BSSY B0, `(.L_x_2098) ;  /* 0x00001d8000007945 */ /* 0x000fe20003800000 */
[----:B0-----:R-:W-:-:S09]  /*f4e0*/  ULEA UR37, UR4, UR37, 0x18 ;  /* 0x0000002504257291 */ /* 0x001fd2000f8ec03f */
[----:B------:R-:W0:Y:S02]  /*f4f0*/  LDS.128 R28, [UR37+0x31cd0] ;  /* 0x031cd025ff1c7984 */ /* 0x000e240008000c00 */
[----:B0-----:R-:W-:Y:S02]  /*f500*/  R2UR UR5, R29 ;  /* 0x000000001d0572ca */ /* 0x001fe400000e0000 */
[----:B------:R-:W-:Y:S01]  /*f510*/  R2UR UR6, R30 ;  /* 0x000000001e0672ca */ /* 0x000fe200000e0000 */
[----:B------:R-:W-:Y:S06]  /*f520*/  BAR.ARV 0x4, 0x200 ;  /* 0x0108000000007b1d */ /* 0x000fec0000002000 */
[----:B------:R-:W-:Y:S08]  /*f530*/  @P0 BRA `(.L_x_2099) ;  /* 0x00000010008c0947 */ /* 0x000ff00003800000 */
[----:B------:R-:W0:Y:S08]  /*f540*/  S2UR UR4, SR_SWINHI ;  /* 0x00000000000479c3 */ /* 0x000e300000002f00 */
[----:B------:R-:W-:Y:S01]  /*f550*/  BAR.SYNC.DEFER_BLOCKING 0x1, 0x180 ;  /* 0x0046000000007b1d */ /* 0x000fe20000010000 */
[----:B------:R-:W-:Y:S02]  /*f560*/  F2FP.BF16.F32.PACK_AB R6, R7, R6 ;  /* 0x000000060706723e */ /* 0x000fe400000010ff */
[----:B------:R-:W-:-:S02]  /*f570*/  F2FP.BF16.F32.PACK_AB R7, R14, R73 ;  /* 0x000000490e07723e */ /* 0x000fc400000010ff */
[----:B------:R-:W-:Y:S01]  /*f580*/  R2UR UR10, R151 ;  /* 0x00000000970a72ca */ /* 0x000fe200000e0000 */
[----:B------:R-:W-:Y:S01]  /*f590*/  ULDC.64 UR12, c[0x0][0x208] ;  /* 0x00008200000c7ab9 */ /* 0x000fe20000000a00 */
[----:B------:R-:W-:Y:S02]  /*f5a0*/  R2UR UR7, R145 ;  /* 0x00000000910772ca */ /* 0x000fe400000e0000 */
[----:B------:R-:W-:Y:S02]  /*f5b0*/  F2FP.BF16.F32.PACK_AB R24, R57, R24 ;  /* 0x000000183918723e */ /* 0x000fe400000010ff */
[----:B------:R-:W-:Y:S02]  /*f5c0*/  F2FP.BF16.F32.PACK_AB R25, R25, R58 ;  /* 0x0000003a1919723e */ /* 0x000fe400000010ff */
[----:B------:R-:W-:Y:S02]  /*f5d0*/  F2FP.BF16.F32.PACK_AB R27, R27, R62 ;  /* 0x0000003e1b1b723e */ /* 0x000fe400000010ff */
[----:B------:R-:W-:-:S05]  /*f5e0*/  R2UR UR14, R19 ;  /* 0x00000000130e72ca */ /* 0x000fca00000e0000 */
[----:B------:R-:W-:Y:S02]  /*f5f0*/  USHF.L.U64.HI UR11, UR7, 0x2, UR10 ;  /* 0x00000002070b7899 */ /* 0x000fe4000801020a */
[----:B------:R-:W-:Y:S01]  /*f600*/  USHF.L.U32 UR10, UR7, 0x2, URZ ;  /* 0x00000002070a7899 */ /* 0x000fe2000800063f */
[----:B------:R-:W-:Y:S01]  /*f610*/  UMOV UR8, UR37 ;  /* 0x0000002500087c82 */ /* 0x000fe20008000000 */
[----:B0-----:R-:W-:Y:S01]  /*f620*/  UMOV UR9, UR4 ;  /* 0x0000000400097c82 */ /* 0x001fe20008000000 */
[----:B------:R-:W-:Y:S02]  /*f630*/  IMAD.U32 R16, RZ, RZ, UR8 ;  /* 0x00000008ff107e24 */ /* 0x000fe4000f8e00ff */
[----:B------:R-:W-:Y:S01]  /*f640*/  IMAD.U32 R17, RZ, RZ, UR9 ;  /* 0x00000009ff117e24 */ /* 0x000fe2000f8e00ff */
[----:B------:R-:W-:Y:S02]  /*f650*/  ULDC.64 UR8, c[0x0][0xc00] ;  /* 0x0003000000087ab9 */ /* 0x000fe40000000a00 */
[----:B------:R-:W-:Y:S01]  /*f660*/  UISETP.NE.U32.AND UP0, UPT, UR8, URZ, UPT ;  /* 0x0000003f0800728c */ /* 0x000fe2000bf05070 */
[----:B------:R-:W-:Y:S01]  /*f670*/  IMAD.WIDE R4, R156, 0x2, R16 ;  /* 0x000000029c047825 */ /* 0x000fe200078e0210 */
[----:B------:R-:W-:-:S02]  /*f680*/  UIADD3 UR4, UP1, UR10, UR8, URZ ;  /* 0x000000080a047290 */ /* 0x000fc4000ff3e03f */
[----:B------:R-:W-:Y:S01]  /*f690*/  UISETP.NE.AND.EX UP0, UPT, UR9, URZ, UPT, UP0 ;  /* 0x0000003f0900728c */ /* 0x000fe2000bf05300 */
[C---:B------:R-:W-:Y:S01]  /*f6a0*/  IADD3 R13, P0, R4.reuse, 0x6020, RZ ;  /* 0x00006020040d7810 */ /* 0x040fe20007f1e0ff */
[----:B------:R-:W-:Y:S01]  /*f6b0*/  UIADD3.X UR7, UR11, UR9, URZ, UP1, !UPT ;  /* 0x000000090b077290 */ /* 0x000fe20008ffe43f */
[C---:B------:R-:W-:Y:S02]  /*f6c0*/  IADD3 R9, P1, R4.reuse, 0x6000, RZ ;  /* 0x0000600004097810 */ /* 0x040fe40007f3e0ff */
[----:B------:R-:W-:Y:S01]  /*f6d0*/  LOP3.LUT R11, R4, 0x180, RZ, 0xc0, !PT ;  /* 0x00000180040b7812 */ /* 0x000fe200078ec0ff */
[----:B------:R-:W-:Y:S01]  /*f6e0*/  ULDC.64 UR8, c[0x0][0xc08] ;  /* 0x0003020000087ab9 */ /* 0x000fe20000000a00 */
[----:B------:R-:W-:Y:S02]  /*f6f0*/  LOP3.LUT R8, R13, 0x180, RZ, 0xc0, !PT ;  /* 0x000001800d087812 */ /* 0x000fe400078ec0ff */
[----:B------:R-:W-:Y:S02]  /*f700*/  LOP3.LUT R10, R9, 0x180, RZ, 0xc0, !PT ;  /* 0x00000180090a7812 */ /* 0x000fe400078ec0ff */
[----:B------:R-:W-:-:S02]  /*f710*/  SHF.R.U64 R11, R11, 0x3, RZ ;  /* 0x000000030b0b7819 */ /* 0x000fc400000012ff */
[----:B------:R-:W-:Y:S02]  /*f720*/  SHF.R.U64 R8, R8, 0x3, RZ ;  /* 0x0000000308087819 */ /* 0x000fe400000012ff */
[----:B------:R-:W-:Y:S02]  /*f730*/  SHF.R.U64 R10, R10, 0x3, RZ ;  /* 0x000000030a0a7819 */ /* 0x000fe400000012ff */
[C---:B------:R-:W-:Y:S02]  /*f740*/  IADD3 R63, P2, R4.reuse, 0x3020, RZ ;  /* 0x00003020043f7810 */ /* 0x040fe40007f5e0ff */
[C---:B------:R-:W-:Y:S02]  /*f750*/  IADD3 R59, P3, R4.reuse, 0x3000, RZ ;  /* 0x00003000043b7810 */ /* 0x040fe40007f7e0ff */
[----:B------:R-:W-:Y:S01]  /*f760*/  IADD3 R29, P4, R4, 0x20, RZ ;  /* 0x00000020041d7810 */ /* 0x000fe20007f9e0ff */
[--C-:B------:R-:W-:Y:S01]  /*f770*/  IMAD.X R15, RZ, RZ, R5.reuse, P2 ;  /* 0x000000ffff0f7224 */ /* 0x100fe200010e0605 */
[----:B------:R-:W-:Y:S01]  /*f780*/  LOP3.LUT R4, R11, R4, RZ, 0x3c, !PT ;  /* 0x000000040b047212 */ /* 0x000fe200078e3cff */
[--C-:B------:R-:W-:Y:S01]  /*f790*/  IMAD.X R11, RZ, RZ, R5.reuse, P1 ;  /* 0x000000ffff0b7224 */ /* 0x100fe200008e0605 */
[----:B------:R-:W-:Y:S01]  /*f7a0*/  LOP3.LUT R8, R8, R13, RZ, 0x3c, !PT ;  /* 0x0000000d08087212 */ /* 0x000fe200078e3cff */
[--C-:B------:R-:W-:Y:S01]  /*f7b0*/  IMAD.X R13, RZ, RZ, R5.reuse, P3 ;  /* 0x000000ffff0d7224 */ /* 0x100fe200018e0605 */
[----:B------:R-:W-:Y:S01]  /*f7c0*/  LOP3.LUT R10, R10, R9, RZ, 0x3c, !PT ;  /* 0x000000090a0a7212 */ /* 0x000fe200078e3cff */
[--C-:B------:R-:W-:Y:S01]  /*f7d0*/  IMAD.X R9, RZ, RZ, R5.reuse, P0 ;  /* 0x000000ffff097224 */ /* 0x100fe200000e0605 */
[----:B------:R-:W-:Y:S01]  /*f7e0*/  MOV R18, R4 ;  /* 0x0000000400127202 */ /* 0x000fe20000000f00 */
[----:B------:R-:W-:Y:S01]  /*f7f0*/  IMAD.X R21, RZ, RZ, R5, P4 ;  /* 0x000000ffff157224 */ /* 0x000fe200020e0605 */
[----:B------:R-:W-:-:S02]  /*f800*/  F2FP.BF16.F32.PACK_AB R5, R20, R75 ;  /* 0x0000004b1405723e */ /* 0x000fc400000010ff */
[----:B------:R-:W-:Y:S02]  /*f810*/  LOP3.LUT R20, R29, 0x180, RZ, 0xc0, !PT ;  /* 0x000001801d147812 */ /* 0x000fe400078ec0ff */
[----:B------:R-:W-:Y:S02]  /*f820*/  F2FP.BF16.F32.PACK_AB R4, R77, R12 ;  /* 0x0000000c4d04723e */ /* 0x000fe400000010ff */
[----:B------:R-:W-:Y:S02]  /*f830*/  LOP3.LUT R26, R63, 0x180, RZ, 0xc0, !PT ;  /* 0x000001803f1a7812 */ /* 0x000fe400078ec0ff */
[----:B------:R-:W-:Y:S01]  /*f840*/  LOP3.LUT R12, R59, 0x180, RZ, 0xc0, !PT ;  /* 0x000001803b0c7812 */ /* 0x000fe200078ec0ff */
[----:B------:R0:W-:Y:S01]  /*f850*/  STSM.16.M88.4 [R18], R4 ;  /* 0x0000000412007844 */ /* 0x0001e20000000200 */
[----:B------:R-:W-:Y:S02]  /*f860*/  SHF.R.U64 R20, R20, 0x3, RZ ;  /* 0x0000000314147819 */ /* 0x000fe400000012ff */
[----:B------:R-:W-:-:S02]  /*f870*/  SHF.R.U64 R26, R26, 0x3, RZ ;  /* 0x000000031a1a7819 */ /* 0x000fc400000012ff */
[----:B------:R-:W-:Y:S02]  /*f880*/  SHF.R.U64 R12, R12, 0x3, RZ ;  /* 0x000000030c0c7819 */ /* 0x000fe400000012ff */
[----:B------:R-:W-:Y:S02]  /*f890*/  LOP3.LUT R20, R20, R29, RZ, 0x3c, !PT ;  /* 0x0000001d14147212 */ /* 0x000fe400078e3cff */
[----:B------:R-:W-:Y:S02]  /*f8a0*/  LOP3.LUT R14, R26, R63, RZ, 0x3c, !PT ;  /* 0x0000003f1a0e7212 */ /* 0x000fe400078e3cff */
[----:B------:R-:W-:Y:S02]  /*f8b0*/  LOP3.LUT R12, R12, R59, RZ, 0x3c, !PT ;  /* 0x0000003b0c0c7212 */ /* 0x000fe400078e3cff */
[----:B------:R-:W-:Y:S02]  /*f8c0*/  MOV R28, R8 ;  /* 0x00000008001c7202 */ /* 0x000fe40000000f00 */
[----:B------:R-:W-:-:S02]  /*f8d0*/  MOV R29, R10 ;  /* 0x0000000a001d7202 */ /* 0x000fc40000000f00 */
[----:B------:R-:W-:Y:S01]  /*f8e0*/  MOV R20, R20 ;  /* 0x0000001400147202 */ /* 0x000fe20000000f00 */
[----:B------:R-:W-:Y:S01]  /*f8f0*/  IMAD.U32 R21, RZ, RZ, UR7 ;  /* 0x00000007ff157e24 */ /* 0x000fe2000f8e00ff */
[----:B------:R-:W-:Y:S02]  /*f900*/  F2FP.BF16.F32.PACK_AB R8, R33, R32 ;  /* 0x000000202108723e */ /* 0x000fe400000010ff */
[----:B------:R-:W-:Y:S02]  /*f910*/  F2FP.BF16.F32.PACK_AB R9, R35, R34 ;  /* 0x000000222309723e */ /* 0x000fe400000010ff */
[----:B------:R-:W-:Y:S02]  /*f920*/  F2FP.BF16.F32.PACK_AB R10, R37, R36 ;  /* 0x00000024250a723e */ /* 0x000fe400000010ff */
[----:B------:R-:W-:Y:S01]  /*f930*/  F2FP.BF16.F32.PACK_AB R11, R39, R38 ;  /* 0x00000026270b723e */ /* 0x000fe200000010ff */
[----:B------:R-:W1:Y:S01]  /*f940*/  LDC R36, c[0x0][0xbe8] ;  /* 0x0002fa00ff247b82 */ /* 0x000e620000000800 */
[----:B------:R-:W-:-:S02]  /*f950*/  MOV R30, R14 ;  /* 0x0000000e001e7202 */ /* 0x000fc40000000f00 */
[----:B------:R-:W-:Y:S01]  /*f960*/  MOV R32, R12 ;  /* 0x0000000c00207202 */ /* 0x000fe20000000f00 */
[----:B------:R2:W-:Y:S01]  /*f970*/  STSM.16.M88.4 [R20], R8 ;  /* 0x0000000814007844 */ /* 0x0005e20000000200 */
[----:B0-----:R-:W-:Y:S02]  /*f980*/  F2FP.BF16.F32.PACK_AB R4, R41, R40 ;  /* 0x000000282904723e */ /* 0x001fe400000010ff */
[----:B------:R-:W-:Y:S02]  /*f990*/  F2FP.BF16.F32.PACK_AB R5, R43, R42 ;  /* 0x0000002a2b05723e */ /* 0x000fe400000010ff */
[----:B------:R-:W-:Y:S02]  /*f9a0*/  F2FP.BF16.F32.PACK_AB R6, R45, R44 ;  /* 0x0000002c2d06723e */ /* 0x000fe400000010ff */
[----:B------:R-:W-:Y:S02]  /*f9b0*/  F2FP.BF16.F32.PACK_AB R7, R47, R46 ;  /* 0x0000002e2f07723e */ /* 0x000fe400000010ff */
[----:B------:R-:W-:-:S02]  /*f9c0*/  F2FP.BF16.F32.PACK_AB R12, R49, R48 ;  /* 0x00000030310c723e */ /* 0x000fc400000010ff */
[----:B------:R-:W-:Y:S01]  /*f9d0*/  F2FP.BF16.F32.PACK_AB R13, R51, R50 ;  /* 0x00000032330d723e */ /* 0x000fe200000010ff */
[----:B------:R-:W-:Y:S01]  /*f9e0*/  STSM.16.M88.4 [R32], R4 ;  /* 0x0000000420007844 */ /* 0x000fe20000000200 */
[----:B------:R-:W-:Y:S02]  /*f9f0*/  F2FP.BF16.F32.PACK_AB R14, R53, R52 ;  /* 0x00000034350e723e */ /* 0x000fe400000010ff */
[----:B------:R-:W-:Y:S01]  /*fa00*/  F2FP.BF16.F32.PACK_AB R15, R55, R54 ;  /* 0x00000036370f723e */ /* 0x000fe200000010ff */
[----:B--2---:R-:W-:Y:S01]  /*fa10*/  IMAD.U32 R20, RZ, RZ, UR4 ;  /* 0x00000004ff147e24 */ /* 0x004fe2000f8e00ff */
[----:B------:R-:W-:Y:S02]  /*fa20*/  F2FP.BF16.F32.PACK_AB R26, R61, R60 ;  /* 0x0000003c3d1a723e */ /* 0x000fe400000010ff */
[----:B------:R-:W-:Y:S01]  /*fa30*/  F2FP.BF16.F32.PACK_AB R8, R65, R64 ;  /* 0x000000404108723e */ /* 0x000fe200000010ff */
[----:B------:R-:W-:Y:S01]  /*fa40*/  STSM.16.M88.4 [R30], R12 ;  /* 0x0000000c1e007844 */ /* 0x000fe20000000200 */
[----:B------:R-:W-:-:S02]  /*fa50*/  F2FP.BF16.F32.PACK_AB R9, R67, R66 ;  /* 0x000000424309723e */ /* 0x000fc400000010ff */
[----:B------:R-:W-:Y:S01]  /*fa60*/  F2FP.BF16.F32.PACK_AB R10, R69, R68 ;  /* 0x00000044450a723e */ /* 0x000fe200000010ff */
[----:B------:R-:W-:Y:S01]  /*fa70*/  STSM.16.M88.4 [R29], R24 ;  /* 0x000000181d007844 */ /* 0x000fe20000000200 */
[----:B------:R-:W-:Y:S02]  /*fa80*/  F2FP.BF16.F32.PACK_AB R11, R71, R70 ;  /* 0x00000046470b723e */ /* 0x000fe400000010ff */
[----:B------:R-:W-:-:S03]  /*fa90*/  PLOP3.LUT P0, PT, PT, PT, UP0, 0x80, 0x0 ;  /* 0x000000000000781c */ /* 0x000fc60003f0f008 */
[----:B------:R0:W-:Y:S01]  /*faa0*/  STSM.16.M88.4 [R28], R8 ;  /* 0x000000081c007844 */ /* 0x0001e20000000200 */
[----:B------:R-:W-:Y:S09]  /*fab0*/  BAR.SYNC.DEFER_BLOCKING 0x1, 0x180 ;  /* 0x0046000000007b1d */ /* 0x000ff20000010000 */
[----:B------:R-:W2:Y:S01]  /*fac0*/  @P0 LDG.E R18, desc[UR12][R20.64] ;  /* 0x0000000c14120981 */ /* 0x000ea2000c1e1900 */
[----:B-1----:R-:W-:Y:S01]  /*fad0*/  ISETP.NE.AND P1, PT, R36, 0x1, PT ;  /* 0x000000012400780c */ /* 0x002fe20003f25270 */
[----:B------:R-:W-:Y:S01]  /*fae0*/  UISETP.NE.U32.AND UP1, UPT, UR8, URZ, UPT ;  /* 0x0000003f0800728c */ /* 0x000fe2000bf25070 */
[----:B0-----:R-:W-:Y:S01]  /*faf0*/  VIADD R8, R23, UR14 ;  /* 0x0000000e17087c36 */ /* 0x001fe20008000000 */
[----:B------:R-:W-:Y:S01]  /*fb00*/  ULDC UR7, c[0x0][0xa88] ;  /* 0x0002a20000077ab9 */ /* 0x000fe20000000800 */
[----:B------:R-:W-:Y:S01]  /*fb10*/  UMOV UR4, URZ ;  /* 0x0000003f00047c82 */ /* 0x000fe20008000000 */
[----:B------:R-:W-:Y:S01]  /*fb20*/  UISETP.NE.AND.EX UP1, UPT, UR9, URZ, UPT, UP1 ;  /* 0x0000003f0900728c */ /* 0x000fe2000bf25310 */
[----:B------:R-:W-:-:S05]  /*fb30*/  IMAD.U32 R7, RZ, RZ, UR7 ;  /* 0x00000007ff077e24 */ /* 0x000fca000f8e00ff */
[----:B------:R-:W-:Y:S02]  /*fb40*/  PLOP3.LUT P2, PT, PT, PT, UP1, 0x80, 0x0 ;  /* 0x000000000000781c */ /* 0x000fe40003f4f018 */
[----:B------:R-:W0:Y:S03]  /*fb50*/  @P1 LDC R5, c[0x0][0xbec] ;  /* 0x0002fb00ff051b82 */ /* 0x000e260000000800 */
[----:B------:R-:W-:-:S04]  /*fb60*/  @UP1 UIADD3 UR8, UP2, UR10, UR8, URZ ;  /* 0x000000080a081290 */ /* 0x000fc8000ff5e03f */
[----:B------:R-:W-:Y:S01]  /*fb70*/  @UP1 UIADD3.X UR9, UR11, UR9, URZ, UP2, !UPT ;  /* 0x000000090b091290 */ /* 0x000fe200097fe43f */
[----:B------:R-:W1:Y:S01]  /*fb80*/  @P1 LDC R6, c[0x0][0xbf0] ;  /* 0x0002fc00ff061b82 */ /* 0x000e620000000800 */
[----:B------:R-:W-:-:S04]  /*fb90*/  IMAD.U32 R10, RZ, RZ, UR8 ;  /* 0x00000008ff0a7e24 */ /* 0x000fc8000f8e00ff */
[----:B------:R-:W-:-:S05]  /*fba0*/  IMAD.U32 R11, RZ, RZ, UR9 ;  /* 0x00000009ff0b7e24 */ /* 0x000fca000f8e00ff */
[----:B------:R3:W5:Y:S01]  /*fbb0*/  @P2 LDG.E R7, desc[UR12][R10.64] ;  /* 0x0000000c0a072981 */ /* 0x000762000c1e1900 */
[----:B--2---:R-:W-:Y:S01]  /*fbc0*/  @P0 R2UR UR4, R18 ;  /* 0x00000000120402ca */ /* 0x004fe200000e0000 */
[----:B01-3--:R-:W-:-:S14]  /*fbd0*/  @P2 BRA `(.L_x_2100) ;  /* 0x0000000000142947 */ /* 0x00bfdc0003800000 */
[----:B------:R-:W-:Y:S05]  /*fbe0*/  @!P0 BRA `(.L_x_2100) ;  /* 0x0000000000108947 */ /* 0x000fea0003800000 */
[----:B------:R-:W-:Y:S02]  /*fbf0*/  ULDC.64 UR8, c[0x0][0x208] ;  /* 0x0000820000087ab9 */ /* 0x000fe40000000a00 */
[----:B------:R-:W2:Y:S04]  /*fc00*/  LDG.E R4, desc[UR8][R20.64] ;  /* 0x0000000814047981 */ /* 0x000ea8000c1e1900 */
[----:B-----5:R-:W2:Y:S02]  /*fc10*/  LDG.E R7, desc[UR8][R20.64+0x4] ;  /* 0x0000040814077981 */ /* 0x020ea4000c1e1900 */
[----:B--2---:R-:W-:-:S07]  /*fc20*/  IMAD.IADD R7, R7, 0x1, -R4 ;  /* 0x0000000107077824 */ /* 0x004fce00078e0a04 */
.L_x_2100:
[----:B------:R-:W-:Y:S01]  /*fc30*/  R2UR UR18, R147 ;  /* 0x00000000931272ca */ /* 0x000fe200000e0000 */
[----:B------:R-:W-:Y:S01]  /*fc40*/  ULDC.64 UR12, c[0x0][0xb90] ;  /* 0x0002e400000c7ab9 */ /* 0x000fe20000000a00 */
[----:B------:R-:W-:Y:S01]  /*fc50*/  R2UR UR16, R151 ;  /* 0x00000000971072ca */ /* 0x000fe200000e0000 */
[----:B------:R-:W-:Y:S01]  /*fc60*/  @P1 IMAD.HI.U32 R5, R8, R5, RZ ;  /* 0x0000000508051227 */ /* 0x000fe200078e00ff */
[----:B------:R-:W-:Y:S01]  /*fc70*/  R2UR UR15, R145 ;  /* 0x00000000910f72ca */ /* 0x000fe200000e0000 */
[----:B------:R-:W-:Y:S01]  /*fc80*/  USHF.R.S32.HI UR9, URZ, 0x1f, UR4 ;  /* 0x0000001f3f097899 */ /* 0x000fe20008011404 */
[----:B------:R-:W-:Y:S01]  /*fc90*/  R2UR UR17, R19 ;  /* 0x00000000131172ca */ /* 0x000fe200000e0000 */
[----:B------:R-:W-:Y:S01]  /*fca0*/  UMOV UR8, UR4 ;  /* 0x0000000400087c82 */ /* 0x000fe20008000000 */
[----:B------:R-:W-:Y:S01]  /*fcb0*/  IMAD.MOV.U32 R4, RZ, RZ, R8 ;  /* 0x000000ffff047224 */ /* 0x000fe200078e0008 */
[----:B------:R-:W-:Y:S01]  /*fcc0*/  @P1 SHF.R.U32.HI R4, RZ, R6, R5 ;  /* 0x00000006ff041219 */ /* 0x000fe20000011605 */
[----:B------:R-:W-:Y:S01]  /*fcd0*/  IMAD R5, R150, 0x20, R144 ;  /* 0x0000002096057824 */ /* 0x000fe200078e0290 */
[----:B------:R-:W0:Y:S01]  /*fce0*/  @P1 LDC R37, c[0x0][0xbec] ;  /* 0x0002fb00ff251b82 */ /* 0x000e220000000800 */
[----:B-----5:R-:W-:Y:S01]  /*fcf0*/  IMAD R41, R7, R36, RZ ;  /* 0x0000002407297224 */ /* 0x020fe200078e02ff */
[----:B------:R-:W-:Y:S01]  /*fd00*/  USHF.R.S32.HI UR14, URZ, 0x1f, UR18 ;  /* 0x0000001f3f0e7899 */ /* 0x000fe20008011412 */
[----:B------:R-:W-:Y:S01]  /*fd10*/  IMAD.MOV R9, RZ, RZ, -R4 ;  /* 0x000000ffff097224 */ /* 0x000fe200078e0a04 */
[----:B------:R-:W-:Y:S01]  /*fd20*/  UIMAD.WIDE.U32 UR10, UR18, UR12, UR8 ;  /* 0x0000000c120a72a5 */ /* 0x000fe2000f8e0008 */
[----:B------:R-:W-:Y:S01]  /*fd30*/  IMAD.WIDE R16, R5, 0x2, R16 ;  /* 0x0000000205107825 */ /* 0x000fe200078e0210 */
[----:B------:R-:W-:Y:S01]  /*fd40*/  UIMAD UR7, UR14, UR12, URZ ;  /* 0x0000000c0e0772a4 */ /* 0x000fe2000f8e023f */
[----:B------:R-:W-:Y:S01]  /*fd50*/  SHF.R.S32.HI R6, RZ, 0x1f, R4 ;  /* 0x0000001fff067819 */ /* 0x000fe20000011404 */
[----:B------:R-:W-:Y:S01]  /*fd60*/  USEL UR16, UR16, URZ, !UP0 ;  /* 0x0000003f10107287 */ /* 0x000fe2000c000000 */
[----:B------:R-:W-:Y:S01]  /*fd70*/  IMAD R9, R36, R9, R8 ;  /* 0x0000000924097224 */ /* 0x000fe200078e0208 */
[----:B------:R-:W-:Y:S01]  /*fd80*/  UIMAD UR7, UR18, UR13, UR7 ;  /* 0x0000000d120772a4 */ /* 0x000fe2000f8e0207 */
[----:B------:R-:W-:Y:S01]  /*fd90*/  IADD3 R11, P2, R16, 0x1800, RZ ;  /* 0x00001800100b7810 */ /* 0x000fe20007f5e0ff */
[----:B------:R-:W-:Y:S01]  /*fda0*/  USEL UR15, UR15, URZ, !UP0 ;  /* 0x0000003f0f0f7287 */ /* 0x000fe2000c000000 */
[----:B------:R-:W-:Y:S01]  /*fdb0*/  VIADD R14, R155, UR17 ;  /* 0x000000119b0e7c36 */ /* 0x000fe20008000000 */
[----:B------:R-:W-:Y:S01]  /*fdc0*/  ULDC.64 UR12, c[0x0][0xb98] ;  /* 0x0002e600000c7ab9 */ /* 0x000fe20000000a00 */
[----:B------:R-:W-:Y:S01]  /*fdd0*/  UIADD3 UR11, UR11, UR7, URZ ;  /* 0x000000070b0b7290 */ /* 0x000fe2000fffe03f */
[----:B------:R-:W-:Y:S01]  /*fde0*/  SHF.R.S32.HI R5, RZ, 0x1f, R9 ;  /* 0x0000001fff057819 */ /* 0x000fe20000011409 */
[----:B------:R-:W-:Y:S01]  /*fdf0*/  UIMAD UR7, UR16, UR12, URZ ;  /* 0x0000000c100772a4 */ /* 0x000fe2000f8e023f */
[----:B------:R-:W-:Y:S01]  /*fe00*/  LOP3.LUT R8, R11, 0x180, RZ, 0xc0, !PT ;  /* 0x000001800b087812 */ /* 0x000fe200078ec0ff */
[----:B------:R-:W-:Y:S01]  /*fe10*/  UIMAD.WIDE.U32 UR10, UR15, UR12, UR10 ;  /* 0x0000000c0f0a72a5 */ /* 0x000fe2000f8e000a */
[----:B------:R-:W-:Y:S01]  /*fe20*/  IMAD.X R7, RZ, RZ, R17, P2 ;  /* 0x000000ffff077224 */ /* 0x000fe200010e0611 */
[----:B------:R-:W-:Y:S01]  /*fe30*/  UIMAD UR7, UR15, UR13, UR7 ;  /* 0x0000000d0f0772a4 */ /* 0x000fe2000f8e0207 */
[----:B------:R-:W-:Y:S01]  /*fe40*/  SHF.R.U64 R8, R8, 0x3, RZ ;  /* 0x0000000308087819 */ /* 0x000fe200000012ff */
[----:B------:R-:W-:Y:S01]  /*fe50*/  ULDC.64 UR20, c[0x0][0x208] ;  /* 0x0000820000147ab9 */ /* 0x000fe20000000a00 */
[----:B------:R-:W-:Y:S01]  /*fe60*/  ULDC.64 UR12, c[0x0][0xb88] ;  /* 0x0002e200000c7ab9 */ /* 0x000fe20000000a00 */
[----:B------:R-:W-:Y:S01]  /*fe70*/  IADD3 R4, P0, R4, UR10, RZ ;  /* 0x0000000a04047c10 */ /* 0x000fe2000ff1e0ff */
[----:B------:R-:W-:Y:S01]  /*fe80*/  IMAD R10, R5, UR12, RZ ;  /* 0x0000000c050a7c24 */ /* 0x000fe2000f8e02ff */
[C---:B------:R-:W-:Y:S01]  /*fe90*/  IADD3 R25, P6, R16.reuse, 0x3000, RZ ;  /* 0x0000300010197810 */ /* 0x040fe20007fde0ff */
[----:B------:R-:W-:Y:S01]  /*fea0*/  IMAD.U32 R13, RZ, RZ, UR7 ;  /* 0x00000007ff0d7e24 */ /* 0x000fe2000f8e00ff */
[----:B------:R-:W-:-:S02]  /*feb0*/  IADD3 R33, P4, R16, 0x6000, RZ ;  /* 0x0000600010217810 */ /* 0x000fc40007f9e0ff */
[----:B------:R-:W-:Y:S02]  /*fec0*/  LOP3.LUT R24, R25, 0x180, RZ, 0xc0, !PT ;  /* 0x0000018019187812 */ /* 0x000fe400078ec0ff */
[----:B------:R-:W-:Y:S01]  /*fed0*/  IADD3.X R5, R6, UR11, R13, P0, !PT ;  /* 0x0000000b06057c10 */ /* 0x000fe200087fe40d */
[----:B------:R-:W-:Y:S01]  /*fee0*/  ULDC.64 UR10, c[0x0][0xb50] ;  /* 0x0002d400000a7ab9 */ /* 0x000fe20000000a00 */
[----:B------:R-:W-:Y:S01]  /*fef0*/  LOP3.LUT R6, R8, R11, RZ, 0x3c, !PT ;  /* 0x0000000b08067212 */ /* 0x000fe200078e3cff */
[C---:B------:R-:W-:Y:S01]  /*ff00*/  IMAD R11, R9.reuse, UR13, R10 ;  /* 0x0000000d090b7c24 */ /* 0x040fe2000f8e020a */
[----:B------:R-:W-:Y:S01]  /*ff10*/  IADD3 R13, P5, R16, 0x4800, RZ ;  /* 0x00004800100d7810 */ /* 0x000fe20007fbe0ff */
[----:B------:R-:W-:Y:S01]  /*ff20*/  IMAD.WIDE.U32 R4, R9, UR12, R4 ;  /* 0x0000000c09047c25 */ /* 0x000fe2000f8e0004 */
[----:B------:R-:W-:Y:S02]  /*ff30*/  LOP3.LUT R32, R33, 0x180, RZ, 0xc0, !PT ;  /* 0x0000018021207812 */ /* 0x000fe400078ec0ff */
[----:B------:R-:W-:Y:S01]  /*ff40*/  LOP3.LUT R12, R13, 0x180, RZ, 0xc0, !PT ;  /* 0x000001800d0c7812 */ /* 0x000fe200078ec0ff */
[----:B------:R-:W-:Y:S01]  /*ff50*/  IMAD.IADD R5, R5, 0x1, R11 ;  /* 0x0000000105057824 */ /* 0x000fe200078e020b */
[----:B------:R-:W-:-:S02]  /*ff60*/  LEA R8, P0, R4, UR10, 0x2 ;  /* 0x0000000a04087c11 */ /* 0x000fc4000f8010ff */
[----:B------:R-:W-:Y:S02]  /*ff70*/  LOP3.LUT R9, R16, 0x180, RZ, 0xc0, !PT ;  /* 0x0000018010097812 */ /* 0x000fe400078ec0ff */
[----:B------:R-:W-:Y:S01]  /*ff80*/  LEA.HI.X R10, R4, UR11, R5, 0x2, P0 ;  /* 0x0000000b040a7c11 */ /* 0x000fe200080f1405 */
[----:B------:R-:W-:Y:S01]  /*ff90*/  SHFL.IDX PT, R20, R8, RZ, 0x1c1f ;  /* 0x001c1fff08147589 */ /* 0x000fe200000e0000 */
[----:B------:R-:W-:Y:S01]  /*ffa0*/  LOP3.LUT P0, RZ, R153, 0x3, RZ, 0xc0, !PT ;  /* 0x0000000399ff7812 */ /* 0x000fe2000780c0ff */
[C---:B------:R-:W-:Y:S01]  /*ffb0*/  VIADD R4, R14.reuse, 0x8 ;  /* 0x000000080e047836 */ /* 0x040fe20000000000 */
[----:B------:R-:W-:Y:S01]  /*ffc0*/  ULDC.64 UR10, c[0x0][0xaa0] ;  /* 0x0002a800000a7ab9 */ /* 0x000fe20000000a00 */
[----:B------:R-:W1:Y:S01]  /*ffd0*/  SHFL.IDX PT, R21, R10, RZ, 0x1c1f ;  /* 0x001c1fff0a157589 */ /* 0x000e6200000e0000 */
[-C--:B------:R-:W-:Y:S02]  /*ffe0*/  ISETP.GE.OR P2, PT, R14, R41.reuse, P0 ;  /* 0x000000290e00720c */ /* 0x080fe40000746670 */
[----:B------:R-:W-:Y:S01]  /*fff0*/  ISETP.GE.OR P0, PT, R4, R41, P0 ;  /* 0x000000290400720c */ /* 0x000fe20000706670 */
[----:B------:R-:W-:Y:S01]  /*10000*/  SHFL.IDX PT, R28, R8, 0x1, 0x1c1f ;  /* 0x003c1f00081c7f89 */ /* 0x000fe200000e0000 */
[----:B------:R-:W-:-:S02]  /*10010*/  IADD3 R5, P3, R16, 0x7800, RZ ;  /* 0x0000780010057810 */ /* 0x000fc40007f7e0ff */
[----:B------:R-:W-:Y:S01]  /*10020*/  SHF.R.U64 R24, R24, 0x3, RZ ;  /* 0x0000000318187819 */ /* 0x000fe200000012ff */
[----:B------:R-:W2:Y:S01]  /*10030*/  SHFL.IDX PT, R29, R10, 0x1, 0x1c1f ;  /* 0x003c1f000a1d7f89 */ /* 0x000ea200000e0000 */
[----:B------:R-:W-:Y:S01]  /*10040*/  UIMAD UR7, UR9, UR10, URZ ;  /* 0x0000000a090772a4 */ /* 0x000fe2000f8e023f */
[----:B------:R-:W-:Y:S01]  /*10050*/  LOP3.LUT R4, R5, 0x180, RZ, 0xc0, !PT ;  /* 0x0000018005047812 */ /* 0x000fe200078ec0ff */
[----:B------:R-:W-:Y:S01]  /*10060*/  UIMAD.WIDE.U32 UR8, UR4, UR10, URZ ;  /* 0x0000000a040872a5 */ /* 0x000fe2000f8e003f */
[----:B------:R-:W-:Y:S02]  /*10070*/  SHF.R.U64 R12, R12, 0x3, RZ ;  /* 0x000000030c0c7819 */ /* 0x000fe400000012ff */
[----:B------:R-:W-:Y:S02]  /*10080*/  SHF.R.U64 R32, R32, 0x3, RZ ;  /* 0x0000000320207819 */ /* 0x000fe400000012ff */
[----:B------:R-:W-:Y:S01]  /*10090*/  SHF.R.U64 R9, R9, 0x3, RZ ;  /* 0x0000000309097819 */ /* 0x000fe200000012ff */
[----:B-1----:R1:W-:Y:S01]  /*100a0*/  @!P2 ST.E desc[UR20][R20.64], R3 ;  /* 0x000000031400a985 */ /* 0x0023e2000c101914 */
[----:B------:R-:W-:Y:S01]  /*100b0*/  UIMAD UR7, UR4, UR11, UR7 ;  /* 0x0000000b040772a4 */ /* 0x000fe2000f8e0207 */
[----:B------:R-:W-:Y:S01]  /*100c0*/  SHF.R.U64 R4, R4, 0x3, RZ ;  /* 0x0000000304047819 */ /* 0x000fe200000012ff */
[----:B------:R-:W-:Y:S01]  /*100d0*/  IMAD.X R19, RZ, RZ, R17, P3 ;  /* 0x000000ffff137224 */ /* 0x000fe200018e0611 */
[----:B------:R-:W-:Y:S01]  /*100e0*/  ULDC.64 UR10, c[0x0][0xae8] ;  /* 0x0002ba00000a7ab9 */ /* 0x000fe20000000a00 */
[----:B------:R-:W-:-:S02]  /*100f0*/  LOP3.LUT R24, R24, R25, RZ, 0x3c, !PT ;  /* 0x0000001918187212 */ /* 0x000fc400078e3cff */
[----:B------:R-:W-:Y:S01]  /*10100*/  LOP3.LUT R12, R12, R13, RZ, 0x3c, !PT ;  /* 0x0000000d0c0c7212 */ /* 0x000fe200078e3cff */
[----:B--2---:R2:W-:Y:S01]  /*10110*/  @!P0 ST.E desc[UR20][R28.64], R0 ;  /* 0x000000001c008985 */ /* 0x0045e2000c101914 */
[----:B------:R-:W-:Y:S02]  /*10120*/  LOP3.LUT R32, R32, R33, RZ, 0x3c, !PT ;  /* 0x0000002120207212 */ /* 0x000fe400078e3cff */
[----:B------:R-:W-:Y:S01]  /*10130*/  LOP3.LUT R8, R9, R16, RZ, 0x3c, !PT ;  /* 0x0000001009087212 */ /* 0x000fe200078e3cff */
[----:B-1----:R-:W1:Y:S01]  /*10140*/  @P1 LDC R21, c[0x0][0xbf0] ;  /* 0x0002fc00ff151b82 */ /* 0x002e620000000800 */
[----:B------:R-:W-:Y:S01]  /*10150*/  UIADD3 UR9, UR9, UR7, URZ ;  /* 0x0000000709097290 */ /* 0x000fe2000fffe03f */
[--C-:B------:R-:W-:Y:S01]  /*10160*/  IMAD.X R25, RZ, RZ, R17.reuse, P6 ;  /* 0x000000ffff197224 */ /* 0x100fe200030e0611 */
[----:B------:R-:W-:Y:S01]  /*10170*/  UIMAD UR4, UR14, UR10, URZ ;  /* 0x0000000a0e0472a4 */ /* 0x000fe2000f8e023f */
[--C-:B------:R-:W-:Y:S01]  /*10180*/  IMAD.X R13, RZ, RZ, R17.reuse, P5 ;  /* 0x000000ffff0d7224 */ /* 0x100fe200028e0611 */
[----:B------:R-:W-:Y:S01]  /*10190*/  LOP3.LUT R18, R4, R5, RZ, 0x3c, !PT ;  /* 0x0000000504127212 */ /* 0x000fe200078e3cff */
[----:B--2---:R-:W-:Y:S01]  /*101a0*/  IMAD R0, R149, 0x60, R150 ;  /* 0x0000006095007824 */ /* 0x004fe200078e0296 */
[----:B------:R-:W-:Y:S01]  /*101b0*/  UIMAD UR4, UR18, UR11, UR4 ;  /* 0x0000000b120472a4 */ /* 0x000fe2000f8e0204 */
[--C-:B------:R-:W-:Y:S01]  /*101c0*/  IMAD.X R33, RZ, RZ, R17.reuse, P4 ;  /* 0x000000ffff217224 */ /* 0x100fe200020e0611 */
[----:B------:R-:W-:Y:S01]  /*101d0*/  UIMAD.WIDE.U32 UR8, UR18, UR10, UR8 ;  /* 0x0000000a120872a5 */ /* 0x000fe2000f8e0008 */
[----:B------:R-:W-:Y:S01]  /*101e0*/  VIADD R28, R0, UR17 ;  /* 0x00000011001c7c36 */ /* 0x000fe20008000000 */
[----:B------:R-:W5:Y:S01]  /*101f0*/  LD.E.128 R4, desc[UR20][R6.64] ;  /* 0x0000001406047980 */ /* 0x000f62000c101d00 */
[----:B------:R-:W-:Y:S01]  /*10200*/  ULDC.64 UR10, c[0x0][0xaf0] ;  /* 0x0002bc00000a7ab9 */ /* 0x000fe20000000a00 */
[----:B------:R-:W-:-:S02]  /*10210*/  IMAD.MOV.U32 R9, RZ, RZ, R17 ;  /* 0x000000ffff097224 */ /* 0x000fc400078e0011 */
[----:B0-----:R-:W-:Y:S01]  /*10220*/  @P1 IMAD.HI.U32 R0, R28, R37, RZ ;  /* 0x000000251c001227 */ /* 0x001fe200078e00ff */
[----:B------:R-:W-:Y:S01]  /*10230*/  UIADD3 UR9, UR9, UR4, URZ ;  /* 0x0000000409097290 */ /* 0x000fe2000fffe03f */
[----:B------:R-:W5:Y:S02]  /*10240*/  LD.E.128 R24, desc[UR20][R24.64] ;  /* 0x0000001418187980 */ /* 0x000f64000c101d00 */
[----:B------:R-:W-:Y:S01]  /*10250*/  IMAD.MOV.U32 R3, RZ, RZ, R28 ;  /* 0x000000ffff037224 */ /* 0x000fe200078e001c */
[----:B------:R-:W-:Y:S01]  /*10260*/  UIMAD UR4, UR16, UR10, URZ ;  /* 0x0000000a100472a4 */ /* 0x000fe2000f8e023f */
[----:B------:R-:W5:Y:S01]  /*10270*/  LD.E.128 R8, desc[UR20][R8.64] ;  /* 0x0000001408087980 */ /* 0x000f62000c101d00 */
[----:B-1----:R-:W-:Y:S01]  /*10280*/  @P1 SHF.R.U32.HI R3, RZ, R21, R0 ;  /* 0x00000015ff031219 */ /* 0x002fe20000011600 */
[----:B------:R-:W-:Y:S02]  /*10290*/  UIMAD.WIDE.U32 UR8, UR15, UR10, UR8 ;  /* 0x0000000a0f0872a5 */ /* 0x000fe4000f8e0008 */
[----:B------:R-:W-:Y:S01]  /*102a0*/  UIMAD UR4, UR15, UR11, UR4 ;  /* 0x0000000b0f0472a4 */ /* 0x000fe2000f8e0204 */
        /* <DEDUP_REMOVED lines=8> */
[C---:B------:R-:W-:Y:S02]  /*10330*/  IMAD R37, R3.reuse, UR11, R0 ;  /* 0x0000000b03257c24 */ /* 0x040fe4000f8e0200 */
[----:B------:R-:W-:Y:S01]  /*10340*/  IMAD.U32 R21, RZ, RZ, UR9 ;  /* 0x00000009ff157e24 */ /* 0x000fe2000f8e00ff */
[----:B------:R-:W-:Y:S01]  /*10350*/  SHF.R.S32.HI R0, RZ, 0x1f, R29 ;  /* 0x0000001fff007819 */ /* 0x000fe2000001141d */
[----:B------:R-:W-:Y:S01]  /*10360*/  IMAD.U32 R20, RZ, RZ, UR8 ;  /* 0x00000008ff147e24 */ /* 0x000fe2000f8e00ff */
[----:B------:R-:W5:Y:S01]  /*10370*/  LD.E.128 R16, desc[UR20][R18.64] ;  /* 0x0000001412107980 */ /* 0x000f62000c101d00 */
[----:B------:R-:W-:Y:S01]  /*10380*/  IMAD.U32 R21, RZ, RZ, UR4 ;  /* 0x00000004ff157e24 */ /* 0x000fe2000f8e00ff */
[----:B------:R-:W-:Y:S01]  /*10390*/  ULDC.64 UR8, c[0x0][0xad8] ;  /* 0x0002b60000087ab9 */ /* 0x000fe20000000a00 */
[----:B------:R-:W-:Y:S01]  /*103a0*/  @!PT LDS RZ, [RZ] ;  /* 0x00000000fffff984 */ /* 0x000fe20000000800 */
[----:B------:R-:W-:Y:S01]  /*103b0*/  @!PT LDS RZ, [RZ] ;  /* 0x00000000fffff984 */ /* 0x000fe20000000800 */
[----:B------:R-:W-:Y:S01]  /*103c0*/  @!PT LDS RZ, [RZ] ;  /* 0x00000000fffff984 */ /* 0x000fe20000000800 */
[----:B------:R-:W-:Y:S01]  /*103d0*/  @!PT LDS RZ, [RZ] ;  /* 0x00000000fffff984 */ /* 0x000fe20000000800 */
[----:B------:R0:W-:Y:S06]  /*103e0*/  MEMBAR.ALL.CTA ;  /* 0x0000000000007992 */ /* 0x0001ec0000008000 */
[----:B0-----:R-:W0:Y:S01]  /*103f0*/  FENCE.VIEW.ASYNC.S ;  /* 0x00000000000073c6 */ /* 0x001e220000000000 */
[----:B------:R-:W-:-:S04]  /*10400*/  IMAD.WIDE.U32 R20, R3, UR10, R20 ;  /* 0x0000000a03147c25 */ /* 0x000fc8000f8e0014 */
[----:B------:R-:W-:Y:S02]  /*10410*/  IMAD R0, R0, UR8, RZ ;  /* 0x0000000800007c24 */ /* 0x000fe4000f8e02ff */
[----:B------:R-:W-:Y:S02]  /*10420*/  IMAD.IADD R21, R21, 0x1, R37 ;  /* 0x0000000115157824 */ /* 0x000fe400078e0225 */
[C---:B------:R-:W-:Y:S02]  /*10430*/  IMAD R3, R29.reuse, UR9, R0 ;  /* 0x000000091d037c24 */ /* 0x040fe4000f8e0200 */
        /* <DEDUP_REMOVED lines=13> */
[----:B------:R-:W-:Y:S02]  /*10510*/  SHF.R.S32.HI R40, RZ, 0x1f, R148 ;  /* 0x0000001fff287819 */ /* 0x000fe40000011494 */
[----:B------:R-:W-:Y:S01]  /*10520*/  SHF.R.S32.HI R42, RZ, 0x1f, R146 ;  /* 0x0000001fff2a7819 */ /* 0x000fe20000011492 */
[----:B------:R-:W-:Y:S06]  /*10530*/  @P0 BRA `(.L_x_2102) ;  /* 0x0000000000340947 */ /* 0x000fec0003800000 */
[----:B------:R-:W-:Y:S01]  /*10540*/  ULDC UR4, c[0x0][0xac8] ;  /* 0x0002b20000047ab9 */ /* 0x000fe20000000800 */
[----:B------:R-:W-:Y:S01]  /*10550*/  ULDC.64 UR8, c[0x0][0x208] ;  /* 0x0000820000087ab9 */ /* 0x000fe20000000a00 */
[----:B------:R-:W-:Y:S02]  /*10560*/  ISETP.GE.AND P1, PT, R146, UR4, PT ;  /* 0x0000000492007c0c */ /* 0x000fe4000bf26270 */
[----:B------:R-:W-:Y:S02]  /*10570*/  ISETP.GE.AND P2, PT, R148, UR4, PT ;  /* 0x0000000494007c0c */ /* 0x000fe4000bf46270 */
[----:B------:R-:W-:-:S09]  /*10580*/  ISETP.GE.AND P0, PT, R144, UR4, PT ;  /* 0x0000000490007c0c */ /* 0x000fd2000bf06270 */
[-C--:B-1----:R-:W-:Y:S02]  /*10590*/  @!P1 LEA R36, P3, R146, R28.reuse, 0x1 ;  /* 0x0000001c92249211 */ /* 0x082fe400078608ff */
[----:B------:R-:W-:Y:S02]  /*105a0*/  @!P2 LEA R38, P4, R148, R28, 0x1 ;  /* 0x0000001c9426a211 */ /* 0x000fe400078808ff */
[----:B--2---:R-:W-:Y:S01]  /*105b0*/  @!P0 IMAD.WIDE R20, R144, 0x2, R28 ;  /* 0x0000000290148825 */ /* 0x004fe200078e021c */
[-C--:B------:R-:W-:Y:S02]  /*105c0*/  @!P1 LEA.HI.X R37, R146, R29.reuse, R42, 0x1, P3 ;  /* 0x0000001d92259211 */ /* 0x080fe400018f0c2a */
[----:B------:R-:W-:Y:S02]  /*105d0*/  @!P2 LEA.HI.X R39, R148, R29, R40, 0x1, P4 ;  /* 0x0000001d9427a211 */ /* 0x000fe400020f0c28 */
[----:B-----5:R3:W-:Y:S04]  /*105e0*/  @!P0 ST.E.128 desc[UR8][R20.64], R8 ;  /* 0x0000000814008985 */ /* 0x0207e8000c101d08 */
[----:B------:R3:W-:Y:S04]  /*105f0*/  @!P1 ST.E.128 desc[UR8][R36.64], R24 ;  /* 0x0000001824009985 */ /* 0x0007e8000c101d08 */
[----:B------:R3:W-:Y:S02]  /*10600*/  @!P2 ST.E.128 desc[UR8][R38.64], R32 ;  /* 0x000000202600a985 */ /* 0x0007e4000c101d08 */
.L_x_2102:
[----:B------:R-:W-:Y:S05]  /*10610*/  BSYNC B1 ;  /* 0x0000000000017941 */ /* 0x000fea0003800000 */
.L_x_2101:
[----:B------:R-:W-:Y:S01]  /*10620*/  VIADD R0, R0, 0x60 ;  /* 0x0000006000007836 */ /* 0x000fe20000000000 */
[----:B---3-5:R3:W4:Y:S04]  /*10630*/  SHFL.IDX PT, R11, R3, 0x1, 0x1c1f ;  /* 0x003c1f00030b7f89 */ /* 0x02872800000e0000 */
[----:B------:R-:W-:Y:S01]  /*10640*/  ISETP.GE.AND P0, PT, R0, R41, PT ;  /* 0x000000290000720c */ /* 0x000fe20003f06270 */
[----:B------:R3:W0:-:S12]  /*10650*/  SHFL.IDX PT, R10, R30, 0x1, 0x1c1f ;  /* 0x003c1f001e0a7f89 */ /* 0x00061800000e0000 */
[----:B---3--:R-:W-:Y:S05]  /*10660*/  @P0 BRA `(.L_x_2103) ;  /* 0x0000000800f80947 */ /* 0x008fea0003800000 */
[----:B------:R-:W-:Y:S01]  /*10670*/  ULDC UR4, c[0x0][0xac8] ;  /* 0x0002b20000047ab9 */ /* 0x000fe20000000800 */
[----:B------:R-:W-:Y:S01]  /*10680*/  ULDC.64 UR8, c[0x0][0x208] ;  /* 0x0000820000087ab9 */ /* 0x000fe20000000a00 */
        /* <DEDUP_REMOVED lines=9> */
[----:B0-----:R-:W-:Y:S01]  /*10720*/  LEA R4, P0, R148, R10, 0x1 ;  /* 0x0000000a94047211 */ /* 0x001fe200078008ff */
[----:B------:R-:W-:-:S03]  /*10730*/  ULDC.64 UR8, c[0x0][0x208] ;  /* 0x0000820000087ab9 */ /* 0x000fc60000000a00 */
[----:B------:R-:W-:-:S05]  /*10740*/  LEA.HI.X R5, R148, R11, R40, 0x1, P0 ;  /* 0x0000000b94057211 */ /* 0x000fca00000f0c28 */
[----:B------:R0:W-:Y:S01]  /*10750*/  ST.E.128 desc[UR8][R4.64], R16 ;  /* 0x0000001004007985 */ /* 0x0001e2000c101d08 */
[----:B------:R-:W-:Y:S05]  /*10760*/  BRA `(.L_x_2103) ;  /* 0x0000000800b87947 */ /* 0x000fea0003800000 */
.L_x_2099:
[----:B------:R-:W-:Y:S01]  /*10770*/  ULDC.64 UR8, c[0x0][0xc00] ;  /* 0x0003000000087ab9 */ /* 0x000fe20000000a00 */
[----:B------:R-:W-:Y:S01]  /*10780*/  R2UR UR4, R145 ;  /* 0x00000000910472ca */ /* 0x000fe200000e0000 */
[----:B------:R-:W-:Y:S01]  /*10790*/  UISETP.NE.U32.AND UP0, UPT, UR8, URZ, UPT ;  /* 0x0000003f0800728c */ /* 0x000fe2000bf05070 */
[----:B------:R-:W0:Y:S01]  /*107a0*/  LDC R11, c[0x0][0xbe8] ;  /* 0x0002fa00ff0b7b82 */ /* 0x000e220000000800 */
[----:B------:R-:W-:Y:S01]  /*107b0*/  ULDC.64 UR10, c[0x0][0x208] ;  /* 0x00008200000a7ab9 */ /* 0x000fe20000000a00 */
[----:B------:R-:W-:Y:S01]  /*107c0*/  R2UR UR7, R147 ;  /* 0x00000000930772ca */ /* 0x000fe200000e0000 */
[----:B------:R-:W-:-:S03]  /*107d0*/  UISETP.NE.AND.EX UP0, UPT, UR9, URZ, UPT, UP0 ;  /* 0x0000003f0900728c */ /* 0x000fc6000bf05300 */
[----:B------:R-:W-:-:S03]  /*107e0*/  ULDC.64 UR8, c[0x0][0xc00] ;  /* 0x0003000000087ab9 */ /* 0x000fc60000000a00 */
[----:B------:R-:W-:Y:S02]  /*107f0*/  PLOP3.LUT P2, PT, PT, PT, UP0, 0x80, 0x0 ;  /* 0x000000000000781c */ /* 0x000fe40003f4f008 */
[----:B------:R-:W-:-:S06]  /*10800*/  UIMAD.WIDE UR8, UR4, 0x4, UR8 ;  /* 0x00000004040878a5 */ /* 0x000fcc000f8e0208 */
[----:B------:R-:W-:Y:S02]  /*10810*/  IMAD.U32 R4, RZ, RZ, UR8 ;  /* 0x00000008ff047e24 */ /* 0x000fe4000f8e00ff */
[----:B------:R-:W-:Y:S01]  /*10820*/  IMAD.U32 R5, RZ, RZ, UR9 ;  /* 0x00000009ff057e24 */ /* 0x000fe2000f8e00ff */
[----:B------:R-:W-:-:S04]  /*10830*/  ULDC.64 UR8, c[0x0][0xc08] ;  /* 0x0003020000087ab9 */ /* 0x000fc80000000a00 */
[----:B------:R-:W2:Y:S01]  /*10840*/  @P2 LDG.E R3, desc[UR10][R4.64] ;  /* 0x0000000a04032981 */ /* 0x000ea2000c1e1900 */
[----:B------:R-:W-:Y:S01]  /*10850*/  UISETP.NE.U32.AND UP1, UPT, UR8, URZ, UPT ;  /* 0x0000003f0800728c */ /* 0x000fe2000bf25070 */
[----:B------:R-:W1:Y:S03]  /*10860*/  S2R R8, SR_TID.X ;  /* 0x0000000000087919 */ /* 0x000e660000002100 */
[----:B------:R-:W-:Y:S01]  /*10870*/  UISETP.NE.AND.EX UP1, UPT, UR9, URZ, UPT, UP1 ;  /* 0x0000003f0900728c */ /* 0x000fe2000bf25310 */
[----:B0-----:R-:W-:-:S05]  /*10880*/  ISETP.NE.AND P0, PT, R11, 0x1, PT ;  /* 0x000000010b00780c */ /* 0x001fca0003f05270 */
[----:B------:R-:W-:-:S05]  /*10890*/  PLOP3.LUT P3, PT, PT, PT, UP1, 0x80, 0x0 ;  /* 0x000000000000781c */ /* 0x000fca0003f6f018 */
[----:B------:R-:W-:Y:S02]  /*108a0*/  @UP1 ULDC.64 UR8, c[0x0][0xc08] ;  /* 0x0003020000081ab9 */ /* 0x000fe40000000a00 */
[----:B------:R-:W-:Y:S01]  /*108b0*/  @UP1 UIMAD.WIDE UR8, UR4, 0x4, UR8 ;  /* 0x00000004040818a5 */ /* 0x000fe2000f8e0208 */
[----:B------:R-:W0:Y:S02]  /*108c0*/  @P0 LDC R9, c[0x0][0xbec] ;  /* 0x0002fb00ff090b82 */ /* 0x000e240000000800 */
[----:B------:R-:W-:Y:S02]  /*108d0*/  ULDC UR4, c[0x0][0xa88] ;  /* 0x0002a20000047ab9 */ /* 0x000fe40000000800 */
[----:B------:R-:W-:Y:S01]  /*108e0*/  IMAD.U32 R0, RZ, RZ, UR4 ;  /* 0x00000004ff007e24 */ /* 0x000fe2000f8e00ff */
[----:B------:R-:W-:Y:S01]  /*108f0*/  UMOV UR4, URZ ;  /* 0x0000003f00047c82 */ /* 0x000fe20008000000 */
[----:B------:R-:W-:Y:S02]  /*10900*/  IMAD.U32 R6, RZ, RZ, UR8 ;  /* 0x00000008ff067e24 */ /* 0x000fe4000f8e00ff */
[----:B------:R-:W-:-:S05]  /*10910*/  IMAD.U32 R7, RZ, RZ, UR9 ;  /* 0x00000009ff077e24 */ /* 0x000fca000f8e00ff */
[----:B------:R3:W5:Y:S01]  /*10920*/  @P3 LDG.E R0, desc[UR10][R6.64] ;  /* 0x0000000a06003981 */ /* 0x000762000c1e1900 */
[----:B------:R-:W-:Y:S01]  /*10930*/  USHF.R.S32.HI UR11, URZ, 0x1f, UR7 ;  /* 0x0000001f3f0b7899 */ /* 0x000fe20008011407 */
[----:B-1----:R-:W-:-:S05]  /*10940*/  VIADD R8, R8, 0xffffff80 ;  /* 0xffffff8008087836 */ /* 0x002fca0000000000 */
[----:B------:R-:W-:Y:S02]  /*10950*/  ISETP.GE.AND P1, PT, R8, 0xc0, PT ;  /* 0x000000c00800780c */ /* 0x000fe40003f26270 */
[----:B--2---:R-:W-:-:S13]  /*10960*/  @P2 R2UR UR4, R3 ;  /* 0x00000000030422ca */ /* 0x004fda00000e0000 */
[----:B------:R-:W-:Y:S01]  /*10970*/  USHF.R.S32.HI UR10, URZ, 0x1f, UR4 ;  /* 0x0000001f3f0a7899 */ /* 0x000fe20008011404 */
[----:B0--3--:R-:W-:Y:S11]  /*10980*/  @P3 BRA `(.L_x_2104) ;  /* 0x0000000000143947 */ /* 0x009ff60003800000 */
[----:B------:R-:W-:Y:S05]  /*10990*/  @!P2 BRA `(.L_x_2104) ;  /* 0x000000000010a947 */ /* 0x000fea0003800000 */
[----:B------:R-:W-:Y:S02]  /*109a0*/  ULDC.64 UR8, c[0x0][0x208] ;  /* 0x0000820000087ab9 */ /* 0x000fe40000000a00 */
[----:B------:R-:W2:Y:S04]  /*109b0*/  LDG.E R3, desc[UR8][R4.64] ;  /* 0x0000000804037981 */ /* 0x000ea8000c1e1900 */
[----:B-----5:R-:W2:Y:S02]  /*109c0*/  LDG.E R0, desc[UR8][R4.64+0x4] ;  /* 0x0000040804007981 */ /* 0x020ea4000c1e1900 */
[----:B--2---:R-:W-:-:S07]  /*109d0*/  IMAD.IADD R0, R0, 0x1, -R3 ;  /* 0x0000000100007824 */ /* 0x004fce00078e0a03 */
.L_x_2104:
[----:B------:R-:W-:Y:S01]  /*109e0*/  R2UR UR8, R145 ;  /* 0x00000000910872ca */ /* 0x000fe200000e0000 */
[----:B------:R-:W-:Y:S01]  /*109f0*/  BSSY B1, `(.L_x_2105) ;  /* 0x0000031000017945 */ /* 0x000fe20003800000 */
[----:B------:R-:W-:-:S11]  /*10a00*/  R2UR UR7, R151 ;  /* 0x00000000970772ca */ /* 0x000fd600000e0000 */
[----:B------:R-:W-:Y:S02]  /*10a10*/  USEL UR12, UR8, URZ, !UP0 ;  /* 0x0000003f080c7287 */ /* 0x000fe4000c000000 */
[----:B------:R-:W-:Y:S01]  /*10a20*/  USEL UR13, UR7, URZ, !UP0 ;  /* 0x0000003f070d7287 */ /* 0x000fe2000c000000 */
[----:B------:R-:W-:Y:S11]  /*10a30*/  @P1 BRA `(.L_x_2106) ;  /* 0x0000000000b01947 */ /* 0x000ff60003800000 */
[----:B------:R-:W0:Y:S01]  /*10a40*/  S2R R4, SR_TID.X ;  /* 0x0000000000047919 */ /* 0x000e220000002100 */
[----:B------:R-:W1:Y:S01]  /*10a50*/  LDC R5, c[0x0][0xbe8] ;  /* 0x0002fa00ff057b82 */ /* 0x000e620000000800 */
[----:B------:R-:W-:-:S13]  /*10a60*/  R2UR UR7, R19 ;  /* 0x00000000130772ca */ /* 0x000fda00000e0000 */
[----:B------:R-:W-:Y:S02]  /*10a70*/  IMAD.U32 R6, RZ, RZ, UR7 ;  /* 0x00000007ff067e24 */ /* 0x000fe4000f8e00ff */
[----:B-1---5:R-:W-:-:S03]  /*10a80*/  IMAD R3, R0, R5, RZ ;  /* 0x0000000500037224 */ /* 0x022fc600078e02ff */
[----:B0-----:R-:W-:-:S04]  /*10a90*/  IADD3 R6, R6, -0x80, R4 ;  /* 0xffffff8006067810 */ /* 0x001fc80007ffe004 */
[----:B------:R-:W-:-:S13]  /*10aa0*/  ISETP.GE.AND P1, PT, R6, R3, PT ;  /* 0x000000030600720c */ /* 0x000fda0003f26270 */
[----:B------:R-:W-:Y:S05]  /*10ab0*/  @P1 BRA `(.L_x_2106) ;  /* 0x0000000000901947 */ /* 0x000fea0003800000 */
[----:B------:R-:W-:Y:S01]  /*10ac0*/  ISETP.NE.AND P1, PT, R5, 0x1, PT ;  /* 0x000000010500780c */ /* 0x000fe20003f25270 */
[----:B------:R-:W-:Y:S01]  /*10ad0*/  ULDC.64 UR14, c[0x0][0xb90] ;  /* 0x0002e400000e7ab9 */ /* 0x000fe20000000a00 */
[----:B------:R-:W-:Y:S01]  /*10ae0*/  R2UR UR16, R147 ;  /* 0x00000000931072ca */ /* 0x000fe200000e0000 */
[----:B------:R-:W-:Y:S01]  /*10af0*/  UIMAD UR7, UR11, UR14, URZ ;  /* 0x0000000e0b0772a4 */ /* 0x000fe2000f8e023f */
[----:B------:R-:W-:Y:S01]  /*10b00*/  IMAD.MOV.U32 R4, RZ, RZ, R6 ;  /* 0x000000ffff047224 */ /* 0x000fe200078e0006 */
[----:B------:R-:W-:Y:S01]  /*10b10*/  UMOV UR8, UR4 ;  /* 0x0000000400087c82 */ /* 0x000fe20008000000 */
[----:B------:R-:W-:-:S07]  /*10b20*/  UMOV UR9, UR10 ;  /* 0x0000000a00097c82 */ /* 0x000fce0008000000 */
[----:B------:R-:W0:Y:S02]  /*10b30*/  @P1 LDC R3, c[0x0][0xbec] ;  /* 0x0002fb00ff031b82 */ /* 0x000e240000000800 */
[----:B------:R-:W-:Y:S02]  /*10b40*/  UIMAD.WIDE.U32 UR8, UR16, UR14, UR8 ;  /* 0x0000000e100872a5 */ /* 0x000fe4000f8e0008 */
[----:B------:R-:W-:-:S03]  /*10b50*/  UIMAD UR7, UR16, UR15, UR7 ;  /* 0x0000000f100772a4 */ /* 0x000fc6000f8e0207 */
[----:B------:R-:W-:Y:S01]  /*10b60*/  ULDC.64 UR14, c[0x0][0xb98] ;  /* 0x0002e600000e7ab9 */ /* 0x000fe20000000a00 */
[----:B------:R-:W1:Y:S01]  /*10b70*/  @P1 LDC R8, c[0x0][0xbf0] ;  /* 0x0002fc00ff081b82 */ /* 0x000e620000000800 */
[----:B------:R-:W-:Y:S02]  /*10b80*/  UIADD3 UR9, UR9, UR7, URZ ;  /* 0x0000000709097290 */ /* 0x000fe4000fffe03f */
[----:B------:R-:W-:Y:S02]  /*10b90*/  UIMAD UR7, UR13, UR14, URZ ;  /* 0x0000000e0d0772a4 */ /* 0x000fe4000f8e023f */
[----:B------:R-:W-:Y:S02]  /*10ba0*/  UIMAD.WIDE.U32 UR8, UR12, UR14, UR8 ;  /* 0x0000000e0c0872a5 */ /* 0x000fe4000f8e0008 */
[----:B------:R-:W-:Y:S01]  /*10bb0*/  UIMAD UR7, UR12, UR15, UR7 ;  /* 0x0000000f0c0772a4 */ /* 0x000fe2000f8e0207 */
[----:B------:R-:W-:Y:S02]  /*10bc0*/  ULDC.64 UR16, c[0x0][0x208] ;  /* 0x0000820000107ab9 */ /* 0x000fe40000000a00 */
[----:B------:R-:W-:Y:S01]  /*10bd0*/  ULDC.64 UR14, c[0x0][0xb88] ;  /* 0x0002e200000e7ab9 */ /* 0x000fe20000000a00 */
[----:B0-----:R-:W-:-:S05]  /*10be0*/  @P1 IMAD.HI.U32 R3, R6, R3, RZ ;  /* 0x0000000306031227 */ /* 0x001fca00078e00ff */
[----:B-1----:R-:W-:Y:S01]  /*10bf0*/  @P1 SHF.R.U32.HI R4, RZ, R8, R3 ;  /* 0x00000008ff041219 */ /* 0x002fe20000011603 */
[----:B------:R-:W-:-:S04]  /*10c00*/  IMAD.U32 R8, RZ, RZ, UR7 ;  /* 0x00000007ff087e24 */ /* 0x000fc8000f8e00ff */
[----:B------:R-:W-:-:S04]  /*10c10*/  IMAD.MOV R3, RZ, RZ, -R4 ;  /* 0x000000ffff037224 */ /* 0x000fc800078e0a04 */
[----:B------:R-:W-:Y:S01]  /*10c20*/  IMAD R3, R5, R3, R6 ;  /* 0x0000000305037224 */ /* 0x000fe200078e0206 */
[----:B------:R-:W-:Y:S02]  /*10c30*/  SHF.R.S32.HI R5, RZ, 0x1f, R4 ;  /* 0x0000001fff057819 */ /* 0x000fe40000011404 */
        /* <DEDUP_REMOVED lines=12> */
.L_x_2106:
[----:B------:R-:W-:Y:S05]  /*10d00*/  BSYNC B1 ;  /* 0x0000000000017941 */ /* 0x000fea0003800000 */
.L_x_2105:
[----:B------:R-:W1:Y:S01]  /*10d10*/  @P0 LDC R5, c[0x0][0xbf0] ;  /* 0x0002fc00ff050b82 */ /* 0x000e620000000800 */
[----:B------:R-:W-:Y:S01]  /*10d20*/  R2UR UR16, R19 ;  /* 0x00000000131072ca */ /* 0x000fe200000e0000 */
[----:B------:R-:W-:Y:S01]  /*10d30*/  ULDC.64 UR14, c[0x0][0xaa0] ;  /* 0x0002a800000e7ab9 */ /* 0x000fe20000000a00 */
[----:B------:R-:W-:Y:S01]  /*10d40*/  R2UR UR17, R147 ;  /* 0x00000000931172ca */ /* 0x000fe200000e0000 */
[----:B------:R-:W-:Y:S01]  /*10d50*/  UIMAD UR7, UR10, UR14, URZ ;  /* 0x0000000e0a0772a4 */ /* 0x000fe2000f8e023f */
[----:B0-----:R-:W-:Y:S01]  /*10d60*/  IMAD R3, R149, 0x60, R150 ;  /* 0x0000006095037824 */ /* 0x001fe200078e0296 */
[----:B------:R-:W-:Y:S01]  /*10d70*/  UIMAD.WIDE.U32 UR8, UR4, UR14, URZ ;  /* 0x0000000e040872a5 */ /* 0x000fe2000f8e003f */
[----:B------:R-:W-:Y:S01]  /*10d80*/  BSSY B1, `(.L_x_2107) ;  /* 0x000003a000017945 */ /* 0x000fe20003800000 */
[----:B------:R-:W-:Y:S01]  /*10d90*/  UIMAD UR7, UR4, UR15, UR7 ;  /* 0x0000000f040772a4 */ /* 0x000fe2000f8e0207 */
[----:B------:R-:W-:Y:S02]  /*10da0*/  SHF.R.S32.HI R16, RZ, 0x1f, R148 ;  /* 0x0000001fff107819 */ /* 0x000fe40000011494 */
[----:B------:R-:W-:Y:S01]  /*10db0*/  ULDC.64 UR14, c[0x0][0xae8] ;  /* 0x0002ba00000e7ab9 */ /* 0x000fe20000000a00 */
[----:B------:R-:W-:Y:S01]  /*10dc0*/  UIADD3 UR9, UR9, UR7, URZ ;  /* 0x0000000709097290 */ /* 0x000fe2000fffe03f */
[----:B------:R-:W-:Y:S01]  /*10dd0*/  SHF.R.S32.HI R17, RZ, 0x1f, R146 ;  /* 0x0000001fff117819 */ /* 0x000fe20000011492 */
[----:B------:R-:W-:Y:S01]  /*10de0*/  UIMAD UR4, UR11, UR14, URZ ;  /* 0x0000000e0b0472a4 */ /* 0x000fe2000f8e023f */
[----:B------:R-:W-:Y:S01]  /*10df0*/  VIADD R6, R3, UR16 ;  /* 0x0000001003067c36 */ /* 0x000fe20008000000 */
[----:B------:R-:W-:-:S02]  /*10e00*/  UIMAD.WIDE.U32 UR8, UR17, UR14, UR8 ;  /* 0x0000000e110872a5 */ /* 0x000fc4000f8e0008 */
[----:B------:R-:W-:Y:S01]  /*10e10*/  UIMAD UR4, UR17, UR15, UR4 ;  /* 0x0000000f110472a4 */ /* 0x000fe2000f8e0204 */
[----:B------:R-:W-:Y:S01]  /*10e20*/  @P0 IMAD.HI.U32 R4, R6, R9, RZ ;  /* 0x0000000906040227 */ /* 0x000fe200078e00ff */
[----:B------:R-:W-:Y:S02]  /*10e30*/  ULDC.64 UR10, c[0x0][0xaf0] ;  /* 0x0002bc00000a7ab9 */ /* 0x000fe40000000a00 */
[----:B------:R-:W-:Y:S01]  /*10e40*/  UIADD3 UR9, UR9, UR4, URZ ;  /* 0x0000000409097290 */ /* 0x000fe2000fffe03f */
[----:B------:R-:W-:Y:S01]  /*10e50*/  IMAD.MOV.U32 R3, RZ, RZ, R6 ;  /* 0x000000ffff037224 */ /* 0x000fe200078e0006 */
        /* <DEDUP_REMOVED lines=12> */
[----:B------:R-:W-:Y:S01]  /*10f20*/  SHF.R.S32.HI R6, RZ, 0x1f, R7 ;  /* 0x0000001fff067819 */ /* 0x000fe20000011407 */
[----:B------:R-:W-:Y:S01]  /*10f30*/  IMAD.U32 R5, RZ, RZ, UR4 ;  /* 0x00000004ff057e24 */ /* 0x000fe2000f8e00ff */
[----:B------:R-:W-:Y:S01]  /*10f40*/  ULDC.64 UR8, c[0x0][0xad8] ;  /* 0x0002b60000087ab9 */ /* 0x000fe20000000a00 */
[----:B------:R-:W-:-:S02]  /*10f50*/  IMAD R9, R3, UR11, R8 ;  /* 0x0000000b03097c24 */ /* 0x000fc4000f8e0208 */
        /* <DEDUP_REMOVED lines=25> */
[----:B------:R3:W-:Y:S04]  /*110f0*/  @!P2 ST.E.128 desc[UR8][R8.64], RZ ;  /* 0x000000ff0800a985 */ /* 0x0007e8000c101d08 */
[----:B------:R3:W-:Y:S04]  /*11100*/  @!P3 ST.E.128 desc[UR8][R12.64], RZ ;  /* 0x000000ff0c00b985 */ /* 0x0007e8000c101d08 */
[----:B------:R3:W-:Y:S02]  /*11110*/  @!P4 ST.E.128 desc[UR8][R14.64], RZ ;  /* 0x000000ff0e00c985 */ /* 0x0007e4000c101d08 */
.L_x_2108:
[----:B------:R-:W-:Y:S05]  /*11120*/  BSYNC B1 ;  /* 0x0000000000017941 */ /* 0x000fea0003800000 */
.L_x_2107:
        /* <DEDUP_REMOVED lines=10> */
[-C--:B-1-3--:R-:W-:Y:S02]  /*111d0*/  @!P3 LEA R8, P0, R146, R4.reuse, 0x1 ;  /* 0x000000049208b211 */ /* 0x08afe400078008ff */
[----:B------:R-:W-:Y:S02]  /*111e0*/  @!P4 LEA R10, P1, R148, R4, 0x1 ;  /* 0x00000004940ac211 */ /* 0x000fe400078208ff */
[----:B0---4-:R-:W-:Y:S01]  /*111f0*/  @!P2 IMAD.WIDE R6, R144, 0x2, R4 ;  /* 0x000000029006a825 */ /* 0x011fe200078e0204 */
[-C--:B------:R-:W-:Y:S02]  /*11200*/  @!P3 LEA.HI.X R9, R146, R5.reuse, R17, 0x1, P0 ;  /* 0x000000059209b211 */ /* 0x080fe400000f0c11 */
[----:B------:R-:W-:Y:S02]  /*11210*/  @!P4 LEA.HI.X R11, R148, R5, R16, 0x1, P1 ;  /* 0x00000005940bc211 */ /* 0x000fe400008f0c10 */
[----:B------:R2:W-:Y:S04]  /*11220*/  @!P2 ST.E.128 desc[UR8][R6.64], RZ ;  /* 0x000000ff0600a985 */ /* 0x0005e8000c101d08 */
[----:B------:R2:W-:Y:S04]  /*11230*/  @!P3 ST.E.128 desc[UR8][R8.64], RZ ;  /* 0x000000ff0800b985 */ /* 0x0005e8000c101d08 */
[----:B------:R2:W-:Y:S02]  /*11240*/  @!P4 ST.E.128 desc[UR8][R10.64], RZ ;  /* 0x000000ff0a00c985 */ /* 0x0005e4000c101d08 */
.L_x_2103:
[----:B------:R-:W-:Y:S05]  /*11250*/  BSYNC B0 ;  /* 0x0000000000007941 */ /* 0x000fea0003800000 */
.L_x_2098:
[----:B------:R-:W-:Y:S02]  /*11260*/  ULDC UR4, c[0x0][0xc3c] ;  /* 0x00030f0000047ab9 */ /* 0x000fe40000000800 */
[----:B------:R-:W-:-:S13]  /*11270*/  ISETP.GE.AND P0, PT, R31, UR4, PT ;  /* 0x000000041f007c0c */ /* 0x000fda000bf06270 */
[----:B------:R-:W-:Y:S05]  /*11280*/  @!P0 BRA `(.L_x_2109) ;  /* 0xfffffefc002c8947 */ /* 0x000fea000383ffff */
[----:B------:R-:W-:Y:S05]  /*11290*/  EXIT ;  /* 0x000000000000794d */ /* 0x000fea0003800000 */
.L_x_2062:
[----:B------:R-:W-:-:S08]  /*112a0*/  NOP ;  /* 0x0000000000007918 */ /* 0x000fd00000000000 */
[----:B0-----:R-:W0:-:S00]  /*112b0*/  USETMAXREG.DEALLOC.CTAPOOL 0x20 ;  /* 0x00000020000079c8 */ /* 0x001e0000080e0500 */
        /* <DEDUP_REMOVED lines=14> */
.L_x_2110:
[----:B0-----:R-:W0:Y:S01]  /*113a0*/  S2R R2, SR_TID.X ;  /* 0x0000000000027919 */ /* 0x001e220000002100 */
[----:B------:R-:W-:Y:S01]  /*113b0*/  ULDC UR4, c[0x0][0xc3c] ;  /* 0x00030f0000047ab9 */ /* 0x000fe20000000800 */
[----:B------:R-:W-:Y:S01]  /*113c0*/  ULDC.64 UR6, c[0x0][0x208] ;  /* 0x0000820000067ab9 */ /* 0x000fe20000000a00 */
        /* <DEDUP_REMOVED lines=8> */
[----:B------:R-:W0:Y:S01]  /*11450*/  S2UR UR6, SR_CTAID.X ;  /* 0x00000000000679c3 */ /* 0x000e220000002500 */
[C---:B------:R-:W-:Y:S01]  /*11460*/  ISETP.GE.U32.AND P2, PT, R5.reuse, 0x2, PT ;  /* 0x000000020500780c */ /* 0x040fe20003f46070 */
[----:B------:R-:W-:Y:S01]  /*11470*/  UMOV UR4, URZ ;  /* 0x0000003f00047c82 */ /* 0x000fe20008000000 */
[C---:B------:R-:W-:Y:S01]  /*11480*/  ISETP.GE.U32.AND P3, PT, R5.reuse, 0x4, PT ;  /* 0x000000040500780c */ /* 0x040fe20003f66070 */
[----:B------:R-:W-:Y:S01]  /*11490*/  IMAD.MOV.U32 R16, RZ, RZ, RZ ;  /* 0x000000ffff107224 */ /* 0x000fe200078e00ff */
[C---:B------:R-:W-:Y:S02]  /*114a0*/  ISETP.GE.U32.AND P4, PT, R5.reuse, 0x8, PT ;  /* 0x000000080500780c */ /* 0x040fe40003f86070 */
[----:B------:R-:W-:Y:S01]  /*114b0*/  ISETP.GE.U32.AND P5, PT, R5, 0x10, PT ;  /* 0x000000100500780c */ /* 0x000fe20003fa6070 */
[----:B--2---:R-:W1:Y:S02]  /*114c0*/  SHFL.UP PT, R4, R0, 0x1, RZ ;  /* 0x0420000000047989 */ /* 0x004e6400000e00ff */
        /* <DEDUP_REMOVED lines=14> */
[----:B------:R-:W1:Y:S02]  /*115b0*/  SHFL.IDX PT, R4, R6, 0x1f, 0x1f ;  /* 0x03e01f0006047f89 */ /* 0x000e6400000e0000 */
[----:B-1----:R-:W-:-:S04]  /*115c0*/  IMAD R4, R4, UR5, RZ ;  /* 0x0000000504047c24 */ /* 0x002fc8000f8e02ff */
[----:B------:R-:W-:Y:S01]  /*115d0*/  IMAD.MOV.U32 R9, RZ, RZ, R4 ;  /* 0x000000ffff097224 */ /* 0x000fe200078e0004 */
[----:B0-----:R-:W-:-:S13]  /*115e0*/  ISETP.GT.AND P6, PT, R4, UR6, PT ;  /* 0x0000000604007c0c */ /* 0x001fda000bfc4270 */
[----:B------:R-:W-:Y:S05]  /*115f0*/  @P6 BRA `(.L_x_2112) ;  /* 0x0000000000a46947 */ /* 0x000fea0003800000 */
[----:B------:R-:W0:Y:S01]  /*11600*/  LDC R6, c[0x0][0xc3c] ;  /* 0x00030f00ff067b82 */ /* 0x000e220000000800 */
[----:B------:R-:W-:Y:S01]  /*11610*/  IMAD.MOV.U32 R4, RZ, RZ, R9 ;  /* 0x000000ffff047224 */ /* 0x000fe200078e0009 */
[----:B------:R-:W-:Y:S01]  /*11620*/  UMOV UR4, URZ ;  /* 0x0000003f00047c82 */ /* 0x000fe20008000000 */
[----:B------:R-:W-:Y:S01]  /*11630*/  ULDC UR7, c[0x0][0xc3c] ;  /* 0x00030f0000077ab9 */ /* 0x000fe20000000800 */
[----:B------:R-:W-:-:S05]  /*11640*/  ULDC UR5, c[0x0][0xc38] ;  /* 0x00030e0000057ab9 */ /* 0x000fca0000000800 */
.L_x_2116:
        /* <DEDUP_REMOVED lines=9> */
[----:B------:R-:W0:Y:S01]  /*116e0*/  LDC.64 R2, c[0x0][0xc80] ;  /* 0x00032000ff027b82 */ /* 0x000e220000000a00 */
[----:B------:R-:W-:Y:S01]  /*116f0*/  ULDC.64 UR8, c[0x0][0x208] ;  /* 0x0000820000087ab9 */ /* 0x000fe20000000a00 */
[----:B0-----:R-:W-:-:S05]  /*11700*/  IMAD.WIDE R2, R7, 0x4, R2 ;  /* 0x0000000407027825 */ /* 0x001fca00078e0202 */
[----:B------:R0:W5:Y:S02]  /*11710*/  LDG.E R0, desc[UR8][R2.64] ;  /* 0x0000000802007981 */ /* 0x000164000c1e1900 */
.L_x_2115:
[----:B------:R-:W-:Y:S05]  /*11720*/  BSYNC B0 ;  /* 0x0000000000007941 */ /* 0x000fea0003800000 */
.L_x_2114:
        /* <DEDUP_REMOVED lines=20> */
[----:B------:R-:W-:Y:S02]  /*11870*/  IMAD.MOV.U32 R6, RZ, RZ, R9 ;  /* 0x000000ffff067224 */ /* 0x000fe400078e0009 */
[----:B------:R-:W-:-:S07]  /*11880*/  IMAD.MOV.U32 R9, RZ, RZ, R3 ;  /* 0x000000ffff097224 */ /* 0x000fce00078e0003 */
.L_x_2112:
[----:B------:R-:W-:Y:S01]  /*11890*/  IMAD.IADD R9, R4, 0x1, -R9 ;  /* 0x0000000104097824 */ /* 0x000fe200078e0a09 */
[----:B------:R-:W-:-:S03]  /*118a0*/  ULDC.64 UR8, c[0x0][0x208] ;  /* 0x0000820000087ab9 */ /* 0x000fc60000000a00 */
        /* <DEDUP_REMOVED lines=20> */
.L_x_2117:
[----:B-1----:R-:W-:Y:S02]  /*119f0*/  IMAD R16, R16, UR5, R9 ;  /* 0x0000000510107c24 */ /* 0x002fe4000f8e0209 */
[----:B0-----:R-:W-:Y:S01]  /*11a00*/  IMAD.MOV.U32 R11, RZ, RZ, R10 ;  /* 0x000000ffff0b7224 */ /* 0x001fe200078e000a */
[----:B------:R-:W-:Y:S01]  /*11a10*/  IABS R10, R4 ;  /* 0x00000004000a7213 */ /* 0x000fe20000000000 */
[----:B------:R-:W-:Y:S01]  /*11a20*/  IMAD.MOV.U32 R2, RZ, RZ, RZ ;  /* 0x000000ffff027224 */ /* 0x000fe200078e00ff */
[----:B------:R-:W-:Y:S01]  /*11a30*/  IADD3 R9, -R16, UR6, RZ ;  /* 0x0000000610097c10 */ /* 0x000fe2000fffe1ff */
[----:B------:R-:W-:Y:S02]  /*11a40*/  IMAD R11, R11, R8, RZ ;  /* 0x000000080b0b7224 */ /* 0x000fe400078e02ff */
[----:B------:R-:W-:Y:S01]  /*11a50*/  IMAD.MOV R10, RZ, RZ, -R10 ;  /* 0x000000ffff0a7224 */ /* 0x000fe200078e0a0a */
[----:B------:R-:W-:Y:S01]  /*11a60*/  IABS R6, R9 ;  /* 0x0000000900067213 */ /* 0x000fe20000000000 */
        /* <DEDUP_REMOVED lines=51> */
.L_x_2113:
[----:B------:R-:W-:Y:S02]  /*11da0*/  IMAD.MOV.U32 R17, RZ, RZ, RZ ;  /* 0x000000ffff117224 */ /* 0x000fe400078e00ff */
[----:B------:R-:W-:Y:S02]  /*11db0*/  IMAD.U32 R16, RZ, RZ, UR6 ;  /* 0x00000006ff107e24 */ /* 0x000fe4000f8e00ff */
[----:B------:R-:W-:-:S07]  /*11dc0*/  IMAD.MOV.U32 R18, RZ, RZ, RZ ;  /* 0x000000ffff127224 */ /* 0x000fce00078e00ff */
.L_x_2118:
[----:B------:R-:W-:-:S13]  /*11dd0*/  ISETP.NE.AND P0, PT, R5, RZ, PT ;  /* 0x000000ff0500720c */ /* 0x000fda0003f05270 */
[----:B------:R-:W0:Y:S01]  /*11de0*/  @!P0 S2R R3, SR_CgaCtaId ;  /* 0x0000000000038919 */ /* 0x000e220000008800 */
[----:B------:R-:W-:-:S04]  /*11df0*/  @!P0 MOV R0, 0x400 ;  /* 0x0000040000008802 */ /* 0x000fc80000000f00 */
[----:B0-----:R-:W-:-:S05]  /*11e00*/  @!P0 LEA R0, R3, R0, 0x18 ;  /* 0x0000000003008211 */ /* 0x001fca00078ec0ff */
[----:B------:R2:W-:Y:S01]  /*11e10*/  @!P0 STS.128 [R0+0x31cd0], R16 ;  /* 0x031cd01000008388 */ /* 0x0005e20000000c00 */
[----:B------:R-:W-:Y:S06]  /*11e20*/  BAR.ARV 0x5, 0x200 ;  /* 0x0148000000007b1d */ /* 0x000fec0000002000 */
.L_x_2111:
        /* <DEDUP_REMOVED lines=33> */
.L_x_2223:
[----:B0---4-:R-:W0:Y:S01]  /*12040*/  LDC.64 R2, c[0x0][0xc88] ;  /* 0x00032200ff027b82 */ /* 0x011e220000000a00 */
[----:B------:R-:W-:Y:S01]  /*12050*/  ULDC.64 UR4, c[0x0][0x208] ;  /* 0x0000820000047ab9 */ /* 0x000fe20000000a00 */
[----:B0-----:R-:W-:-:S05]  /*12060*/  IMAD.WIDE R2, R19, 0x4, R2 ;  /* 0x0000000413027825 */ /* 0x001fca00078e0202 */
[----:B------:R-:W2:Y:S01]  /*12070*/  LDG.E R9, desc[UR4][R2.64] ;  /* 0x0000000402097981 */ /* 0x000ea2000c1e1900 */
[----:B------:R-:W-:Y:S05]  /*12080*/  YIELD ;  /* 0x0000000000007946 */ /* 0x000fea0003800000 */
[----:B------:R-:W-:Y:S01]  /*12090*/  ULDC.64 UR4, c[0x0][0xa28] ;  /* 0x00028a0000047ab9 */ /* 0x000fe20000000a00 */
[----:B------:R-:W-:Y:S01]  /*120a0*/  IMAD.MOV.U32 R0, RZ, RZ, RZ ;  /* 0x000000ffff007224 */ /* 0x000fe200078e00ff */
[----:B------:R-:W-:Y:S01]  /*120b0*/  ISETP.NE.U32.AND P0, PT, RZ, UR4, PT ;  /* 0x00000004ff007c0c */ /* 0x000fe2000bf05070 */
[----:B------:R-:W-:Y:S01]  /*120c0*/  ULDC.64 UR10, c[0x0][0x208] ;  /* 0x00008200000a7ab9 */ /* 0x000fe20000000a00 */
[----:B------:R-:W-:Y:S01]  /*120d0*/  IMAD.MOV.U32 R6, RZ, RZ, RZ ;  /* 0x000000ffff067224 */ /* 0x000fe200078e00ff */
[----:B------:R-:W-:Y:S01]  /*120e0*/  ULDC.64 UR8, c[0x0][0xa18] ;  /* 0x0002860000087ab9 */ /* 0x000fe20000000a00 */
[----:B------:R-:W-:Y:S01]  /*120f0*/  ISETP.NE.AND.EX P0, PT, RZ, UR5, PT, P0 ;  /* 0x00000005ff007c0c */ /* 0x000fe2000bf05300 */
[----:B------:R-:W-:Y:S01]  /*12100*/  ULDC.64 UR6, c[0x0][0xa08] ;  /* 0x0002820000067ab9 */ /* 0x000fe20000000a00 */
        /* <DEDUP_REMOVED lines=39> */
[----:B------:R-:W-:Y:S02]  /*12380*/  ULDC.64 UR4, c[0x0][0x208] ;  /* 0x0000820000047ab9 */ /* 0x000fe40000000a00 */
[----:B------:R-:W0:Y:S04]  /*12390*/  LDG.E R7, desc[UR4][R2.64] ;  /* 0x0000000402077981 */ /* 0x000e28000c1e1900 */
[----:B------:R-:W0:Y:S02]  /*123a0*/  LDG.E R2, desc[UR4][R2.64+0x4] ;  /* 0x0000040402027981 */ /* 0x000e24000c1e1900 */
[----:B0-----:R-:W-:-:S05]  /*123b0*/  IMAD.IADD R8, R2, 0x1, -R7 ;  /* 0x0000000102087824 */ /* 0x001fca00078e0a07 */
[----:B------:R1:W-:Y:S02]  /*123c0*/  STL [R1+0x14], R8 ;  /* 0x0000140801007387 */ /* 0x0003e40000100800 */
.L_x_2120:
[----:B------:R-:W-:Y:S01]  /*123d0*/  ULDC.64 UR4, c[0x0][0xa20] ;  /* 0x0002880000047ab9 */ /* 0x000fe20000000a00 */
[----:B-----5:R-:W-:Y:S01]  /*123e0*/  IMAD.IADD R28, R28, 0x1, R0 ;  /* 0x000000011c1c7824 */ /* 0x020fe200078e0200 */
[----:B------:R-:W-:Y:S01]  /*123f0*/  ISETP.NE.U32.AND P1, PT, RZ, UR4, PT ;  /* 0x00000004ff007c0c */ /* 0x000fe2000bf25070 */
[----:B------:R-:W-:-:S03]  /*12400*/  IMAD.MOV.U32 R26, RZ, RZ, R9 ;  /* 0x000000ffff1a7224 */ /* 0x000fc600078e0009 */
[----:B------:R-:W-:-:S13]  /*12410*/  ISETP.NE.AND.EX P1, PT, RZ, UR5, PT, P1 ;  /* 0x00000005ff007c0c */ /* 0x000fda000bf25310 */
[----:B------:R-:W-:Y:S05]  /*12420*/  @!P1 BRA `(.L_x_2121) ;  /* 0x0000000000149947 */ /* 0x000fea0003800000 */
[----:B------:R-:W-:Y:S01]  /*12430*/  IADD3 R2, P0, R24, UR4, RZ ;  /* 0x0000000418027c10 */ /* 0x000fe2000ff1e0ff */
[----:B------:R-:W-:-:S03]  /*12440*/  ULDC.64 UR6, c[0x0][0x208] ;  /* 0x0000820000067ab9 */ /* 0x000fc60000000a00 */
[----:B------:R-:W-:-:S05]  /*12450*/  IADD3.X R3, R25, UR5, RZ, P0, !PT ;  /* 0x0000000519037c10 */ /* 0x000fca00087fe4ff */
[----:B------:R2:W5:Y:S01]  /*12460*/  LDG.E R6, desc[UR6][R2.64] ;  /* 0x0000000602067981 */ /* 0x000562000c1e1900 */
[----:B------:R-:W-:Y:S05]  /*12470*/  BRA `(.L_x_2122) ;  /* 0x0000000000147947 */ /* 0x000fea0003800000 */
.L_x_2121:
[----:B------:R-:W-:Y:S05]  /*12480*/  @!P0 BRA `(.L_x_2122) ;  /* 0x0000000000108947 */ /* 0x000fea0003800000 */
[----:B------:R-:W-:Y:S02]  /*12490*/  ULDC.64 UR4, c[0x0][0x208] ;  /* 0x0000820000047ab9 */ /* 0x000fe40000000a00 */
[----:B------:R-:W2:Y:S04]  /*124a0*/  LDG.E R6, desc[UR4][R4.64] ;  /* 0x0000000404067981 */ /* 0x000ea8000c1e1900 */
[----:B------:R-:W2:Y:S02]  /*124b0*/  LDG.E R4, desc[UR4][R4.64+0x4] ;  /* 0x0000040404047981 */ /* 0x000ea4000c1e1900 */
[----:B--2---:R-:W-:-:S07]  /*124c0*/  IMAD.IADD R6, R4, 0x1, -R6 ;  /* 0x0000000104067824 */ /* 0x004fce00078e0a06 */
.L_x_2122:
[----:B-----5:R-:W-:Y:S01]  /*124d0*/  IMAD.IADD R6, R6, 0x1, -R0 ;  /* 0x0000000106067824 */ /* 0x020fe200078e0a00 */
[----:B------:R-:W-:Y:S01]  /*124e0*/  BSSY B7, `(.L_x_2123) ;  /* 0x0000428000077945 */ /* 0x000fe20003800000 */
[----:B------:R-:W3:Y:S01]  /*124f0*/  LDC R0, c[0x0][0x448] ;  /* 0x00011200ff007b82 */ /* 0x000ee20000000800 */
[----:B--2---:R-:W-:-:S04]  /*12500*/  IMAD R2, R17, 0xc0, RZ ;  /* 0x000000c011027824 */ /* 0x004fc800078e02ff */
[----:B------:R-:W-:Y:S01]  /*12510*/  VIADD R2, R2, 0xbf ;  /* 0x000000bf02027836 */ /* 0x000fe20000000000 */
[----:B---3--:R-:W-:-:S13]  /*12520*/  ISETP.NE.AND P0, PT, R0, 0x1, PT ;  /* 0x000000010000780c */ /* 0x008fda0003f05270 */
[----:B------:R-:W2:Y:S08]  /*12530*/  @P0 LDC R3, c[0x0][0x44c] ;  /* 0x00011300ff030b82 */ /* 0x000eb00000000800 */
[----:B------:R-:W3:Y:S01]  /*12540*/  @P0 LDC R0, c[0x0][0x450] ;  /* 0x00011400ff000b82 */ /* 0x000ee20000000800 */
[----:B--2---:R-:W-:-:S05]  /*12550*/  @P0 IMAD.HI.U32 R3, R2, R3, RZ ;  /* 0x0000000302030227 */ /* 0x004fca00078e00ff */
[----:B---3--:R-:W-:Y:S01]  /*12560*/  @P0 SHF.R.U32.HI R2, RZ, R0, R3 ;  /* 0x00000000ff020219 */ /* 0x008fe20000011603 */
[C---:B------:R-:W-:Y:S01]  /*12570*/  VIADD R0, R6.reuse, 0x8f ;  /* 0x0000008f06007836 */ /* 0x040fe20000000000 */
[----:B------:R-:W-:-:S03]  /*12580*/  IADD3 R6, R6, 0x90, -R8 ;  /* 0x0000009006067810 */ /* 0x000fc60007ffe808 */
[----:B------:R-:W-:-:S04]  /*12590*/  IMAD.HI R0, R0, 0x38e38e39, RZ ;  /* 0x38e38e3900007827 */ /* 0x000fc800078e02ff */
[----:B------:R-:W-:Y:S01]  /*125a0*/  IMAD.IADD R2, R6, 0x1, R2 ;  /* 0x0000000106027824 */ /* 0x000fe200078e0202 */
[----:B------:R-:W-:-:S03]  /*125b0*/  SHF.R.U32.HI R3, RZ, 0x1f, R0 ;  /* 0x0000001fff037819 */ /* 0x000fc60000011600 */
[----:B------:R-:W-:Y:S01]  /*125c0*/  IMAD.HI R2, R2, 0x38e38e39, RZ ;  /* 0x38e38e3902027827 */ /* 0x000fe200078e02ff */
[----:B------:R-:W-:-:S04]  /*125d0*/  LEA.HI.SX32 R3, R0, R3, 0x1b ;  /* 0x0000000300037211 */ /* 0x000fc800078fdaff */
[----:B------:R-:W-:-:S04]  /*125e0*/  SHF.R.U32.HI R0, RZ, 0x1f, R2 ;  /* 0x0000001fff007819 */ /* 0x000fc80000011602 */
[----:B------:R-:W-:-:S04]  /*125f0*/  LEA.HI.SX32 R0, R2, R0, 0x1b ;  /* 0x0000000002007211 */ /* 0x000fc800078fdaff */
[----:B------:R-:W-:-:S04]  /*12600*/  VIMNMX R4, R3, R0, PT ;  /* 0x0000000003047248 */ /* 0x000fc80003fe0100 */
[----:B------:R-:W-:Y:S01]  /*12610*/  ISETP.GT.AND P0, PT, R4, RZ, PT ;  /* 0x000000ff0400720c */ /* 0x000fe20003f04270 */
[----:B------:R2:W-:-:S12]  /*12620*/  STL [R1+0xc], R4 ;  /* 0x00000c0401007387 */ /* 0x0005d80000100800 */
[----:B--2---:R-:W-:Y:S05]  /*12630*/  @P0 BRA `(.L_x_2124) ;  /* 0x0000000000480947 */ /* 0x004fea0003800000 */
[----:B------:R-:W2:Y:S02]  /*12640*/  S2R R4, SR_TID.X ;  /* 0x0000000000047919 */ /* 0x000ea40000002100 */
[----:B--2---:R-:W-:-:S04]  /*12650*/  LOP3.LUT R4, R4, 0x7f, RZ, 0xc0, !PT ;  /* 0x0000007f04047812 */ /* 0x004fc800078ec0ff */
[----:B------:R-:W-:-:S13]  /*12660*/  ISETP.NE.AND P0, PT, R4, RZ, PT ;  /* 0x000000ff0400720c */ /* 0x000fda0003f05270 */
[----:B------:R-:W-:Y:S05]  /*12670*/  @P0 BRA `(.L_x_2125) ;  /* 0x0000004000380947 */ /* 0x000fea0003800000 */
[----:B------:R-:W2:Y:S01]  /*12680*/  S2R R5, SR_LANEID ;  /* 0x0000000000057919 */ /* 0x000ea20000000000 */
[----:B------:R-:W-:Y:S01]  /*12690*/  VOTEU.ANY UR4, UPT, PT ;  /* 0x0000000000047886 */ /* 0x000fe200038e0100 */
[----:B------:R-:W3:Y:S01]  /*126a0*/  LDC.64 R2, c[0x0][0xc60] ;  /* 0x00031800ff027b82 */ /* 0x000ee20000000a00 */
[----:B------:R-:W2:Y:S01]  /*126b0*/  FLO.U32 R0, UR4 ;  /* 0x0000000400007d00 */ /* 0x000ea200080e0000 */
[----:B------:R-:W-:Y:S01]  /*126c0*/  ULDC.64 UR6, c[0x0][0x208] ;  /* 0x0000820000067ab9 */ /* 0x000fe20000000a00 */
        /* <DEDUP_REMOVED lines=9> */
.L_x_2124:
        /* <DEDUP_REMOVED lines=15> */
[----:B01----:R-:W-:Y:S02]  /*12850*/  IMAD.MOV.U32 R8, RZ, RZ, 0x70 ;  /* 0x00000070ff087424 */ /* 0x003fe400078e00ff */
[----:B------:R-:W-:Y:S02]  /*12860*/  IMAD.MOV.U32 R12, RZ, RZ, 0x1 ;  /* 0x00000001ff0c7424 */ /* 0x000fe400078e00ff */
[----:B------:R-:W-:-:S07]  /*12870*/  IMAD.MOV.U32 R13, RZ, RZ, RZ ;  /* 0x000000ffff0d7224 */ /* 0x000fce00078e00ff */
[----:B------:R-:W-:-:S07]  /*12880*/  LEPC R20, `(.L_x_2127) ;  /* 0x000000001014794e */ /* 0x000fce0000000000 */
[----:B--2---:R-:W-:Y:S05]  /*12890*/  CALL.ABS.NOINC R2 ;  /* 0x0000000002007343 */ /* 0x004fea0003c00000 */
.L_x_2127:
[----:B------:R-:W-:Y:S05]  /*128a0*/  BSYNC B6 ;  /* 0x0000000000067941 */ /* 0x000fea0003800000 */
.L_x_2126:
        /* <DEDUP_REMOVED lines=15> */
[----:B01----:R-:W-:Y:S02]  /*129a0*/  IMAD.MOV.U32 R8, RZ, RZ, 0x70 ;  /* 0x00000070ff087424 */ /* 0x003fe400078e00ff */
[----:B------:R-:W-:Y:S02]  /*129b0*/  IMAD.MOV.U32 R12, RZ, RZ, 0x1 ;  /* 0x00000001ff0c7424 */ /* 0x000fe400078e00ff */
[----:B--2---:R-:W-:-:S07]  /*129c0*/  IMAD.MOV.U32 R13, RZ, RZ, RZ ;  /* 0x000000ffff0d7224 */ /* 0x004fce00078e00ff */
[----:B------:R-:W-:-:S07]  /*129d0*/  LEPC R20, `(.L_x_2130) ;  /* 0x000000001014794e */ /* 0x000fce0000000000 */
[----:B---3--:R-:W-:Y:S05]  /*129e0*/  CALL.ABS.NOINC R2 ;  /* 0x0000000002007343 */ /* 0x008fea0003c00000 */
.L_x_2130:
        /* <DEDUP_REMOVED lines=15> */
.L_x_2129:
[----:B------:R-:W-:Y:S05]  /*12ae0*/  BSYNC B6 ;  /* 0x0000000000067941 */ /* 0x000fea0003800000 */
.L_x_2128:
[----:B------:R-:W-:Y:S01]  /*12af0*/  ULDC.64 UR4, c[0x0][0x9f8] ;  /* 0x00027e0000047ab9 */ /* 0x000fe20000000a00 */
[----:B------:R-:W-:Y:S01]  /*12b00*/  ULDC.64 UR6, c[0x0][0x208] ;  /* 0x0000820000067ab9 */ /* 0x000fe20000000a00 */
[----:B------:R-:W-:Y:S01]  /*12b10*/  ISETP.NE.U32.AND P0, PT, RZ, UR4, PT ;  /* 0x00000004ff007c0c */ /* 0x000fe2000bf05070 */
[----:B------:R-:W2:Y:S01]  /*12b20*/  LDL R20, [R1+0xc] ;  /* 0x00000c0001147983 */ /* 0x000ea20000100800 */
[----:B------:R-:W3:Y:S02]  /*12b30*/  LDC.64 R2, c[0x0][0x418] ;  /* 0x00010600ff027b82 */ /* 0x000ee40000000a00 */
[----:B------:R-:W-:-:S13]  /*12b40*/  ISETP.NE.AND.EX P0, PT, RZ, UR5, PT, P0 ;  /* 0x00000005ff007c0c */ /* 0x000fda000bf05300 */
[----:B------:R-:W-:-:S04]  /*12b50*/  @P0 IADD3 R24, P1, R24, UR4, RZ ;  /* 0x0000000418180c10 */ /* 0x000fc8000ff3e0ff */
[----:B------:R-:W-:Y:S01]  /*12b60*/  @P0 IADD3.X R25, R25, UR5, RZ, P1, !PT ;  /* 0x0000000519190c10 */ /* 0x000fe20008ffe4ff */
[----:B------:R-:W-:-:S04]  /*12b70*/  ULDC.64 UR4, c[0x0][0xa08] ;  /* 0x0002820000047ab9 */ /* 0x000fc80000000a00 */
[----:B------:R2:W4:Y:S01]  /*12b80*/  @P0 LDG.E R26, desc[UR6][R24.64] ;  /* 0x00000006181a0981 */ /* 0x000522000c1e1900 */
[----:B---3--:R-:W-:Y:S01]  /*12b90*/  LOP3.LUT P0, RZ, R2, UR4, RZ, 0xfc, !PT ;  /* 0x0000000402ff7c12 */ /* 0x008fe2000f80fcff */
[----:B------:R-:W-:-:S03]  /*12ba0*/  UMOV UR4, 0xffffffff ;  /* 0xffffffff00047882 */ /* 0x000fc60000000000 */
[----:B------:R-:W-:Y:S01]  /*12bb0*/  LOP3.LUT P0, RZ, R3, UR5, RZ, 0xfc, P0 ;  /* 0x0000000503ff7c12 */ /* 0x000fe2000800fcff */
[----:B--2---:R-:W-:Y:S01]  /*12bc0*/  VIADD R25, R20, 0xffffffff ;  /* 0xffffffff14197836 */ /* 0x004fe20000000000 */
[----:B----4-:R-:W-:Y:S02]  /*12bd0*/  SHF.R.S32.HI R29, RZ, 0x1f, R26 ;  /* 0x0000001fff1d7819 */ /* 0x010fe4000001141a */
[----:B------:R-:W-:Y:S01]  /*12be0*/  SEL R24, R26, RZ, !P0 ;  /* 0x000000ff1a187207 */ /* 0x000fe20004000000 */
[----:B------:R-:W-:Y:S08]  /*12bf0*/  BRA.DIV UR4, `(.L_x_2131) ;  /* 0x0000004e04887947 */ /* 0x000ff0000b800000 */
[----:B------:R-:W2:Y:S02]  /*12c00*/  S2R R0, SR_TID.X ;  /* 0x0000000000007919 */ /* 0x000ea40000002100 */
[----:B--2---:R-:W-:-:S04]  /*12c10*/  SHF.R.U32.HI R0, RZ, 0x5, R0 ;  /* 0x00000005ff007819 */ /* 0x004fc80000011600 */
[----:B------:R-:W-:-:S05]  /*12c20*/  LOP3.LUT R0, R0, 0x3, RZ, 0xc0, !PT ;  /* 0x0000000300007812 */ /* 0x000fca00078ec0ff */
[----:B------:R2:W3:Y:S02]  /*12c30*/  SHFL.IDX PT, R14, R0, RZ, 0x1f ;  /* 0x00001fff000e7589 */ /* 0x0004e400000e0000 */
.L_x_2239:
[----:B------:R-:W-:Y:S02]  /*12c40*/  PLOP3.LUT P1, PT, PT, PT, PT, 0x8, 0x0 ;  /* 0x000000000000781c */ /* 0x000fe40003f2e170 */
[----:B---3--:R-:W-:Y:S02]  /*12c50*/  ISETP.NE.AND P0, PT, R14, RZ, PT ;  /* 0x000000ff0e00720c */ /* 0x008fe40003f05270 */
[----:B--2---:R-:W-:-:S05]  /*12c60*/  P2R R0, PR, RZ, 0x2 ;  /* 0x00000002ff007803 */ /* 0x004fca0000000000 */
[----:B------:R2:W-:Y:S06]  /*12c70*/  STL [R1], R0 ;  /* 0x0000000001007387 */ /* 0x0005ec0000100800 */
[----:B------:R-:W-:Y:S05]  /*12c80*/  @P0 BRA `(.L_x_2132) ;  /* 0x00000004001c0947 */ /* 0x000fea0003800000 */
[----:B------:R-:W-:-:S03]  /*12c90*/  UMOV UR4, 0xffffffff ;  /* 0xffffffff00047882 */ /* 0x000fc60000000000 */
[----:B------:R-:W-:Y:S05]  /*12ca0*/  BRA.DIV UR4, `(.L_x_2133) ;  /* 0x0000004e04907947 */ /* 0x000fea000b800000 */
[----:B------:R-:W-:-:S13]  /*12cb0*/  ELECT P6, URZ, PT ;  /* 0x00000000003f782f */ /* 0x000fda00038c0000 */
.L_x_2242:
[----:B------:R-:W-:Y:S05]  /*12cc0*/  @!P6 BRA `(.L_x_2132) ;  /* 0x00000004000ce947 */ /* 0x000fea0003800000 */
[----:B------:R-:W-:-:S04]  /*12cd0*/  ISETP.NE.U32.AND P0, PT, R2, RZ, PT ;  /* 0x000000ff0200720c */ /* 0x000fc80003f05070 */
[----:B------:R-:W-:-:S13]  /*12ce0*/  ISETP.NE.AND.EX P0, PT, R3, RZ, PT, P0 ;  /* 0x000000ff0300720c */ /* 0x000fda0003f05300 */
[----:B------:R-:W-:Y:S05]  /*12cf0*/  @!P0 BRA `(.L_x_2134) ;  /* 0x0000000000488947 */ /* 0x000fea0003800000 */
[----:B------:R-:W3:Y:S01]  /*12d00*/  LDC R6, c[0x0][0x43c] ;  /* 0x00010f00ff067b82 */ /* 0x000ee20000000800 */
[----:B------:R-:W-:Y:S01]  /*12d10*/  ULDC.64 UR4, c[0x0][0x428] ;  /* 0x00010a0000047ab9 */ /* 0x000fe20000000a00 */
        /* <DEDUP_REMOVED lines=16> */
.L_x_2134:
[----:B--2---:R-:W-:Y:S01]  /*12e20*/  IMAD R0, R23, 0x8, R22 ;  /* 0x0000000817007824 */ /* 0x004fe200078e0216 */
[----:B---3--:R-:W-:-:S04]  /*12e30*/  SHF.L.U32 R2, R27, 0x1f, RZ ;  /* 0x0000001f1b027819 */ /* 0x008fc800000006ff */
[----:B------:R-:W2:Y:S02]  /*12e40*/  SYNCS.PHASECHK.TRANS64.TRYWAIT P0, [R0+URZ+0x31c40], R2 ;  /* 0x031c4002000075a7 */ /* 0x000ea4000800017f */
[----:B--2---:R-:W-:Y:S05]  /*12e50*/  @!P0 BRA `(.L_x_2135) ;  /* 0x0000004c00448947 */ /* 0x004fea0003800000 */
.L_x_2243:
        /* <DEDUP_REMOVED lines=11> */
.L_x_2136:
[----:B------:R-:W-:Y:S01]  /*12f10*/  R2UR UR9, R0 ;  /* 0x00000000000972ca */ /* 0x000fe200000e0000 */
[----:B--2---:R-:W-:Y:S01]  /*12f20*/  IMAD R0, R23, 0x6c00, R22 ;  /* 0x00006c0017007824 */ /* 0x004fe200078e0216 */
        /* <DEDUP_REMOVED lines=22> */
[----:B--2---:R-:W-:Y:S01]  /*13090*/  UMOV UR8, UR15 ;  /* 0x0000000f00087c82 */ /* 0x004fe20008000000 */
[----:B------:R-:W-:Y:S02]  /*130a0*/  UMOV UR10, UR16 ;  /* 0x00000010000a7c82 */ /* 0x000fe40008000000 */
[----:B------:R2:W-:Y:S02]  /*130b0*/  UTMALDG.4D [UR8], [UR4], desc[UR6] ;  /* 0x00000608040075b4 */ /* 0x0005e40008019000 */
[----:B--2---:R-:W-:Y:S01]  /*130c0*/  UMOV UR8, UR17 ;  /* 0x0000001100087c82 */ /* 0x004fe20008000000 */
[----:B------:R-:W-:-:S02]  /*130d0*/  UMOV UR10, UR14 ;  /* 0x0000000e000a7c82 */ /* 0x000fc40008000000 */
[----:B------:R3:W-:Y:S02]  /*130e0*/  UTMALDG.4D [UR8], [UR4], desc[UR6] ;  /* 0x00000608040075b4 */ /* 0x0007e40008019000 */
[----:B---3--:R-:W-:Y:S01]  /*130f0*/  NOP ;  /* 0x0000000000007918 */ /* 0x008fe20000000000 */
.L_x_2132:
[----:B------:R-:W3:Y:S04]  /*13100*/  LDL.LU R4, [R1+0x10] ;  /* 0x0000100001047983 */ /* 0x000ee80000300800 */
[----:B------:R-:W4:Y:S04]  /*13110*/  LDL.LU R6, [R1+0x8] ;  /* 0x0000080001067983 */ /* 0x000f280000300800 */
[----:B------:R-:W5:Y:S01]  /*13120*/  LDL.LU R3, [R1+0x18] ;  /* 0x0000180001037983 */ /* 0x000f620000300800 */
[----:B------:R-:W-:Y:S05]  /*13130*/  WARPSYNC.ALL ;  /* 0x0000000000007948 */ /* 0x000fea0003800000 */
[----:B------:R-:W-:Y:S01]  /*13140*/  ULDC.64 UR6, c[0x0][0xa00] ;  /* 0x0002800000067ab9 */ /* 0x000fe20000000a00 */
[----:B------:R-:W-:Y:S01]  /*13150*/  ULDC.64 UR4, c[0x0][0x298] ;  /* 0x0000a60000047ab9 */ /* 0x000fe20000000a00 */
[----:B------:R-:W-:Y:S01]  /*13160*/  BAR.SYNC.DEFER_BLOCKING 0x8, 0x200 ;  /* 0x0208000000007b1d */ /* 0x000fe20000010000 */
[----:B------:R-:W-:Y:S01]  /*13170*/  ISETP.NE.U32.AND P0, PT, RZ, UR6, PT ;  /* 0x00000006ff007c0c */ /* 0x000fe2000bf05070 */
[----:B--2---:R-:W-:-:S03]  /*13180*/  VIADD R0, R22, 0xda00 ;  /* 0x0000da0016007836 */ /* 0x004fc60000000000 */
[----:B------:R-:W-:Y:S01]  /*13190*/  ISETP.NE.AND.EX P0, PT, RZ, UR7, PT, P0 ;  /* 0x00000007ff007c0c */ /* 0x000fe2000bf05300 */
[----:B------:R-:W-:Y:S01]  /*131a0*/  BSSY B6, `(.L_x_2137) ;  /* 0x0000020000067945 */ /* 0x000fe20003800000 */
[----:B------:R-:W-:Y:S02]  /*131b0*/  LOP3.LUT P1, RZ, R0, 0x1bf, RZ, 0xc0, !PT ;  /* 0x000001bf00ff7812 */ /* 0x000fe4000782c0ff */
[----:B---3--:R-:W-:-:S05]  /*131c0*/  SHF.R.S32.HI R2, RZ, 0x1f, R4 ;  /* 0x0000001fff027819 */ /* 0x008fca0000011404 */
[----:B------:R-:W-:Y:S01]  /*131d0*/  IMAD R2, R2, UR4, RZ ;  /* 0x0000000402027c24 */ /* 0x000fe2000f8e02ff */
[----:B-----5:R-:W-:-:S03]  /*131e0*/  SEL R3, R3, RZ, !P0 ;  /* 0x000000ff03037207 */ /* 0x020fc60004000000 */
[----:B------:R-:W-:Y:S01]  /*131f0*/  IMAD R0, R4, UR5, R2 ;  /* 0x0000000504007c24 */ /* 0x000fe2000f8e0202 */
[----:B----4-:R-:W-:Y:S01]  /*13200*/  SEL R2, R6, RZ, !P0 ;  /* 0x000000ff06027207 */ /* 0x010fe20004000000 */
[----:B------:R-:W-:-:S05]  /*13210*/  IMAD.WIDE.U32 R4, R4, UR4, RZ ;  /* 0x0000000404047c25 */ /* 0x000fca000f8e00ff */
[----:B------:R-:W-:Y:S04]  /*13220*/  STL.64 [R1+0x20], R4 ;  /* 0x0000200401007387 */ /* 0x000fe80000100a00 */
[----:B------:R2:W-:Y:S04]  /*13230*/  STL [R1+0x8], R2 ;  /* 0x0000080201007387 */ /* 0x0005e80000100800 */
[----:B------:R3:W-:Y:S01]  /*13240*/  STL [R1+0x2c], R3 ;  /* 0x00002c0301007387 */ /* 0x0007e20000100800 */
[----:B--2---:R-:W-:Y:S01]  /*13250*/  IMAD.IADD R2, R5, 0x1, R0 ;  /* 0x0000000105027824 */ /* 0x004fe200078e0200 */
[----:B------:R-:W-:-:S05]  /*13260*/  SHF.R.S32.HI R0, RZ, 0x1f, R18 ;  /* 0x0000001fff007819 */ /* 0x000fca0000011412 */
        /* <DEDUP_REMOVED lines=19> */
.L_x_2138:
[----:B------:R-:W-:Y:S05]  /*133a0*/  BSYNC B6 ;  /* 0x0000000000067941 */ /* 0x000fea0003800000 */
.L_x_2137:
        /* <DEDUP_REMOVED lines=8> */
[----:B------:R-:W4:Y:S01]  /*13430*/  LDL.LU R4, [R1+0x8] ;  /* 0x0000080001047983 */ /* 0x000f220000300800 */
[----:B------:R-:W4:Y:S01]  /*13440*/  S2R R10, SR_TID.X ;  /* 0x00000000000a7919 */ /* 0x000f220000002100 */
[----:B------:R-:W4:Y:S01]  /*13450*/  S2R R11, SR_TID.X ;  /* 0x00000000000b7919 */ /* 0x000f220000002100 */
[----:B---3--:R-:W-:-:S13]  /*13460*/  ISETP.NE.AND P1, PT, R9, 0x1, PT ;  /* 0x000000010900780c */ /* 0x008fda0003f25270 */
[----:B------:R-:W3:Y:S08]  /*13470*/  @P1 LDC R5, c[0x0][0x450] ;  /* 0x00011400ff051b82 */ /* 0x000ef00000000800 */
[----:B01----:R-:W0:Y:S01]  /*13480*/  @P1 LDC R8, c[0x0][0x44c] ;  /* 0x00011300ff081b82 */ /* 0x003e220000000800 */
[----:B--2---:R-:W-:Y:S02]  /*13490*/  IMAD.MOV.U32 R3, RZ, RZ, R0 ;  /* 0x000000ffff037224 */ /* 0x004fe400078e0000 */
[----:B----4-:R-:W-:-:S02]  /*134a0*/  IMAD R0, R20, UR4, RZ ;  /* 0x0000000414007c24 */ /* 0x010fc4000f8e02ff */
[C---:B------:R-:W-:Y:S01]  /*134b0*/  IMAD.WIDE.U32 R2, R18.reuse, UR4, R2 ;  /* 0x0000000412027c25 */ /* 0x040fe2000f8e0002 */
[----:B------:R-:W1:Y:S03]  /*134c0*/  S2R R20, SR_TID.X ;  /* 0x0000000000147919 */ /* 0x000e660000002100 */
[----:B------:R-:W-:Y:S01]  /*134d0*/  IMAD R0, R18, UR5, R0 ;  /* 0x0000000512007c24 */ /* 0x000fe2000f8e0200 */
[----:B------:R-:W-:-:S03]  /*134e0*/  ULDC.64 UR4, c[0x0][0x2e0] ;  /* 0x0000b80000047ab9 */ /* 0x000fc60000000a00 */
[----:B------:R-:W-:Y:S02]  /*134f0*/  IMAD.IADD R3, R3, 0x1, R0 ;  /* 0x0000000103037824 */ /* 0x000fe400078e0200 */
[----:B------:R-:W-:Y:S02]  /*13500*/  IMAD R0, R21, UR4, RZ ;  /* 0x0000000415007c24 */ /* 0x000fe4000f8e02ff */
[----:B------:R-:W2:Y:S01]  /*13510*/  S2R R21, SR_TID.X ;  /* 0x0000000000157919 */ /* 0x000ea20000002100 */
[----:B------:R-:W-:-:S04]  /*13520*/  IMAD.WIDE.U32 R2, R4, UR4, R2 ;  /* 0x0000000404027c25 */ /* 0x000fc8000f8e0002 */
[----:B------:R-:W-:Y:S01]  /*13530*/  IMAD R0, R4, UR5, R0 ;  /* 0x0000000504007c24 */ /* 0x000fe2000f8e0200 */
[----:B------:R-:W-:Y:S01]  /*13540*/  ULDC.64 UR4, c[0x0][0x2d0] ;  /* 0x0000b40000047ab9 */ /* 0x000fe20000000a00 */
[----:B------:R-:W4:Y:S02]  /*13550*/  @P1 LDC R4, c[0x0][0x44c] ;  /* 0x00011300ff041b82 */ /* 0x000f240000000800 */
[----:B------:R-:W-:Y:S01]  /*13560*/  IMAD.IADD R3, R3, 0x1, R0 ;  /* 0x0000000103037824 */ /* 0x000fe200078e0200 */
[----:B-1----:R-:W-:-:S04]  /*13570*/  LOP3.LUT R20, R20, 0x7f, RZ, 0xc0, !PT ;  /* 0x0000007f14147812 */ /* 0x002fc800078ec0ff */
[----:B------:R-:W-:Y:S01]  /*13580*/  SHF.R.U32.HI R20, RZ, 0x2, R20 ;  /* 0x00000002ff147819 */ /* 0x000fe20000011614 */
[----:B--2---:R-:W-:Y:S02]  /*13590*/  IMAD.SHL.U32 R6, R21, 0x20, RZ ;  /* 0x0000002015067824 */ /* 0x004fe400078e00ff */
[----:B------:R-:W-:-:S03]  /*135a0*/  IMAD.SHL.U32 R21, R10, 0x8, RZ ;  /* 0x000000080a157824 */ /* 0x000fc600078e00ff */
        /* <DEDUP_REMOVED lines=9> */
[----:B---3--:R-:W-:-:S04]  /*13640*/  @P1 SHF.R.U32.HI R4, RZ, R5, R0 ;  /* 0x00000005ff041219 */ /* 0x008fc80000011600 */
        /* <DEDUP_REMOVED lines=15> */
[----:B0-----:R-:W-:Y:S01]  /*13740*/  @P1 IMAD.HI.U32 R8, R7, R8, RZ ;  /* 0x0000000807081227 */ /* 0x001fe200078e00ff */
        /* <DEDUP_REMOVED lines=13> */
[----:B------:R-:W-:Y:S01]  /*13820*/  IMAD.IADD R3, R3, 0x1, R7 ;  /* 0x0000000103037824 */ /* 0x000fe200078e0207 */
[----:B------:R-:W-:Y:S02]  /*13830*/  ISETP.GE.AND P2, PT, R20, UR4, PT ;  /* 0x0000000414007c0c */ /* 0x000fe4000bf46270 */
        /* <DEDUP_REMOVED lines=12> */
[----:B------:R-:W-:Y:S01]  /*13900*/  IMAD R17, R17, 0xc0, R21 ;  /* 0x000000c011117824 */ /* 0x000fe200078e0215 */
[----:B------:R-:W-:Y:S02]  /*13910*/  ULDC.64 UR4, c[0x0][0x208] ;  /* 0x0000820000047ab9 */ /* 0x000fe40000000a00 */
[----:B------:R-:W0:Y:S04]  /*13920*/  SHFL.IDX PT, R3, R0, RZ, 0x1c1f ;  /* 0x001c1fff00037589 */ /* 0x000e2800000e0000 */
[----:B------:R-:W-:Y:S01]  /*13930*/  SHFL.IDX PT, R14, R7, 0x1, 0x1c1f ;  /* 0x003c1f00070e7f89 */ /* 0x000fe200000e0000 */
[----:B--2---:R-:W-:-:S03]  /*13940*/  IMAD R5, R2, R9, RZ ;  /* 0x0000000902057224 */ /* 0x004fc600078e02ff */
[----:B------:R-:W1:Y:S02]  /*13950*/  SHFL.IDX PT, R2, R4, RZ, 0x1c1f ;  /* 0x001c1fff04027589 */ /* 0x000e6400000e0000 */
        /* <DEDUP_REMOVED lines=54> */
.L_x_2256:
[----:B------:R-:W-:Y:S01]  /*13cc0*/  VIADD R0, R17, 0xa0 ;  /* 0x000000a011007836 */ /* 0x000fe20000000000 */
[----:B------:R-:W-:-:S04]  /*13cd0*/  ULDC.64 UR4, c[0x0][0x208] ;  /* 0x0000820000047ab9 */ /* 0x000fc80000000a00 */
[----:B------:R-:W-:Y:S01]  /*13ce0*/  ISETP.GE.AND P3, PT, R0, R5, PT ;  /* 0x000000050000720c */ /* 0x000fe20003f66270 */
[----:B------:R-:W-:-:S12]  /*13cf0*/  VIADD R0, R22, 0x31c00 ;  /* 0x00031c0016007836 */ /* 0x000fd80000000000 */
        /* <DEDUP_REMOVED lines=10> */
.L_x_2140:
        /* <DEDUP_REMOVED lines=8> */
[----:B------:R-:W-:Y:S01]  /*13e20*/  LEA.HI R2, R3, R3, RZ, 0x1 ;  /* 0x0000000303027211 */ /* 0x000fe200078f08ff */
[----:B------:R0:W-:Y:S03]  /*13e30*/  STL [R1+0x28], R3 ;  /* 0x0000280301007387 */ /* 0x0001e60000100800 */
[----:B------:R-:W-:-:S05]  /*13e40*/  LOP3.LUT R2, R2, 0xfffffffe, RZ, 0xc0, !PT ;  /* 0xfffffffe02027812 */ /* 0x000fca00078ec0ff */
[----:B------:R-:W-:-:S05]  /*13e50*/  IMAD.IADD R2, R3, 0x1, -R2 ;  /* 0x0000000103027824 */ /* 0x000fca00078e0a02 */
[----:B0-----:R-:W-:Y:S01]  /*13e60*/  SHF.L.U32 R3, R2, 0x1f, RZ ;  /* 0x0000001f02037819 */ /* 0x001fe200000006ff */
[----:B------:R-:W-:Y:S01]  /*13e70*/  NOP ;  /* 0x0000000000007918 */ /* 0x000fe20000000000 */
[----:B------:R-:W2:Y:S01]  /*13e80*/  LDL R4, [R1+0xc] ;  /* 0x00000c0001047983 */ /* 0x000ea20000100800 */
[----:B------:R0:W-:Y:S01]  /*13e90*/  SYNCS.ARRIVE.TRANS64.A1T0 RZ, [R22+URZ+0x31c00], RZ ;  /* 0x031c00ff16ff79a7 */ /* 0x0001e2000810003f */
[----:B------:R-:W-:Y:S01]  /*13ea0*/  BSSY B0, `(.L_x_2141) ;  /* 0x0000004000007945 */ /* 0x000fe20003800000 */
[----:B------:R-:W1:Y:S01]  /*13eb0*/  SYNCS.PHASECHK.TRANS64.TRYWAIT P0, [R22+URZ+0x31c20], R3 ;  /* 0x031c2003160075a7 */ /* 0x000e62000800017f */
[----:B--2---:R-:W-:Y:S02]  /*13ec0*/  ISETP.GE.AND P1, PT, R4, 0x2, PT ;  /* 0x000000020400780c */ /* 0x004fe40003f26270 */
[----:B01----:R-:W-:Y:S11]  /*13ed0*/  @!P0 BRA `(.L_x_2142) ;  /* 0x0000004400588947 */ /* 0x003ff60003800000 */
.L_x_2257:
[----:B------:R-:W-:Y:S05]  /*13ee0*/  BSYNC B0 ;  /* 0x0000000000007941 */ /* 0x000fea0003800000 */
.L_x_2141:
[----:B------:R-:W-:Y:S04]  /*13ef0*/  BSSY B0, `(.L_x_2143) ;  /* 0x0000226000007945 */ /* 0x000fe80003800000 */
[----:B------:R-:W-:Y:S05]  /*13f00*/  @!P1 BRA `(.L_x_2144) ;  /* 0x0000002000909947 */ /* 0x000fea0003800000 */
[----:B------:R-:W2:Y:S01]  /*13f10*/  LDL R4, [R1+0xc] ;  /* 0x00000c0001047983 */ /* 0x000ea20000100800 */
[----:B------:R-:W-:Y:S01]  /*13f20*/  BSSY B2, `(.L_x_2145) ;  /* 0x00000bc000027945 */ /* 0x000fe20003800000 */
[C---:B--2---:R-:W-:Y:S01]  /*13f30*/  LOP3.LUT R2, R4.reuse, 0x1, RZ, 0xc0, !PT ;  /* 0x0000000104027812 */ /* 0x044fe200078ec0ff */
[----:B------:R-:W-:-:S03]  /*13f40*/  VIADD R7, R4, 0xfffffffe ;  /* 0xfffffffe04077836 */ /* 0x000fc60000000000 */
[----:B------:R-:W-:Y:S01]  /*13f50*/  ISETP.NE.U32.AND P0, PT, R2, 0x1, PT ;  /* 0x000000010200780c */ /* 0x000fe20003f05070 */
[----:B------:R-:W-:-:S12]  /*13f60*/  IMAD.MOV.U32 R6, RZ, RZ, R7 ;  /* 0x000000ffff067224 */ /* 0x000fd800078e0007 */
[----:B------:R-:W-:Y:S05]  /*13f70*/  @!P0 BRA `(.L_x_2146) ;  /* 0x0000000800d88947 */ /* 0x000fea0003800000 */
        /* <DEDUP_REMOVED lines=11> */
[----:B------:R-:W-:Y:S01]  /*14030*/  ISETP.NE.U32.AND P0, PT, RZ, UR4, PT ;  /* 0x00000004ff007c0c */ /* 0x000fe2000bf05070 */
[----:B------:R-:W-:-:S03]  /*14040*/  IMAD.MOV.U32 R6, RZ, RZ, R7 ;  /* 0x000000ffff067224 */ /* 0x000fc600078e0007 */
[----:B------:R-:W-:-:S13]  /*14050*/  ISETP.NE.AND.EX P0, PT, RZ, UR5, PT, P0 ;  /* 0x00000005ff007c0c */ /* 0x000fda000bf05300 */
        /* <DEDUP_REMOVED lines=19> */
.L_x_2149:
[----:B0-----:R-:W-:Y:S01]  /*14190*/  IMAD R3, R8, 0x8, R22 ;  /* 0x0000000808037824 */ /* 0x001fe200078e0216 */
[----:B------:R-:W-:Y:S01]  /*141a0*/  SHF.L.U32 R2, R9, 0x1f, RZ ;  /* 0x0000001f09027819 */ /* 0x000fe200000006ff */
[----:B------:R-:W-:Y:S03]  /*141b0*/  BSSY B3, `(.L_x_2150) ;  /* 0x0000003000037945 */ /* 0x000fe60003800000 */
[----:B------:R-:W0:Y:S02]  /*141c0*/  SYNCS.PHASECHK.TRANS64.TRYWAIT P0, [R3+URZ+0x31c40], R2 ;  /* 0x031c4002030075a7 */ /* 0x000e24000800017f */
[----:B0-----:R-:W-:Y:S05]  /*141d0*/  @!P0 BRA `(.L_x_2151) ;  /* 0x0000004000ac8947 */ /* 0x001fea0003800000 */
.L_x_2258:
[----:B------:R-:W-:Y:S05]  /*141e0*/  BSYNC B3 ;  /* 0x0000000000037941 */ /* 0x000fea0003800000 */
.L_x_2150:
        /* <DEDUP_REMOVED lines=12> */
.L_x_2153:
[----:B------:R-:W-:Y:S05]  /*142b0*/  BSYNC B3 ;  /* 0x0000000000037941 */ /* 0x000fea0003800000 */
.L_x_2152:
        /* <DEDUP_REMOVED lines=11> */
.L_x_2154:
        /* <DEDUP_REMOVED lines=16> */
.L_x_2155:
        /* <DEDUP_REMOVED lines=16> */
.L_x_2156:
        /* <DEDUP_REMOVED lines=15> */
.L_x_2259:
[----:B------:R-:W-:Y:S05]  /*14660*/  BSYNC B3 ;  /* 0x0000000000037941 */ /* 0x000fea0003800000 */
.L_x_2157:
        /* <DEDUP_REMOVED lines=12> */
.L_x_2160:
[----:B------:R-:W-:Y:S05]  /*14730*/  BSYNC B3 ;  /* 0x0000000000037941 */ /* 0x000fea0003800000 */
.L_x_2159:
        /* <DEDUP_REMOVED lines=11> */
.L_x_2161:
        /* <DEDUP_REMOVED lines=15> */
.L_x_2162:
        /* <DEDUP_REMOVED lines=15> */
.L_x_2163:
        /* <DEDUP_REMOVED lines=12> */
.L_x_2148:
[----:B------:R-:W-:Y:S05]  /*14a90*/  BSYNC B1 ;  /* 0x0000000000017941 */ /* 0x000fea0003800000 */
.L_x_2147:
[----:B------:R-:W2:Y:S01]  /*14aa0*/  LDL.LU R2, [R1+0xc] ;  /* 0x00000c0001027983 */ /* 0x000ea20000300800 */
[----:B------:R-:W-:Y:S02]  /*14ab0*/  IMAD.MOV.U32 R23, RZ, RZ, R8 ;  /* 0x000000ffff177224 */ /* 0x000fe400078e0008 */
[----:B------:R-:W-:Y:S02]  /*14ac0*/  IMAD.MOV.U32 R27, RZ, RZ, R9 ;  /* 0x000000ffff1b7224 */ /* 0x000fe400078e0009 */
[----:B--2---:R-:W-:-:S07]  /*14ad0*/  VIADD R6, R2, 0xfffffffd ;  /* 0xfffffffd02067836 */ /* 0x004fce0000000000 */
.L_x_2146:
[----:B------:R-:W-:Y:S05]  /*14ae0*/  BSYNC B2 ;  /* 0x0000000000027941 */ /* 0x000fea0003800000 */
.L_x_2145:
[----:B------:R-:W-:-:S13]  /*14af0*/  ISETP.NE.AND P0, PT, R7, RZ, PT ;  /* 0x000000ff0700720c */ /* 0x000fda0003f05270 */
[----:B------:R-:W-:Y:S05]  /*14b00*/  @!P0 BRA `(.L_x_2144) ;  /* 0x0000001400908947 */ /* 0x000fea0003800000 */
[----:B------:R-:W-:-:S07]  /*14b10*/  IMAD.MOV.U32 R4, RZ, RZ, R24 ;  /* 0x000000ffff047224 */ /* 0x000fce00078e0018 */
.L_x_2198:
        /* <DEDUP_REMOVED lines=33> */
.L_x_2166:
[----:B0-----:R-:W-:Y:S01]  /*14d30*/  IMAD R3, R7, 0x8, R22 ;  /* 0x0000000807037824 */ /* 0x001fe200078e0216 */
[----:B------:R-:W-:Y:S01]  /*14d40*/  SHF.L.U32 R2, R8, 0x1f, RZ ;  /* 0x0000001f08027819 */ /* 0x000fe200000006ff */
[----:B------:R-:W-:Y:S03]  /*14d50*/  BSSY B2, `(.L_x_2167) ;  /* 0x0000003000027945 */ /* 0x000fe60003800000 */
[----:B------:R-:W0:Y:S02]  /*14d60*/  SYNCS.PHASECHK.TRANS64.TRYWAIT P0, [R3+URZ+0x31c40], R2 ;  /* 0x031c4002030075a7 */ /* 0x000e24000800017f */
[----:B0-----:R-:W-:Y:S05]  /*14d70*/  @!P0 BRA `(.L_x_2168) ;  /* 0x0000003400ec8947 */ /* 0x001fea0003800000 */
.L_x_2260:
[----:B------:R-:W-:Y:S05]  /*14d80*/  BSYNC B2 ;  /* 0x0000000000027941 */ /* 0x000fea0003800000 */
.L_x_2167:
        /* <DEDUP_REMOVED lines=12> */
.L_x_2170:
[----:B------:R-:W-:Y:S05]  /*14e50*/  BSYNC B2 ;  /* 0x0000000000027941 */ /* 0x000fea0003800000 */
.L_x_2169:
        /* <DEDUP_REMOVED lines=11> */
.L_x_2171:
        /* <DEDUP_REMOVED lines=16> */
.L_x_2172:
        /* <DEDUP_REMOVED lines=16> */
.L_x_2173:
        /* <DEDUP_REMOVED lines=15> */
.L_x_2261:
[----:B------:R-:W-:Y:S05]  /*15200*/  BSYNC B2 ;  /* 0x0000000000027941 */ /* 0x000fea0003800000 */
.L_x_2174:
        /* <DEDUP_REMOVED lines=11> */
.L_x_2177:
[----:B------:R-:W-:Y:S05]  /*152c0*/  BSYNC B2 ;  /* 0x0000000000027941 */ /* 0x000fea0003800000 */
.L_x_2176:
        /* <DEDUP_REMOVED lines=10> */
.L_x_2178:
        /* <DEDUP_REMOVED lines=15> */
.L_x_2179:
        /* <DEDUP_REMOVED lines=15> */
.L_x_2180:
        /* <DEDUP_REMOVED lines=12> */
.L_x_2165:
[----:B------:R-:W-:Y:S05]  /*15610*/  BSYNC B1 ;  /* 0x0000000000017941 */ /* 0x000fea0003800000 */
.L_x_2164:
        /* <DEDUP_REMOVED lines=32> */
.L_x_2183:
[----:B------:R-:W-:Y:S01]  /*15820*/  IMAD R2, R23, 0x8, R22 ;  /* 0x0000000817027824 */ /* 0x000fe200078e0216 */
[----:B0-----:R-:W-:Y:S01]  /*15830*/  SHF.L.U32 R3, R27, 0x1f, RZ ;  /* 0x0000001f1b037819 */ /* 0x001fe200000006ff */
[----:B------:R-:W-:Y:S03]  /*15840*/  BSSY B2, `(.L_x_2184) ;  /* 0x0000003000027945 */ /* 0x000fe60003800000 */
[----:B------:R-:W0:Y:S02]  /*15850*/  SYNCS.PHASECHK.TRANS64.TRYWAIT P0, [R2+URZ+0x31c40], R3 ;  /* 0x031c4003020075a7 */ /* 0x000e24000800017f */
[----:B0-----:R-:W-:Y:S05]  /*15860*/  @!P0 BRA `(.L_x_2185) ;  /* 0x0000002c00588947 */ /* 0x001fea0003800000 */
.L_x_2262:
[----:B------:R-:W-:Y:S05]  /*15870*/  BSYNC B2 ;  /* 0x0000000000027941 */ /* 0x000fea0003800000 */
.L_x_2184:
        /* <DEDUP_REMOVED lines=12> */
.L_x_2187:
[----:B------:R-:W-:Y:S05]  /*15940*/  BSYNC B2 ;  /* 0x0000000000027941 */ /* 0x000fea0003800000 */
.L_x_2186:
        /* <DEDUP_REMOVED lines=12> */
.L_x_2188:
        /* <DEDUP_REMOVED lines=16> */
.L_x_2189:
        /* <DEDUP_REMOVED lines=16> */
.L_x_2190:
        /* <DEDUP_REMOVED lines=15> */
.L_x_2263:
[----:B------:R-:W-:Y:S05]  /*15d00*/  BSYNC B2 ;  /* 0x0000000000027941 */ /* 0x000fea0003800000 */
.L_x_2191:
        /* <DEDUP_REMOVED lines=11> */
.L_x_2194:
[----:B------:R-:W-:Y:S05]  /*15dc0*/  BSYNC B2 ;  /* 0x0000000000027941 */ /* 0x000fea0003800000 */
.L_x_2193:
        /* <DEDUP_REMOVED lines=10> */
.L_x_2195:
        /* <DEDUP_REMOVED lines=15> */
.L_x_2196:
        /* <DEDUP_REMOVED lines=15> */
.L_x_2197:
        /* <DEDUP_REMOVED lines=12> */
.L_x_2182:
[----:B------:R-:W-:Y:S05]  /*16110*/  BSYNC B1 ;  /* 0x0000000000017941 */ /* 0x000fea0003800000 */
.L_x_2181:
[C---:B------:R-:W-:Y:S01]  /*16120*/  ISETP.GT.AND P0, PT, R6.reuse, 0x1, PT ;  /* 0x000000010600780c */ /* 0x040fe20003f04270 */
[----:B------:R-:W-:-:S12]  /*16130*/  VIADD R6, R6, 0xfffffffe ;  /* 0xfffffffe06067836 */ /* 0x000fd80000000000 */
[----:B------:R-:W-:Y:S05]  /*16140*/  @P0 BRA `(.L_x_2198) ;  /* 0xffffffe800740947 */ /* 0x000fea000383ffff */
.L_x_2144:
[----:B------:R-:W-:Y:S05]  /*16150*/  BSYNC B0 ;  /* 0x0000000000007941 */ /* 0x000fea0003800000 */
.L_x_2143:
        /* <DEDUP_REMOVED lines=18> */
.L_x_2200:
[----:B------:R-:W-:Y:S05]  /*16280*/  BSYNC B0 ;  /* 0x0000000000007941 */ /* 0x000fea0003800000 */
.L_x_2199:
[----:B------:R-:W2:Y:S01]  /*16290*/  LDL.LU R0, [R1] ;  /* 0x0000000001007983 */ /* 0x000ea20000300800 */
[----:B------:R-:W-:Y:S01]  /*162a0*/  BSSY B0, `(.L_x_2201) ;  /* 0x0000046000007945 */ /* 0x000fe20003800000 */
[----:B--2---:R-:W-:-:S13]  /*162b0*/  ISETP.NE.AND P0, PT, R0, RZ, PT ;  /* 0x000000ff0000720c */ /* 0x004fda0003f05270 */
[----:B------:R-:W-:Y:S05]  /*162c0*/  @!P0 BRA `(.L_x_2202) ;  /* 0x00000004000c8947 */ /* 0x000fea0003800000 */
[----:B0-----:R-:W-:Y:S01]  /*162d0*/  IMAD R3, R23, 0x8, R22 ;  /* 0x0000000817037824 */ /* 0x001fe200078e0216 */
[----:B------:R-:W-:Y:S01]  /*162e0*/  SHF.L.U32 R0, R27, 0x1f, RZ ;  /* 0x0000001f1b007819 */ /* 0x000fe200000006ff */
[----:B------:R-:W-:Y:S01]  /*162f0*/  BSSY B1, `(.L_x_2203) ;  /* 0x0000004000017945 */ /* 0x000fe20003800000 */
[----:B------:R-:W-:Y:S02]  /*16300*/  ISETP.NE.AND P1, PT, R8, RZ, PT ;  /* 0x000000ff0800720c */ /* 0x000fe40003f25270 */
[----:B------:R-:W0:Y:S02]  /*16310*/  SYNCS.PHASECHK.TRANS64.TRYWAIT P0, [R3+URZ+0x31c60], R0 ;  /* 0x031c6000030075a7 */ /* 0x000e24000800017f */
[----:B0-----:R-:W-:Y:S09]  /*16320*/  @!P0 BRA `(.L_x_2204) ;  /* 0x0000002000d08947 */ /* 0x001ff20003800000 */
.L_x_2264:
[----:B------:R-:W-:Y:S05]  /*16330*/  BSYNC B1 ;  /* 0x0000000000017941 */ /* 0x000fea0003800000 */
.L_x_2203:
        /* <DEDUP_REMOVED lines=9> */
.L_x_2206:
[----:B------:R-:W-:Y:S05]  /*163d0*/  BSYNC B1 ;  /* 0x0000000000017941 */ /* 0x000fea0003800000 */
.L_x_2205:
        /* <DEDUP_REMOVED lines=10> */
.L_x_2207:
        /* <DEDUP_REMOVED lines=15> */
.L_x_2208:
        /* <DEDUP_REMOVED lines=15> */
.L_x_2209:
        /* <DEDUP_REMOVED lines=10> */
.L_x_2202:
[----:B------:R-:W-:Y:S05]  /*16700*/  BSYNC B0 ;  /* 0x0000000000007941 */ /* 0x000fea0003800000 */
.L_x_2201:
[----:B------:R-:W-:-:S05]  /*16710*/  VIADD R23, R23, 0x1 ;  /* 0x0000000117177836 */ /* 0x000fca0000000000 */
[----:B------:R-:W-:-:S04]  /*16720*/  ISETP.NE.AND P0, PT, R23, 0x2, PT ;  /* 0x000000021700780c */ /* 0x000fc80003f05270 */
[----:B------:R-:W-:Y:S02]  /*16730*/  SEL R0, RZ, 0x1, P0 ;  /* 0x00000001ff007807 */ /* 0x000fe40000000000 */
[----:B------:R-:W-:Y:S02]  /*16740*/  SEL R23, R23, RZ, P0 ;  /* 0x000000ff17177207 */ /* 0x000fe40000000000 */
[----:B------:R-:W-:-:S07]  /*16750*/  LOP3.LUT R27, R27, R0, RZ, 0x3c, !PT ;  /* 0x000000001b1b7212 */ /* 0x000fce00078e3cff */
.L_x_2125:
[----:B------:R-:W-:Y:S05]  /*16760*/  BSYNC B7 ;  /* 0x0000000000077941 */ /* 0x000fea0003800000 */
.L_x_2123:
[----:B------:R-:W2:Y:S02]  /*16770*/  LDL R0, [R1+0x30] ;  /* 0x0000300001007983 */ /* 0x000ea40000100800 */
[----:B--2---:R-:W-:-:S13]  /*16780*/  ISETP.NE.AND P0, PT, R0, RZ, PT ;  /* 0x000000ff0000720c */ /* 0x004fda0003f05270 */
[----:B------:R-:W-:Y:S05]  /*16790*/  @!P0 BRA `(.L_x_2210) ;  /* 0x0000000000248947 */ /* 0x000fea0003800000 */
[----:B------:R-:W-:Y:S05]  /*167a0*/  WARPSYNC.ALL ;  /* 0x0000000000007948 */ /* 0x000fea0003800000 */
[----:B------:R-:W2:Y:S08]  /*167b0*/  S2UR UR5, SR_CgaCtaId ;  /* 0x00000000000579c3 */ /* 0x000eb00000008800 */
[----:B------:R-:W-:Y:S06]  /*167c0*/  BAR.SYNC.DEFER_BLOCKING 0x5, 0x200 ;  /* 0x0148000000007b1d */ /* 0x000fec0000010000 */
[----:B------:R-:W-:-:S02]  /*167d0*/  UMOV UR4, 0x400 ;  /* 0x0000040000047882 */ /* 0x000fc40000000000 */
[----:B--2---:R-:W-:-:S06]  /*167e0*/  ULEA UR4, UR5, UR4, 0x18 ;  /* 0x0000000405047291 */ /* 0x004fcc000f8ec03f */
[----:B0-----:R-:W-:-:S05]  /*167f0*/  IMAD.U32 R22, RZ, RZ, UR4 ;  /* 0x00000004ff167e24 */ /* 0x001fca000f8e00ff */
[----:B------:R0:W2:Y:S01]  /*16800*/  LDS.128 R16, [R22+0x31cd0] ;  /* 0x031cd00016107984 */ /* 0x0000a20000000c00 */
[----:B------:R-:W-:Y:S06]  /*16810*/  BAR.ARV 0x4, 0x200 ;  /* 0x0108000000007b1d */ /* 0x000fec0000002000 */
[----:B------:R-:W-:Y:S05]  /*16820*/  BRA `(.L_x_2211) ;  /* 0x0000000800d87947 */ /* 0x000fea0003800000 */
.L_x_2210:
[----:B------:R-:W0:Y:S01]  /*16830*/  S2R R0, SR_TID.X ;  /* 0x0000000000007919 */ /* 0x000e220000002100 */
[----:B------:R-:W-:Y:S01]  /*16840*/  UMOV UR4, 0xffffffff ;  /* 0xffffffff00047882 */ /* 0x000fe20000000000 */
[----:B01----:R-:W-:-:S04]  /*16850*/  LOP3.LUT R8, R0, 0x1f, RZ, 0xc0, !PT ;  /* 0x0000001f00087812 */ /* 0x003fc800078ec0ff */
[----:B------:R-:W-:Y:S01]  /*16860*/  ISETP.NE.AND P0, PT, R8, 0x1f, PT ;  /* 0x0000001f0800780c */ /* 0x000fe20003f05270 */
[----:B------:R-:W-:-:S12]  /*16870*/  BRA.DIV UR4, `(.L_x_2212) ;  /* 0x0000001e04907947 */ /* 0x000fd8000b800000 */
[----:B------:R-:W-:Y:S01]  /*16880*/  IMAD.IADD R5, R19, 0x1, R8 ;  /* 0x0000000113057824 */ /* 0x000fe200078e0208 */
[----:B------:R-:W-:Y:S01]  /*16890*/  ULDC UR4, c[0x0][0xc3c] ;  /* 0x00030f0000047ab9 */ /* 0x000fe20000000800 */
[----:B------:R-:W-:-:S03]  /*168a0*/  ULDC.64 UR6, c[0x0][0x208] ;  /* 0x0000820000067ab9 */ /* 0x000fc60000000a00 */
[----:B------:R-:W-:-:S13]  /*168b0*/  ISETP.GE.OR P1, PT, R5, UR4, !P0 ;  /* 0x0000000405007c0c */ /* 0x000fda000c726670 */
[----:B------:R-:W0:Y:S02]  /*168c0*/  @!P1 LDC.64 R2, c[0x0][0xc80] ;  /* 0x00032000ff029b82 */ /* 0x000e240000000a00 */
[----:B0-----:R-:W-:-:S06]  /*168d0*/  @!P1 IMAD.WIDE R2, R5, 0x4, R2 ;  /* 0x0000000405029825 */ /* 0x001fcc00078e0202 */
        /* <DEDUP_REMOVED lines=9> */
[----:B------:R-:W0:Y:S02]  /*16970*/  SHFL.UP PT, R14, R17, 0x1, RZ ;  /* 0x04200000110e7989 */ /* 0x000e2400000e00ff */
[----:B0-----:R-:W-:-:S05]  /*16980*/  SEL R4, R14, RZ, P1 ;  /* 0x000000ff0e047207 */ /* 0x001fca0000800000 */
[----:B------:R-:W-:-:S05]  /*16990*/  IMAD.IADD R4, R17, 0x1, R4 ;  /* 0x0000000111047824 */ /* 0x000fca00078e0204 */
[----:B------:R-:W0:Y:S02]  /*169a0*/  SHFL.UP PT, R14, R4, 0x2, RZ ;  /* 0x04400000040e7989 */ /* 0x000e2400000e00ff */
[----:B0-----:R-:W-:-:S05]  /*169b0*/  SEL R5, R14, RZ, P2 ;  /* 0x000000ff0e057207 */ /* 0x001fca0001000000 */
[----:B------:R-:W-:Y:S02]  /*169c0*/  IMAD.IADD R6, R4, 0x1, R5 ;  /* 0x0000000104067824 */ /* 0x000fe400078e0205 */
[----:B------:R-:W-:Y:S04]  /*169d0*/  SHFL.IDX PT, R5, R16, 0x1, 0x1f ;  /* 0x00201f0010057f89 */ /* 0x000fe800000e0000 */
        /* <DEDUP_REMOVED lines=10> */
.L_x_2274:
[----:B------:R-:W-:Y:S02]  /*16a80*/  ULDC UR4, c[0x0][0xc38] ;  /* 0x00030e0000047ab9 */ /* 0x000fe40000000800 */
[----:B------:R-:W-:-:S04]  /*16a90*/  IMAD.U32 R4, RZ, RZ, UR4 ;  /* 0x00000004ff047e24 */ /* 0x000fc8000f8e00ff */
[----:B-1----:R-:W-:-:S04]  /*16aa0*/  IMAD R14, R14, R4, RZ ;  /* 0x000000040e0e7224 */ /* 0x002fc800078e02ff */
[----:B------:R-:W-:-:S05]  /*16ab0*/  IMAD.IADD R5, R5, 0x1, R14 ;  /* 0x0000000105057824 */ /* 0x000fca00078e020e */
[----:B------:R-:W-:-:S13]  /*16ac0*/  ISETP.GT.AND P6, PT, R5, R0, PT ;  /* 0x000000000500720c */ /* 0x000fda0003fc4270 */
[----:B------:R-:W-:Y:S05]  /*16ad0*/  @P6 BRA `(.L_x_2213) ;  /* 0x0000000000a06947 */ /* 0x000fea0003800000 */
.L_x_2218:
[----:B------:R-:W1:Y:S01]  /*16ae0*/  LDC R2, c[0x0][0xc3c] ;  /* 0x00030f00ff027b82 */ /* 0x000e620000000800 */
[----:B------:R-:W-:-:S05]  /*16af0*/  VIADD R19, R19, 0x1f ;  /* 0x0000001f13137836 */ /* 0x000fca0000000000 */
[----:B-1----:R-:W-:-:S13]  /*16b00*/  ISETP.GE.AND P6, PT, R19, R2, PT ;  /* 0x000000021300720c */ /* 0x002fda0003fc6270 */
[----:B------:R-:W-:Y:S05]  /*16b10*/  @P6 BRA `(.L_x_2214) ;  /* 0x0000000400d86947 */ /* 0x000fea0003800000 */
[----:B0-----:R-:W0:Y:S01]  /*16b20*/  S2R R3, SR_TID.X ;  /* 0x0000000000037919 */ /* 0x001e220000002100 */
[----:B------:R-:W-:Y:S01]  /*16b30*/  BSSY B0, `(.L_x_2215) ;  /* 0x000000a000007945 */ /* 0x000fe20003800000 */
[----:B------:R-:W-:Y:S01]  /*16b40*/  IMAD.MOV.U32 R17, RZ, RZ, RZ ;  /* 0x000000ffff117224 */ /* 0x000fe200078e00ff */
[----:B0-----:R-:W-:-:S05]  /*16b50*/  LOP3.LUT R3, R3, 0x1f, RZ, 0xc0, !PT ;  /* 0x0000001f03037812 */ /* 0x001fca00078ec0ff */
[----:B------:R-:W-:-:S05]  /*16b60*/  IMAD.IADD R7, R19, 0x1, R3 ;  /* 0x0000000113077824 */ /* 0x000fca00078e0203 */
[----:B------:R-:W-:-:S13]  /*16b70*/  ISETP.GE.OR P6, PT, R7, R2, !P0 ;  /* 0x000000020700720c */ /* 0x000fda00047c6670 */
[----:B------:R-:W-:Y:S05]  /*16b80*/  @P6 BRA `(.L_x_2216) ;  /* 0x0000000000106947 */ /* 0x000fea0003800000 */
[----:B------:R-:W0:Y:S01]  /*16b90*/  LDC.64 R2, c[0x0][0xc80] ;  /* 0x00032000ff027b82 */ /* 0x000e220000000a00 */
[----:B------:R-:W-:Y:S01]  /*16ba0*/  ULDC.64 UR4, c[0x0][0x208] ;  /* 0x0000820000047ab9 */ /* 0x000fe20000000a00 */
[----:B0-----:R-:W-:-:S05]  /*16bb0*/  IMAD.WIDE R2, R7, 0x4, R2 ;  /* 0x0000000407027825 */ /* 0x001fca00078e0202 */
[----:B------:R0:W5:Y:S02]  /*16bc0*/  LDG.E R17, desc[UR4][R2.64] ;  /* 0x0000000402117981 */ /* 0x000164000c1e1900 */
.L_x_2216:
[----:B------:R-:W-:Y:S05]  /*16bd0*/  BSYNC B0 ;  /* 0x0000000000007941 */ /* 0x000fea0003800000 */
.L_x_2215:
[----:B------:R-:W-:-:S03]  /*16be0*/  UMOV UR4, 0xffffffff ;  /* 0xffffffff00047882 */ /* 0x000fc60000000000 */
[----:B------:R-:W-:Y:S05]  /*16bf0*/  BRA.DIV UR4, `(.L_x_2217) ;  /* 0x0000001e04d87947 */ /* 0x000fea000b800000 */
[----:B-----5:R-:W1:Y:S02]  /*16c00*/  SHFL.UP PT, R14, R17, 0x1, RZ ;  /* 0x04200000110e7989 */ /* 0x020e6400000e00ff */
        /* <DEDUP_REMOVED lines=15> */
.L_x_2282:
[----:B------:R-:W-:Y:S02]  /*16d00*/  ULDC UR4, c[0x0][0xc38] ;  /* 0x00030e0000047ab9 */ /* 0x000fe40000000800 */
[----:B------:R-:W-:-:S04]  /*16d10*/  IMAD.U32 R4, RZ, RZ, UR4 ;  /* 0x00000004ff047e24 */ /* 0x000fc8000f8e00ff */
[----:B-1----:R-:W-:-:S04]  /*16d20*/  IMAD R14, R14, R4, RZ ;  /* 0x000000040e0e7224 */ /* 0x002fc800078e02ff */
[----:B------:R-:W-:-:S05]  /*16d30*/  IMAD.IADD R5, R14, 0x1, R5 ;  /* 0x000000010e057824 */ /* 0x000fca00078e0205 */
[----:B------:R-:W-:-:S13]  /*16d40*/  ISETP.GT.AND P6, PT, R5, R0, PT ;  /* 0x000000000500720c */ /* 0x000fda0003fc4270 */
[----:B------:R-:W-:Y:S05]  /*16d50*/  @!P6 BRA `(.L_x_2218) ;  /* 0xfffffffc0060e947 */ /* 0x000fea000383ffff */
.L_x_2213:
        /* <DEDUP_REMOVED lines=8> */
.L_x_2286:
[----:B------:R-:W-:Y:S01]  /*16de0*/  ISETP.NE.AND P0, PT, R2, RZ, PT ;  /* 0x000000ff0200720c */ /* 0x000fe20003f05270 */
[----:B------:R-:W-:-:S12]  /*16df0*/  IMAD.MOV.U32 R14, RZ, RZ, RZ ;  /* 0x000000ffff0e7224 */ /* 0x000fd800078e00ff */
[----:B------:R-:W-:Y:S05]  /*16e00*/  @!P0 BRA `(.L_x_2220) ;  /* 0x0000000000108947 */ /* 0x000fea0003800000 */
[----:B------:R-:W-:Y:S01]  /*16e10*/  UMOV UR4, 0xffffffff ;  /* 0xffffffff00047882 */ /* 0x000fe20000000000 */
[----:B------:R-:W-:Y:S02]  /*16e20*/  VIADD R12, R6, 0xffffffff ;  /* 0xffffffff060c7836 */ /* 0x000fe40000000000 */
[----:B------:R-:W-:Y:S05]  /*16e30*/  BRA.DIV UR4, `(.L_x_2221) ;  /* 0x00000022044c7947 */ /* 0x000fea000b800000 */
[----:B------:R3:W4:Y:S02]  /*16e40*/  SHFL.IDX PT, R14, R3, R12, 0x1f ;  /* 0x00001f0c030e7589 */ /* 0x00072400000e0000 */
.L_x_2220:
[----:B0--3--:R-:W0:Y:S01]  /*16e50*/  LDC.64 R2, c[0x0][0xc90] ;  /* 0x00032400ff027b82 */ /* 0x009e220000000a00 */
[----:B------:R-:W-:Y:S01]  /*16e60*/  IMAD.IADD R19, R6, 0x1, R19 ;  /* 0x0000000106137824 */ /* 0x000fe200078e0213 */
[----:B------:R-:W-:-:S03]  /*16e70*/  ULDC.64 UR4, c[0x0][0x208] ;  /* 0x0000820000047ab9 */ /* 0x000fc60000000a00 */
[----:B0-----:R-:W-:-:S05]  /*16e80*/  IMAD.WIDE R2, R19, 0x4, R2 ;  /* 0x0000000413027825 */ /* 0x001fca00078e0202 */
[----:B-1----:R0:W2:Y:S01]  /*16e90*/  LDG.E R6, desc[UR4][R2.64] ;  /* 0x0000000402067981 */ /* 0x0020a2000c1e1900 */
[----:B----4-:R-:W-:-:S04]  /*16ea0*/  IMAD R16, R14, R4, R16 ;  /* 0x000000040e107224 */ /* 0x010fc800078e0210 */
[----:B------:R-:W-:Y:S02]  /*16eb0*/  IMAD.IADD R0, R0, 0x1, -R16 ;  /* 0x0000000100007824 */ /* 0x000fe400078e0a10 */
[----:B0-----:R-:W-:Y:S02]  /*16ec0*/  IMAD.MOV.U32 R2, RZ, RZ, RZ ;  /* 0x000000ffff027224 */ /* 0x001fe400078e00ff */
[----:B--2---:R-:W-:-:S05]  /*16ed0*/  IMAD R5, R17, R6, RZ ;  /* 0x0000000611057224 */ /* 0x004fca00078e02ff */
[----:B------:R-:W-:-:S04]  /*16ee0*/  IABS R7, R5 ;  /* 0x0000000500077213 */ /* 0x000fc80000000000 */
[----:B------:R-:W0:Y:S08]  /*16ef0*/  I2F.RP R8, R7 ;  /* 0x0000000700087306 */ /* 0x000e300000209400 */
[----:B0-----:R-:W0:Y:S02]  /*16f00*/  MUFU.RCP R8, R8 ;  /* 0x0000000800087308 */ /* 0x001e240000001000 */
[----:B0-----:R-:W-:Y:S01]  /*16f10*/  VIADD R9, R8, 0xffffffe ;  /* 0x0ffffffe08097836 */ /* 0x001fe20000000000 */
        /* <DEDUP_REMOVED lines=54> */
.L_x_2214:
[----:B------:R-:W-:Y:S01]  /*17280*/  UMOV UR4, URZ ;  /* 0x0000003f00047c82 */ /* 0x000fe20008000000 */
[----:B------:R-:W-:Y:S01]  /*17290*/  UMOV UR5, URZ ;  /* 0x0000003f00057c82 */ /* 0x000fe20008000000 */
[----:B------:R-:W-:Y:S01]  /*172a0*/  ULDC UR6, c[0x0][0xc3c] ;  /* 0x00030f0000067ab9 */ /* 0x000fe20000000800 */
[----:B------:R-:W-:Y:S02]  /*172b0*/  IMAD.MOV.U32 R16, RZ, RZ, R0 ;  /* 0x000000ffff107224 */ /* 0x000fe400078e0000 */
[----:B------:R-:W-:Y:S02]  /*172c0*/  IMAD.U32 R17, RZ, RZ, UR4 ;  /* 0x00000004ff117e24 */ /* 0x000fe4000f8e00ff */
[----:B------:R-:W-:Y:S02]  /*172d0*/  IMAD.U32 R18, RZ, RZ, UR5 ;  /* 0x00000005ff127e24 */ /* 0x000fe4000f8e00ff */
[----:B------:R-:W-:-:S07]  /*172e0*/  IMAD.U32 R19, RZ, RZ, UR6 ;  /* 0x00000006ff137e24 */ /* 0x000fce000f8e00ff */
.L_x_2222:
        /* <DEDUP_REMOVED lines=10> */
.L_x_2211:
[----:B------:R-:W-:Y:S02]  /*17390*/  ULDC UR4, c[0x0][0xc3c] ;  /* 0x00030f0000047ab9 */ /* 0x000fe40000000800 */
[----:B--2---:R-:W-:-:S13]  /*173a0*/  ISETP.GE.AND P0, PT, R19, UR4, PT ;  /* 0x0000000413007c0c */ /* 0x004fda000bf06270 */
[----:B------:R-:W-:Y:S05]  /*173b0*/  @!P0 BRA `(.L_x_2223) ;  /* 0xffffffac00208947 */ /* 0x000fea000383ffff */
[----:B------:R-:W-:Y:S05]  /*173c0*/  BSYNC B8 ;  /* 0x0000000000087941 */ /* 0x000fea0003800000 */
.L_x_2119:
        /* <DEDUP_REMOVED lines=12> */
.L_x_2289:
[----:B------:R-:W-:Y:S05]  /*17490*/  BSYNC B0 ;  /* 0x0000000000007941 */ /* 0x000fea0003800000 */
.L_x_2224:
[----:B------:R-:W-:-:S03]  /*174a0*/  UMOV UR4, 0xffffffff ;  /* 0xffffffff00047882 */ /* 0x000fc60000000000 */
[----:B------:R-:W-:Y:S05]  /*174b0*/  BRA.DIV UR4, `(.L_x_2226) ;  /* 0x0000001a04e47947 */ /* 0x000fea000b800000 */
[----:B0-----:R-:W0:Y:S02]  /*174c0*/  S2R R0, SR_TID.X ;  /* 0x0000000000007919 */ /* 0x001e240000002100 */
[----:B0-----:R-:W-:-:S04]  /*174d0*/  SHF.R.U32.HI R0, RZ, 0x5, R0 ;  /* 0x00000005ff007819 */ /* 0x001fc80000011600 */
[----:B------:R-:W-:-:S05]  /*174e0*/  LOP3.LUT R0, R0, 0x3, RZ, 0xc0, !PT ;  /* 0x0000000300007812 */ /* 0x000fca00078ec0ff */
[----:B------:R0:W2:Y:S02]  /*174f0*/  SHFL.IDX PT, R14, R0, RZ, 0x1f ;  /* 0x00001fff000e7589 */ /* 0x0000a400000e0000 */
.L_x_2292:
[----:B--2---:R-:W-:Y:S01]  /*17500*/  ISETP.NE.AND P0, PT, R14, RZ, PT ;  /* 0x000000ff0e00720c */ /* 0x004fe20003f05270 */
[----:B------:R-:W-:-:S12]  /*17510*/  BSSY B0, `(.L_x_2227) ;  /* 0x0000026000007945 */ /* 0x000fd80003800000 */
[----:B------:R-:W-:Y:S05]  /*17520*/  @P0 BRA `(.L_x_2228) ;  /* 0x0000000000900947 */ /* 0x000fea0003800000 */
[----:B------:R-:W-:-:S03]  /*17530*/  UMOV UR4, 0xffffffff ;  /* 0xffffffff00047882 */ /* 0x000fc60000000000 */
[----:B------:R-:W-:Y:S05]  /*17540*/  BRA.DIV UR4, `(.L_x_2229) ;  /* 0x0000001a04f47947 */ /* 0x000fea000b800000 */
[----:B------:R-:W-:-:S13]  /*17550*/  ELECT P6, URZ, PT ;  /* 0x00000000003f782f */ /* 0x000fda00038c0000 */
.L_x_2295:
[----:B------:R-:W-:Y:S05]  /*17560*/  @!P6 BRA `(.L_x_2228) ;  /* 0x000000000080e947 */ /* 0x000fea0003800000 */
[----:B0-----:R-:W2:Y:S02]  /*17570*/  LDL R0, [R1+0x34] ;  /* 0x0000340001007983 */ /* 0x001ea40000100800 */
[----:B--2---:R-:W-:-:S13]  /*17580*/  R2UR UR4, R0 ;  /* 0x00000000000472ca */ /* 0x004fda00000e0000 */
[----:B------:R-:W-:-:S06]  /*17590*/  ULOP3.LUT UR4, UR4, 0x2, URZ, 0xfc, !UPT ;  /* 0x0000000204047892 */ /* 0x000fcc000f8efc3f */
[----:B------:R-:W-:-:S05]  /*175a0*/  IMAD.U32 R0, RZ, RZ, UR4 ;  /* 0x00000004ff007e24 */ /* 0x000fca000f8e00ff */
[----:B------:R-:W-:-:S13]  /*175b0*/  ISETP.NE.AND P2, PT, R0, 0x3, PT ;  /* 0x000000030000780c */ /* 0x000fda0003f45270 */
[----:B------:R-:W-:Y:S05]  /*175c0*/  @!P2 BRA `(.L_x_2230) ;  /* 0x000000000004a947 */ /* 0x000fea0003800000 */
[----:B------:R-:W-:Y:S01]  /*175d0*/  BPT.TRAP 0x1 ;  /* 0x000000040000795c */ /* 0x000fe20000300000 */
.L_x_2230:
        /* <DEDUP_REMOVED lines=12> */
.L_x_2296:
[----:B------:R-:W2:Y:S02]  /*176a0*/  SYNCS.PHASECHK.TRANS64.TRYWAIT P0, [R7+URZ], R2 ;  /* 0x00000002070075a7 */ /* 0x000ea4000800017f */
[----:B--2---:R-:W-:Y:S05]  /*176b0*/  @!P0 BRA `(.L_x_2232) ;  /* 0x0000001800cc8947 */ /* 0x004fea0003800000 */
.L_x_2297:
[----:B------:R-:W-:Y:S05]  /*176c0*/  @!P2 BRA `(.L_x_2233) ;  /* 0x000000000004a947 */ /* 0x000fea0003800000 */
[----:B------:R-:W-:Y:S01]  /*176d0*/  BPT.TRAP 0x1 ;  /* 0x000000040000795c */ /* 0x000fe20000300000 */
.L_x_2233:
[----:B------:R-:W-:-:S04]  /*176e0*/  VIADD R0, R9, 0x31c60 ;  /* 0x00031c6009007836 */ /* 0x000fc80000000000 */
[----:B------:R-:W-:-:S04]  /*176f0*/  IMAD R4, R23, 0x8, R0 ;  /* 0x0000000817047824 */ /* 0x000fc800078e0200 */
[----:B------:R-:W4:Y:S02]  /*17700*/  SYNCS.PHASECHK.TRANS64.TRYWAIT P0, [R4+URZ], R3 ;  /* 0x00000003040075a7 */ /* 0x000f24000800017f */
[----:B----4-:R-:W-:Y:S05]  /*17710*/  @!P0 BRA `(.L_x_2234) ;  /* 0x0000001800c88947 */ /* 0x010fea0003800000 */
.L_x_2298:
[----:B------:R-:W-:-:S07]  /*17720*/  IMAD R5, R5, 0x8, R0 ;  /* 0x0000000805057824 */ /* 0x000fce00078e0200 */
.L_x_2235:
[----:B------:R0:W0:Y:S02]  /*17730*/  SYNCS.PHASECHK.TRANS64.TRYWAIT P0, [R5+URZ], R2 ;  /* 0x00000002050075a7 */ /* 0x000024000800017f */
[----:B0-----:R-:W-:Y:S05]  /*17740*/  @!P0 NANOSLEEP.SYNCS 0x989680 ;  /* 0x009896800000895d */ /* 0x001fea0003900000 */
[----:B------:R-:W0:Y:S02]  /*17750*/  @!P0 SYNCS.PHASECHK.TRANS64 P0, [R5+URZ], R2 ;  /* 0x00000002050085a7 */ /* 0x000e24000800007f */
[----:B0-----:R-:W-:Y:S05]  /*17760*/  @!P0 BRA `(.L_x_2235) ;  /* 0xfffffffc00f08947 */ /* 0x001fea000383ffff */
.L_x_2228:
[----:B------:R-:W-:Y:S05]  /*17770*/  BSYNC B0 ;  /* 0x0000000000007941 */ /* 0x000fea0003800000 */
.L_x_2227:
[----:B------:R-:W-:Y:S05]  /*17780*/  EXIT ;  /* 0x000000000000794d */ /* 0x000fea0003800000 */
.L_x_2069:
[----:B0-----:R-:W-:-:S04]  /*17790*/  IMAD.U32 R3, RZ, RZ, UR37 ;  /* 0x00000025ff037e24 */ /* 0x001fc8000f8e00ff */
[----:B------:R0:W1:Y:S03]  /*177a0*/  SYNCS.PHASECHK.TRANS64.TRYWAIT P1, [R3+URZ+0x31c00], R0 ;  /* 0x031c0000030075a7 */ /* 0x000066000802017f */
[----:B-1----:R-:W-:Y:S05]  /*177b0*/  @!P1 NANOSLEEP.SYNCS 0x989680 ;  /* 0x009896800000995d */ /* 0x002fea0003900000 */
[----:B------:R-:W1:Y:S02]  /*177c0*/  @!P1 SYNCS.PHASECHK.TRANS64 P1, [R3+URZ+0x31c00], R0 ;  /* 0x031c0000030095a7 */ /* 0x000e64000802007f */
[----:B-1----:R-:W-:Y:S05]  /*177d0*/  @!P1 BRA `(.L_x_2069) ;  /* 0xfffffffc00ec9947 */ /* 0x002fea000383ffff */
[----:B------:R-:W-:Y:S05]  /*177e0*/  BRA `(.L_x_2236) ;  /* 0xfffffea000c07947 */ /* 0x000fea000383ffff */
.L_x_2073:
[----:B-1----:R1:W2:Y:S02]  /*177f0*/  SYNCS.PHASECHK.TRANS64.TRYWAIT P2, [R0+URZ+0x31c30], R3 ;  /* 0x031c3003000075a7 */ /* 0x0022a4000804017f */
[----:B--2---:R-:W-:Y:S05]  /*17800*/  @!P2 NANOSLEEP.SYNCS 0x989680 ;  /* 0x009896800000a95d */ /* 0x004fea0003900000 */
[----:B------:R-:W2:Y:S02]  /*17810*/  @!P2 SYNCS.PHASECHK.TRANS64 P2, [R0+URZ+0x31c30], R3 ;  /* 0x031c30030000a5a7 */ /* 0x000ea4000804007f */
[----:B--2---:R-:W-:Y:S05]  /*17820*/  @!P2 BRA `(.L_x_2073) ;  /* 0xfffffffc00f0a947 */ /* 0x004fea000383ffff */
[----:B------:R-:W-:Y:S05]  /*17830*/  BRA `(.L_x_2072) ;  /* 0xfffffea000e47947 */ /* 0x000fea000383ffff */
.L_x_2078:
[----:B-1----:R-:W-:-:S04]  /*17840*/  IMAD.U32 R8, RZ, RZ, UR4 ;  /* 0x00000004ff087e24 */ /* 0x002fc8000f8e00ff */
[----:B------:R1:W2:Y:S03]  /*17850*/  SYNCS.PHASECHK.TRANS64.TRYWAIT P3, [R8+URZ+0x31c30], R7 ;  /* 0x031c3007080075a7 */ /* 0x0002a6000806017f */
[----:B--2---:R-:W-:Y:S05]  /*17860*/  @!P3 NANOSLEEP.SYNCS 0x989680 ;  /* 0x009896800000b95d */ /* 0x004fea0003900000 */
[----:B------:R-:W2:Y:S02]  /*17870*/  @!P3 SYNCS.PHASECHK.TRANS64 P3, [R8+URZ+0x31c30], R7 ;  /* 0x031c30070800b5a7 */ /* 0x000ea4000806007f */
[----:B--2---:R-:W-:Y:S05]  /*17880*/  @!P3 BRA `(.L_x_2078) ;  /* 0xfffffffc00ecb947 */ /* 0x004fea000383ffff */
[----:B------:R-:W-:Y:S05]  /*17890*/  BRA `(.L_x_2075) ;  /* 0xfffffee400cc7947 */ /* 0x000fea000383ffff */
.L_x_2082:
[----:B-1----:R-:W-:-:S04]  /*178a0*/  IMAD.U32 R8, RZ, RZ, UR4 ;  /* 0x00000004ff087e24 */ /* 0x002fc8000f8e00ff */
[----:B------:R1:W2:Y:S03]  /*178b0*/  SYNCS.PHASECHK.TRANS64.TRYWAIT P3, [R8+URZ+0x31c50], R7 ;  /* 0x031c5007080075a7 */ /* 0x0002a6000806017f */
[----:B--2---:R-:W-:Y:S05]  /*178c0*/  @!P3 NANOSLEEP.SYNCS 0x989680 ;  /* 0x009896800000b95d */ /* 0x004fea0003900000 */
[----:B------:R-:W2:Y:S02]  /*178d0*/  @!P3 SYNCS.PHASECHK.TRANS64 P3, [R8+URZ+0x31c50], R7 ;  /* 0x031c50070800b5a7 */ /* 0x000ea4000806007f */
[----:B--2---:R-:W-:Y:S05]  /*178e0*/  @!P3 BRA `(.L_x_2082) ;  /* 0xfffffffc00ecb947 */ /* 0x004fea000383ffff */
[----:B------:R-:W-:Y:S05]  /*178f0*/  BRA `(.L_x_2079) ;  /* 0xfffffefc00687947 */ /* 0x000fea000383ffff */
.L_x_2088:
[----:B--2---:R-:W-:-:S04]  /*17900*/  IMAD.U32 R7, RZ, RZ, UR4 ;  /* 0x00000004ff077e24 */ /* 0x004fc8000f8e00ff */
[----:B------:R2:W3:Y:S03]  /*17910*/  SYNCS.PHASECHK.TRANS64.TRYWAIT P2, [R7+URZ+0x31c30], R6 ;  /* 0x031c3006070075a7 */ /* 0x0004e6000804017f */
[----:B---3--:R-:W-:Y:S05]  /*17920*/  @!P2 NANOSLEEP.SYNCS 0x989680 ;  /* 0x009896800000a95d */ /* 0x008fea0003900000 */
[----:B------:R-:W3:Y:S02]  /*17930*/  @!P2 SYNCS.PHASECHK.TRANS64 P2, [R7+URZ+0x31c30], R6 ;  /* 0x031c30060700a5a7 */ /* 0x000ee4000804007f */
[----:B---3--:R-:W-:Y:S05]  /*17940*/  @!P2 BRA `(.L_x_2088) ;  /* 0xfffffffc00eca947 */ /* 0x008fea000383ffff */
[----:B------:R-:W-:Y:S05]  /*17950*/  BRA `(.L_x_2085) ;  /* 0xffffff3000707947 */ /* 0x000fea000383ffff */
.L_x_2092:
[----:B-1----:R-:W-:-:S04]  /*17960*/  IMAD.U32 R7, RZ, RZ, UR4 ;  /* 0x00000004ff077e24 */ /* 0x002fc8000f8e00ff */
[----:B------:R1:W2:Y:S03]  /*17970*/  SYNCS.PHASECHK.TRANS64.TRYWAIT P2, [R7+URZ+0x31c50], R6 ;  /* 0x031c5006070075a7 */ /* 0x0002a6000804017f */
[----:B--2---:R-:W-:Y:S05]  /*17980*/  @!P2 NANOSLEEP.SYNCS 0x989680 ;  /* 0x009896800000a95d */ /* 0x004fea0003900000 */
[----:B------:R-:W2:Y:S02]  /*17990*/  @!P2 SYNCS.PHASECHK.TRANS64 P2, [R7+URZ+0x31c50], R6 ;  /* 0x031c50060700a5a7 */ /* 0x000ea4000804007f */
[----:B--2---:R-:W-:Y:S05]  /*179a0*/  @!P2 BRA `(.L_x_2092) ;  /* 0xfffffffc00eca947 */ /* 0x004fea000383ffff */
[----:B------:R-:W-:Y:S05]  /*179b0*/  BRA `(.L_x_2089) ;  /* 0xffffff48000c7947 */ /* 0x000fea000383ffff */
.L_x_2097:
[----:B---3--:R-:W-:-:S04]  /*179c0*/  IMAD.U32 R5, RZ, RZ, UR6 ;  /* 0x00000006ff057e24 */ /* 0x008fc8000f8e00ff */
[----:B------:R3:W4:Y:S03]  /*179d0*/  SYNCS.PHASECHK.TRANS64.TRYWAIT P0, [R5+URZ+0x31c50], R4 ;  /* 0x031c5004050075a7 */ /* 0x000726000800017f */
[----:B----4-:R-:W-:Y:S05]  /*179e0*/  @!P0 NANOSLEEP.SYNCS 0x989680 ;  /* 0x009896800000895d */ /* 0x010fea0003900000 */
[----:B------:R-:W4:Y:S02]  /*179f0*/  @!P0 SYNCS.PHASECHK.TRANS64 P0, [R5+URZ+0x31c50], R4 ;  /* 0x031c5004050085a7 */ /* 0x000f24000800007f */
[----:B----4-:R-:W-:Y:S05]  /*17a00*/  @!P0 BRA `(.L_x_2097) ;  /* 0xfffffffc00ec8947 */ /* 0x010fea000383ffff */
[----:B------:R-:W-:Y:S05]  /*17a10*/  BRA `(.L_x_2096) ;  /* 0xffffff7000307947 */ /* 0x000fea000383ffff */
.L_x_2131:
        /* <DEDUP_REMOVED lines=11> */
.L_x_2238:
[----:B------:R-:W-:Y:S05]  /*17ad0*/  BSYNC B0 ;  /* 0x0000000000007941 */ /* 0x000fea0003800000 */
.L_x_2237:
[----:B------:R-:W-:Y:S05]  /*17ae0*/  BRA `(.L_x_2239) ;  /* 0xffffffb000547947 */ /* 0x000fea000383ffff */
.L_x_2133:
[----:B------:R-:W-:Y:S01]  /*17af0*/  BSSY B0, `(.L_x_2240) ;  /* 0x0000006000007945 */ /* 0x000fe20003800000 */
[----:B------:R-:W-:-:S07]  /*17b00*/  IMAD.MOV.U32 R15, RZ, RZ, -0x1 ;  /* 0xffffffffff0f7424 */ /* 0x000fce00078e00ff */
[----:B012---:R-:W-:Y:S05]  /*17b10*/  WARPSYNC.COLLECTIVE R15, `(.L_x_2241) ;  /* 0x000000000f0c7348 */ /* 0x007fea0003c00000 */
[----:B------:R-:W-:Y:S02]  /*17b20*/  ELECT P6, UR62, PT ;  /* 0x00000000003e782f */ /* 0x000fe400038c0000 */
[----:B------:R-:W-:Y:S01]  /*17b30*/  MOV R14, UR62 ;  /* 0x0000003e000e7c02 */ /* 0x000fe20008000f00 */
[----:B012---:R-:W-:Y:S10]  /*17b40*/  ENDCOLLECTIVE ;  /* 0x000000000000791b */ /* 0x007ff40003800000 */
.L_x_2241:
[----:B------:R-:W-:Y:S05]  /*17b50*/  BSYNC B0 ;  /* 0x0000000000007941 */ /* 0x000fea0003800000 */
.L_x_2240:
[----:B------:R-:W-:Y:S05]  /*17b60*/  BRA `(.L_x_2242) ;  /* 0xffffffb000547947 */ /* 0x000fea000383ffff */
.L_x_2135:
[----:B--2---:R2:W3:Y:S02]  /*17b70*/  SYNCS.PHASECHK.TRANS64.TRYWAIT P0, [R0+URZ+0x31c40], R2 ;  /* 0x031c4002000075a7 */ /* 0x0044e4000800017f */
[----:B---3--:R-:W-:Y:S05]  /*17b80*/  @!P0 NANOSLEEP.SYNCS 0x989680 ;  /* 0x009896800000895d */ /* 0x008fea0003900000 */
[----:B------:R-:W3:Y:S02]  /*17b90*/  @!P0 SYNCS.PHASECHK.TRANS64 P0, [R0+URZ+0x31c40], R2 ;  /* 0x031c4002000085a7 */ /* 0x000ee4000800007f */
[----:B---3--:R-:W-:Y:S05]  /*17ba0*/  @!P0 BRA `(.L_x_2135) ;  /* 0xfffffffc00f08947 */ /* 0x008fea000383ffff */
[----:B------:R-:W-:Y:S05]  /*17bb0*/  BRA `(.L_x_2243) ;  /* 0xffffffb000a87947 */ /* 0x000fea000383ffff */
.L_x_2139:
        /* <DEDUP_REMOVED lines=12> */
.L_x_2244:
[----:B------:R-:W-:Y:S02]  /*17c80*/  IMAD.MOV.U32 R13, RZ, RZ, R0 ;  /* 0x000000ffff0d7224 */ /* 0x000fe400078e0000 */
[----:B------:R-:W-:-:S07]  /*17c90*/  IMAD.MOV.U32 R2, RZ, RZ, R14 ;  /* 0x000000ffff027224 */ /* 0x000fce00078e000e */
[----:B------:R-:W-:Y:S05]  /*17ca0*/  WARPSYNC.COLLECTIVE R15, `(.L_x_2245) ;  /* 0x000000000f087348 */ /* 0x000fea0003c00000 */
[----:B------:R0:W1:Y:S02]  /*17cb0*/  SHFL.IDX P6, R14, R13, R12, R11 ;  /* 0x0000000c0d0e7389 */ /* 0x00006400000c000b */
[----:B01----:R-:W-:Y:S01]  /*17cc0*/  ENDCOLLECTIVE ;  /* 0x000000000000791b */ /* 0x003fe20003800000 */
.L_x_2245:
[----:B------:R-:W-:Y:S01]  /*17cd0*/  ULDC.64 UR4, c[0x0][0x208] ;  /* 0x0000820000047ab9 */ /* 0x000fe20000000a00 */
[----:B------:R-:W-:Y:S02]  /*17ce0*/  IMAD.MOV.U32 R13, RZ, RZ, R4 ;  /* 0x000000ffff0d7224 */ /* 0x000fe400078e0004 */
[----:B------:R-:W-:Y:S02]  /*17cf0*/  IMAD.MOV.U32 R12, RZ, RZ, 0x1 ;  /* 0x00000001ff0c7424 */ /* 0x000fe400078e00ff */
[----:B------:R-:W-:-:S05]  /*17d00*/  IMAD.MOV.U32 R3, RZ, RZ, R14 ;  /* 0x000000ffff037224 */ /* 0x000fca00078e000e */
[----:B------:R-:W-:-:S05]  /*17d10*/  @!P4 LEA R3, P3, R20, R3, 0x1 ;  /* 0x000000031403c211 */ /* 0x000fca00078608ff */
[----:B------:R-:W-:Y:S01]  /*17d20*/  @!P4 IMAD.X R2, RZ, RZ, R2, P3 ;  /* 0x000000ffff02c224 */ /* 0x000fe200018e0602 */
[----:B------:R-:W-:-:S04]  /*17d30*/  ISETP.GE.AND P3, PT, R8, R5, PT ;  /* 0x000000050800720c */ /* 0x000fc80003f66270 */
        /* <DEDUP_REMOVED lines=12> */
.L_x_2246:
[----:B------:R-:W-:Y:S02]  /*17e00*/  IMAD.MOV.U32 R13, RZ, RZ, R0 ;  /* 0x000000ffff0d7224 */ /* 0x000fe400078e0000 */
[----:B------:R-:W-:-:S07]  /*17e10*/  IMAD.MOV.U32 R2, RZ, RZ, R14 ;  /* 0x000000ffff027224 */ /* 0x000fce00078e000e */
[----:B------:R-:W-:Y:S05]  /*17e20*/  WARPSYNC.COLLECTIVE R15, `(.L_x_2247) ;  /* 0x000000000f087348 */ /* 0x000fea0003c00000 */
[----:B------:R0:W1:Y:S02]  /*17e30*/  SHFL.IDX P6, R14, R13, R12, R11 ;  /* 0x0000000c0d0e7389 */ /* 0x00006400000c000b */
[----:B01----:R-:W-:Y:S01]  /*17e40*/  ENDCOLLECTIVE ;  /* 0x000000000000791b */ /* 0x003fe20003800000 */
.L_x_2247:
        /* <DEDUP_REMOVED lines=18> */
.L_x_2248:
[----:B------:R-:W-:-:S05]  /*17f70*/  VIADD R2, R17, 0x40 ;  /* 0x0000004011027836 */ /* 0x000fca0000000000 */
[----:B------:R-:W-:Y:S01]  /*17f80*/  ISETP.GE.AND P3, PT, R2, R5, PT ;  /* 0x000000050200720c */ /* 0x000fe20003f66270 */
[----:B------:R-:W-:Y:S02]  /*17f90*/  IMAD.MOV.U32 R13, RZ, RZ, R0 ;  /* 0x000000ffff0d7224 */ /* 0x000fe400078e0000 */
[----:B------:R-:W-:-:S10]  /*17fa0*/  IMAD.MOV.U32 R2, RZ, RZ, R14 ;  /* 0x000000ffff027224 */ /* 0x000fd400078e000e */
[----:B------:R-:W-:Y:S05]  /*17fb0*/  WARPSYNC.COLLECTIVE R15, `(.L_x_2249) ;  /* 0x000000000f087348 */ /* 0x000fea0003c00000 */
[----:B------:R0:W1:Y:S02]  /*17fc0*/  SHFL.IDX P6, R14, R13, R12, R11 ;  /* 0x0000000c0d0e7389 */ /* 0x00006400000c000b */
[----:B01----:R-:W-:Y:S01]  /*17fd0*/  ENDCOLLECTIVE ;  /* 0x000000000000791b */ /* 0x003fe20003800000 */
.L_x_2249:
        /* <DEDUP_REMOVED lines=18> */
.L_x_2250:
[----:B------:R-:W-:Y:S02]  /*18100*/  IMAD.MOV.U32 R13, RZ, RZ, R0 ;  /* 0x000000ffff0d7224 */ /* 0x000fe400078e0000 */
[----:B------:R-:W-:-:S05]  /*18110*/  VIADD R0, R17, 0x60 ;  /* 0x0000006011007836 */ /* 0x000fca0000000000 */
[----:B------:R-:W-:Y:S01]  /*18120*/  ISETP.GE.AND P3, PT, R0, R5, PT ;  /* 0x000000050000720c */ /* 0x000fe20003f66270 */
[----:B------:R-:W-:-:S12]  /*18130*/  IMAD.MOV.U32 R4, RZ, RZ, R14 ;  /* 0x000000ffff047224 */ /* 0x000fd800078e000e */
[----:B------:R-:W-:Y:S05]  /*18140*/  WARPSYNC.COLLECTIVE R15, `(.L_x_2251) ;  /* 0x000000000f087348 */ /* 0x000fea0003c00000 */
[----:B------:R0:W1:Y:S02]  /*18150*/  SHFL.IDX P6, R14, R13, R12, R11 ;  /* 0x0000000c0d0e7389 */ /* 0x00006400000c000b */
[----:B01----:R-:W-:Y:S01]  /*18160*/  ENDCOLLECTIVE ;  /* 0x000000000000791b */ /* 0x003fe20003800000 */
.L_x_2251:
[----:B------:R-:W-:Y:S01]  /*18170*/  ULDC.64 UR4, c[0x0][0x208] ;  /* 0x0000820000047ab9 */ /* 0x000fe20000000a00 */
[----:B------:R-:W-:Y:S02]  /*18180*/  IMAD.MOV.U32 R13, RZ, RZ, R6 ;  /* 0x000000ffff0d7224 */ /* 0x000fe400078e0006 */
[----:B------:R-:W-:Y:S02]  /*18190*/  IMAD.MOV.U32 R12, RZ, RZ, RZ ;  /* 0x000000ffff0c7224 */ /* 0x000fe400078e00ff */
[----:B------:R-:W-:-:S05]  /*181a0*/  IMAD.MOV.U32 R2, RZ, RZ, R14 ;  /* 0x000000ffff027224 */ /* 0x000fca00078e000e */
[----:B------:R-:W-:-:S05]  /*181b0*/  @!P3 LEA R2, P5, R20, R2, 0x1 ;  /* 0x000000021402b211 */ /* 0x000fca00078a08ff */
[----:B------:R-:W-:-:S05]  /*181c0*/  @!P3 IMAD.X R3, RZ, RZ, R4, P5 ;  /* 0x000000ffff03b224 */ /* 0x000fca00028e0604 */
        /* <DEDUP_REMOVED lines=9> */
.L_x_2252:
[----:B------:R-:W-:-:S05]  /*18260*/  VIADD R2, R17, 0x80 ;  /* 0x0000008011027836 */ /* 0x000fca0000000000 */
[----:B------:R-:W-:Y:S01]  /*18270*/  ISETP.GE.AND P3, PT, R2, R5, PT ;  /* 0x000000050200720c */ /* 0x000fe20003f66270 */
[----:B------:R-:W-:Y:S02]  /*18280*/  IMAD.MOV.U32 R13, RZ, RZ, R7 ;  /* 0x000000ffff0d7224 */ /* 0x000fe400078e0007 */
[----:B------:R-:W-:-:S10]  /*18290*/  IMAD.MOV.U32 R0, RZ, RZ, R14 ;  /* 0x000000ffff007224 */ /* 0x000fd400078e000e */
[----:B------:R-:W-:Y:S05]  /*182a0*/  WARPSYNC.COLLECTIVE R15, `(.L_x_2253) ;  /* 0x000000000f087348 */ /* 0x000fea0003c00000 */
[----:B------:R0:W1:Y:S02]  /*182b0*/  SHFL.IDX P6, R14, R13, R12, R11 ;  /* 0x0000000c0d0e7389 */ /* 0x00006400000c000b */
[----:B01----:R-:W-:Y:S01]  /*182c0*/  ENDCOLLECTIVE ;  /* 0x000000000000791b */ /* 0x003fe20003800000 */
.L_x_2253:
[----:B------:R-:W-:Y:S01]  /*182d0*/  ULDC.64 UR4, c[0x0][0x208] ;  /* 0x0000820000047ab9 */ /* 0x000fe20000000a00 */
[----:B------:R-:W-:Y:S02]  /*182e0*/  IMAD.MOV.U32 R13, RZ, RZ, R6 ;  /* 0x000000ffff0d7224 */ /* 0x000fe400078e0006 */
[----:B------:R-:W-:Y:S02]  /*182f0*/  IMAD.MOV.U32 R12, RZ, RZ, 0x1 ;  /* 0x00000001ff0c7424 */ /* 0x000fe400078e00ff */
[----:B------:R-:W-:-:S05]  /*18300*/  IMAD.MOV.U32 R4, RZ, RZ, R14 ;  /* 0x000000ffff047224 */ /* 0x000fca00078e000e */
        /* <DEDUP_REMOVED lines=13> */
.L_x_2254:
[----:B------:R-:W-:Y:S02]  /*183e0*/  IMAD.MOV.U32 R13, RZ, RZ, R7 ;  /* 0x000000ffff0d7224 */ /* 0x000fe400078e0007 */
[----:B------:R-:W-:-:S07]  /*183f0*/  IMAD.MOV.U32 R6, RZ, RZ, R14 ;  /* 0x000000ffff067224 */ /* 0x000fce00078e000e */
[----:B------:R-:W-:Y:S05]  /*18400*/  WARPSYNC.COLLECTIVE R15, `(.L_x_2255) ;  /* 0x000000000f087348 */ /* 0x000fea0003c00000 */
[----:B------:R0:W1:Y:S02]  /*18410*/  SHFL.IDX P6, R14, R13, R12, R11 ;  /* 0x0000000c0d0e7389 */ /* 0x00006400000c000b */
[----:B01----:R-:W-:Y:S01]  /*18420*/  ENDCOLLECTIVE ;  /* 0x000000000000791b */ /* 0x003fe20003800000 */
.L_x_2255:
[----:B------:R-:W-:Y:S05]  /*18430*/  BRA `(.L_x_2256) ;  /* 0xffffffb800207947 */ /* 0x000fea000383ffff */
.L_x_2142:
[----:B0-----:R0:W1:Y:S02]  /*18440*/  SYNCS.PHASECHK.TRANS64.TRYWAIT P0, [R22+URZ+0x31c20], R3 ;  /* 0x031c2003160075a7 */ /* 0x001064000800017f */
[----:B-1----:R-:W-:Y:S05]  /*18450*/  @!P0 NANOSLEEP.SYNCS 0x989680 ;  /* 0x009896800000895d */ /* 0x002fea0003900000 */
[----:B------:R-:W1:Y:S02]  /*18460*/  @!P0 SYNCS.PHASECHK.TRANS64 P0, [R22+URZ+0x31c20], R3 ;  /* 0x031c2003160085a7 */ /* 0x000e64000800007f */
[----:B-1----:R-:W-:Y:S05]  /*18470*/  @!P0 BRA `(.L_x_2142) ;  /* 0xfffffffc00f08947 */ /* 0x002fea000383ffff */
[----:B------:R-:W-:Y:S05]  /*18480*/  BRA `(.L_x_2257) ;  /* 0xffffffb800947947 */ /* 0x000fea000383ffff */
.L_x_2151:
[----:B0-----:R0:W2:Y:S02]  /*18490*/  SYNCS.PHASECHK.TRANS64.TRYWAIT P0, [R3+URZ+0x31c40], R2 ;  /* 0x031c4002030075a7 */ /* 0x0010a4000800017f */
[----:B--2---:R-:W-:Y:S05]  /*184a0*/  @!P0 NANOSLEEP.SYNCS 0x989680 ;  /* 0x009896800000895d */ /* 0x004fea0003900000 */
[----:B------:R-:W2:Y:S02]  /*184b0*/  @!P0 SYNCS.PHASECHK.TRANS64 P0, [R3+URZ+0x31c40], R2 ;  /* 0x031c4002030085a7 */ /* 0x000ea4000800007f */
[----:B--2---:R-:W-:Y:S05]  /*184c0*/  @!P0 BRA `(.L_x_2151) ;  /* 0xfffffffc00f08947 */ /* 0x004fea000383ffff */
[----:B------:R-:W-:Y:S05]  /*184d0*/  BRA `(.L_x_2258) ;  /* 0xffffffbc00407947 */ /* 0x000fea000383ffff */
.L_x_2158:
[----:B0-----:R0:W1:Y:S02]  /*184e0*/  SYNCS.PHASECHK.TRANS64.TRYWAIT P0, [R3+URZ+0x60], R2 ;  /* 0x00006002030075a7 */ /* 0x001064000800017f */
[----:B-1----:R-:W-:Y:S05]  /*184f0*/  @!P0 NANOSLEEP.SYNCS 0x989680 ;  /* 0x009896800000895d */ /* 0x002fea0003900000 */
[----:B------:R-:W1:Y:S02]  /*18500*/  @!P0 SYNCS.PHASECHK.TRANS64 P0, [R3+URZ+0x60], R2 ;  /* 0x00006002030085a7 */ /* 0x000e64000800007f */
[----:B-1----:R-:W-:Y:S05]  /*18510*/  @!P0 BRA `(.L_x_2158) ;  /* 0xfffffffc00f08947 */ /* 0x002fea000383ffff */
[----:B------:R-:W-:Y:S05]  /*18520*/  BRA `(.L_x_2259) ;  /* 0xffffffc0004c7947 */ /* 0x000fea000383ffff */
.L_x_2168:
[----:B0-----:R0:W2:Y:S02]  /*18530*/  SYNCS.PHASECHK.TRANS64.TRYWAIT P0, [R3+URZ+0x31c40], R2 ;  /* 0x031c4002030075a7 */ /* 0x0010a4000800017f */
[----:B--2---:R-:W-:Y:S05]  /*18540*/  @!P0 NANOSLEEP.SYNCS 0x989680 ;  /* 0x009896800000895d */ /* 0x004fea0003900000 */
[----:B------:R-:W2:Y:S02]  /*18550*/  @!P0 SYNCS.PHASECHK.TRANS64 P0, [R3+URZ+0x31c40], R2 ;  /* 0x031c4002030085a7 */ /* 0x000ea4000800007f */
[----:B--2---:R-:W-:Y:S05]  /*18560*/  @!P0 BRA `(.L_x_2168) ;  /* 0xfffffffc00f08947 */ /* 0x004fea000383ffff */
[----:B------:R-:W-:Y:S05]  /*18570*/  BRA `(.L_x_2260) ;  /* 0xffffffc800007947 */ /* 0x000fea000383ffff */
.L_x_2175:
[----:B0-----:R0:W1:Y:S02]  /*18580*/  SYNCS.PHASECHK.TRANS64.TRYWAIT P0, [R12+URZ+0x60], R27 ;  /* 0x0000601b0c0075a7 */ /* 0x001064000800017f */
[----:B-1----:R-:W-:Y:S05]  /*18590*/  @!P0 NANOSLEEP.SYNCS 0x989680 ;  /* 0x009896800000895d */ /* 0x002fea0003900000 */
[----:B------:R-:W1:Y:S02]  /*185a0*/  @!P0 SYNCS.PHASECHK.TRANS64 P0, [R12+URZ+0x60], R27 ;  /* 0x0000601b0c0085a7 */ /* 0x000e64000800007f */
[----:B-1----:R-:W-:Y:S05]  /*185b0*/  @!P0 BRA `(.L_x_2175) ;  /* 0xfffffffc00f08947 */ /* 0x002fea000383ffff */
[----:B------:R-:W-:Y:S05]  /*185c0*/  BRA `(.L_x_2261) ;  /* 0xffffffcc000c7947 */ /* 0x000fea000383ffff */
.L_x_2185:
[----:B0-----:R0:W2:Y:S02]  /*185d0*/  SYNCS.PHASECHK.TRANS64.TRYWAIT P0, [R2+URZ+0x31c40], R3 ;  /* 0x031c4003020075a7 */ /* 0x0010a4000800017f */
[----:B--2---:R-:W-:Y:S05]  /*185e0*/  @!P0 NANOSLEEP.SYNCS 0x989680 ;  /* 0x009896800000895d */ /* 0x004fea0003900000 */
[----:B------:R-:W2:Y:S02]  /*185f0*/  @!P0 SYNCS.PHASECHK.TRANS64 P0, [R2+URZ+0x31c40], R3 ;  /* 0x031c4003020085a7 */ /* 0x000ea4000800007f */
[----:B--2---:R-:W-:Y:S05]  /*18600*/  @!P0 BRA `(.L_x_2185) ;  /* 0xfffffffc00f08947 */ /* 0x004fea000383ffff */
[----:B------:R-:W-:Y:S05]  /*18610*/  BRA `(.L_x_2262) ;  /* 0xffffffd000947947 */ /* 0x000fea000383ffff */
.L_x_2192:
[----:B0-----:R0:W1:Y:S02]  /*18620*/  SYNCS.PHASECHK.TRANS64.TRYWAIT P0, [R8+URZ+0x60], R2 ;  /* 0x00006002080075a7 */ /* 0x001064000800017f */
[----:B-1----:R-:W-:Y:S05]  /*18630*/  @!P0 NANOSLEEP.SYNCS 0x989680 ;  /* 0x009896800000895d */ /* 0x002fea0003900000 */
[----:B------:R-:W1:Y:S02]  /*18640*/  @!P0 SYNCS.PHASECHK.TRANS64 P0, [R8+URZ+0x60], R2 ;  /* 0x00006002080085a7 */ /* 0x000e64000800007f */
[----:B-1----:R-:W-:Y:S05]  /*18650*/  @!P0 BRA `(.L_x_2192) ;  /* 0xfffffffc00f08947 */ /* 0x002fea000383ffff */
[----:B------:R-:W-:Y:S05]  /*18660*/  BRA `(.L_x_2263) ;  /* 0xffffffd400a47947 */ /* 0x000fea000383ffff */
.L_x_2204:
[----:B0-----:R0:W1:Y:S02]  /*18670*/  SYNCS.PHASECHK.TRANS64.TRYWAIT P0, [R3+URZ+0x31c60], R0 ;  /* 0x031c6000030075a7 */ /* 0x001064000800017f */
[----:B-1----:R-:W-:Y:S05]  /*18680*/  @!P0 NANOSLEEP.SYNCS 0x989680 ;  /* 0x009896800000895d */ /* 0x002fea0003900000 */
[----:B------:R-:W1:Y:S02]  /*18690*/  @!P0 SYNCS.PHASECHK.TRANS64 P0, [R3+URZ+0x31c60], R0 ;  /* 0x031c6000030085a7 */ /* 0x000e64000800007f */
[----:B-1----:R-:W-:Y:S05]  /*186a0*/  @!P0 BRA `(.L_x_2204) ;  /* 0xfffffffc00f08947 */ /* 0x002fea000383ffff */
[----:B------:R-:W-:Y:S05]  /*186b0*/  BRA `(.L_x_2264) ;  /* 0xffffffdc001c7947 */ /* 0x000fea000383ffff */
.L_x_2212:
[----:B------:R-:W-:Y:S01]  /*186c0*/  BSSY B0, `(.L_x_2265) ;  /* 0x0000008000007945 */ /* 0x000fe20003800000 */
[----:B------:R-:W-:Y:S02]  /*186d0*/  IMAD.MOV.U32 R13, RZ, RZ, R16 ;  /* 0x000000ffff0d7224 */ /* 0x000fe400078e0010 */
[----:B------:R-:W-:Y:S02]  /*186e0*/  IMAD.MOV.U32 R12, RZ, RZ, RZ ;  /* 0x000000ffff0c7224 */ /* 0x000fe400078e00ff */
[----:B------:R-:W-:Y:S02]  /*186f0*/  IMAD.MOV.U32 R11, RZ, RZ, 0x1f ;  /* 0x0000001fff0b7424 */ /* 0x000fe400078e00ff */
[----:B------:R-:W-:-:S07]  /*18700*/  IMAD.MOV.U32 R15, RZ, RZ, -0x1 ;  /* 0xffffffffff0f7424 */ /* 0x000fce00078e00ff */
[----:B------:R-:W-:Y:S05]  /*18710*/  WARPSYNC.COLLECTIVE R15, `(.L_x_2266) ;  /* 0x000000000f087348 */ /* 0x000fea0003c00000 */
[----:B------:R0:W1:Y:S02]  /*18720*/  SHFL.IDX P6, R14, R13, R12, R11 ;  /* 0x0000000c0d0e7389 */ /* 0x00006400000c000b */
[----:B01----:R-:W-:Y:S01]  /*18730*/  ENDCOLLECTIVE ;  /* 0x000000000000791b */ /* 0x003fe20003800000 */
.L_x_2266:
[----:B------:R-:W-:Y:S05]  /*18740*/  BSYNC B0 ;  /* 0x0000000000007941 */ /* 0x000fea0003800000 */
.L_x_2265:
        /* <DEDUP_REMOVED lines=9> */
.L_x_2267:
[----:B------:R-:W-:Y:S01]  /*187e0*/  ULDC UR4, c[0x0][0xc3c] ;  /* 0x00030f0000047ab9 */ /* 0x000fe20000000800 */
[----:B------:R-:W-:Y:S01]  /*187f0*/  ULDC.64 UR6, c[0x0][0x208] ;  /* 0x0000820000067ab9 */ /* 0x000fe20000000a00 */
        /* <DEDUP_REMOVED lines=17> */
.L_x_2268:
[----:B------:R-:W-:Y:S01]  /*18910*/  IMAD.MOV.U32 R12, RZ, RZ, 0x2 ;  /* 0x00000002ff0c7424 */ /* 0x000fe200078e00ff */
[----:B------:R-:W-:-:S05]  /*18920*/  SEL R4, R14, RZ, P1 ;  /* 0x000000ff0e047207 */ /* 0x000fca0000800000 */
[----:B------:R-:W-:-:S04]  /*18930*/  IMAD.IADD R4, R17, 0x1, R4 ;  /* 0x0000000111047824 */ /* 0x000fc800078e0204 */
[----:B------:R-:W-:-:S07]  /*18940*/  IMAD.MOV.U32 R13, RZ, RZ, R4 ;  /* 0x000000ffff0d7224 */ /* 0x000fce00078e0004 */
[----:B------:R-:W-:Y:S05]  /*18950*/  WARPSYNC.COLLECTIVE R15, `(.L_x_2269) ;  /* 0x000000000f087348 */ /* 0x000fea0003c00000 */
[----:B------:R0:W1:Y:S02]  /*18960*/  SHFL.UP P6, R14, R13, R12, R11 ;  /* 0x0400000c0d0e7389 */ /* 0x00006400000c000b */
[----:B01----:R-:W-:Y:S01]  /*18970*/  ENDCOLLECTIVE ;  /* 0x000000000000791b */ /* 0x003fe20003800000 */
.L_x_2269:
[----:B------:R-:W-:Y:S01]  /*18980*/  IMAD.MOV.U32 R12, RZ, RZ, 0x4 ;  /* 0x00000004ff0c7424 */ /* 0x000fe200078e00ff */
[----:B------:R-:W-:-:S05]  /*18990*/  SEL R3, R14, RZ, P2 ;  /* 0x000000ff0e037207 */ /* 0x000fca0001000000 */
[----:B------:R-:W-:-:S04]  /*189a0*/  IMAD.IADD R6, R4, 0x1, R3 ;  /* 0x0000000104067824 */ /* 0x000fc800078e0203 */
[----:B------:R-:W-:-:S07]  /*189b0*/  IMAD.MOV.U32 R13, RZ, RZ, R6 ;  /* 0x000000ffff0d7224 */ /* 0x000fce00078e0006 */
[----:B------:R-:W-:Y:S05]  /*189c0*/  WARPSYNC.COLLECTIVE R15, `(.L_x_2270) ;  /* 0x000000000f087348 */ /* 0x000fea0003c00000 */
[----:B------:R0:W1:Y:S02]  /*189d0*/  SHFL.UP P6, R14, R13, R12, R11 ;  /* 0x0400000c0d0e7389 */ /* 0x00006400000c000b */
[----:B01----:R-:W-:Y:S01]  /*189e0*/  ENDCOLLECTIVE ;  /* 0x000000000000791b */ /* 0x003fe20003800000 */
.L_x_2270:
[----:B------:R-:W-:Y:S01]  /*189f0*/  IMAD.MOV.U32 R12, RZ, RZ, 0x8 ;  /* 0x00000008ff0c7424 */ /* 0x000fe200078e00ff */
[----:B------:R-:W-:-:S05]  /*18a00*/  SEL R3, R14, RZ, P3 ;  /* 0x000000ff0e037207 */ /* 0x000fca0001800000 */
[----:B------:R-:W-:-:S04]  /*18a10*/  IMAD.IADD R2, R6, 0x1, R3 ;  /* 0x0000000106027824 */ /* 0x000fc800078e0203 */
[----:B------:R-:W-:-:S07]  /*18a20*/  IMAD.MOV.U32 R13, RZ, RZ, R2 ;  /* 0x000000ffff0d7224 */ /* 0x000fce00078e0002 */
[----:B------:R-:W-:Y:S05]  /*18a30*/  WARPSYNC.COLLECTIVE R15, `(.L_x_2271) ;  /* 0x000000000f087348 */ /* 0x000fea0003c00000 */
[----:B------:R0:W1:Y:S02]  /*18a40*/  SHFL.UP P6, R14, R13, R12, R11 ;  /* 0x0400000c0d0e7389 */ /* 0x00006400000c000b */
[----:B01----:R-:W-:Y:S01]  /*18a50*/  ENDCOLLECTIVE ;  /* 0x000000000000791b */ /* 0x003fe20003800000 */
.L_x_2271:
[----:B------:R-:W-:Y:S01]  /*18a60*/  IMAD.MOV.U32 R12, RZ, RZ, 0x10 ;  /* 0x00000010ff0c7424 */ /* 0x000fe200078e00ff */
[----:B------:R-:W-:-:S05]  /*18a70*/  SEL R3, R14, RZ, P4 ;  /* 0x000000ff0e037207 */ /* 0x000fca0002000000 */
[----:B------:R-:W-:-:S04]  /*18a80*/  IMAD.IADD R3, R2, 0x1, R3 ;  /* 0x0000000102037824 */ /* 0x000fc800078e0203 */
[----:B------:R-:W-:-:S07]  /*18a90*/  IMAD.MOV.U32 R13, RZ, RZ, R3 ;  /* 0x000000ffff0d7224 */ /* 0x000fce00078e0003 */
[----:B------:R-:W-:Y:S05]  /*18aa0*/  WARPSYNC.COLLECTIVE R15, `(.L_x_2272) ;  /* 0x000000000f087348 */ /* 0x000fea0003c00000 */
[----:B------:R0:W1:Y:S02]  /*18ab0*/  SHFL.UP P6, R14, R13, R12, R11 ;  /* 0x0400000c0d0e7389 */ /* 0x00006400000c000b */
[----:B01----:R-:W-:Y:S01]  /*18ac0*/  ENDCOLLECTIVE ;  /* 0x000000000000791b */ /* 0x003fe20003800000 */
.L_x_2272:
        /* <DEDUP_REMOVED lines=8> */
.L_x_2273:
[----:B------:R-:W-:Y:S05]  /*18b50*/  BRA `(.L_x_2274) ;  /* 0xffffffdc00c87947 */ /* 0x000fea000383ffff */
.L_x_2217:
[----:B------:R-:W-:Y:S01]  /*18b60*/  BSSY B0, `(.L_x_2275) ;  /* 0x0000008000007945 */ /* 0x000fe20003800000 */
[----:B-----5:R-:W-:Y:S02]  /*18b70*/  IMAD.MOV.U32 R13, RZ, RZ, R17 ;  /* 0x000000ffff0d7224 */ /* 0x020fe400078e0011 */
[----:B------:R-:W-:Y:S02]  /*18b80*/  IMAD.MOV.U32 R12, RZ, RZ, 0x1 ;  /* 0x00000001ff0c7424 */ /* 0x000fe400078e00ff */
[----:B------:R-:W-:Y:S02]  /*18b90*/  IMAD.MOV.U32 R11, RZ, RZ, RZ ;  /* 0x000000ffff0b7224 */ /* 0x000fe400078e00ff */
[----:B------:R-:W-:-:S07]  /*18ba0*/  IMAD.MOV.U32 R15, RZ, RZ, -0x1 ;  /* 0xffffffffff0f7424 */ /* 0x000fce00078e00ff */
[----:B0-----:R-:W-:Y:S05]  /*18bb0*/  WARPSYNC.COLLECTIVE R15, `(.L_x_2276) ;  /* 0x000000000f087348 */ /* 0x001fea0003c00000 */
[----:B------:R1:W2:Y:S02]  /*18bc0*/  SHFL.UP P6, R14, R13, R12, R11 ;  /* 0x0400000c0d0e7389 */ /* 0x0002a400000c000b */
[----:B012---:R-:W-:Y:S01]  /*18bd0*/  ENDCOLLECTIVE ;  /* 0x000000000000791b */ /* 0x007fe20003800000 */
.L_x_2276:
[----:B------:R-:W-:Y:S05]  /*18be0*/  BSYNC B0 ;  /* 0x0000000000007941 */ /* 0x000fea0003800000 */
.L_x_2275:
        /* <DEDUP_REMOVED lines=8> */
.L_x_2277:
[----:B------:R-:W-:Y:S01]  /*18c70*/  IMAD.MOV.U32 R12, RZ, RZ, 0x4 ;  /* 0x00000004ff0c7424 */ /* 0x000fe200078e00ff */
[----:B------:R-:W-:-:S05]  /*18c80*/  SEL R2, R14, RZ, P2 ;  /* 0x000000ff0e027207 */ /* 0x000fca0001000000 */
[----:B------:R-:W-:-:S04]  /*18c90*/  IMAD.IADD R2, R13, 0x1, R2 ;  /* 0x000000010d027824 */ /* 0x000fc800078e0202 */
[----:B------:R-:W-:-:S07]  /*18ca0*/  IMAD.MOV.U32 R13, RZ, RZ, R2 ;  /* 0x000000ffff0d7224 */ /* 0x000fce00078e0002 */
[----:B------:R-:W-:Y:S05]  /*18cb0*/  WARPSYNC.COLLECTIVE R15, `(.L_x_2278) ;  /* 0x000000000f087348 */ /* 0x000fea0003c00000 */
[----:B------:R0:W1:Y:S02]  /*18cc0*/  SHFL.UP P6, R14, R13, R12, R11 ;  /* 0x0400000c0d0e7389 */ /* 0x00006400000c000b */
[----:B01----:R-:W-:Y:S01]  /*18cd0*/  ENDCOLLECTIVE ;  /* 0x000000000000791b */ /* 0x003fe20003800000 */
.L_x_2278:
[----:B------:R-:W-:Y:S01]  /*18ce0*/  IMAD.MOV.U32 R12, RZ, RZ, 0x8 ;  /* 0x00000008ff0c7424 */ /* 0x000fe200078e00ff */
[----:B------:R-:W-:-:S05]  /*18cf0*/  SEL R3, R14, RZ, P3 ;  /* 0x000000ff0e037207 */ /* 0x000fca0001800000 */
[----:B------:R-:W-:-:S04]  /*18d00*/  IMAD.IADD R3, R2, 0x1, R3 ;  /* 0x0000000102037824 */ /* 0x000fc800078e0203 */
[----:B------:R-:W-:-:S07]  /*18d10*/  IMAD.MOV.U32 R13, RZ, RZ, R3 ;  /* 0x000000ffff0d7224 */ /* 0x000fce00078e0003 */
[----:B------:R-:W-:Y:S05]  /*18d20*/  WARPSYNC.COLLECTIVE R15, `(.L_x_2279) ;  /* 0x000000000f087348 */ /* 0x000fea0003c00000 */
[----:B------:R0:W1:Y:S02]  /*18d30*/  SHFL.UP P6, R14, R13, R12, R11 ;  /* 0x0400000c0d0e7389 */ /* 0x00006400000c000b */
[----:B01----:R-:W-:Y:S01]  /*18d40*/  ENDCOLLECTIVE ;  /* 0x000000000000791b */ /* 0x003fe20003800000 */
.L_x_2279:
[----:B------:R-:W-:Y:S01]  /*18d50*/  IMAD.MOV.U32 R12, RZ, RZ, 0x10 ;  /* 0x00000010ff0c7424 */ /* 0x000fe200078e00ff */
[----:B------:R-:W-:-:S05]  /*18d60*/  SEL R4, R14, RZ, P4 ;  /* 0x000000ff0e047207 */ /* 0x000fca0002000000 */
[----:B------:R-:W-:-:S04]  /*18d70*/  IMAD.IADD R4, R3, 0x1, R4 ;  /* 0x0000000103047824 */ /* 0x000fc800078e0204 */
[----:B------:R-:W-:-:S07]  /*18d80*/  IMAD.MOV.U32 R13, RZ, RZ, R4 ;  /* 0x000000ffff0d7224 */ /* 0x000fce00078e0004 */
[----:B------:R-:W-:Y:S05]  /*18d90*/  WARPSYNC.COLLECTIVE R15, `(.L_x_2280) ;  /* 0x000000000f087348 */ /* 0x000fea0003c00000 */
[----:B------:R0:W1:Y:S02]  /*18da0*/  SHFL.UP P6, R14, R13, R12, R11 ;  /* 0x0400000c0d0e7389 */ /* 0x00006400000c000b */
[----:B01----:R-:W-:Y:S01]  /*18db0*/  ENDCOLLECTIVE ;  /* 0x000000000000791b */ /* 0x003fe20003800000 */
.L_x_2280:
        /* <DEDUP_REMOVED lines=8> */
.L_x_2281:
[----:B------:R-:W-:Y:S05]  /*18e40*/  BRA `(.L_x_2282) ;  /* 0xffffffdc00ac7947 */ /* 0x000fea000383ffff */
.L_x_2219:
[----:B------:R-:W-:Y:S01]  /*18e50*/  BSSY B0, `(.L_x_2283) ;  /* 0x0000006000007945 */ /* 0x000fe20003800000 */
[----:B------:R-:W-:Y:S01]  /*18e60*/  PLOP3.LUT P6, PT, P6, PT, PT, 0x8, 0x0 ;  /* 0x000000000000781c */ /* 0x000fe200037ce170 */
[----:B------:R-:W-:-:S12]  /*18e70*/  IMAD.MOV.U32 R15, RZ, RZ, -0x1 ;  /* 0xffffffffff0f7424 */ /* 0x000fd800078e00ff */
[----:B0-----:R-:W-:Y:S05]  /*18e80*/  WARPSYNC.COLLECTIVE R15, `(.L_x_2284) ;  /* 0x000000000f087348 */ /* 0x001fea0003c00000 */
[----:B------:R-:W-:Y:S01]  /*18e90*/  VOTE.ANY R14, PT, P6 ;  /* 0x00000000000e7806 */ /* 0x000fe200030e0100 */
[----:B0-----:R-:W-:Y:S06]  /*18ea0*/  ENDCOLLECTIVE ;  /* 0x000000000000791b */ /* 0x001fec0003800000 */
.L_x_2284:
[----:B------:R-:W-:Y:S05]  /*18eb0*/  BSYNC B0 ;  /* 0x0000000000007941 */ /* 0x000fea0003800000 */
.L_x_2283:
        /* <DEDUP_REMOVED lines=9> */
.L_x_2285:
[----:B------:R-:W-:Y:S01]  /*18f50*/  IMAD.MOV.U32 R17, RZ, RZ, R14 ;  /* 0x000000ffff117224 */ /* 0x000fe200078e000e */
[----:B------:R-:W-:Y:S06]  /*18f60*/  BRA `(.L_x_2286) ;  /* 0xffffffdc009c7947 */ /* 0x000fec000383ffff */
.L_x_2221:
[----:B------:R-:W-:Y:S01]  /*18f70*/  BSSY B0, `(.L_x_2287) ;  /* 0x0000007000007945 */ /* 0x000fe20003800000 */
[----:B------:R-:W-:Y:S02]  /*18f80*/  IMAD.MOV.U32 R13, RZ, RZ, R3 ;  /* 0x000000ffff0d7224 */ /* 0x000fe400078e0003 */
[----:B------:R-:W-:Y:S02]  /*18f90*/  IMAD.MOV.U32 R11, RZ, RZ, 0x1f ;  /* 0x0000001fff0b7424 */ /* 0x000fe400078e00ff */
[----:B------:R-:W-:-:S07]  /*18fa0*/  IMAD.MOV.U32 R15, RZ, RZ, -0x1 ;  /* 0xffffffffff0f7424 */ /* 0x000fce00078e00ff */
[----:B012---:R-:W-:Y:S05]  /*18fb0*/  WARPSYNC.COLLECTIVE R15, `(.L_x_2288) ;  /* 0x000000000f087348 */ /* 0x007fea0003c00000 */
[----:B------:R3:W4:Y:S02]  /*18fc0*/  SHFL.IDX P6, R14, R13, R12, R11 ;  /* 0x0000000c0d0e7389 */ /* 0x00072400000c000b */
[----:B01234-:R-:W-:Y:S01]  /*18fd0*/  ENDCOLLECTIVE ;  /* 0x000000000000791b */ /* 0x01ffe20003800000 */
.L_x_2288:
[----:B------:R-:W-:Y:S05]  /*18fe0*/  BSYNC B0 ;  /* 0x0000000000007941 */ /* 0x000fea0003800000 */
.L_x_2287:
[----:B------:R-:W-:Y:S05]  /*18ff0*/  BRA `(.L_x_2220) ;  /* 0xffffffdc00947947 */ /* 0x000fea000383ffff */
.L_x_2225:
[----:B0-----:R0:W2:Y:S02]  /*19000*/  SYNCS.PHASECHK.TRANS64.TRYWAIT P0, [R9+URZ+0x31c20], R0 ;  /* 0x031c2000090075a7 */ /* 0x0010a4000800017f */
[----:B--2---:R-:W-:Y:S05]  /*19010*/  @!P0 NANOSLEEP.SYNCS 0x989680 ;  /* 0x009896800000895d */ /* 0x004fea0003900000 */
[----:B------:R-:W2:Y:S02]  /*19020*/  @!P0 SYNCS.PHASECHK.TRANS64 P0, [R9+URZ+0x31c20], R0 ;  /* 0x031c2000090085a7 */ /* 0x000ea4000800007f */
[----:B--2---:R-:W-:Y:S05]  /*19030*/  @!P0 BRA `(.L_x_2225) ;  /* 0xfffffffc00f08947 */ /* 0x004fea000383ffff */
[----:B------:R-:W-:Y:S05]  /*19040*/  BRA `(.L_x_2289) ;  /* 0xffffffe400107947 */ /* 0x000fea000383ffff */
.L_x_2226:
        /* <DEDUP_REMOVED lines=11> */
.L_x_2291:
[----:B------:R-:W-:Y:S05]  /*19100*/  BSYNC B0 ;  /* 0x0000000000007941 */ /* 0x000fea0003800000 */
.L_x_2290:
[----:B------:R-:W-:Y:S05]  /*19110*/  BRA `(.L_x_2292) ;  /* 0xffffffe000f87947 */ /* 0x000fea000383ffff */
.L_x_2229:
[----:B------:R-:W-:Y:S01]  /*19120*/  BSSY B1, `(.L_x_2293) ;  /* 0x0000006000017945 */ /* 0x000fe20003800000 */
[----:B------:R-:W-:-:S07]  /*19130*/  IMAD.MOV.U32 R15, RZ, RZ, -0x1 ;  /* 0xffffffffff0f7424 */ /* 0x000fce00078e00ff */
[----:B01-3--:R-:W-:Y:S05]  /*19140*/  WARPSYNC.COLLECTIVE R15, `(.L_x_2294) ;  /* 0x000000000f0c7348 */ /* 0x00bfea0003c00000 */
[----:B------:R-:W-:Y:S02]  /*19150*/  ELECT P6, UR62, PT ;  /* 0x00000000003e782f */ /* 0x000fe400038c0000 */
[----:B------:R-:W-:Y:S01]  /*19160*/  MOV R14, UR62 ;  /* 0x0000003e000e7c02 */ /* 0x000fe20008000f00 */
[----:B01-3--:R-:W-:Y:S10]  /*19170*/  ENDCOLLECTIVE ;  /* 0x000000000000791b */ /* 0x00bff40003800000 */
.L_x_2294:
[----:B------:R-:W-:Y:S05]  /*19180*/  BSYNC B1 ;  /* 0x0000000000017941 */ /* 0x000fea0003800000 */
.L_x_2293:
[----:B------:R-:W-:Y:S05]  /*19190*/  BRA `(.L_x_2295) ;  /* 0xffffffe000f07947 */ /* 0x000fea000383ffff */
.L_x_2231:
[----:B0-----:R0:W2:Y:S02]  /*191a0*/  SYNCS.PHASECHK.TRANS64.TRYWAIT P0, [R6+URZ], R3 ;  /* 0x00000003060075a7 */ /* 0x0010a4000800017f */
[----:B--2---:R-:W-:Y:S05]  /*191b0*/  @!P0 NANOSLEEP.SYNCS 0x989680 ;  /* 0x009896800000895d */ /* 0x004fea0003900000 */
[----:B------:R-:W2:Y:S02]  /*191c0*/  @!P0 SYNCS.PHASECHK.TRANS64 P0, [R6+URZ], R3 ;  /* 0x00000003060085a7 */ /* 0x000ea4000800007f */
[----:B--2---:R-:W-:Y:S05]  /*191d0*/  @!P0 BRA `(.L_x_2231) ;  /* 0xfffffffc00f08947 */ /* 0x004fea000383ffff */
[----:B------:R-:W-:Y:S05]  /*191e0*/  BRA `(.L_x_2296) ;  /* 0xffffffe4002c7947 */ /* 0x000fea000383ffff */
.L_x_2232:
[----:B--2---:R2:W4:Y:S02]  /*191f0*/  SYNCS.PHASECHK.TRANS64.TRYWAIT P0, [R7+URZ], R2 ;  /* 0x00000002070075a7 */ /* 0x004524000800017f */
[----:B----4-:R-:W-:Y:S05]  /*19200*/  @!P0 NANOSLEEP.SYNCS 0x989680 ;  /* 0x009896800000895d */ /* 0x010fea0003900000 */
[----:B------:R-:W4:Y:S02]  /*19210*/  @!P0 SYNCS.PHASECHK.TRANS64 P0, [R7+URZ], R2 ;  /* 0x00000002070085a7 */ /* 0x000f24000800007f */
[----:B----4-:R-:W-:Y:S05]  /*19220*/  @!P0 BRA `(.L_x_2232) ;  /* 0xfffffffc00f08947 */ /* 0x010fea000383ffff */
[----:B------:R-:W-:Y:S05]  /*19230*/  BRA `(.L_x_2297) ;  /* 0xffffffe400207947 */ /* 0x000fea000383ffff */
.L_x_2234:
[----:B----4-:R4:W0:Y:S02]  /*19240*/  SYNCS.PHASECHK.TRANS64.TRYWAIT P0, [R4+URZ], R3 ;  /* 0x00000003040075a7 */ /* 0x010824000800017f */
[----:B0-----:R-:W-:Y:S05]  /*19250*/  @!P0 NANOSLEEP.SYNCS 0x989680 ;  /* 0x009896800000895d */ /* 0x001fea0003900000 */
[----:B------:R-:W0:Y:S02]  /*19260*/  @!P0 SYNCS.PHASECHK.TRANS64 P0, [R4+URZ], R3 ;  /* 0x00000003040085a7 */ /* 0x000e24000800007f */
[----:B0-----:R-:W-:Y:S05]  /*19270*/  @!P0 BRA `(.L_x_2234) ;  /* 0xfffffffc00f08947 */ /* 0x001fea000383ffff */
[----:B------:R-:W-:Y:S05]  /*19280*/  BRA `(.L_x_2298) ;  /* 0xffffffe400247947 */ /* 0x000fea000383ffff */
.L_x_2299:
        /* <DEDUP_REMOVED lines=15> */
.L_x_2731:


//--------------------- .text._ZN7cutlass13device_kernelIN5flash11enable_sm90INS1_16FlashAttnFwdSm90INS1_25CollectiveMainloopFwdSm90ILi2EN4cute5tupleIJNS5_1CILi1EEES8_S8_EEENS6_IJNS7_ILi192EEENS7_ILi144EEENS7_ILi96EEEEEELi96ENS_10bfloat16_tEfNS_4arch4Sm90ELb1ELb0ELb1ELb1ELb0ELb1ELb0ELb0ELb1ELb1ELb0ELb0EEENS1_21CollectiveEpilogueFwdINS6_IJSA_SC_SB_EEES9_SE_SG_Li384ELb1ELb1ELb0ELb0EEENS1_36VarlenDynamicPersistentTileSchedulerILi192ELi144ELi384ELi128ELb0ELb1ELb1ELb1ELb1ELb1EEEEEEEEEvNT_6ParamsE --------------------------
	.section	.text._ZN7cutlass13device_kernelIN5flash11enable_sm90INS1_16FlashAttnFwdSm90INS1_25CollectiveMainloopFwdSm90ILi2EN4cute5tupleIJNS5_1CILi1EEES8_S8_EEENS6_IJNS7_ILi192EEENS7_ILi144EEENS7_ILi96EEEEEELi96ENS_10bfloat16_tEfNS_4arch4Sm90ELb1ELb0ELb1ELb1ELb0ELb1ELb0ELb0ELb1ELb1ELb0ELb0EEENS1_21CollectiveEpilogueFwdINS6_IJSA_SC_SB_EEES9_SE_SG_Li384ELb1ELb1ELb0ELb0EEENS1_36VarlenDynamicPersistentTileSchedulerILi192ELi144ELi384ELi128ELb0ELb1ELb1ELb1ELb1ELb1EEEEEEEEEvNT_6ParamsE,"ax",@progbits
	.align	128
.text._ZN7cutlass13device_kernelIN5flash11enable_sm90INS1_16FlashAttnFwdSm90INS1_25CollectiveMainloopFwdSm90ILi2EN4cute5tupleIJNS5_1CILi1EEES8_S8_EEENS6_IJNS7_ILi192EEENS7_ILi144EEENS7_ILi96EEEEEELi96ENS_10bfloat16_tEfNS_4arch4Sm90ELb1ELb0ELb1ELb1ELb0ELb1ELb0ELb0ELb1ELb1ELb0ELb0EEENS1_21CollectiveEpilogueFwdINS6_IJSA_SC_SB_EEES9_SE_SG_Li384ELb1ELb1ELb0ELb0EEENS1_36VarlenDynamicPersistentTileSchedulerILi192ELi144ELi384ELi128ELb0ELb1ELb1ELb1ELb1ELb1EEEEEEEEEvNT_6ParamsE:
        .type           _ZN7cutlass13device_kernelIN5flash11enable_sm90INS1_16FlashAttnFwdSm90INS1_25CollectiveMainloopFwdSm90ILi2EN4cute5tupleIJNS5_1CILi1EEES8_S8_EEENS6_IJNS7_ILi192EEENS7_ILi144EEENS7_ILi96EEEEEELi96ENS_10bfloat16_tEfNS_4arch4Sm90ELb1ELb0ELb1ELb1ELb0ELb1ELb0ELb0ELb1ELb1ELb0ELb0EEENS1_21CollectiveEpilogueFwdINS6_IJSA_SC_SB_EEES9_SE_SG_Li384ELb1ELb1ELb0ELb0EEENS1_36VarlenDynamicPersistentTileSchedulerILi192ELi144ELi384ELi128ELb0ELb1ELb1ELb1ELb1ELb1EEEEEEEEEvNT_6ParamsE,@function
        .size           _ZN7cutlass13device_kernelIN5flash11enable_sm90INS1_16FlashAttnFwdSm90INS1_25CollectiveMainloopFwdSm90ILi2EN4cute5tupleIJNS5_1CILi1EEES8_S8_EEENS6_IJNS7_ILi192EEENS7_ILi144EEENS7_ILi96EEEEEELi96ENS_10bfloat16_tEfNS_4arch4Sm90ELb1ELb0ELb1ELb1ELb0ELb1ELb0ELb0ELb1ELb1ELb0ELb0EEENS1_21CollectiveEpilogueFwdINS6_IJSA_SC_SB_EEES9_SE_SG_Li384ELb1ELb1ELb0ELb0EEENS1_36VarlenDynamicPersistentTileSchedulerILi192ELi144ELi384ELi128ELb0ELb1ELb1ELb1ELb1ELb1EEEEEEEEEvNT_6ParamsE,(.L_x_2732 - _ZN7cutlass13device_kernelIN5flash11enable_sm90INS1_16FlashAttnFwdSm90INS1_25CollectiveMainloopFwdSm90ILi2EN4cute5tupleIJNS5_1CILi1EEES8_S8_EEENS6_IJNS7_ILi192EEENS7_ILi144EEENS7_ILi96EEEEEELi96ENS_10bfloat16_tEfNS_4arch4Sm90ELb1ELb0ELb1ELb1ELb0ELb1ELb0ELb0ELb1ELb1ELb0ELb0EEENS1_21CollectiveEpilogueFwdINS6_IJSA_SC_SB_EEES9_SE_SG_Li384ELb1ELb1ELb0ELb0EEENS1_36VarlenDynamicPersistentTileSchedulerILi192ELi144ELi384ELi128ELb0ELb1ELb1ELb1ELb1ELb1EEEEEEEEEvNT_6ParamsE)
        .other          _ZN7cutlass13device_kernelIN5flash11enable_sm90INS1_16FlashAttnFwdSm90INS1_25CollectiveMainloopFwdSm90ILi2EN4cute5tupleIJNS5_1CILi1EEES8_S8_EEENS6_IJNS7_ILi192EEENS7_ILi144EEENS7_ILi96EEEEEELi96ENS_10bfloat16_tEfNS_4arch4Sm90ELb1ELb0ELb1ELb1ELb0ELb1ELb0ELb0ELb1ELb1ELb0ELb0EEENS1_21CollectiveEpilogueFwdINS6_IJSA_SC_SB_EEES9_SE_SG_Li384ELb1ELb1ELb0ELb0EEENS1_36VarlenDynamicPersistentTileSchedulerILi192ELi144ELi384ELi128ELb0ELb1ELb1ELb1ELb1ELb1EEEEEEEEEvNT_6ParamsE,@"STO_CUDA_ENTRY STV_DEFAULT"
_ZN7cutlass13device_kernelIN5flash11enable_sm90INS1_16FlashAttnFwdSm90INS1_25CollectiveMainloopFwdSm90ILi2EN4cute5tupleIJNS5_1CILi1EEES8_S8_EEENS6_IJNS7_ILi192EEENS7_ILi144EEENS7_ILi96EEEEEELi96ENS_10bfloat16_tEfNS_4arch4Sm90ELb1ELb0ELb1ELb1ELb0ELb1ELb0ELb0ELb1ELb1ELb0ELb0EEENS1_21CollectiveEpilogueFwdINS6_IJSA_SC_SB_EEES9_SE_SG_Li384ELb1ELb1ELb0ELb0EEENS1_36VarlenDynamicPersistentTileSchedulerILi192ELi144ELi384ELi128ELb0ELb1ELb1ELb1ELb1ELb1EEEEEEEEEvNT_6ParamsE:
        /* <DEDUP_REMOVED lines=24> */
.L_x_2301:
[----:B------:R-:W-:Y:S05]  /*0180*/  BSYNC B0 ;  /* 0x0000000000007941 */ /* 0x000fea0003800000 */
.L_x_2300:
        /* <DEDUP_REMOVED lines=41> */
.L_x_2302:
        /* <DEDUP_REMOVED lines=22> */
.L_x_2303:
        /* <DEDUP_REMOVED lines=18> */
.L_x_2304:
        /* <DEDUP_REMOVED lines=22> */
.L_x_2305:
        /* <DEDUP_REMOVED lines=22> */
.L_x_2306:
[----:B0-----:R-:W-:Y:S01]  /*0960*/  UMOV UR4, 0x1 ;  /* 0x0000000100047882 */ /* 0x001fe20000000000 */
[----:B------:R-:W-:Y:S01]  /*0970*/  PLOP3.LUT P0, PT, PT, PT, UP0, 0x80, 0x0 ;  /* 0x000000000000781c */ /* 0x000fe20003f0f008 */
[----:B------:R-:W-:Y:S01]  /*0980*/  USEL UR4, UR4, 0x2, !UP0 ;  /* 0x0000000204047887 */ /* 0x000fe2000c000000 */
[----:B------:R-:W-:Y:S01]  /*0990*/  NOP ;  /* 0x0000000000007918 */ /* 0x000fe20000000000 */
[----:B------:R-:W-:Y:S04]  /*09a0*/  BSSY B9, `(.L_x_2307) ;  /* 0x00024f0000097945 */ /* 0x000fe80003800000 */
[----:B------:R-:W-:-:S05]  /*09b0*/  IMAD.U32 R2, RZ, RZ, UR4 ;  /* 0x00000004ff027e24 */ /* 0x000fca000f8e00ff */
[----:B------:R0:W-:Y:S01]  /*09c0*/  STL [R1+0xb0], R2 ;  /* 0x0000b00201007387 */ /* 0x0001e20000100800 */
[----:B-12-4-:R-:W-:Y:S06]  /*09d0*/  BAR.SYNC.DEFER_BLOCKING 0x0 ;  /* 0x0000000000007b1d */ /* 0x016fec0000010000 */
[----:B------:R-:W-:Y:S05]  /*09e0*/  @!P0 BRA `(.L_x_2308) ;  /* 0x000001d000648947 */ /* 0x000fea0003800000 */
.L_x_2309:
[----:B------:R-:W-:-:S08]  /*09f0*/  NOP ;  /* 0x0000000000007918 */ /* 0x000fd00000000000 */
[----:B------:R-:W1:Y:S02]  /*0a00*/  USETMAXREG.TRY_ALLOC.CTAPOOL UP0, 0xa0 ;  /* 0x000000a0000079c8 */ /* 0x000e640008000600 */
[----:B-1----:R-:W-:-:S13]  /*0a10*/  PLOP3.LUT P0, PT, PT, PT, UP0, 0x80, 0x0 ;  /* 0x000000000000781c */ /* 0x002fda0003f0f008 */
[----:B------:R-:W-:Y:S05]  /*0a20*/  @!P0 BRA `(.L_x_2309) ;  /* 0xfffffffc00f08947 */ /* 0x000fea000383ffff */
[----:B------:R-:W2:Y:S01]  /*0a30*/  LDL.LU R0, [R1+0x44] ;  /* 0x0000440001007983 */ /* 0x000ea20000300800 */
[----:B0-----:R-:W0:Y:S01]  /*0a40*/  S2R R2, SR_TID.X ;  /* 0x0000000000027919 */ /* 0x001e220000002100 */
        /* <DEDUP_REMOVED lines=14> */
[----:B------:R1:W-:Y:S01]  /*0b30*/  STL [R1+0x44], R0 ;  /* 0x0000440001007387 */ /* 0x0003e20000100800 */
[----:B0-----:R-:W-:-:S13]  /*0b40*/  ISETP.GE.AND P0, PT, R111, UR4, PT ;  /* 0x000000046f007c0c */ /* 0x001fda000bf06270 */
[----:B-1----:R-:W-:Y:S05]  /*0b50*/  @P0 BRA `(.L_x_2310) ;  /* 0x0000024c00500947 */ /* 0x002fea0003800000 */
[----:B------:R-:W2:Y:S01]  /*0b60*/  LDL R2, [R1+0xb0] ;  /* 0x0000b00001027983 */ /* 0x000ea20000100800 */
[----:B------:R-:W-:Y:S01]  /*0b70*/  R2UR UR4, R16 ;  /* 0x00000000100472ca */ /* 0x000fe200000e0000 */
[----:B------:R-:W0:-:S12]  /*0b80*/  S2R R0, SR_TID.X ;  /* 0x0000000000007919 */ /* 0x000e180000002100 */
[----:B------:R-:W-:Y:S01]  /*0b90*/  UIADD3 UR4, UR4, 0xda00, URZ ;  /* 0x0000da0004047890 */ /* 0x000fe2000fffe03f */
[----:B0-----:R-:W-:-:S05]  /*0ba0*/  VIADD R19, R0, 0xffffff80 ;  /* 0xffffff8000137836 */ /* 0x001fca0000000000 */
[----:B------:R-:W-:Y:S02]  /*0bb0*/  SHF.R.S32.HI R0, RZ, 0x1f, R19 ;  /* 0x0000001fff007819 */ /* 0x000fe40000011413 */
[-C--:B------:R-:W-:Y:S02]  /*0bc0*/  LEA.HI R13, R19, R19.reuse, RZ, 0x1 ;  /* 0x00000013130d7211 */ /* 0x080fe400078f08ff */
[CC--:B------:R-:W-:Y:S02]  /*0bd0*/  LEA.HI R3, R0.reuse, R19.reuse, RZ, 0x4 ;  /* 0x0000001300037211 */ /* 0x0c0fe400078f20ff */
[----:B------:R-:W-:Y:S02]  /*0be0*/  LEA.HI R7, R0, R19, RZ, 0x5 ;  /* 0x0000001300077211 */ /* 0x000fe400078f28ff */
[----:B------:R-:W-:Y:S02]  /*0bf0*/  SHF.R.S32.HI R144, RZ, 0x1, R13 ;  /* 0x00000001ff907819 */ /* 0x000fe4000001140d */
[----:B------:R-:W-:-:S02]  /*0c00*/  SHF.R.S32.HI R9, RZ, 0x5, R7 ;  /* 0x00000005ff097819 */ /* 0x000fc40000011407 */
[C---:B------:R-:W-:Y:S02]  /*0c10*/  LEA.HI R10, R13.reuse, R144, RZ, 0x1 ;  /* 0x000000900d0a7211 */ /* 0x040fe400078f08ff */
[----:B------:R-:W-:Y:S02]  /*0c20*/  LOP3.LUT R13, R13, 0xfffffffe, RZ, 0xc0, !PT ;  /* 0xfffffffe0d0d7812 */ /* 0x000fe400078ec0ff */
[----:B------:R-:W-:-:S03]  /*0c30*/  LOP3.LUT R11, R10, 0x7fffffe, RZ, 0xc0, !PT ;  /* 0x07fffffe0a0b7812 */ /* 0x000fc600078ec0ff */
[----:B------:R-:W-:Y:S02]  /*0c40*/  IMAD.IADD R13, R19, 0x1, -R13 ;  /* 0x00000001130d7824 */ /* 0x000fe400078e0a0d */
[----:B------:R-:W-:Y:S02]  /*0c50*/  IMAD.IADD R11, R144, 0x1, -R11 ;  /* 0x00000001900b7824 */ /* 0x000fe400078e0a0b */
[----:B------:R-:W-:Y:S01]  /*0c60*/  IMAD.SHL.U32 R22, R13, 0x8, RZ ;  /* 0x000000080d167824 */ /* 0x000fe200078e00ff */
[----:B--2---:R-:W-:Y:S02]  /*0c70*/  R2UR UR5, R2 ;  /* 0x00000000020572ca */ /* 0x004fe400000e0000 */
[----:B------:R-:W-:-:S05]  /*0c80*/  LOP3.LUT R2, R3, 0xfffffff0, RZ, 0xc0, !PT ;  /* 0xfffffff003027812 */ /* 0x000fca00078ec0ff */
[----:B------:R-:W-:Y:S01]  /*0c90*/  IMAD.IADD R4, R19, 0x1, -R2 ;  /* 0x0000000113047824 */ /* 0x000fe200078e0a02 */
[----:B------:R-:W-:-:S03]  /*0ca0*/  LEA.HI R2, R0, R19, RZ, 0x7 ;  /* 0x0000001300027211 */ /* 0x000fc600078f38ff */
[--C-:B------:R-:W-:Y:S01]  /*0cb0*/  IMAD R15, R9, 0x10, R4.reuse ;  /* 0x00000010090f7824 */ /* 0x100fe200078e0204 */
[----:B------:R-:W-:Y:S01]  /*0cc0*/  SHF.R.S32.HI R5, RZ, 0x1f, R4 ;  /* 0x0000001fff057819 */ /* 0x000fe20000011404 */
[----:B------:R-:W-:Y:S01]  /*0cd0*/  ULOP3.LUT UR5, UR5, 0x1, URZ, 0xfc, !UPT ;  /* 0x0000000105057892 */ /* 0x000fe2000f8efc3f */
[----:B------:R-:W-:Y:S02]  /*0ce0*/  SHF.R.S32.HI R18, RZ, 0x7, R2 ;  /* 0x00000007ff127819 */ /* 0x000fe40000011402 */
[CC--:B------:R-:W-:Y:S02]  /*0cf0*/  LEA.HI R6, R5.reuse, R4.reuse, RZ, 0x3 ;  /* 0x0000000405067211 */ /* 0x0c0fe400078f18ff */
[----:B------:R-:W-:-:S03]  /*0d00*/  LEA.HI R5, R5, R4, RZ, 0x2 ;  /* 0x0000000405057211 */ /* 0x000fc600078f10ff */
[----:B------:R-:W-:Y:S01]  /*0d10*/  IMAD.SHL.U32 R8, R6, 0x10, RZ ;  /* 0x0000001006087824 */ /* 0x000fe200078e00ff */
[----:B------:R-:W-:Y:S02]  /*0d20*/  LOP3.LUT R7, R5, 0x7fffffc, RZ, 0xc0, !PT ;  /* 0x07fffffc05077812 */ /* 0x000fe400078ec0ff */
[----:B------:R-:W-:Y:S02]  /*0d30*/  SHF.R.S32.HI R6, RZ, 0x4, R3 ;  /* 0x00000004ff067819 */ /* 0x000fe40000011403 */
[----:B------:R-:W-:Y:S01]  /*0d40*/  LOP3.LUT R8, R8, 0x7fffff80, RZ, 0xc0, !PT ;  /* 0x7fffff8008087812 */ /* 0x000fe200078ec0ff */
[----:B------:R-:W-:Y:S01]  /*0d50*/  IMAD.IADD R7, R4, 0x1, -R7 ;  /* 0x0000000104077824 */ /* 0x000fe200078e0a07 */
[----:B------:R-:W-:Y:S01]  /*0d60*/  LEA.HI R3, R3, R6, RZ, 0x1 ;  /* 0x0000000603037211 */ /* 0x000fe200078f08ff */
[----:B------:R-:W-:Y:S01]  /*0d70*/  IMAD R14, R6, 0x8, R11 ;  /* 0x00000008060e7824 */ /* 0x000fe200078e020b */
[----:B------:R-:W-:Y:S01]  /*0d80*/  LEA.HI R4, R0, R19, RZ, 0x2 ;  /* 0x0000001300047211 */ /* 0x000fe200078f10ff */
[----:B------:R-:W-:Y:S01]  /*0d90*/  IMAD R8, R9, 0x100, R8 ;  /* 0x0000010009087824 */ /* 0x000fe200078e0208 */
[----:B------:R-:W-:Y:S01]  /*0da0*/  LOP3.LUT R9, R2, 0xffffff80, RZ, 0xc0, !PT ;  /* 0xffffff8002097812 */ /* 0x000fe200078ec0ff */
[----:B------:R-:W-:Y:S01]  /*0db0*/  IMAD.HI R2, R18, 0x55555556, RZ ;  /* 0x5555555612027827 */ /* 0x000fe200078e02ff */
[----:B------:R-:W-:-:S02]  /*0dc0*/  LOP3.LUT R3, R3, 0x1ffffffe, RZ, 0xc0, !PT ;  /* 0x1ffffffe03037812 */ /* 0x000fc400078ec0ff */
[----:B------:R-:W-:Y:S01]  /*0dd0*/  LOP3.LUT R0, R4, 0xfffffffc, RZ, 0xc0, !PT ;  /* 0xfffffffc04007812 */ /* 0x000fe200078ec0ff */
[C---:B------:R-:W-:Y:S01]  /*0de0*/  IMAD.IADD R17, R19.reuse, 0x1, -R9 ;  /* 0x0000000113117824 */ /* 0x040fe200078e0a09 */
[----:B------:R-:W-:Y:S01]  /*0df0*/  SHF.R.S32.HI R5, RZ, 0x2, R5 ;  /* 0x00000002ff057819 */ /* 0x000fe20000011405 */
[----:B------:R-:W-:Y:S02]  /*0e00*/  IMAD.IADD R3, R6, 0x1, -R3 ;  /* 0x0000000106037824 */ /* 0x000fe400078e0a03 */
[----:B------:R-:W-:Y:S01]  /*0e10*/  IMAD.IADD R6, R19, 0x1, -R0 ;  /* 0x0000000113067824 */ /* 0x000fe200078e0a00 */
[----:B------:R-:W-:Y:S01]  /*0e20*/  SHF.R.S32.HI R9, RZ, 0x1f, R17 ;  /* 0x0000001fff097819 */ /* 0x000fe20000011411 */
[----:B------:R-:W-:Y:S02]  /*0e30*/  IMAD.SHL.U32 R0, R3, 0x8, RZ ;  /* 0x0000000803007824 */ /* 0x000fe400078e00ff */
[----:B------:R-:W-:Y:S01]  /*0e40*/  IMAD.SHL.U32 R5, R5, 0x40, RZ ;  /* 0x0000004005057824 */ /* 0x000fe200078e00ff */
[----:B------:R-:W-:Y:S01]  /*0e50*/  LEA.HI R10, R9, R17, RZ, 0x2 ;  /* 0x00000011090a7211 */ /* 0x000fe200078f10ff */
[----:B------:R-:W-:Y:S01]  /*0e60*/  IMAD R7, R7, 0x10, R8 ;  /* 0x0000001007077824 */ /* 0x000fe200078e0208 */
[----:B------:R-:W-:-:S02]  /*0e70*/  LEA.HI R3, R6, R6, RZ, 0x1 ;  /* 0x0000000606037211 */ /* 0x000fc400078f08ff */
[--C-:B------:R-:W-:Y:S02]  /*0e80*/  SHF.R.S32.HI R11, RZ, 0x2, R10.reuse ;  /* 0x00000002ff0b7819 */ /* 0x100fe4000001140a */
[----:B------:R-:W-:Y:S02]  /*0e90*/  SHF.R.S32.HI R12, RZ, 0x1f, R10 ;  /* 0x0000001fff0c7819 */ /* 0x000fe4000001140a */
[----:B------:R-:W-:Y:S02]  /*0ea0*/  LEA.HI R9, R9, R17, RZ, 0x5 ;  /* 0x0000001109097211 */ /* 0x000fe400078f28ff */
[----:B------:R-:W-:Y:S02]  /*0eb0*/  LEA.HI R12, R12, R11, RZ, 0x3 ;  /* 0x0000000b0c0c7211 */ /* 0x000fe400078f18ff */
[----:B------:R-:W-:Y:S02]  /*0ec0*/  LOP3.LUT R3, R3, 0x1ffffffe, RZ, 0xc0, !PT ;  /* 0x1ffffffe03037812 */ /* 0x000fe400078ec0ff */
[----:B------:R-:W-:-:S02]  /*0ed0*/  LOP3.LUT R12, R12, 0xfffffff8, RZ, 0xc0, !PT ;  /* 0xfffffff80c0c7812 */ /* 0x000fc400078ec0ff */
[----:B------:R-:W-:Y:S01]  /*0ee0*/  LOP3.LUT R5, R5, 0x40, RZ, 0xc0, !PT ;  /* 0x0000004005057812 */ /* 0x000fe200078ec0ff */
[----:B------:R-:W-:Y:S01]  /*0ef0*/  IMAD.IADD R3, R6, 0x1, -R3 ;  /* 0x0000000106037824 */ /* 0x000fe200078e0a03 */
[----:B------:R-:W-:Y:S01]  /*0f00*/  LEA.HI R8, R2, R2, RZ, 0x1 ;  /* 0x0000000202087211 */ /* 0x000fe200078f08ff */
[----:B------:R-:W-:Y:S01]  /*0f10*/  IMAD.IADD R12, R11, 0x1, -R12 ;  /* 0x000000010b0c7824 */ /* 0x000fe200078e0a0c */
[----:B------:R-:W-:Y:S02]  /*0f20*/  SHF.R.S32.HI R9, RZ, 0x5, R9 ;  /* 0x00000005ff097819 */ /* 0x000fe40000011409 */
[----:B------:R-:W-:Y:S01]  /*0f30*/  LOP3.LUT R2, R5, 0x8, R0, 0xf8, !PT ;  /* 0x0000000805027812 */ /* 0x000fe200078ef800 */
[----:B------:R-:W-:Y:S01]  /*0f40*/  IMAD R8, R8, -0x3, R18 ;  /* 0xfffffffd08087824 */ /* 0x000fe200078e0212 */
[----:B------:R-:W-:Y:S01]  /*0f50*/  SHF.R.S32.HI R6, RZ, 0x2, R4 ;  /* 0x00000002ff067819 */ /* 0x000fe20000011404 */
[----:B------:R-:W-:Y:S01]  /*0f60*/  IMAD R9, R9, 0x10, R12 ;  /* 0x0000001009097824 */ /* 0x000fe200078e020c */
[----:B------:R-:W-:Y:S01]  /*0f70*/  SHF.R.U32.HI R5, RZ, 0x3, R5 ;  /* 0x00000003ff057819 */ /* 0x000fe20000011605 */
[----:B------:R-:W-:Y:S01]  /*0f80*/  IMAD.U32 R0, R15, 0x20, R0 ;  /* 0x000000200f007824 */ /* 0x000fe200078e0000 */
[----:B------:R-:W-:-:S02]  /*0f90*/  SHF.R.S32.HI R4, RZ, 0x1f, R4 ;  /* 0x0000001fff047819 */ /* 0x000fc40000011404 */
[----:B------:R-:W-:Y:S02]  /*0fa0*/  CS2R R18, SRZ ;  /* 0x0000000000127805 */ /* 0x000fe4000001ff00 */
[----:B------:R-:W-:Y:S01]  /*0fb0*/  LOP3.LUT R2, R2, R5, RZ, 0x3c, !PT ;  /* 0x0000000502027212 */ /* 0x000fe200078e3cff */
[----:B------:R-:W-:Y:S01]  /*0fc0*/  IMAD R5, R8, 0x40, R9 ;  /* 0x0000004008057824 */ /* 0x000fe200078e0209 */
[----:B------:R-:W-:Y:S01]  /*0fd0*/  LEA.HI R4, R4, R6, RZ, 0x2 ;  /* 0x0000000604047211 */ /* 0x000fe200078f10ff */
[----:B------:R0:W-:Y:S01]  /*0fe0*/  STL [R1+0xac], R0 ;  /* 0x0000ac0001007387 */ /* 0x0001e20000100800 */
[----:B------:R-:W-:Y:S01]  /*0ff0*/  IMAD.SHL.U32 R8, R13, 0x4, RZ ;  /* 0x000000040d087824 */ /* 0x000fe200078e00ff */
[----:B------:R-:W-:Y:S01]  /*1000*/  LOP3.LUT R10, R10, 0x7ffffffc, RZ, 0xc0, !PT ;  /* 0x7ffffffc0a0a7812 */ /* 0x000fe200078ec0ff */
[----:B------:R-:W-:Y:S01]  /*1010*/  IMAD.IADD R7, R2, 0x1, R7 ;  /* 0x0000000102077824 */ /* 0x000fe200078e0207 */
[----:B------:R-:W-:Y:S01]  /*1020*/  LOP3.LUT R4, R4, 0xfffffffc, RZ, 0xc0, !PT ;  /* 0xfffffffc04047812 */ /* 0x000fe200078ec0ff */
[----:B------:R-:W-:Y:S04]  /*1030*/  STL [R1+0xa8], R5 ;  /* 0x0000a80501007387 */ /* 0x000fe80000100800 */
[----:B------:R-:W-:Y:S01]  /*1040*/  STL [R1+0xa0], RZ ;  /* 0x0000a0ff01007387 */ /* 0x000fe20000100800 */
[----:B0-----:R-:W-:-:S05]  /*1050*/  IMAD.U32 R0, RZ, RZ, UR5 ;  /* 0x00000005ff007e24 */ /* 0x001fca000f8e00ff */
[----:B------:R0:W-:Y:S04]  /*1060*/  STL [R1+0x60], R0 ;  /* 0x0000600001007387 */ /* 0x0001e80000100800 */
[----:B------:R-:W-:Y:S04]  /*1070*/  STL [R1+0x40], RZ ;  /* 0x000040ff01007387 */ /* 0x000fe80000100800 */
[----:B------:R-:W-:Y:S01]  /*1080*/  STL [R1+0x38], RZ ;  /* 0x000038ff01007387 */ /* 0x000fe20000100800 */
[----:B0-----:R-:W-:Y:S02]  /*1090*/  IMAD.IADD R0, R6, 0x1, -R4 ;  /* 0x0000000106007824 */ /* 0x001fe400078e0a04 */
[----:B------:R-:W-:-:S02]  /*10a0*/  IMAD.U32 R4, RZ, RZ, UR4 ;  /* 0x00000004ff047e24 */ /* 0x000fc4000f8e00ff */
[----:B------:R-:W-:Y:S01]  /*10b0*/  VIADD R6, R8, 0x20 ;  /* 0x0000002008067836 */ /* 0x000fe20000000000 */
[----:B------:R0:W-:Y:S04]  /*10c0*/  STL [R1+0x8c], R0 ;  /* 0x00008c0001007387 */ /* 0x0001e80000100800 */
[----:B------:R-:W-:Y:S04]  /*10d0*/  STL [R1+0x50], R8 ;  /* 0x0000500801007387 */ /* 0x000fe80000100800 */
[----:B------:R1:W-:Y:S01]  /*10e0*/  STL [R1+0xa4], R4 ;  /* 0x0000a40401007387 */ /* 0x0003e20000100800 */
[----:B0-----:R-:W-:-:S05]  /*10f0*/  IMAD.SHL.U32 R0, R0, 0x40, RZ ;  /* 0x0000004000007824 */ /* 0x001fca00078e00ff */
[----:B------:R-:W-:Y:S01]  /*1100*/  LOP3.LUT R2, R0, 0xc0, RZ, 0xc0, !PT ;  /* 0x000000c000027812 */ /* 0x000fe200078ec0ff */
[----:B------:R-:W-:Y:S01]  /*1110*/  VIADD R0, R8, 0x10 ;  /* 0x0000001008007836 */ /* 0x000fe20000000000 */
[----:B-1----:R-:W-:-:S03]  /*1120*/  SHF.R.S32.HI R4, RZ, 0x1f, R144 ;  /* 0x0000001fff047819 */ /* 0x002fc60000011490 */
[----:B------:R-:W-:Y:S01]  /*1130*/  STL [R1+0x48], R2 ;  /* 0x0000480201007387 */ /* 0x000fe20000100800 */
[----:B------:R-:W-:-:S03]  /*1140*/  SHF.R.U32.HI R4, RZ, 0x3, R2 ;  /* 0x00000003ff047819 */ /* 0x000fc60000011602 */
[----:B------:R0:W-:Y:S04]  /*1150*/  STL [R1+0x6c], R0 ;  /* 0x00006c0001007387 */ /* 0x0001e80000100800 */
[----:B------:R1:W-:Y:S01]  /*1160*/  STL [R1+0x68], R6 ;  /* 0x0000680601007387 */ /* 0x0003e20000100800 */
[----:B0-----:R-:W-:Y:S01]  /*1170*/  LOP3.LUT R0, R2, 0x8, R22, 0xf8, !PT ;  /* 0x0000000802007812 */ /* 0x001fe200078ef816 */
[----:B------:R-:W-:Y:S02]  /*1180*/  IMAD.SHL.U32 R2, R14, 0x20, RZ ;  /* 0x000000200e027824 */ /* 0x000fe400078e00ff */
[----:B-1----:R-:W-:Y:S01]  /*1190*/  VIADD R6, R8, 0x8 ;  /* 0x0000000808067836 */ /* 0x002fe20000000000 */
[----:B------:R-:W-:-:S04]  /*11a0*/  LOP3.LUT R0, R0, R4, RZ, 0x3c, !PT ;  /* 0x0000000400007212 */ /* 0x000fc800078e3cff */
[----:B------:R0:W-:Y:S04]  /*11b0*/  STL [R1+0x74], R6 ;  /* 0x0000740601007387 */ /* 0x0001e80000100800 */
[----:B------:R1:W-:Y:S04]  /*11c0*/  STL [R1+0x58], R4 ;  /* 0x0000580401007387 */ /* 0x0003e80000100800 */
[----:B------:R2:W-:Y:S01]  /*11d0*/  STL [R1+0x5c], R2 ;  /* 0x00005c0201007387 */ /* 0x0005e20000100800 */
[C---:B0-----:R-:W-:Y:S02]  /*11e0*/  VIADD R6, R8.reuse, 0x28 ;  /* 0x0000002808067836 */ /* 0x041fe40000000000 */
[----:B-1----:R-:W-:-:S02]  /*11f0*/  VIADD R4, R8, 0x18 ;  /* 0x0000001808047836 */ /* 0x002fc40000000000 */
[----:B--2---:R-:W-:-:S03]  /*1200*/  IMAD.IADD R2, R2, 0x1, R0 ;  /* 0x0000000102027824 */ /* 0x004fc600078e0200 */
[----:B------:R0:W-:Y:S01]  /*1210*/  STL [R1+0x78], R4 ;  /* 0x0000780401007387 */ /* 0x0001e20000100800 */
[----:B------:R-:W-:-:S03]  /*1220*/  IMAD R0, R3, 0x8, R5 ;  /* 0x0000000803007824 */ /* 0x000fc600078e0205 */
[----:B------:R1:W-:Y:S01]  /*1230*/  STL [R1+0x80], R6 ;  /* 0x0000800601007387 */ /* 0x0003e20000100800 */
[----:B0-----:R-:W-:Y:S02]  /*1240*/  IMAD.IADD R4, R17, 0x1, -R10 ;  /* 0x0000000111047824 */ /* 0x001fe400078e0a0a */
[----:B------:R-:W-:-:S03]  /*1250*/  IMAD R17, R7, 0x2, R16 ;  /* 0x0000000207117824 */ /* 0x000fc600078e0210 */
[----:B------:R1:W-:Y:S04]  /*1260*/  STL [R1+0x90], R4 ;  /* 0x0000900401007387 */ /* 0x0003e80000100800 */
[----:B------:R1:W-:Y:S04]  /*1270*/  STL [R1+0x88], R2 ;  /* 0x0000880201007387 */ /* 0x0003e80000100800 */
[----:B------:R1:W-:Y:S02]  /*1280*/  STL [R1+0x94], R0 ;  /* 0x0000940001007387 */ /* 0x0003e40000100800 */
.L_x_2458:
[----:B01-34-:R-:W0:Y:S01]  /*1290*/  LDC.64 R2, c[0x0][0xc88] ;  /* 0x00032200ff027b82 */ /* 0x01be220000000a00 */
[----:B------:R-:W-:Y:S01]  /*12a0*/  ULDC.64 UR4, c[0x0][0x208] ;  /* 0x0000820000047ab9 */ /* 0x000fe20000000a00 */
[----:B0-----:R-:W-:-:S05]  /*12b0*/  IMAD.WIDE R2, R111, 0x4, R2 ;  /* 0x000000046f027825 */ /* 0x001fca00078e0202 */
[----:B--2---:R0:W2:Y:S01]  /*12c0*/  LDG.E R11, desc[UR4][R2.64] ;  /* 0x00000004020b7981 */ /* 0x0040a2000c1e1900 */
[----:B------:R-:W-:Y:S05]  /*12d0*/  YIELD ;  /* 0x0000000000007946 */ /* 0x000fea0003800000 */
[----:B------:R-:W-:Y:S01]  /*12e0*/  ULDC.64 UR4, c[0x0][0xa28] ;  /* 0x00028a0000047ab9 */ /* 0x000fe20000000a00 */
[----:B------:R-:W-:Y:S01]  /*12f0*/  ULDC.64 UR8, c[0x0][0xa18] ;  /* 0x0002860000087ab9 */ /* 0x000fe20000000a00 */
[----:B------:R-:W-:Y:S01]  /*1300*/  ISETP.NE.U32.AND P1, PT, RZ, UR4, PT ;  /* 0x00000004ff007c0c */ /* 0x000fe2000bf25070 */
[----:B------:R-:W-:Y:S01]  /*1310*/  ULDC.64 UR10, c[0x0][0x208] ;  /* 0x00008200000a7ab9 */ /* 0x000fe20000000a00 */
[----:B0-----:R-:W-:Y:S01]  /*1320*/  IMAD.MOV.U32 R3, RZ, RZ, RZ ;  /* 0x000000ffff037224 */ /* 0x001fe200078e00ff */
[----:B------:R-:W-:Y:S01]  /*1330*/  ULDC.64 UR6, c[0x0][0xa08] ;  /* 0x0002820000067ab9 */ /* 0x000fe20000000a00 */
[----:B------:R-:W-:Y:S01]  /*1340*/  ISETP.NE.AND.EX P1, PT, RZ, UR5, PT, P1 ;  /* 0x00000005ff007c0c */ /* 0x000fe2000bf25310 */
[----:B------:R-:W-:Y:S01]  /*1350*/  IMAD.MOV.U32 R79, RZ, RZ, RZ ;  /* 0x000000ffff4f7224 */ /* 0x000fe200078e00ff */
[----:B------:R-:W-:-:S04]  /*1360*/  ISETP.NE.U32.AND P0, PT, RZ, UR6, PT ;  /* 0x00000006ff007c0c */ /* 0x000fc8000bf05070 */
[----:B------:R-:W-:Y:S02]  /*1370*/  ISETP.NE.AND.EX P0, PT, RZ, UR7, PT, P0 ;  /* 0x00000007ff007c0c */ /* 0x000fe4000bf05300 */
[----:B--2---:R-:W-:Y:S01]  /*1380*/  SHF.R.S32.HI R0, RZ, 0x1f, R11 ;  /* 0x0000001fff007819 */ /* 0x004fe2000001140b */
[----:B------:R-:W-:-:S04]  /*1390*/  IMAD.SHL.U32 R28, R11, 0x4, RZ ;  /* 0x000000040b1c7824 */ /* 0x000fc800078e00ff */
        /* <DEDUP_REMOVED lines=10> */
[----:B------:R-:W-:Y:S01]  /*1440*/  ULDC.64 UR4, c[0x0][0x418] ;  /* 0x0001060000047ab9 */ /* 0x000fe20000000a00 */
[----:B------:R-:W-:-:S10]  /*1450*/  IADD3.X R9, R29, UR7, RZ, P3, !PT ;  /* 0x000000071d097c10 */ /* 0x000fd40009ffe4ff */
[----:B------:R-:W-:Y:S01]  /*1460*/  @P2 IADD3 R6, P1, R28, UR8, RZ ;  /* 0x000000081c062c10 */ /* 0x000fe2000ff3e0ff */
[----:B------:R-:W-:Y:S01]  /*1470*/  UISETP.NE.U32.AND UP0, UPT, UR4, URZ, UPT ;  /* 0x0000003f0400728c */ /* 0x000fe2000bf05070 */
[----:B------:R0:W5:Y:S02]  /*1480*/  @P0 LDG.E R79, desc[UR10][R8.64] ;  /* 0x0000000a084f0981 */ /* 0x000164000c1e1900 */
[----:B------:R-:W-:Y:S01]  /*1490*/  @P2 IADD3.X R7, R29, UR9, RZ, P1, !PT ;  /* 0x000000091d072c10 */ /* 0x000fe20008ffe4ff */
[----:B------:R-:W-:-:S04]  /*14a0*/  ULDC UR4, c[0x0][0x424] ;  /* 0x0001090000047ab9 */ /* 0x000fc80000000800 */
[----:B------:R-:W2:Y:S01]  /*14b0*/  @P2 LDG.E R10, desc[UR10][R6.64] ;  /* 0x0000000a060a2981 */ /* 0x000ea2000c1e1900 */
        /* <DEDUP_REMOVED lines=8> */
[----:B--2---:R0:W-:Y:S01]  /*1540*/  STL [R1+0x2c], R10 ;  /* 0x00002c0a01007387 */ /* 0x0041e20000100800 */
[----:B------:R-:W-:Y:S05]  /*1550*/  @P2 BRA `(.L_x_2311) ;  /* 0x00000000002c2947 */ /* 0x000fea0003800000 */
[----:B------:R-:W-:Y:S02]  /*1560*/  ULDC.64 UR4, c[0x0][0xa00] ;  /* 0x0002800000047ab9 */ /* 0x000fe40000000a00 */
[----:B------:R-:W-:-:S04]  /*1570*/  ISETP.NE.U32.AND P1, PT, RZ, UR4, PT ;  /* 0x00000004ff007c0c */ /* 0x000fc8000bf25070 */
[----:B------:R-:W-:-:S13]  /*1580*/  ISETP.NE.AND.EX P1, PT, RZ, UR5, PT, P1 ;  /* 0x00000005ff007c0c */ /* 0x000fda000bf25310 */
[----:B------:R-:W-:Y:S05]  /*1590*/  @!P1 BRA `(.L_x_2311) ;  /* 0x00000000001c9947 */ /* 0x000fea0003800000 */
[----:B0-----:R-:W0:Y:S01]  /*15a0*/  LDC.64 R4, c[0x0][0xa00] ;  /* 0x00028000ff047b82 */ /* 0x001e220000000a00 */
[----:B------:R-:W-:Y:S01]  /*15b0*/  ULDC.64 UR4, c[0x0][0x208] ;  /* 0x0000820000047ab9 */ /* 0x000fe20000000a00 */
[----:B0-----:R-:W-:-:S05]  /*15c0*/  IMAD.WIDE R4, R27, 0x4, R4 ;  /* 0x000000041b047825 */ /* 0x001fca00078e0204 */
[----:B------:R-:W2:Y:S04]  /*15d0*/  LDG.E R0, desc[UR4][R4.64] ;  /* 0x0000000404007981 */ /* 0x000ea8000c1e1900 */
[----:B------:R-:W2:Y:S02]  /*15e0*/  LDG.E R7, desc[UR4][R4.64+0x4] ;  /* 0x0000040404077981 */ /* 0x000ea4000c1e1900 */
[----:B--2---:R-:W-:-:S05]  /*15f0*/  IMAD.IADD R10, R7, 0x1, -R0 ;  /* 0x00000001070a7824 */ /* 0x004fca00078e0a00 */
[----:B------:R1:W-:Y:S02]  /*1600*/  STL [R1+0x2c], R10 ;  /* 0x00002c0a01007387 */ /* 0x0003e40000100800 */
.L_x_2311:
[----:B------:R-:W-:Y:S01]  /*1610*/  ULDC.64 UR4, c[0x0][0xa20] ;  /* 0x0002880000047ab9 */ /* 0x000fe20000000a00 */
[----:B------:R2:W-:Y:S01]  /*1620*/  STL [R1+0x9c], R110 ;  /* 0x00009c6e01007387 */ /* 0x0005e20000100800 */
[----:B------:R-:W-:-:S04]  /*1630*/  ISETP.NE.U32.AND P1, PT, RZ, UR4, PT ;  /* 0x00000004ff007c0c */ /* 0x000fc8000bf25070 */
[----:B------:R-:W-:-:S13]  /*1640*/  ISETP.NE.AND.EX P1, PT, RZ, UR5, PT, P1 ;  /* 0x00000005ff007c0c */ /* 0x000fda000bf25310 */
[----:B--2---:R-:W-:Y:S05]  /*1650*/  @!P1 BRA `(.L_x_2312) ;  /* 0x0000000000149947 */ /* 0x004fea0003800000 */
[----:B0-----:R-:W-:Y:S01]  /*1660*/  IADD3 R4, P0, R28, UR4, RZ ;  /* 0x000000041c047c10 */ /* 0x001fe2000ff1e0ff */
[----:B------:R-:W-:-:S03]  /*1670*/  ULDC.64 UR6, c[0x0][0x208] ;  /* 0x0000820000067ab9 */ /* 0x000fc60000000a00 */
[----:B------:R-:W-:-:S05]  /*1680*/  IADD3.X R5, R29, UR5, RZ, P0, !PT ;  /* 0x000000051d057c10 */ /* 0x000fca00087fe4ff */
[----:B------:R2:W5:Y:S01]  /*1690*/  LDG.E R26, desc[UR6][R4.64] ;  /* 0x00000006041a7981 */ /* 0x000562000c1e1900 */
[----:B------:R-:W-:Y:S05]  /*16a0*/  BRA `(.L_x_2313) ;  /* 0x0000000000147947 */ /* 0x000fea0003800000 */
.L_x_2312:
[----:B------:R-:W-:Y:S05]  /*16b0*/  @!P0 BRA `(.L_x_2313) ;  /* 0x0000000000108947 */ /* 0x000fea0003800000 */
[----:B------:R-:W-:Y:S02]  /*16c0*/  ULDC.64 UR4, c[0x0][0x208] ;  /* 0x0000820000047ab9 */ /* 0x000fe40000000a00 */
[----:B0-----:R-:W2:Y:S04]  /*16d0*/  LDG.E R5, desc[UR4][R8.64] ;  /* 0x0000000408057981 */ /* 0x001ea8000c1e1900 */
[----:B------:R-:W2:Y:S02]  /*16e0*/  LDG.E R26, desc[UR4][R8.64+0x4] ;  /* 0x00000404081a7981 */ /* 0x000ea4000c1e1900 */
[----:B--2---:R-:W-:-:S07]  /*16f0*/  IMAD.IADD R26, R26, 0x1, -R5 ;  /* 0x000000011a1a7824 */ /* 0x004fce00078e0a05 */
.L_x_2313:
[----:B------:R-:W-:Y:S01]  /*1700*/  ULDC.64 UR4, c[0x0][0xa10] ;  /* 0x0002840000047ab9 */ /* 0x000fe20000000a00 */
[----:B------:R-:W-:Y:S01]  /*1710*/  ULDC.64 UR6, c[0x0][0x208] ;  /* 0x0000820000067ab9 */ /* 0x000fe20000000a00 */
[----:B------:R-:W-:Y:S01]  /*1720*/  ISETP.NE.U32.AND P0, PT, RZ, UR4, PT ;  /* 0x00000004ff007c0c */ /* 0x000fe2000bf05070 */
[----:B0-----:R-:W0:Y:S03]  /*1730*/  LDC R8, c[0x0][0x448] ;  /* 0x00011200ff087b82 */ /* 0x001e260000000800 */
[----:B------:R-:W-:Y:S01]  /*1740*/  ISETP.NE.AND.EX P0, PT, RZ, UR5, PT, P0 ;  /* 0x00000005ff007c0c */ /* 0x000fe2000bf05300 */
[----:B------:R-:W-:-:S12]  /*1750*/  ULDC.64 UR4, c[0x0][0xa30] ;  /* 0x00028c0000047ab9 */ /* 0x000fd80000000a00 */
[----:B--2---:R-:W2:Y:S02]  /*1760*/  @P0 LDC.64 R4, c[0x0][0xa10] ;  /* 0x00028400ff040b82 */ /* 0x004ea40000000a00 */
[----:B--2---:R-:W-:-:S05]  /*1770*/  @P0 IMAD.WIDE R4, R27, 0x4, R4 ;  /* 0x000000041b040825 */ /* 0x004fca00078e0204 */
[----:B------:R-:W2:Y:S04]  /*1780*/  @P0 LDG.E R0, desc[UR6][R4.64] ;  /* 0x0000000604000981 */ /* 0x000ea8000c1e1900 */
[----:B------:R3:W2:Y:S01]  /*1790*/  @P0 LDG.E R9, desc[UR6][R4.64+0x4] ;  /* 0x0000040604090981 */ /* 0x0006a2000c1e1900 */
[----:B------:R-:W-:Y:S01]  /*17a0*/  ISETP.NE.U32.AND P1, PT, RZ, UR4, PT ;  /* 0x00000004ff007c0c */ /* 0x000fe2000bf25070 */
[----:B-----5:R-:W-:-:S03]  /*17b0*/  IMAD.MOV.U32 R106, RZ, RZ, R26 ;  /* 0x000000ffff6a7224 */ /* 0x020fc600078e001a */
[----:B------:R-:W-:-:S13]  /*17c0*/  ISETP.NE.AND.EX P1, PT, RZ, UR5, PT, P1 ;  /* 0x00000005ff007c0c */ /* 0x000fda000bf25310 */
[----:B------:R-:W-:-:S04]  /*17d0*/  @P1 IADD3 R6, P2, R28, UR4, RZ ;  /* 0x000000041c061c10 */ /* 0x000fc8000ff5e0ff */
[----:B------:R-:W-:-:S05]  /*17e0*/  @P1 IADD3.X R7, R29, UR5, RZ, P2, !PT ;  /* 0x000000051d071c10 */ /* 0x000fca00097fe4ff */
[----:B------:R4:W5:Y:S01]  /*17f0*/  @P1 LDG.E R106, desc[UR6][R6.64] ;  /* 0x00000006066a1981 */ /* 0x000962000c1e1900 */
[----:B0-----:R-:W-:Y:S01]  /*1800*/  ISETP.NE.AND P1, PT, R8, 0x1, PT ;  /* 0x000000010800780c */ /* 0x001fe20003f25270 */
[----:B------:R-:W-:Y:S02]  /*1810*/  IMAD R12, R109, 0xc0, RZ ;  /* 0x000000c06d0c7824 */ /* 0x000fe400078e02ff */
[----:B------:R-:W-:Y:S02]  /*1820*/  IMAD.IADD R8, R26, 0x1, -R3 ;  /* 0x000000011a087824 */ /* 0x000fe400078e0a03 */
[----:B---3--:R-:W-:Y:S01]  /*1830*/  VIADD R4, R12, 0xbf ;  /* 0x000000bf0c047836 */ /* 0x008fe20000000000 */
[----:B------:R0:W-:Y:S01]  /*1840*/  STL [R1+0x84], R12 ;  /* 0x0000840c01007387 */ /* 0x0001e20000100800 */
[----:B------:R-:W-:-:S05]  /*1850*/  IMAD.MOV R82, RZ, RZ, -R8 ;  /* 0x000000ffff527224 */ /* 0x000fca00078e0a08 */
[----:B------:R-:W-:Y:S01]  /*1860*/  VIMNMX R82, RZ, R82, !PT ;  /* 0x00000052ff527248 */ /* 0x000fe20007fe0100 */
[----:B------:R-:W3:Y:S08]  /*1870*/  @P1 LDC R11, c[0x0][0x44c] ;  /* 0x00011300ff0b1b82 */ /* 0x000ef00000000800 */
[----:B------:R-:W1:Y:S01]  /*1880*/  @P1 LDC R5, c[0x0][0x450] ;  /* 0x00011400ff051b82 */ /* 0x000e620000000800 */
[----:B--2---:R-:W-:-:S02]  /*1890*/  @P0 IMAD.IADD R2, R9, 0x1, -R0 ;  /* 0x0000000109020824 */ /* 0x004fc400078e0a00 */
[----:B---3--:R-:W-:-:S04]  /*18a0*/  @P1 IMAD.HI.U32 R0, R4, R11, RZ ;  /* 0x0000000b04001227 */ /* 0x008fc800078e00ff */
[----:B----4-:R-:W-:Y:S01]  /*18b0*/  IMAD.IADD R6, R8, 0x1, R2 ;  /* 0x0000000108067824 */ /* 0x010fe200078e0202 */
[----:B-1----:R-:W-:-:S03]  /*18c0*/  @P1 SHF.R.U32.HI R4, RZ, R5, R0 ;  /* 0x00000005ff041219 */ /* 0x002fc60000011600 */
[C---:B------:R-:W-:Y:S01]  /*18d0*/  VIADD R0, R6.reuse, 0x8f ;  /* 0x0000008f06007836 */ /* 0x040fe20000000000 */
[----:B------:R-:W-:Y:S01]  /*18e0*/  IADD3 R113, R6, 0x90, -R10 ;  /* 0x0000009006717810 */ /* 0x000fe20007ffe80a */
[----:B------:R0:W-:Y:S02]  /*18f0*/  STL [R1+0x30], R6 ;  /* 0x0000300601007387 */ /* 0x0001e40000100800 */
[----:B------:R-:W-:-:S04]  /*1900*/  IMAD.HI R0, R0, 0x38e38e39, RZ ;  /* 0x38e38e3900007827 */ /* 0x000fc800078e02ff */
[----:B------:R-:W-:Y:S01]  /*1910*/  IMAD.IADD R4, R113, 0x1, R4 ;  /* 0x0000000171047824 */ /* 0x000fe200078e0204 */
[----:B------:R-:W-:-:S03]  /*1920*/  SHF.R.U32.HI R3, RZ, 0x1f, R0 ;  /* 0x0000001fff037819 */ /* 0x000fc60000011600 */
[----:B------:R-:W-:Y:S01]  /*1930*/  IMAD.HI R4, R4, 0x38e38e39, RZ ;  /* 0x38e38e3904047827 */ /* 0x000fe200078e02ff */
[----:B------:R-:W-:-:S04]  /*1940*/  LEA.HI.SX32 R114, R0, R3, 0x1b ;  /* 0x0000000300727211 */ /* 0x000fc800078fdaff */
[----:B------:R-:W-:-:S04]  /*1950*/  SHF.R.U32.HI R5, RZ, 0x1f, R4 ;  /* 0x0000001fff057819 */ /* 0x000fc80000011604 */
[----:B------:R-:W-:-:S04]  /*1960*/  LEA.HI.SX32 R5, R4, R5, 0x1b ;  /* 0x0000000504057211 */ /* 0x000fc800078fdaff */
[----:B------:R-:W-:-:S05]  /*1970*/  VIMNMX R5, R114, R5, PT ;  /* 0x0000000572057248 */ /* 0x000fca0003fe0100 */
        /* <DEDUP_REMOVED lines=33> */
.L_x_2316:
[----:B------:R-:W-:Y:S05]  /*1b90*/  BSYNC B6 ;  /* 0x0000000000067941 */ /* 0x000fea0003800000 */
.L_x_2315:
        /* <DEDUP_REMOVED lines=20> */
.L_x_2318:
[----:B------:R-:W-:Y:S05]  /*1ce0*/  BSYNC B6 ;  /* 0x0000000000067941 */ /* 0x000fea0003800000 */
.L_x_2317:
[----:B------:R-:W2:Y:S01]  /*1cf0*/  LDL.64 R14, [R1+0x50] ;  /* 0x00005000010e7983 */ /* 0x000ea20000100a00 */
[----:B------:R-:W-:Y:S01]  /*1d00*/  ULDC.64 UR4, c[0x0][0x9f8] ;  /* 0x00027e0000047ab9 */ /* 0x000fe20000000a00 */
[----:B------:R-:W-:Y:S01]  /*1d10*/  ULDC.64 UR6, c[0x0][0x208] ;  /* 0x0000820000067ab9 */ /* 0x000fe20000000a00 */
[----:B------:R-:W-:Y:S01]  /*1d20*/  ISETP.NE.U32.AND P0, PT, RZ, UR4, PT ;  /* 0x00000004ff007c0c */ /* 0x000fe2000bf05070 */
[----:B------:R-:W3:Y:S01]  /*1d30*/  LDL.64 R40, [R1+0x50] ;  /* 0x0000500001287983 */ /* 0x000ee20000100a00 */
[----:B------:R-:W0:Y:S02]  /*1d40*/  LDC.64 R70, c[0x0][0x408] ;  /* 0x00010200ff467b82 */ /* 0x000e240000000a00 */
[----:B------:R-:W-:-:S06]  /*1d50*/  ISETP.NE.AND.EX P0, PT, RZ, UR5, PT, P0 ;  /* 0x00000005ff007c0c */ /* 0x000fcc000bf05300 */
[----:B------:R-:W1:Y:S07]  /*1d60*/  LDC.64 R76, c[0x0][0x3f8] ;  /* 0x0000fe00ff4c7b82 */ /* 0x000e6e0000000a00 */
[----:B------:R-:W-:Y:S01]  /*1d70*/  @P0 IADD3 R4, P1, R28, UR4, RZ ;  /* 0x000000041c040c10 */ /* 0x000fe2000ff3e0ff */
[----:B------:R-:W4:Y:S03]  /*1d80*/  LDC.64 R32, c[0x0][0x300] ;  /* 0x0000c000ff207b82 */ /* 0x000f260000000a00 */
[----:B------:R-:W-:Y:S01]  /*1d90*/  @P0 IADD3.X R5, R29, UR5, RZ, P1, !PT ;  /* 0x000000051d050c10 */ /* 0x000fe20008ffe4ff */
[----:B------:R-:W-:Y:S01]  /*1da0*/  IMAD.IADD R79, R79, 0x1, R26 ;  /* 0x000000014f4f7824 */ /* 0x000fe200078e021a */
[----:B------:R-:W0:Y:S01]  /*1db0*/  S2R R20, SR_TID.X ;  /* 0x0000000000147919 */ /* 0x000e220000002100 */
[----:B------:R-:W-:Y:S01]  /*1dc0*/  SHF.R.S32.HI R8, RZ, 0x1f, R110 ;  /* 0x0000001fff087819 */ /* 0x000fe2000001146e */
[----:B------:R-:W-:Y:S01]  /*1dd0*/  ULDC.64 UR4, c[0x0][0x308] ;  /* 0x0000c20000047ab9 */ /* 0x000fe20000000a00 */
[----:B------:R0:W3:Y:S01]  /*1de0*/  @P0 LDG.E R27, desc[UR6][R4.64] ;  /* 0x00000006041b0981 */ /* 0x0000e2000c1e1900 */
[----:B------:R-:W-:Y:S01]  /*1df0*/  SHF.R.S32.HI R11, RZ, 0x1f, R79 ;  /* 0x0000001fff0b7819 */ /* 0x000fe2000001144f */
[----:B------:R-:W-:-:S02]  /*1e00*/  ULDC.64 UR6, c[0x0][0xa08] ;  /* 0x0002820000067ab9 */ /* 0x000fc40000000a00 */
[----:B------:R-:W3:Y:S01]  /*1e10*/  LDL R26, [R1+0x48] ;  /* 0x00004800011a7983 */ /* 0x000ee20000100800 */
[----:B------:R-:W-:-:S03]  /*1e20*/  ISETP.NE.U32.AND P0, PT, RZ, UR6, PT ;  /* 0x00000006ff007c0c */ /* 0x000fc6000bf05070 */
[----:B------:R-:W3:Y:S01]  /*1e30*/  LDL.LU R39, [R1+0x44] ;  /* 0x0000440001277983 */ /* 0x000ee20000300800 */
[----:B------:R-:W-:Y:S01]  /*1e40*/  ISETP.NE.AND.EX P0, PT, RZ, UR7, PT, P0 ;  /* 0x00000007ff007c0c */ /* 0x000fe2000bf05300 */
[-C--:B----4-:R-:W-:Y:S02]  /*1e50*/  IMAD R0, R11, R32.reuse, RZ ;  /* 0x000000200b007224 */ /* 0x090fe400078e02ff */
[----:B------:R-:W-:-:S04]  /*1e60*/  IMAD.WIDE.U32 R6, R79, R32, RZ ;  /* 0x000000204f067225 */ /* 0x000fc800078e00ff */
[----:B------:R-:W-:-:S04]  /*1e70*/  IMAD R3, R79, R33, R0 ;  /* 0x000000214f037224 */ /* 0x000fc800078e0200 */
[----:B------:R-:W-:Y:S02]  /*1e80*/  IMAD.IADD R7, R7, 0x1, R3 ;  /* 0x0000000107077824 */ /* 0x000fe400078e0203 */
[----:B------:R-:W-:Y:S01]  /*1e90*/  IMAD R3, R8, UR4, RZ ;  /* 0x0000000408037c24 */ /* 0x000fe2000f8e02ff */
[----:B0-----:R-:W-:Y:S01]  /*1ea0*/  SHF.R.U32.HI R38, RZ, 0x7, R20 ;  /* 0x00000007ff267819 */ /* 0x001fe20000011614 */
[C---:B------:R-:W-:Y:S01]  /*1eb0*/  IMAD.WIDE.U32 R4, R110.reuse, UR4, R6 ;  /* 0x000000046e047c25 */ /* 0x040fe2000f8e0006 */
[----:B------:R-:W-:Y:S02]  /*1ec0*/  SHF.R.S32.HI R36, RZ, 0x1f, R144 ;  /* 0x0000001fff247819 */ /* 0x000fe40000011490 */
[----:B------:R-:W-:Y:S01]  /*1ed0*/  SHF.R.S32.HI R23, RZ, 0x1f, R22 ;  /* 0x0000001fff177819 */ /* 0x000fe20000011416 */
[----:B------:R-:W-:Y:S01]  /*1ee0*/  IMAD R3, R110, UR5, R3 ;  /* 0x000000056e037c24 */ /* 0x000fe2000f8e0203 */
[----:B-----5:R-:W-:Y:S01]  /*1ef0*/  SHF.R.S32.HI R37, RZ, 0x1f, R106 ;  /* 0x0000001fff257819 */ /* 0x020fe2000001146a */
[----:B------:R-:W-:Y:S01]  /*1f00*/  ULDC.64 UR4, c[0x0][0x310] ;  /* 0x0000c40000047ab9 */ /* 0x000fe20000000a00 */
[----:B------:R-:W-:Y:S01]  /*1f10*/  VIADD R81, R22, 0x50 ;  /* 0x0000005016517836 */ /* 0x000fe20000000000 */
[----:B--2---:R-:W0:Y:S01]  /*1f20*/  LDC R15, c[0x0][0x3f4] ;  /* 0x0000fd00ff0f7b82 */ /* 0x004e220000000800 */
[----:B---3--:R-:W-:Y:S01]  /*1f30*/  IMAD.MOV.U32 R40, RZ, RZ, R14 ;  /* 0x000000ffff287224 */ /* 0x008fe200078e000e */
[----:B------:R-:W-:Y:S01]  /*1f40*/  ISETP.NE.AND P6, PT, R38, 0x1, PT ;  /* 0x000000012600780c */ /* 0x000fe20003fc5270 */
[----:B------:R-:W-:-:S03]  /*1f50*/  IMAD.IADD R5, R5, 0x1, R3 ;  /* 0x0000000105057824 */ /* 0x000fc600078e0203 */
[----:B------:R-:W-:-:S05]  /*1f60*/  SHF.R.S32.HI R41, RZ, 0x1f, R40 ;  /* 0x0000001fff297819 */ /* 0x000fca0000011428 */
[----:B------:R2:W-:Y:S01]  /*1f70*/  STL [R1+0x54], R41 ;  /* 0x0000542901007387 */ /* 0x0005e20000100800 */
[----:B------:R-:W-:-:S03]  /*1f80*/  IMAD.WIDE.U32 R68, R144, R70, R40 ;  /* 0x0000004690447225 */ /* 0x000fc600078e0028 */
[----:B------:R-:W3:Y:S01]  /*1f90*/  LDL R42, [R1+0x5c] ;  /* 0x00005c00012a7983 */ /* 0x000ee20000100800 */
[----:B-1----:R-:W-:-:S03]  /*1fa0*/  IMAD.WIDE.U32 R74, R144, R76, R40 ;  /* 0x0000004c904a7225 */ /* 0x002fc600078e0028 */
[----:B------:R-:W4:Y:S04]  /*1fb0*/  LDL R40, [R1+0x8c] ;  /* 0x00008c0001287983 */ /* 0x000f280000100800 */
[----:B--2---:R-:W2:Y:S01]  /*1fc0*/  LDL R41, [R1+0x58] ;  /* 0x0000580001297983 */ /* 0x004ea20000100800 */
[----:B------:R-:W-:Y:S02]  /*1fd0*/  SHF.R.S32.HI R0, RZ, 0x1f, R27 ;  /* 0x0000001fff007819 */ /* 0x000fe4000001141b */
[----:B------:R-:W-:Y:S02]  /*1fe0*/  SEL R27, R27, RZ, !P0 ;  /* 0x000000ff1b1b7207 */ /* 0x000fe40004000000 */
[----:B------:R-:W-:-:S05]  /*1ff0*/  SEL R13, R0, RZ, !P0 ;  /* 0x000000ff000d7207 */ /* 0x000fca0004000000 */
        /* <DEDUP_REMOVED lines=26> */
[----:B------:R-:W-:Y:S01]  /*21a0*/  IMAD R8, R36, R70, RZ ;  /* 0x0000004624087224 */ /* 0x000fe200078e02ff */
[----:B------:R-:W-:Y:S01]  /*21b0*/  ISETP.GE.AND P0, PT, R4, UR4, PT ;  /* 0x0000000404007c0c */ /* 0x000fe2000bf06270 */
[----:B------:R-:W-:Y:S01]  /*21c0*/  VIADD R6, R22, 0x40 ;  /* 0x0000004016067836 */ /* 0x000fe20000000000 */
[----:B------:R-:W-:Y:S01]  /*21d0*/  ISETP.GE.AND P1, PT, R5, UR4, PT ;  /* 0x0000000405007c0c */ /* 0x000fe2000bf26270 */
[----:B------:R-:W-:Y:S01]  /*21e0*/  IMAD R21, R144, R71, R8 ;  /* 0x0000004790157224 */ /* 0x000fe200078e0208 */
[----:B------:R-:W-:-:S02]  /*21f0*/  SEL R8, RZ, 0x4, P0 ;  /* 0x00000004ff087807 */ /* 0x000fc40000000000 */
[----:B------:R-:W-:Y:S02]  /*2200*/  SEL R9, RZ, 0x8, P1 ;  /* 0x00000008ff097807 */ /* 0x000fe40000800000 */
[----:B------:R-:W-:Y:S02]  /*2210*/  ISETP.GE.AND P0, PT, R6, UR4, PT ;  /* 0x0000000406007c0c */ /* 0x000fe4000bf06270 */
[----:B------:R-:W-:Y:S02]  /*2220*/  LOP3.LUT R7, R9, R7, R8, 0xfe, !PT ;  /* 0x0000000709077212 */ /* 0x000fe400078efe08 */
[----:B------:R-:W-:Y:S02]  /*2230*/  SEL R12, RZ, 0x10, P0 ;  /* 0x00000010ff0c7807 */ /* 0x000fe40000000000 */
[-C--:B0-----:R-:W-:Y:S01]  /*2240*/  ISETP.GE.AND P3, PT, R4, R15.reuse, PT ;  /* 0x0000000f0400720c */ /* 0x081fe20003f66270 */
[----:B------:R-:W-:Y:S01]  /*2250*/  IMAD R13, R13, UR6, RZ ;  /* 0x000000060d0d7c24 */ /* 0x000fe2000f8e02ff */
[----:B------:R-:W-:Y:S01]  /*2260*/  LOP3.LUT R12, R7, R12, RZ, 0xfc, !PT ;  /* 0x0000000c070c7212 */ /* 0x000fe200078efcff */
[----:B------:R-:W-:Y:S01]  /*2270*/  IMAD R7, R36, R76, RZ ;  /* 0x0000004c24077224 */ /* 0x000fe200078e02ff */
[-C--:B------:R-:W-:Y:S01]  /*2280*/  ISETP.GE.AND P0, PT, R22, R15.reuse, PT ;  /* 0x0000000f1600720c */ /* 0x080fe20003f06270 */
[----:B------:R-:W-:Y:S01]  /*2290*/  IMAD.WIDE.U32 R34, R144, R70, R22 ;  /* 0x0000004690227225 */ /* 0x000fe200078e0016 */
[----:B------:R-:W-:-:S02]  /*22a0*/  ISETP.GE.AND P1, PT, R0, R15, PT ;  /* 0x0000000f0000720c */ /* 0x000fc40003f26270 */
[----:B------:R-:W-:Y:S01]  /*22b0*/  LOP3.LUT R39, R39, 0xfffffffe, RZ, 0xc0, !PT ;  /* 0xfffffffe27277812 */ /* 0x000fe200078ec0ff */
[C---:B------:R-:W-:Y:S02]  /*22c0*/  IMAD R13, R27.reuse, UR7, R13 ;  /* 0x000000071b0d7c24 */ /* 0x040fe4000f8e020d */
[----:B------:R-:W-:Y:S01]  /*22d0*/  IMAD.WIDE.U32 R30, R27, UR6, R30 ;  /* 0x000000061b1e7c25 */ /* 0x000fe2000f8e001e */
[----:B------:R-:W-:-:S03]  /*22e0*/  SEL R9, R15, RZ, P1 ;  /* 0x000000ff0f097207 */ /* 0x000fc60000800000 */
[----:B------:R-:W-:Y:S01]  /*22f0*/  IMAD R27, R144, R77, R7 ;  /* 0x0000004d901b7224 */ /* 0x000fe200078e0207 */
[----:B------:R-:W-:Y:S01]  /*2300*/  SEL R7, R15, RZ, P0 ;  /* 0x000000ff0f077207 */ /* 0x000fe20000000000 */
[----:B------:R-:W-:Y:S02]  /*2310*/  IMAD.IADD R35, R35, 0x1, R21 ;  /* 0x0000000123237824 */ /* 0x000fe400078e0215 */
[----:B------:R-:W-:Y:S01]  /*2320*/  IMAD.IADD R69, R21, 0x1, R69 ;  /* 0x0000000115457824 */ /* 0x000fe200078e0245 */
[----:B------:R-:W-:Y:S02]  /*2330*/  SEL R21, R15, RZ, P3 ;  /* 0x000000ff0f157207 */ /* 0x000fe40001800000 */
[----:B------:R-:W-:Y:S01]  /*2340*/  @P3 LOP3.LUT R39, R39, 0x1, RZ, 0xfc, !PT ;  /* 0x0000000127273812 */ /* 0x000fe200078efcff */
        /* <DEDUP_REMOVED lines=9> */
[----:B------:R-:W-:-:S02]  /*23e0*/  LOP3.LUT R39, R39, 0xfffffffd, RZ, 0xc0, !PT ;  /* 0xfffffffd27277812 */ /* 0x000fc400078ec0ff */
[CC--:B------:R-:W-:Y:S02]  /*23f0*/  LEA.HI R7, R9.reuse, R8.reuse, RZ, 0x3 ;  /* 0x0000000809077211 */ /* 0x0c0fe400078f18ff */
[----:B------:R-:W-:Y:S02]  /*2400*/  LEA.HI R10, R9, R8, RZ, 0x5 ;  /* 0x00000008090a7211 */ /* 0x000fe400078f28ff */
[----:B------:R-:W-:Y:S02]  /*2410*/  LEA.HI R9, R27, R20, RZ, 0x3 ;  /* 0x000000141b097211 */ /* 0x000fe400078f18ff */
[----:B------:R-:W-:Y:S02]  /*2420*/  LEA.HI R8, R21, R14, RZ, 0x3 ;  /* 0x0000000e15087211 */ /* 0x000fe400078f18ff */
[----:B------:R-:W-:Y:S02]  /*2430*/  LEA.HI R20, R27, R20, RZ, 0x5 ;  /* 0x000000141b147211 */ /* 0x000fe400078f28ff */
[----:B------:R-:W-:-:S02]  /*2440*/  LEA.HI R21, R21, R14, RZ, 0x5 ;  /* 0x0000000e15157211 */ /* 0x000fc400078f28ff */
[----:B------:R-:W-:Y:S02]  /*2450*/  SHF.R.S32.HI R27, RZ, 0x5, R20 ;  /* 0x00000005ff1b7819 */ /* 0x000fe40000011414 */
[----:B------:R-:W-:Y:S02]  /*2460*/  SHF.R.S32.HI R14, RZ, 0x5, R10 ;  /* 0x00000005ff0e7819 */ /* 0x000fe4000001140a */
[----:B------:R-:W-:Y:S02]  /*2470*/  SHF.R.S32.HI R21, RZ, 0x5, R21 ;  /* 0x00000005ff157819 */ /* 0x000fe40000011415 */
[C---:B------:R-:W-:Y:S02]  /*2480*/  LOP3.LUT R20, R26.reuse, 0x18, R8, 0xf8, !PT ;  /* 0x000000181a147812 */ /* 0x040fe400078ef808 */
[----:B------:R-:W-:Y:S02]  /*2490*/  LOP3.LUT R10, R26, 0x18, R7, 0xf8, !PT ;  /* 0x000000181a0a7812 */ /* 0x000fe400078ef807 */
[----:B------:R-:W-:Y:S01]  /*24a0*/  IADD3 R78, P2, R144, R79, RZ ;  /* 0x0000004f904e7210 */ /* 0x000fe20007f5e0ff */
[----:B------:R-:W-:-:S04]  /*24b0*/  IMAD.WIDE.U32 R34, R106, R70, R34 ;  /* 0x000000466a227225 */ /* 0x000fc800078e0022 */
[----:B------:R-:W-:Y:S01]  /*24c0*/  IMAD.X R79, R36, 0x1, R11, P2 ;  /* 0x00000001244f7824 */ /* 0x000fe200010e060b */
[----:B------:R-:W-:Y:S01]  /*24d0*/  ISETP.GE.AND P2, PT, R81, UR4, PT ;  /* 0x0000000451007c0c */ /* 0x000fe2000bf46270 */
[----:B------:R-:W-:Y:S01]  /*24e0*/  IMAD.WIDE.U32 R68, R106, R70, R68 ;  /* 0x000000466a447225 */ /* 0x000fe200078e0044 */
[----:B------:R-:W-:-:S03]  /*24f0*/  LOP3.LUT R26, R26, 0x18, R9, 0xf8, !PT ;  /* 0x000000181a1a7812 */ /* 0x000fc600078ef809 */
[----:B------:R-:W-:Y:S01]  /*2500*/  IMAD.SHL.U32 R108, R15, 0x2, RZ ;  /* 0x000000020f6c7824 */ /* 0x000fe200078e00ff */
[----:B------:R-:W-:Y:S01]  /*2510*/  SEL R15, RZ, 0x20, P2 ;  /* 0x00000020ff0f7807 */ /* 0x000fe20001000000 */
[----:B------:R-:W-:Y:S01]  /*2520*/  IMAD R93, R33, 0x90, RZ ;  /* 0x00000090215d7824 */ /* 0x000fe200078e02ff */
[----:B------:R-:W-:Y:S01]  /*2530*/  LOP3.LUT R80, R7, 0xfffffff8, RZ, 0xc0, !PT ;  /* 0xfffffff807507812 */ /* 0x000fe200078ec0ff */
[----:B------:R-:W-:Y:S01]  /*2540*/  IMAD R95, R77, 0x90, RZ ;  /* 0x000000904d5f7824 */ /* 0x000fe200078e02ff */
[----:B------:R-:W-:Y:S01]  /*2550*/  LOP3.LUT R11, R9, 0xfffffff8, RZ, 0xc0, !PT ;  /* 0xfffffff8090b7812 */ /* 0x000fe200078ec0ff */
[----:B------:R-:W-:-:S04]  /*2560*/  IMAD.WIDE.U32 R72, R106, R76, R72 ;  /* 0x0000004c6a487225 */ /* 0x000fc800078e0048 */
[----:B------:R-:W-:-:S04]  /*2570*/  IMAD.WIDE.U32 R74, R106, R76, R74 ;  /* 0x0000004c6a4a7225 */ /* 0x000fc800078e004a */
[----:B------:R-:W-:Y:S01]  /*2580*/  IMAD.WIDE.U32 R32, R32, 0x90, RZ ;  /* 0x0000009020207825 */ /* 0x000fe200078e00ff */
[----:B------:R-:W-:-:S03]  /*2590*/  SHF.R.S32.HI R102, RZ, 0x1f, R80 ;  /* 0x0000001fff667819 */ /* 0x000fc60000011450 */
[----:B------:R-:W-:Y:S01]  /*25a0*/  IMAD.IADD R88, R31, 0x1, R13 ;  /* 0x000000011f587824 */ /* 0x000fe200078e020d */
[----:B------:R-:W-:Y:S01]  /*25b0*/  SHF.R.S32.HI R100, RZ, 0x1f, R11 ;  /* 0x0000001fff647819 */ /* 0x000fe2000001140b */
[----:B------:R-:W-:Y:S02]  /*25c0*/  VIADD R111, R38, 0x8 ;  /* 0x00000008266f7836 */ /* 0x000fe40000000000 */
[----:B------:R-:W-:Y:S01]  /*25d0*/  IMAD.IADD R93, R33, 0x1, R93 ;  /* 0x00000001215d7824 */ /* 0x000fe200078e025d */
[----:B------:R-:W-:Y:S01]  /*25e0*/  @!P6 BAR.SYNC.DEFER_BLOCKING 0x9, 0x100 ;  /* 0x024400000000eb1d */ /* 0x000fe20000010000 */
[----:B----4-:R-:W-:Y:S01]  /*25f0*/  LOP3.LUT P3, RZ, R40, 0x2, RZ, 0xc0, !PT ;  /* 0x0000000228ff7812 */ /* 0x010fe2000786c0ff */
[----:B---3--:R-:W-:Y:S01]  /*2600*/  IMAD R21, R21, 0x1200, R42 ;  /* 0x0000120015157824 */ /* 0x008fe200078e022a */
[----:B--2---:R-:W-:-:S11]  /*2610*/  LOP3.LUT R20, R20, R41, RZ, 0x3c, !PT ;  /* 0x0000002914147212 */ /* 0x004fd600078e3cff */
[----:B------:R-:W-:-:S05]  /*2620*/  @P3 LOP3.LUT R39, R39, 0x2, RZ, 0xfc, !PT ;  /* 0x0000000227273812 */ /* 0x000fca00078efcff */
[----:B------:R0:W-:Y:S01]  /*2630*/  STL [R1+0x44], R39 ;  /* 0x0000442701007387 */ /* 0x0001e20000100800 */
[----:B------:R-:W-:Y:S01]  /*2640*/  LOP3.LUT R105, R10, R41, RZ, 0x3c, !PT ;  /* 0x000000290a697212 */ /* 0x000fe200078e3cff */
[----:B------:R-:W-:Y:S02]  /*2650*/  IMAD R10, R37, R70, RZ ;  /* 0x00000046250a7224 */ /* 0x000fe400078e02ff */
[----:B------:R-:W-:Y:S02]  /*2660*/  IMAD.IADD R104, R21, 0x1, R20 ;  /* 0x0000000115687824 */ /* 0x000fe400078e0214 */
[----:B------:R-:W-:Y:S02]  /*2670*/  IMAD R85, R106, R71, R10 ;  /* 0x000000476a557224 */ /* 0x000fe400078e020a */
[----:B------:R-:W-:Y:S02]  /*2680*/  IMAD R21, R71, 0x90, RZ ;  /* 0x0000009047157824 */ /* 0x000fe400078e02ff */
[----:B------:R-:W-:-:S04]  /*2690*/  IMAD.WIDE.U32 R70, R70, 0x90, RZ ;  /* 0x0000009046467825 */ /* 0x000fc800078e00ff */
[----:B------:R-:W-:Y:S01]  /*26a0*/  IMAD R37, R37, R76, RZ ;  /* 0x0000004c25257224 */ /* 0x000fe200078e02ff */
[----:B------:R-:W-:Y:S01]  /*26b0*/  LOP3.LUT R26, R26, R41, RZ, 0x3c, !PT ;  /* 0x000000291a1a7212 */ /* 0x000fe200078e3cff */
[--C-:B------:R-:W-:Y:S02]  /*26c0*/  IMAD R14, R14, 0x1200, R42.reuse ;  /* 0x000012000e0e7824 */ /* 0x100fe400078e022a */
[----:B------:R-:W-:Y:S01]  /*26d0*/  IMAD.IADD R94, R71, 0x1, R21 ;  /* 0x00000001475e7824 */ /* 0x000fe200078e0215 */
[----:B------:R-:W-:Y:S01]  /*26e0*/  LOP3.LUT R21, R12, R15, RZ, 0xfc, !PT ;  /* 0x0000000f0c157212 */ /* 0x000fe200078efcff */
[----:B------:R-:W-:Y:S01]  /*26f0*/  IMAD R37, R106, R77, R37 ;  /* 0x0000004d6a257224 */ /* 0x000fe200078e0225 */
[----:B------:R-:W-:Y:S01]  /*2700*/  LOP3.LUT R10, R8, 0xfffffff8, RZ, 0xc0, !PT ;  /* 0xfffffff8080a7812 */ /* 0x000fe200078ec0ff */
[----:B------:R-:W-:Y:S02]  /*2710*/  IMAD R27, R27, 0x1200, R42 ;  /* 0x000012001b1b7824 */ /* 0x000fe400078e022a */
[----:B------:R-:W-:Y:S01]  /*2720*/  IMAD.WIDE.U32 R76, R76, 0x90, RZ ;  /* 0x000000904c4c7825 */ /* 0x000fe200078e00ff */
[----:B------:R-:W-:-:S02]  /*2730*/  LOP3.LUT R13, R21, 0x2, RZ, 0xc0, !PT ;  /* 0x00000002150d7812 */ /* 0x000fc400078ec0ff */
[C---:B------:R-:W-:Y:S01]  /*2740*/  LOP3.LUT R15, R21.reuse, 0x8, RZ, 0xc0, !PT ;  /* 0x00000008150f7812 */ /* 0x040fe200078ec0ff */
[----:B------:R-:W-:Y:S01]  /*2750*/  IMAD.IADD R105, R14, 0x1, R105 ;  /* 0x000000010e697824 */ /* 0x000fe200078e0269 */
[----:B------:R-:W-:Y:S01]  /*2760*/  LOP3.LUT R14, R21, 0x4, RZ, 0xc0, !PT ;  /* 0x00000004150e7812 */ /* 0x000fe200078ec0ff */
[----:B------:R-:W-:Y:S01]  /*2770*/  IMAD.IADD R87, R35, 0x1, R85 ;  /* 0x0000000123577824 */ /* 0x000fe200078e0255 */
[----:B------:R-:W-:Y:S01]  /*2780*/  LOP3.LUT R20, R21, 0x10, RZ, 0xc0, !PT ;  /* 0x0000001015147812 */ /* 0x000fe200078ec0ff */
[----:B------:R-:W-:Y:S01]  /*2790*/  IMAD.IADD R103, R27, 0x1, R26 ;  /* 0x000000011b677824 */ /* 0x000fe200078e021a */
[----:B------:R-:W-:Y:S01]  /*27a0*/  SHF.R.S32.HI R101, RZ, 0x1f, R10 ;  /* 0x0000001fff657819 */ /* 0x000fe2000001140a */
[----:B------:R-:W-:Y:S01]  /*27b0*/  IMAD.IADD R95, R77, 0x1, R95 ;  /* 0x000000014d5f7824 */ /* 0x000fe200078e025f */
[----:B------:R-:W-:Y:S01]  /*27c0*/  LOP3.LUT R12, R12, 0x1, RZ, 0xc0, !PT ;  /* 0x000000010c0c7812 */ /* 0x000fe200078ec0ff */
[----:B------:R-:W-:Y:S01]  /*27d0*/  IMAD.IADD R85, R85, 0x1, R69 ;  /* 0x0000000155557824 */ /* 0x000fe200078e0245 */
[----:B------:R-:W-:Y:S01]  /*27e0*/  LOP3.LUT R21, R21, 0x20, RZ, 0xc0, !PT ;  /* 0x0000002015157812 */ /* 0x000fe200078ec0ff */
[----:B------:R-:W-:-:S02]  /*27f0*/  IMAD.IADD R86, R73, 0x1, R37 ;  /* 0x0000000149567824 */ /* 0x000fc400078e0225 */
[----:B0-----:R-:W-:-:S07]  /*2800*/  IMAD.IADD R83, R37, 0x1, R75 ;  /* 0x0000000125537824 */ /* 0x001fce00078e024b */
.L_x_2374:
[----:B------:R-:W2:Y:S01]  /*2810*/  LDL R26, [R1+0x8c] ;  /* 0x00008c00011a7983 */ /* 0x000ea20000100800 */
[----:B0-----:R-:W0:Y:S03]  /*2820*/  LDC.64 R96, c[0x0][0x2e8] ;  /* 0x0000ba00ff607b82 */ /* 0x001e260000000a00 */
[----:B---3--:R-:W3:Y:S01]  /*2830*/  LDL R37, [R1+0x88] ;  /* 0x0000880001257983 */ /* 0x008ee20000100800 */
[----:B------:R-:W-:-:S04]  /*2840*/  VIADD R43, R24, 0xffffffff ;  /* 0xffffffff182b7836 */ /* 0x000fc80000000000 */
[----:B-1----:R-:W1:Y:S01]  /*2850*/  LDC R107, c[0x0][0x3f4] ;  /* 0x0000fd00ff6b7b82 */ /* 0x002e620000000800 */
[----:B------:R-:W-:Y:S01]  /*2860*/  SHF.R.S32.HI R36, RZ, 0x1f, R43 ;  /* 0x0000001fff247819 */ /* 0x000fe2000001142b */
[-C--:B------:R-:W-:Y:S02]  /*2870*/  IMAD R27, R93, R43.reuse, RZ ;  /* 0x0000002b5d1b7224 */ /* 0x080fe400078e02ff */
[----:B------:R-:W-:-:S04]  /*2880*/  IMAD.WIDE.U32 R64, R32, R43, RZ ;  /* 0x0000002b20407225 */ /* 0x000fc800078e00ff */
[----:B------:R-:W-:Y:S01]  /*2890*/  IMAD R27, R36, R32, R27 ;  /* 0x00000020241b7224 */ /* 0x000fe200078e021b */
[----:B------:R-:W-:-:S03]  /*28a0*/  IADD3 R24, P2, R90, R64, RZ ;  /* 0x000000405a187210 */ /* 0x000fc60007f5e0ff */
[----:B------:R-:W-:-:S04]  /*28b0*/  IMAD.IADD R98, R65, 0x1, R27 ;  /* 0x0000000141627824 */ /* 0x000fc800078e021b */
[----:B------:R-:W-:Y:S01]  /*28c0*/  IMAD.X R27, R98, 0x1, R89, P2 ;  /* 0x00000001621b7824 */ /* 0x000fe200010e0659 */
[----:B0-----:R-:W-:-:S04]  /*28d0*/  LEA R40, P3, R24, R96, 0x1 ;  /* 0x0000006018287211 */ /* 0x001fc800078608ff */
[----:B------:R-:W-:Y:S02]  /*28e0*/  LEA.HI.X R41, R24, R97, R27, 0x1, P3 ;  /* 0x0000006118297211 */ /* 0x000fe400018f0c1b */
[----:B-1----:R-:W-:Y:S01]  /*28f0*/  ISETP.GE.AND P3, PT, R107, 0x1, PT ;  /* 0x000000016b00780c */ /* 0x002fe20003f66270 */
[----:B------:R-:W-:Y:S05]  /*2900*/  YIELD ;  /* 0x0000000000007946 */ /* 0x000fea0003800000 */
[----:B------:R-:W-:Y:S01]  /*2910*/  BSSY B0, `(.L_x_2319) ;  /* 0x000041c000007945 */ /* 0x000fe20003800000 */
[----:B------:R-:W-:Y:S01]  /*2920*/  ISETP.GT.AND P2, PT, R43, R82, PT ;  /* 0x000000522b00720c */ /* 0x000fe20003f44270 */
[----:B------:R-:W-:Y:S01]  /*2930*/  IMAD.MOV.U32 R24, RZ, RZ, R43 ;  /* 0x000000ffff187224 */ /* 0x000fe200078e002b */
[----:B--2---:R-:W-:Y:S01]  /*2940*/  LOP3.LUT P4, RZ, R26, 0x2, RZ, 0xc0, !PT ;  /* 0x000000021aff7812 */ /* 0x004fe2000788c0ff */
[----:B---3--:R-:W-:-:S04]  /*2950*/  IMAD R84, R18, 0x3600, R37 ;  /* 0x0000360012547824 */ /* 0x008fc800078e0225 */
[----:B------:R-:W-:-:S08]  /*2960*/  VIADD R26, R84, 0x10 ;  /* 0x00000010541a7836 */ /* 0x000fd00000000000 */
[C---:B------:R-:W-:Y:S02]  /*2970*/  @P4 VIADD R26, R84.reuse, 0xfffffff0 ;  /* 0xfffffff0541a4836 */ /* 0x040fe40000000000 */
[--C-:B------:R-:W-:Y:S02]  /*2980*/  IMAD R84, R84, 0x2, R25.reuse ;  /* 0x0000000254547824 */ /* 0x100fe400078e0219 */
        /* <DEDUP_REMOVED lines=40> */
[----:B------:R-:W-:Y:S01]  /*2c10*/  ULDC.64 UR6, c[0x0][0x208] ;  /* 0x0000820000067ab9 */ /* 0x000fe20000000a00 */
        /* <DEDUP_REMOVED lines=36> */
.L_x_2323:
[----:B------:R-:W-:Y:S05]  /*2e60*/  BSYNC B1 ;  /* 0x0000000000017941 */ /* 0x000fea0003800000 */
.L_x_2322:
[----:B------:R-:W2:Y:S01]  /*2e70*/  LDL R26, [R1+0x60] ;  /* 0x00006000011a7983 */ /* 0x000ea20000100800 */
[----:B0----5:R-:W-:Y:S02]  /*2e80*/  IMAD.MOV.U32 R36, RZ, RZ, R43 ;  /* 0x000000ffff247224 */ /* 0x021fe400078e002b */
        /* <DEDUP_REMOVED lines=32> */
[----:B------:R-:W-:Y:S02]  /*3090*/  PRMT R62, R37, 0x7610, R62 ;  /* 0x00007610253e7816 */ /* 0x000fe4000000003e */
[----:B------:R-:W-:Y:S02]  /*30a0*/  PRMT R99, R99, 0x5410, R38 ;  /* 0x0000541063637816 */ /* 0x000fe40000000026 */
[----:B--2---:R-:W-:Y:S01]  /*30b0*/  R2UR UR4, R26 ;  /* 0x000000001a0472ca */ /* 0x004fe200000e0000 */
[----:B------:R-:W-:-:S05]  /*30c0*/  IMAD.MOV.U32 R26, RZ, RZ, R42 ;  /* 0x000000ffff1a7224 */ /* 0x000fca00078e002a */
[----:B------:R-:W-:Y:S01]  /*30d0*/  PRMT R110, R26, 0x7610, R110 ;  /* 0x000076101a6e7816 */ /* 0x000fe2000000006e */
[----:B------:R-:W-:-:S05]  /*30e0*/  IMAD.MOV.U32 R26, RZ, RZ, R50 ;  /* 0x000000ffff1a7224 */ /* 0x000fca00078e0032 */
[----:B------:R-:W-:Y:S01]  /*30f0*/  PRMT R124, R26, 0x7610, R124 ;  /* 0x000076101a7c7816 */ /* 0x000fe2000000007c */
[----:B------:R-:W-:Y:S01]  /*3100*/  IMAD.MOV.U32 R26, RZ, RZ, R58 ;  /* 0x000000ffff1a7224 */ /* 0x000fe200078e003a */
[----:B------:R-:W-:-:S04]  /*3110*/  UISETP.NE.AND UP0, UPT, UR4, 0x3, UPT ;  /* 0x000000030400788c */ /* 0x000fc8000bf05270 */
[----:B------:R-:W-:Y:S01]  /*3120*/  PRMT R110, R110, 0x5410, R26 ;  /* 0x000054106e6e7816 */ /* 0x000fe2000000001a */
[----:B------:R-:W-:Y:S01]  /*3130*/  IMAD.MOV.U32 R26, RZ, RZ, R44 ;  /* 0x000000ffff1a7224 */ /* 0x000fe200078e002c */
[----:B------:R-:W-:-:S04]  /*3140*/  PLOP3.LUT P3, PT, PT, PT, UP0, 0x80, 0x0 ;  /* 0x000000000000781c */ /* 0x000fc80003f6f008 */
[----:B------:R-:W-:Y:S01]  /*3150*/  PRMT R115, R26, 0x7610, R115 ;  /* 0x000076101a737816 */ /* 0x000fe20000000073 */
[----:B------:R-:W-:-:S03]  /*3160*/  IMAD.MOV.U32 R26, RZ, RZ, R57 ;  /* 0x000000ffff1a7224 */ /* 0x000fc600078e0039 */
[----:B------:R-:W-:Y:S02]  /*3170*/  PRMT R115, R115, 0x5410, R36 ;  /* 0x0000541073737816 */ /* 0x000fe40000000024 */
[----:B------:R-:W-:Y:S01]  /*3180*/  PRMT R129, R26, 0x7610, R129 ;  /* 0x000076101a817816 */ /* 0x000fe20000000081 */
[----:B------:R-:W-:-:S05]  /*3190*/  IMAD.MOV.U32 R26, RZ, RZ, R64 ;  /* 0x000000ffff1a7224 */ /* 0x000fca00078e0040 */
[----:B------:R-:W-:Y:S01]  /*31a0*/  PRMT R112, R112, 0x5410, R26 ;  /* 0x0000541070707816 */ /* 0x000fe2000000001a */
[----:B------:R-:W-:Y:S06]  /*31b0*/  @!P3 BRA `(.L_x_2324) ;  /* 0x000000000004b947 */ /* 0x000fec0003800000 */
[----:B------:R-:W-:Y:S01]  /*31c0*/  BPT.TRAP 0x1 ;  /* 0x000000040000795c */ /* 0x000fe20000300000 */
.L_x_2324:
[----:B------:R-:W2:Y:S01]  /*31d0*/  LDL R36, [R1+0x40] ;  /* 0x0000400001247983 */ /* 0x000ea20000100800 */
[----:B------:R-:W-:Y:S01]  /*31e0*/  IMAD R26, R18, 0x8, R16 ;  /* 0x00000008121a7824 */ /* 0x000fe200078e0210 */
[----:B------:R-:W-:Y:S01]  /*31f0*/  BSSY B1, `(.L_x_2325) ;  /* 0x0000004000017945 */ /* 0x000fe20003800000 */
[----:B--2---:R-:W-:-:S04]  /*3200*/  SHF.L.U32 R92, R36, 0x1f, RZ ;  /* 0x0000001f245c7819 */ /* 0x004fc800000006ff */
[----:B------:R-:W0:Y:S02]  /*3210*/  SYNCS.PHASECHK.TRANS64.TRYWAIT P5, [R26+URZ+0x31c90], R92 ;  /* 0x031c905c1a0075a7 */ /* 0x000e2400080a017f */
[----:B0-----:R-:W-:Y:S05]  /*3220*/  @!P5 BRA `(.L_x_2326) ;  /* 0x0000022400a4d947 */ /* 0x001fea0003800000 */
.L_x_2623:
[----:B------:R-:W-:Y:S05]  /*3230*/  BSYNC B1 ;  /* 0x0000000000017941 */ /* 0x000fea0003800000 */
.L_x_2325:
        /* <DEDUP_REMOVED lines=12> */
[----:B------:R-:W-:Y:S02]  /*3300*/  PRMT R60, R62, 0x5432, R60 ;  /* 0x000054323e3c7816 */ /* 0x000fe4000000003c */
[----:B------:R-:W-:Y:S02]  /*3310*/  SHF.R.U32.HI R66, RZ, 0x10, R97 ;  /* 0x00000010ff427819 */ /* 0x000fe40000011661 */
[----:B------:R-:W-:-:S02]  /*3320*/  LOP3.LUT R97, R37, 0xffff0000, RZ, 0xc0, !PT ;  /* 0xffff000025617812 */ /* 0x000fc400078ec0ff */
[----:B------:R-:W-:Y:S02]  /*3330*/  LOP3.LUT R62, R61, 0xffff0000, RZ, 0xc0, !PT ;  /* 0xffff00003d3e7812 */ /* 0x000fe400078ec0ff */
[C---:B------:R-:W-:Y:S01]  /*3340*/  LOP3.LUT R96, R60.reuse, 0xffff0000, RZ, 0xc0, !PT ;  /* 0xffff00003c607812 */ /* 0x040fe200078ec0ff */
[----:B------:R-:W-:Y:S01]  /*3350*/  IMAD.U32 R60, R60, 0x10000, RZ ;  /* 0x000100003c3c7824 */ /* 0x000fe200078e00ff */
[----:B------:R-:W-:Y:S01]  /*3360*/  SHF.R.U32.HI R63, RZ, 0x10, R67 ;  /* 0x00000010ff3f7819 */ /* 0x000fe20000011643 */
[----:B------:R-:W-:Y:S02]  /*3370*/  IMAD.U32 R67, R37, 0x10000, RZ ;  /* 0x0001000025437824 */ /* 0x000fe400078e00ff */
[C---:B------:R-:W-:Y:S01]  /*3380*/  FMUL.FTZ R98, R97.reuse, R62 ;  /* 0x0000003e61627220 */ /* 0x040fe20000410000 */
[-C--:B------:R-:W-:Y:S01]  /*3390*/  FMUL.FTZ R97, R97, R96.reuse ;  /* 0x0000006061617220 */ /* 0x080fe20000410000 */
[C---:B------:R-:W-:Y:S02]  /*33a0*/  PRMT R66, R99.reuse, 0x5432, R66 ;  /* 0x0000543263427816 */ /* 0x040fe40000000042 */
        /* <DEDUP_REMOVED lines=8> */
[----:B------:R-:W-:Y:S01]  /*3430*/  FMUL.FTZ R99, R98, R67 ;  /* 0x0000004362637220 */ /* 0x000fe20000410000 */
[----:B------:R-:W-:-:S02]  /*3440*/  IMAD.U32 R96, R38, 0x10000, RZ ;  /* 0x0001000026607824 */ /* 0x000fc400078e00ff */
[----:B------:R-:W-:Y:S01]  /*3450*/  FMUL.FTZ R98, R98, R97 ;  /* 0x0000006162627220 */ /* 0x000fe20000410000 */
[----:B------:R-:W-:Y:S01]  /*3460*/  F2FP.BF16.F32.PACK_AB R37, R62, R37 ;  /* 0x000000253e25723e */ /* 0x000fe200000010ff */
[C---:B------:R-:W-:Y:S02]  /*3470*/  FFMA.FTZ R38, R96.reuse, R97, -R99 ;  /* 0x0000006160267223 */ /* 0x040fe40000010863 */
[----:B------:R-:W-:Y:S01]  /*3480*/  FFMA.FTZ R67, R96, R67, R98 ;  /* 0x0000004360437223 */ /* 0x000fe20000010062 */
[C---:B------:R-:W-:Y:S01]  /*3490*/  LOP3.LUT R96, R39.reuse, 0xffff0000, RZ, 0xc0, !PT ;  /* 0xffff000027607812 */ /* 0x040fe200078ec0ff */
[----:B------:R-:W-:-:S03]  /*34a0*/  IMAD.U32 R39, R39, 0x10000, RZ ;  /* 0x0001000027277824 */ /* 0x000fc600078e00ff */
[----:B------:R-:W-:Y:S01]  /*34b0*/  F2FP.BF16.F32.PACK_AB R38, R67, R38 ;  /* 0x000000264326723e */ /* 0x000fe200000010ff */
[CC--:B------:R-:W-:Y:S01]  /*34c0*/  FMUL.FTZ R98, R96.reuse, R66.reuse ;  /* 0x0000004260627220 */ /* 0x0c0fe20000410000 */
[-C--:B------:R-:W-:Y:S01]  /*34d0*/  FMUL.FTZ R97, R96, R63.reuse ;  /* 0x0000003f60617220 */ /* 0x080fe20000410000 */
[----:B------:R-:W-:Y:S02]  /*34e0*/  IMAD.U32 R96, R61, 0x10000, RZ ;  /* 0x000100003d607824 */ /* 0x000fe400078e00ff */
[C---:B------:R-:W-:Y:S01]  /*34f0*/  FFMA.FTZ R63, R39.reuse, R63, -R98 ;  /* 0x0000003f273f7223 */ /* 0x040fe20000010862 */
[----:B------:R-:W-:Y:S01]  /*3500*/  FFMA.FTZ R66, R39, R66, R97 ;  /* 0x0000004227427223 */ /* 0x000fe20000010061 */
[C---:B------:R-:W-:Y:S01]  /*3510*/  LOP3.LUT R39, R36.reuse, 0xffff0000, RZ, 0xc0, !PT ;  /* 0xffff000024277812 */ /* 0x040fe200078ec0ff */
[----:B------:R-:W-:-:S03]  /*3520*/  IMAD.U32 R61, R36, 0x10000, RZ ;  /* 0x00010000243d7824 */ /* 0x000fc600078e00ff */
[----:B------:R-:W-:Y:S01]  /*3530*/  F2FP.BF16.F32.PACK_AB R63, R66, R63 ;  /* 0x0000003f423f723e */ /* 0x000fe200000010ff */
[C---:B------:R-:W-:Y:S01]  /*3540*/  FMUL.FTZ R36, R39.reuse, R96 ;  /* 0x0000006027247220 */ /* 0x040fe20000410000 */
[----:B------:R-:W-:-:S03]  /*3550*/  FMUL.FTZ R39, R39, R60 ;  /* 0x0000003c27277220 */ /* 0x000fc60000410000 */
[C---:B------:R-:W-:Y:S01]  /*3560*/  FFMA.FTZ R36, R61.reuse, R60, -R36 ;  /* 0x0000003c3d247223 */ /* 0x040fe20000010824 */
[----:B------:R-:W-:-:S05]  /*3570*/  FFMA.FTZ R39, R61, R96, R39 ;  /* 0x000000603d277223 */ /* 0x000fca0000010027 */
[----:B------:R-:W-:Y:S01]  /*3580*/  F2FP.BF16.F32.PACK_AB R36, R39, R36 ;  /* 0x000000242724723e */ /* 0x000fe200000010ff */
[----:B------:R-:W-:-:S07]  /*3590*/  IMAD.MOV.U32 R39, RZ, RZ, R63 ;  /* 0x000000ffff277224 */ /* 0x000fce00078e003f */
.L_x_2331:
[----:B------:R-:W-:Y:S05]  /*35a0*/  BSYNC B2 ;  /* 0x0000000000027941 */ /* 0x000fea0003800000 */
.L_x_2330:
[----:B------:R-:W-:Y:S02]  /*35b0*/  ULDC.64 UR4, c[0x0][0x208] ;  /* 0x0000820000047ab9 */ /* 0x000fe40000000a00 */
[----:B------:R1:W-:Y:S03]  /*35c0*/  STG.E.128 desc[UR4][R40.64], R36 ;  /* 0x0000002428007986 */ /* 0x0003e6000c101d04 */
.L_x_2329:
[----:B------:R-:W-:Y:S05]  /*35d0*/  BSYNC B1 ;  /* 0x0000000000017941 */ /* 0x000fea0003800000 */
.L_x_2328:
        /* <DEDUP_REMOVED lines=9> */
[--C-:B------:R-:W-:Y:S02]  /*3670*/  SHF.R.U64 R58, R58, 0x10, R59.reuse ;  /* 0x000000103a3a7819 */ /* 0x100fe4000000123b */
[----:B------:R-:W-:Y:S02]  /*3680*/  PRMT R60, R112, 0x5432, R60 ;  /* 0x00005432703c7816 */ /* 0x000fe4000000003c */
[----:B------:R-:W-:Y:S02]  /*3690*/  PRMT R58, R110, 0x5432, R58 ;  /* 0x000054326e3a7816 */ /* 0x000fe4000000003a */
[C---:B------:R-:W-:Y:S02]  /*36a0*/  LOP3.LUT R63, R37.reuse, 0xffff0000, RZ, 0xc0, !PT ;  /* 0xffff0000253f7812 */ /* 0x040fe400078ec0ff */
[C---:B------:R-:W-:Y:S01]  /*36b0*/  LOP3.LUT R66, R60.reuse, 0xffff0000, RZ, 0xc0, !PT ;  /* 0xffff00003c427812 */ /* 0x040fe200078ec0ff */
[----:B------:R-:W-:Y:S01]  /*36c0*/  IMAD.U32 R60, R60, 0x10000, RZ ;  /* 0x000100003c3c7824 */ /* 0x000fe200078e00ff */
[C---:B------:R-:W-:Y:S01]  /*36d0*/  LOP3.LUT R62, R58.reuse, 0xffff0000, RZ, 0xc0, !PT ;  /* 0xffff00003a3e7812 */ /* 0x040fe200078ec0ff */
[----:B------:R-:W-:Y:S01]  /*36e0*/  IMAD.U32 R58, R58, 0x10000, RZ ;  /* 0x000100003a3a7824 */ /* 0x000fe200078e00ff */
[----:B------:R-:W-:Y:S01]  /*36f0*/  SHF.R.U32.HI R61, RZ, 0x10, R59 ;  /* 0x00000010ff3d7819 */ /* 0x000fe2000001163b */
[----:B------:R-:W-:-:S02]  /*3700*/  IMAD.U32 R59, R37, 0x10000, RZ ;  /* 0x00010000253b7824 */ /* 0x000fc400078e00ff */
[C---:B------:R-:W-:Y:S01]  /*3710*/  FMUL.FTZ R96, R63.reuse, R66 ;  /* 0x000000423f607220 */ /* 0x040fe20000410000 */
[-C--:B------:R-:W-:Y:S01]  /*3720*/  FMUL.FTZ R37, R63, R62.reuse ;  /* 0x0000003e3f257220 */ /* 0x080fe20000410000 */
[----:B------:R-:W-:Y:S02]  /*3730*/  SHF.R.U32.HI R64, RZ, 0x10, R65 ;  /* 0x00000010ff407819 */ /* 0x000fe40000011641 */
[C---:B------:R-:W-:Y:S01]  /*3740*/  FFMA.FTZ R62, R59.reuse, R62, -R96 ;  /* 0x0000003e3b3e7223 */ /* 0x040fe20000010860 */
[----:B------:R-:W-:Y:S01]  /*3750*/  FFMA.FTZ R59, R59, R66, R37 ;  /* 0x000000423b3b7223 */ /* 0x000fe20000010025 */
[----:B------:R-:W-:Y:S01]  /*3760*/  PRMT R37, R127, 0x5410, R61 ;  /* 0x000054107f257816 */ /* 0x000fe2000000003d */
[----:B------:R-:W-:Y:S01]  /*3770*/  IMAD.U32 R66, R39, 0x10000, RZ ;  /* 0x0001000027427824 */ /* 0x000fe200078e00ff */
[----:B------:R-:W-:Y:S02]  /*3780*/  PRMT R61, R115, 0x5432, R64 ;  /* 0x00005432733d7816 */ /* 0x000fe40000000040 */
[C---:B------:R-:W-:Y:S01]  /*3790*/  LOP3.LUT R64, R38.reuse, 0xffff0000, RZ, 0xc0, !PT ;  /* 0xffff000026407812 */ /* 0x040fe200078ec0ff */
[C---:B------:R-:W-:Y:S01]  /*37a0*/  IMAD.U32 R65, R37.reuse, 0x10000, RZ ;  /* 0x0001000025417824 */ /* 0x040fe200078e00ff */
[----:B------:R-:W-:Y:S01]  /*37b0*/  LOP3.LUT R37, R37, 0xffff0000, RZ, 0xc0, !PT ;  /* 0xffff000025257812 */ /* 0x000fe200078ec0ff */
[C---:B------:R-:W-:Y:S01]  /*37c0*/  IMAD.U32 R63, R61.reuse, 0x10000, RZ ;  /* 0x000100003d3f7824 */ /* 0x040fe200078e00ff */
[----:B------:R-:W-:Y:S01]  /*37d0*/  LOP3.LUT R61, R61, 0xffff0000, RZ, 0xc0, !PT ;  /* 0xffff00003d3d7812 */ /* 0x000fe200078ec0ff */
[----:B------:R-:W-:-:S02]  /*37e0*/  IMAD.U32 R38, R38, 0x10000, RZ ;  /* 0x0001000026267824 */ /* 0x000fc400078e00ff */
[C---:B------:R-:W-:Y:S01]  /*37f0*/  FMUL.FTZ R67, R64.reuse, R63 ;  /* 0x0000003f40437220 */ /* 0x040fe20000410000 */
[----:B------:R-:W-:-:S03]  /*3800*/  FMUL.FTZ R64, R64, R65 ;  /* 0x0000004140407220 */ /* 0x000fc60000410000 */
[C---:B------:R-:W-:Y:S01]  /*3810*/  FFMA.FTZ R67, R38.reuse, R65, -R67 ;  /* 0x0000004126437223 */ /* 0x040fe20000010843 */
[----:B------:R-:W-:Y:S01]  /*3820*/  FFMA.FTZ R64, R38, R63, R64 ;  /* 0x0000003f26407223 */ /* 0x000fe20000010040 */
        /* <DEDUP_REMOVED lines=15> */
.L_x_2335:
[----:B------:R-:W-:Y:S05]  /*3920*/  BSYNC B2 ;  /* 0x0000000000027941 */ /* 0x000fea0003800000 */
.L_x_2334:
[----:B------:R-:W-:Y:S02]  /*3930*/  ULDC.64 UR4, c[0x0][0x208] ;  /* 0x0000820000047ab9 */ /* 0x000fe40000000a00 */
[----:B------:R2:W-:Y:S03]  /*3940*/  STG.E.128 desc[UR4][R40.64+0x20], R36 ;  /* 0x0000202428007986 */ /* 0x0005e6000c101d04 */
.L_x_2333:
[----:B------:R-:W-:Y:S05]  /*3950*/  BSYNC B1 ;  /* 0x0000000000017941 */ /* 0x000fea0003800000 */
.L_x_2332:
        /* <DEDUP_REMOVED lines=8> */
[--C-:B------:R-:W-:Y:S01]  /*39e0*/  SHF.R.U64 R54, R54, 0x10, R55.reuse ;  /* 0x0000001036367819 */ /* 0x100fe20000001237 */
[C---:B------:R-:W-:Y:S01]  /*39f0*/  IMAD.U32 R61, R39.reuse, 0x10000, RZ ;  /* 0x00010000273d7824 */ /* 0x040fe200078e00ff */
[----:B------:R-:W-:Y:S01]  /*3a00*/  SHF.R.U32.HI R59, RZ, 0x10, R55 ;  /* 0x00000010ff3b7819 */ /* 0x000fe20000011637 */
[----:B------:R-:W-:Y:S01]  /*3a10*/  IMAD.U32 R60, R36, 0x10000, RZ ;  /* 0x00010000243c7824 */ /* 0x000fe200078e00ff */
[--C-:B------:R-:W-:Y:S02]  /*3a20*/  SHF.R.U64 R55, R56, 0x10, R57.reuse ;  /* 0x0000001038377819 */ /* 0x100fe40000001239 */
[----:B------:R-:W-:Y:S01]  /*3a30*/  SHF.R.U32.HI R58, RZ, 0x10, R57 ;  /* 0x00000010ff3a7819 */ /* 0x000fe20000011639 */
[----:B------:R-:W-:Y:S01]  /*3a40*/  IMAD.U32 R57, R38, 0x10000, RZ ;  /* 0x0001000026397824 */ /* 0x000fe200078e00ff */
[----:B------:R-:W-:Y:S02]  /*3a50*/  PRMT R128, R128, 0x5410, R55 ;  /* 0x0000541080807816 */ /* 0x000fe40000000037 */
[----:B------:R-:W-:Y:S01]  /*3a60*/  LOP3.LUT R56, R39, 0xffff0000, RZ, 0xc0, !PT ;  /* 0xffff000027387812 */ /* 0x000fe200078ec0ff */
[----:B------:R-:W-:Y:S01]  /*3a70*/  IMAD.U32 R39, R37, 0x10000, RZ ;  /* 0x0001000025277824 */ /* 0x000fe200078e00ff */
[----:B------:R-:W-:-:S02]  /*3a80*/  PRMT R125, R125, 0x5410, R54 ;  /* 0x000054107d7d7816 */ /* 0x000fc40000000036 */
[----:B------:R-:W-:Y:S02]  /*3a90*/  LOP3.LUT R37, R37, 0xffff0000, RZ, 0xc0, !PT ;  /* 0xffff000025257812 */ /* 0x000fe400078ec0ff */
[----:B------:R-:W-:Y:S02]  /*3aa0*/  LOP3.LUT R62, R128, 0xffff0000, RZ, 0xc0, !PT ;  /* 0xffff0000803e7812 */ /* 0x000fe400078ec0ff */
[----:B------:R-:W-:Y:S02]  /*3ab0*/  PRMT R129, R129, 0x5410, R58 ;  /* 0x0000541081817816 */ /* 0x000fe4000000003a */
[----:B------:R-:W-:Y:S01]  /*3ac0*/  PRMT R126, R126, 0x5410, R59 ;  /* 0x000054107e7e7816 */ /* 0x000fe2000000003b */
[----:B------:R-:W-:Y:S01]  /*3ad0*/  FMUL.FTZ R54, R37, R62 ;  /* 0x0000003e25367220 */ /* 0x000fe20000410000 */
[----:B------:R-:W-:Y:S01]  /*3ae0*/  LOP3.LUT R58, R125, 0xffff0000, RZ, 0xc0, !PT ;  /* 0xffff00007d3a7812 */ /* 0x000fe200078ec0ff */
[C---:B------:R-:W-:Y:S01]  /*3af0*/  IMAD.U32 R55, R129.reuse, 0x10000, RZ ;  /* 0x0001000081377824 */ /* 0x040fe200078e00ff */
[----:B------:R-:W-:Y:S01]  /*3b00*/  LOP3.LUT R38, R38, 0xffff0000, RZ, 0xc0, !PT ;  /* 0xffff000026267812 */ /* 0x000fe200078ec0ff */
[----:B------:R-:W-:Y:S01]  /*3b10*/  IMAD.U32 R59, R126, 0x10000, RZ ;  /* 0x000100007e3b7824 */ /* 0x000fe200078e00ff */
[----:B------:R-:W-:Y:S01]  /*3b20*/  LOP3.LUT R129, R129, 0xffff0000, RZ, 0xc0, !PT ;  /* 0xffff000081817812 */ /* 0x000fe200078ec0ff */
[-C--:B------:R-:W-:Y:S01]  /*3b30*/  FMUL.FTZ R37, R37, R58.reuse ;  /* 0x0000003a25257220 */ /* 0x080fe20000410000 */
[C---:B------:R-:W-:Y:S01]  /*3b40*/  FFMA.FTZ R54, R39.reuse, R58, -R54 ;  /* 0x0000003a27367223 */ /* 0x040fe20000010836 */
[C---:B------:R-:W-:Y:S01]  /*3b50*/  FMUL.FTZ R58, R38.reuse, R55 ;  /* 0x00000037263a7220 */ /* 0x040fe20000410000 */
[----:B------:R-:W-:Y:S01]  /*3b60*/  FMUL.FTZ R38, R38, R59 ;  /* 0x0000003b26267220 */ /* 0x000fe20000410000 */
[----:B------:R-:W-:Y:S01]  /*3b70*/  LOP3.LUT R36, R36, 0xffff0000, RZ, 0xc0, !PT ;  /* 0xffff000024247812 */ /* 0x000fe200078ec0ff */
[----:B------:R-:W-:Y:S01]  /*3b80*/  FFMA.FTZ R37, R39, R62, R37 ;  /* 0x0000003e27257223 */ /* 0x000fe20000010025 */
[----:B------:R-:W-:Y:S01]  /*3b90*/  LOP3.LUT R126, R126, 0xffff0000, RZ, 0xc0, !PT ;  /* 0xffff00007e7e7812 */ /* 0x000fe200078ec0ff */
[----:B------:R-:W-:-:S02]  /*3ba0*/  IMAD.U32 R39, R128, 0x10000, RZ ;  /* 0x0001000080277824 */ /* 0x000fc400078e00ff */
[----:B------:R-:W-:Y:S01]  /*3bb0*/  FFMA.FTZ R55, R57, R55, R38 ;  /* 0x0000003739377223 */ /* 0x000fe20000010026 */
[----:B------:R-:W-:Y:S02]  /*3bc0*/  IMAD.U32 R125, R125, 0x10000, RZ ;  /* 0x000100007d7d7824 */ /* 0x000fe400078e00ff */
[----:B------:R-:W-:Y:S01]  /*3bd0*/  FFMA.FTZ R58, R57, R59, -R58 ;  /* 0x0000003b393a7223 */ /* 0x000fe2000001083a */
        /* <DEDUP_REMOVED lines=12> */
.L_x_2339:
[----:B------:R-:W-:Y:S05]  /*3ca0*/  BSYNC B2 ;  /* 0x0000000000027941 */ /* 0x000fea0003800000 */
.L_x_2338:
[----:B------:R-:W-:Y:S02]  /*3cb0*/  ULDC.64 UR4, c[0x0][0x208] ;  /* 0x0000820000047ab9 */ /* 0x000fe40000000a00 */
[----:B------:R3:W-:Y:S03]  /*3cc0*/  STG.E.128 desc[UR4][R40.64+0x40], R36 ;  /* 0x0000402428007986 */ /* 0x0007e6000c101d04 */
.L_x_2337:
[----:B------:R-:W-:Y:S05]  /*3cd0*/  BSYNC B1 ;  /* 0x0000000000017941 */ /* 0x000fea0003800000 */
.L_x_2336:
        /* <DEDUP_REMOVED lines=9> */
[--C-:B------:R-:W-:Y:S01]  /*3d70*/  SHF.R.U64 R57, R50, 0x10, R51.reuse ;  /* 0x0000001032397819 */ /* 0x100fe20000001233 */
[----:B------:R-:W-:Y:S01]  /*3d80*/  IMAD.U32 R50, R38, 0x10000, RZ ;  /* 0x0001000026327824 */ /* 0x000fe200078e00ff */
[----:B------:R-:W-:Y:S02]  /*3d90*/  SHF.R.U32.HI R54, RZ, 0x10, R51 ;  /* 0x00000010ff367819 */ /* 0x000fe40000011633 */
[----:B------:R-:W-:Y:S01]  /*3da0*/  PRMT R122, R122, 0x5410, R55 ;  /* 0x000054107a7a7816 */ /* 0x000fe20000000037 */
[----:B------:R-:W-:Y:S01]  /*3db0*/  IMAD.U32 R55, R37, 0x10000, RZ ;  /* 0x0001000025377824 */ /* 0x000fe200078e00ff */
[----:B------:R-:W-:Y:S02]  /*3dc0*/  SHF.R.U32.HI R52, RZ, 0x10, R53 ;  /* 0x00000010ff347819 */ /* 0x000fe40000011635 */
[----:B------:R-:W-:-:S02]  /*3dd0*/  PRMT R124, R124, 0x5410, R57 ;  /* 0x000054107c7c7816 */ /* 0x000fc40000000039 */
[----:B------:R-:W-:Y:S02]  /*3de0*/  PRMT R121, R121, 0x5410, R54 ;  /* 0x0000541079797816 */ /* 0x000fe40000000036 */
[----:B------:R-:W-:Y:S01]  /*3df0*/  LOP3.LUT R53, R37, 0xffff0000, RZ, 0xc0, !PT ;  /* 0xffff000025357812 */ /* 0x000fe200078ec0ff */
[----:B------:R-:W-:Y:S01]  /*3e00*/  IMAD.U32 R37, R36, 0x10000, RZ ;  /* 0x0001000024257824 */ /* 0x000fe200078e00ff */
[C---:B------:R-:W-:Y:S01]  /*3e10*/  LOP3.LUT R58, R122.reuse, 0xffff0000, RZ, 0xc0, !PT ;  /* 0xffff00007a3a7812 */ /* 0x040fe200078ec0ff */
[----:B------:R-:W-:Y:S01]  /*3e20*/  IMAD.U32 R56, R121, 0x10000, RZ ;  /* 0x0001000079387824 */ /* 0x000fe200078e00ff */
[----:B------:R-:W-:Y:S01]  /*3e30*/  PRMT R123, R123, 0x5410, R52 ;  /* 0x000054107b7b7816 */ /* 0x000fe20000000034 */
[----:B------:R-:W-:Y:S01]  /*3e40*/  IMAD.U32 R122, R122, 0x10000, RZ ;  /* 0x000100007a7a7824 */ /* 0x000fe200078e00ff */
[----:B------:R-:W-:Y:S01]  /*3e50*/  LOP3.LUT R54, R124, 0xffff0000, RZ, 0xc0, !PT ;  /* 0xffff00007c367812 */ /* 0x000fe200078ec0ff */
[----:B------:R-:W-:Y:S01]  /*3e60*/  FMUL.FTZ R60, R53, R58 ;  /* 0x0000003a353c7220 */ /* 0x000fe20000410000 */
[----:B------:R-:W-:Y:S01]  /*3e70*/  LOP3.LUT R51, R38, 0xffff0000, RZ, 0xc0, !PT ;  /* 0xffff000026337812 */ /* 0x000fe200078ec0ff */
[----:B------:R-:W-:Y:S01]  /*3e80*/  IMAD.U32 R52, R123, 0x10000, RZ ;  /* 0x000100007b347824 */ /* 0x000fe200078e00ff */
[----:B------:R-:W-:Y:S01]  /*3e90*/  LOP3.LUT R38, R39, 0xffff0000, RZ, 0xc0, !PT ;  /* 0xffff000027267812 */ /* 0x000fe200078ec0ff */
[-C--:B------:R-:W-:Y:S01]  /*3ea0*/  FMUL.FTZ R57, R53, R54.reuse ;  /* 0x0000003635397220 */ /* 0x080fe20000410000 */
[----:B------:R-:W-:Y:S01]  /*3eb0*/  LOP3.LUT R53, R36, 0xffff0000, RZ, 0xc0, !PT ;  /* 0xffff000024357812 */ /* 0x000fe200078ec0ff */
[----:B------:R-:W-:Y:S01]  /*3ec0*/  FFMA.FTZ R36, R55, R54, -R60 ;  /* 0x0000003637247223 */ /* 0x000fe2000001083c */
[----:B------:R-:W-:Y:S01]  /*3ed0*/  FMUL.FTZ R59, R51, R52 ;  /* 0x00000034333b7220 */ /* 0x000fe20000410000 */
[----:B------:R-:W-:Y:S01]  /*3ee0*/  FFMA.FTZ R55, R55, R58, R57 ;  /* 0x0000003a37377223 */ /* 0x000fe20000010039 */
[-C--:B------:R-:W-:Y:S01]  /*3ef0*/  FMUL.FTZ R57, R51, R56.reuse ;  /* 0x0000003833397220 */ /* 0x080fe20000410000 */
[----:B------:R-:W-:Y:S01]  /*3f00*/  LOP3.LUT R123, R123, 0xffff0000, RZ, 0xc0, !PT ;  /* 0xffff00007b7b7812 */ /* 0x000fe200078ec0ff */
[----:B------:R-:W-:Y:S01]  /*3f10*/  FFMA.FTZ R51, R50, R56, -R59 ;  /* 0x0000003832337223 */ /* 0x000fe2000001083b */
[----:B------:R-:W-:Y:S01]  /*3f20*/  LOP3.LUT R121, R121, 0xffff0000, RZ, 0xc0, !PT ;  /* 0xffff000079797812 */ /* 0x000fe200078ec0ff */
[----:B------:R-:W-:-:S02]  /*3f30*/  IMAD.U32 R124, R124, 0x10000, RZ ;  /* 0x000100007c7c7824 */ /* 0x000fc400078e00ff */
[----:B------:R-:W-:Y:S01]  /*3f40*/  FFMA.FTZ R50, R50, R52, R57 ;  /* 0x0000003432327223 */ /* 0x000fe20000010039 */
[C---:B------:R-:W-:Y:S01]  /*3f50*/  FMUL.FTZ R52, R38.reuse, R123 ;  /* 0x0000007b26347220 */ /* 0x040fe20000410000 */
[----:B------:R-:W-:Y:S02]  /*3f60*/  IMAD.U32 R39, R39, 0x10000, RZ ;  /* 0x0001000027277824 */ /* 0x000fe400078e00ff */
        /* <DEDUP_REMOVED lines=11> */
[----:B------:R-:W-:-:S07]  /*4020*/  F2FP.BF16.F32.PACK_AB R39, R39, R52 ;  /* 0x000000342727723e */ /* 0x000fce00000010ff */
.L_x_2343:
[----:B------:R-:W-:Y:S05]  /*4030*/  BSYNC B2 ;  /* 0x0000000000027941 */ /* 0x000fea0003800000 */
.L_x_2342:
[----:B------:R-:W-:Y:S02]  /*4040*/  ULDC.64 UR4, c[0x0][0x208] ;  /* 0x0000820000047ab9 */ /* 0x000fe40000000a00 */
[----:B------:R4:W-:Y:S03]  /*4050*/  STG.E.128 desc[UR4][R40.64+0x60], R36 ;  /* 0x0000602428007986 */ /* 0x0009e6000c101d04 */
.L_x_2341:
[----:B------:R-:W-:Y:S05]  /*4060*/  BSYNC B1 ;  /* 0x0000000000017941 */ /* 0x000fea0003800000 */
.L_x_2340:
        /* <DEDUP_REMOVED lines=10> */
[----:B------:R-:W-:Y:S02]  /*4110*/  SHF.R.U64 R48, R48, 0x10, R49 ;  /* 0x0000001030307819 */ /* 0x000fe40000001231 */
[----:B------:R-:W-:Y:S02]  /*4120*/  SHF.R.U32.HI R51, RZ, 0x10, R47 ;  /* 0x00000010ff337819 */ /* 0x000fe4000001162f */
[----:B------:R-:W-:Y:S02]  /*4130*/  SHF.R.U32.HI R47, RZ, 0x10, R49 ;  /* 0x00000010ff2f7819 */ /* 0x000fe40000011631 */
[----:B------:R-:W-:Y:S02]  /*4140*/  PRMT R117, R117, 0x5410, R50 ;  /* 0x0000541075757816 */ /* 0x000fe40000000032 */
[----:B------:R-:W-:-:S02]  /*4150*/  PRMT R119, R119, 0x5410, R48 ;  /* 0x0000541077777816 */ /* 0x000fc40000000030 */
[----:B------:R-:W-:Y:S01]  /*4160*/  PRMT R120, R120, 0x5410, R47 ;  /* 0x0000541078787816 */ /* 0x000fe2000000002f */
[C---:B------:R-:W-:Y:S01]  /*4170*/  IMAD.U32 R47, R37.reuse, 0x10000, RZ ;  /* 0x00010000252f7824 */ /* 0x040fe200078e00ff */
        /* <DEDUP_REMOVED lines=8> */
[C---:B------:R-:W-:Y:S01]  /*4200*/  FMUL.FTZ R54, R48.reuse, R52 ;  /* 0x0000003430367220 */ /* 0x040fe20000410000 */
[----:B------:R-:W-:Y:S01]  /*4210*/  LOP3.LUT R38, R39, 0xffff0000, RZ, 0xc0, !PT ;  /* 0xffff000027267812 */ /* 0x000fe200078ec0ff */
[----:B------:R-:W-:Y:S01]  /*4220*/  FMUL.FTZ R55, R48, R50 ;  /* 0x0000003230377220 */ /* 0x000fe20000410000 */
[----:B------:R-:W-:Y:S01]  /*4230*/  LOP3.LUT R120, R120, 0xffff0000, RZ, 0xc0, !PT ;  /* 0xffff000078787812 */ /* 0x000fe200078ec0ff */
[----:B------:R-:W-:Y:S01]  /*4240*/  FMUL.FTZ R57, R49, R53 ;  /* 0x0000003531397220 */ /* 0x000fe20000410000 */
[----:B------:R-:W-:Y:S01]  /*4250*/  LOP3.LUT R118, R118, 0xffff0000, RZ, 0xc0, !PT ;  /* 0xffff000076767812 */ /* 0x000fe200078ec0ff */
[----:B------:R-:W-:Y:S01]  /*4260*/  IMAD.U32 R119, R119, 0x10000, RZ ;  /* 0x0001000077777824 */ /* 0x000fe200078e00ff */
[----:B------:R-:W-:Y:S01]  /*4270*/  LOP3.LUT R36, R36, 0xffff0000, RZ, 0xc0, !PT ;  /* 0xffff000024247812 */ /* 0x000fe200078ec0ff */
[----:B------:R-:W-:Y:S01]  /*4280*/  FMUL.FTZ R49, R49, R51 ;  /* 0x0000003331317220 */ /* 0x000fe20000410000 */
[----:B------:R-:W-:-:S02]  /*4290*/  IMAD.U32 R117, R117, 0x10000, RZ ;  /* 0x0001000075757824 */ /* 0x000fc400078e00ff */
[C---:B------:R-:W-:Y:S01]  /*42a0*/  FFMA.FTZ R54, R47.reuse, R50, -R54 ;  /* 0x000000322f367223 */ /* 0x040fe20000010836 */
[----:B------:R-:W-:Y:S01]  /*42b0*/  FFMA.FTZ R55, R47, R52, R55 ;  /* 0x000000342f377223 */ /* 0x000fe20000010037 */
[C---:B------:R-:W-:Y:S01]  /*42c0*/  FMUL.FTZ R48, R38.reuse, R120 ;  /* 0x0000007826307220 */ /* 0x040fe20000410000 */
[----:B------:R-:W-:Y:S01]  /*42d0*/  FMUL.FTZ R47, R38, R118 ;  /* 0x00000076262f7220 */ /* 0x000fe20000410000 */
[----:B------:R-:W-:Y:S01]  /*42e0*/  FFMA.FTZ R57, R46, R51, -R57 ;  /* 0x000000332e397223 */ /* 0x000fe20000010839 */
[----:B------:R-:W-:Y:S01]  /*42f0*/  FMUL.FTZ R38, R36, R119 ;  /* 0x0000007724267220 */ /* 0x000fe20000410000 */
[----:B------:R-:W-:Y:S01]  /*4300*/  FFMA.FTZ R46, R46, R53, R49 ;  /* 0x000000352e2e7223 */ /* 0x000fe20000010031 */
[-C--:B------:R-:W-:Y:S01]  /*4310*/  FMUL.FTZ R36, R36, R117.reuse ;  /* 0x0000007524247220 */ /* 0x080fe20000410000 */
[----:B------:R-:W-:Y:S02]  /*4320*/  IMAD.U32 R39, R39, 0x10000, RZ ;  /* 0x0001000027277824 */ /* 0x000fe400078e00ff */
[----:B------:R-:W-:Y:S01]  /*4330*/  FFMA.FTZ R38, R37, R117, -R38 ;  /* 0x0000007525267223 */ /* 0x000fe20000010826 */
[----:B------:R-:W-:Y:S01]  /*4340*/  F2FP.BF16.F32.PACK_AB R54, R55, R54 ;  /* 0x000000363736723e */ /* 0x000fe200000010ff */
[----:B------:R-:W-:Y:S01]  /*4350*/  FFMA.FTZ R37, R37, R119, R36 ;  /* 0x0000007725257223 */ /* 0x000fe20000010024 */
[C---:B------:R-:W-:Y:S01]  /*4360*/  FFMA.FTZ R48, R39.reuse, R118, -R48 ;  /* 0x0000007627307223 */ /* 0x040fe20000010830 */
[----:B------:R-:W-:Y:S01]  /*4370*/  FFMA.FTZ R47, R39, R120, R47 ;  /* 0x00000078272f7223 */ /* 0x000fe2000001002f */
[----:B------:R-:W-:-:S02]  /*4380*/  F2FP.BF16.F32.PACK_AB R46, R46, R57 ;  /* 0x000000392e2e723e */ /* 0x000fc400000010ff */
[----:B------:R-:W-:Y:S01]  /*4390*/  F2FP.BF16.F32.PACK_AB R36, R37, R38 ;  /* 0x000000262524723e */ /* 0x000fe200000010ff */
[----:B------:R-:W-:Y:S01]  /*43a0*/  IMAD.MOV.U32 R37, RZ, RZ, R54 ;  /* 0x000000ffff257224 */ /* 0x000fe200078e0036 */
[----:B------:R-:W-:Y:S01]  /*43b0*/  F2FP.BF16.F32.PACK_AB R39, R47, R48 ;  /* 0x000000302f27723e */ /* 0x000fe200000010ff */
[----:B------:R-:W-:-:S07]  /*43c0*/  IMAD.MOV.U32 R38, RZ, RZ, R46 ;  /* 0x000000ffff267224 */ /* 0x000fce00078e002e */
.L_x_2347:
[----:B------:R-:W-:Y:S05]  /*43d0*/  BSYNC B2 ;  /* 0x0000000000027941 */ /* 0x000fea0003800000 */
.L_x_2346:
[----:B------:R-:W-:Y:S02]  /*43e0*/  ULDC.64 UR4, c[0x0][0x208] ;  /* 0x0000820000047ab9 */ /* 0x000fe40000000a00 */
[----:B------:R1:W-:Y:S03]  /*43f0*/  STG.E.128 desc[UR4][R40.64+0x80], R36 ;  /* 0x0000802428007986 */ /* 0x0003e6000c101d04 */
.L_x_2345:
[----:B------:R-:W-:Y:S05]  /*4400*/  BSYNC B1 ;  /* 0x0000000000017941 */ /* 0x000fea0003800000 */
.L_x_2344:
        /* <DEDUP_REMOVED lines=20> */
[C---:B------:R-:W-:Y:S01]  /*4550*/  LOP3.LUT R48, R115.reuse, 0xffff0000, RZ, 0xc0, !PT ;  /* 0xffff000073307812 */ /* 0x040fe200078ec0ff */
        /* <DEDUP_REMOVED lines=20> */
[----:B------:R-:W-:Y:S01]  /*46a0*/  FMUL.FTZ R36, R36, R110 ;  /* 0x0000006e24247220 */ /* 0x000fe20000410000 */
[----:B------:R-:W-:Y:S01]  /*46b0*/  FMUL.FTZ R45, R45, R112 ;  /* 0x000000702d2d7220 */ /* 0x000fe20000410000 */
        /* <DEDUP_REMOVED lines=10> */
.L_x_2349:
[----:B------:R-:W-:Y:S05]  /*4760*/  BSYNC B1 ;  /* 0x0000000000017941 */ /* 0x000fea0003800000 */
.L_x_2348:
[----:B------:R-:W-:Y:S02]  /*4770*/  ULDC.64 UR4, c[0x0][0x208] ;  /* 0x0000820000047ab9 */ /* 0x000fe40000000a00 */
[----:B------:R1:W-:Y:S01]  /*4780*/  STG.E.128 desc[UR4][R40.64+0xa0], R36 ;  /* 0x0000a02428007986 */ /* 0x0003e2000c101d04 */
[----:B------:R-:W-:Y:S05]  /*4790*/  BRA `(.L_x_2327) ;  /* 0x0000002000cc7947 */ /* 0x000fea0003800000 */
.L_x_2321:
        /* <DEDUP_REMOVED lines=22> */
[----:B------:R-:W-:Y:S01]  /*4900*/  CS2R R56, SRZ ;  /* 0x0000000000387805 */ /* 0x000fe2000001ff00 */
[----:B------:R-:W-:-:S02]  /*4910*/  ULDC.64 UR6, c[0x0][0x208] ;  /* 0x0000820000067ab9 */ /* 0x000fc40000000a00 */
        /* <DEDUP_REMOVED lines=23> */
.L_x_2351:
[----:B------:R-:W-:Y:S05]  /*4a90*/  BSYNC B1 ;  /* 0x0000000000017941 */ /* 0x000fea0003800000 */
.L_x_2350:
[----:B------:R-:W2:Y:S01]  /*4aa0*/  LDL R26, [R1+0x60] ;  /* 0x00006000011a7983 */ /* 0x000ea20000100800 */
[----:B0----5:R-:W-:Y:S02]  /*4ab0*/  IMAD.MOV.U32 R60, RZ, RZ, R39 ;  /* 0x000000ffff3c7224 */ /* 0x021fe400078e0027 */
[----:B------:R-:W-:Y:S02]  /*4ac0*/  IMAD.MOV.U32 R61, RZ, RZ, R36 ;  /* 0x000000ffff3d7224 */ /* 0x000fe400078e0024 */
[----:B------:R-:W-:-:S05]  /*4ad0*/  IMAD.MOV.U32 R62, RZ, RZ, R43 ;  /* 0x000000ffff3e7224 */ /* 0x000fca00078e002b */
[----:B------:R-:W-:Y:S01]  /*4ae0*/  PRMT R128, R62, 0x7610, R128 ;  /* 0x000076103e807816 */ /* 0x000fe20000000080 */
[----:B------:R-:W-:-:S05]  /*4af0*/  IMAD.MOV.U32 R62, RZ, RZ, R47 ;  /* 0x000000ffff3e7224 */ /* 0x000fca00078e002f */
[----:B------:R-:W-:Y:S01]  /*4b00*/  PRMT R121, R121, 0x5410, R62 ;  /* 0x0000541079797816 */ /* 0x000fe2000000003e */
[----:B------:R-:W-:Y:S01]  /*4b10*/  IMAD.MOV.U32 R62, RZ, RZ, R51 ;  /* 0x000000ffff3e7224 */ /* 0x000fe200078e0033 */
[----:B--2---:R-:W-:Y:S01]  /*4b20*/  R2UR UR4, R26 ;  /* 0x000000001a0472ca */ /* 0x004fe200000e0000 */
[----:B------:R-:W-:-:S05]  /*4b30*/  IMAD.MOV.U32 R26, RZ, RZ, R38 ;  /* 0x000000ffff1a7224 */ /* 0x000fca00078e0026 */
[----:B------:R-:W-:Y:S01]  /*4b40*/  PRMT R122, R26, 0x5410, R60 ;  /* 0x000054101a7a7816 */ /* 0x000fe2000000003c */
[----:B------:R-:W-:Y:S02]  /*4b50*/  IMAD.MOV.U32 R26, RZ, RZ, R37 ;  /* 0x000000ffff1a7224 */ /* 0x000fe400078e0025 */
[----:B------:R-:W-:-:S03]  /*4b60*/  IMAD.MOV.U32 R60, RZ, RZ, R42 ;  /* 0x000000ffff3c7224 */ /* 0x000fc600078e002a */
[----:B------:R-:W-:Y:S01]  /*4b70*/  PRMT R123, R61, 0x5410, R26 ;  /* 0x000054103d7b7816 */ /* 0x000fe2000000001a */
[----:B------:R-:W-:Y:S01]  /*4b80*/  IMAD.MOV.U32 R26, RZ, RZ, R40 ;  /* 0x000000ffff1a7224 */ /* 0x000fe200078e0028 */
[----:B------:R-:W-:Y:S01]  /*4b90*/  PRMT R126, R60, 0x7610, R126 ;  /* 0x000076103c7e7816 */ /* 0x000fe2000000007e */
[----:B------:R-:W-:Y:S01]  /*4ba0*/  IMAD.MOV.U32 R60, RZ, RZ, R41 ;  /* 0x000000ffff3c7224 */ /* 0x000fe200078e0029 */
[----:B------:R-:W-:Y:S01]  /*4bb0*/  UISETP.NE.AND UP0, UPT, UR4, 0x3, UPT ;  /* 0x000000030400788c */ /* 0x000fe2000bf05270 */
[----:B------:R-:W-:Y:S01]  /*4bc0*/  IMAD.MOV.U32 R61, RZ, RZ, R46 ;  /* 0x000000ffff3d7224 */ /* 0x000fe200078e002e */
[----:B------:R-:W-:Y:S01]  /*4bd0*/  PRMT R128, R128, 0x5410, R26 ;  /* 0x0000541080807816 */ /* 0x000fe2000000001a */
[----:B------:R-:W-:Y:S01]  /*4be0*/  IMAD.MOV.U32 R26, RZ, RZ, R44 ;  /* 0x000000ffff1a7224 */ /* 0x000fe200078e002c */
[----:B------:R-:W-:Y:S01]  /*4bf0*/  PRMT R129, R60, 0x7610, R129 ;  /* 0x000076103c817816 */ /* 0x000fe20000000081 */
[----:B------:R-:W-:Y:S01]  /*4c00*/  IMAD.MOV.U32 R60, RZ, RZ, R45 ;  /* 0x000000ffff3c7224 */ /* 0x000fe200078e002d */
[----:B------:R-:W-:-:S02]  /*4c10*/  PLOP3.LUT P3, PT, PT, PT, UP0, 0x80, 0x0 ;  /* 0x000000000000781c */ /* 0x000fc40003f6f008 */
[----:B------:R-:W-:Y:S01]  /*4c20*/  PRMT R120, R120, 0x5410, R61 ;  /* 0x0000541078787816 */ /* 0x000fe2000000003d */
        /* <DEDUP_REMOVED lines=24> */
.L_x_2352:
[----:B------:R-:W2:Y:S01]  /*4db0*/  LDL R60, [R1+0x40] ;  /* 0x00004000013c7983 */ /* 0x000ea20000100800 */
[----:B------:R-:W-:Y:S01]  /*4dc0*/  IMAD R26, R18, 0x8, R16 ;  /* 0x00000008121a7824 */ /* 0x000fe200078e0210 */
[----:B------:R-:W-:Y:S01]  /*4dd0*/  BSSY B1, `(.L_x_2353) ;  /* 0x0000004000017945 */ /* 0x000fe20003800000 */
[----:B--2---:R-:W-:-:S04]  /*4de0*/  SHF.L.U32 R92, R60, 0x1f, RZ ;  /* 0x0000001f3c5c7819 */ /* 0x004fc800000006ff */
[----:B------:R-:W0:Y:S02]  /*4df0*/  SYNCS.PHASECHK.TRANS64.TRYWAIT P5, [R26+URZ+0x31c90], R92 ;  /* 0x031c905c1a0075a7 */ /* 0x000e2400080a017f */
[----:B0-----:R-:W-:Y:S05]  /*4e00*/  @!P5 BRA `(.L_x_2354) ;  /* 0x0000020800c0d947 */ /* 0x001fea0003800000 */
.L_x_2624:
[----:B------:R-:W-:Y:S05]  /*4e10*/  BSYNC B1 ;  /* 0x0000000000017941 */ /* 0x000fea0003800000 */
.L_x_2353:
        /* <DEDUP_REMOVED lines=41> */
[C---:B------:R-:W-:Y:S02]  /*50b0*/  PRMT R44, R117.reuse, 0x5432, R44 ;  /* 0x00005432752c7816 */ /* 0x040fe4000000002c */
[----:B------:R-:W-:Y:S02]  /*50c0*/  PRMT R45, R117, 0x5410, R45 ;  /* 0x00005410752d7816 */ /* 0x000fe4000000002d */
[----:B------:R-:W-:Y:S02]  /*50d0*/  SHF.R.U64 R46, R46, 0x10, R47 ;  /* 0x000000102e2e7819 */ /* 0x000fe4000000122f */
[----:B------:R-:W-:-:S02]  /*50e0*/  SHF.R.U32.HI R117, RZ, 0x10, R57 ;  /* 0x00000010ff757819 */ /* 0x000fc40000011639 */
[----:B------:R-:W-:Y:S02]  /*50f0*/  SHF.R.U32.HI R118, RZ, 0x10, R47 ;  /* 0x00000010ff767819 */ /* 0x000fe4000001162f */
[----:B------:R-:W-:Y:S02]  /*5100*/  SHF.R.U64 R47, R56, 0x10, R57 ;  /* 0x00000010382f7819 */ /* 0x000fe40000001239 */
[----:B------:R-:W-:Y:S02]  /*5110*/  PRMT R57, R120, 0x5432, R46 ;  /* 0x0000543278397816 */ /* 0x000fe4000000002e */
[----:B------:R-:W-:Y:S02]  /*5120*/  SHF.R.U32.HI R119, RZ, 0x10, R59 ;  /* 0x00000010ff777819 */ /* 0x000fe4000001163b */
[----:B------:R-:W-:Y:S02]  /*5130*/  PRMT R46, R131, 0x5410, R117 ;  /* 0x00005410832e7816 */ /* 0x000fe40000000075 */
[----:B------:R-:W-:-:S02]  /*5140*/  PRMT R118, R121, 0x5432, R118 ;  /* 0x0000543279767816 */ /* 0x000fc40000000076 */
[----:B------:R-:W-:Y:S01]  /*5150*/  PRMT R47, R121, 0x5410, R47 ;  /* 0x00005410792f7816 */ /* 0x000fe2000000002f */
[----:B-1----:R-:W-:Y:S01]  /*5160*/  IMAD.U32 R121, R65, 0x10000, RZ ;  /* 0x0001000041797824 */ /* 0x002fe200078e00ff */
[----:B------:R-:W-:Y:S01]  /*5170*/  PRMT R119, R120, 0x5410, R119 ;  /* 0x0000541078777816 */ /* 0x000fe20000000077 */
[----:B------:R-:W-:Y:S01]  /*5180*/  IMAD.U32 R120, R46, 0x10000, RZ ;  /* 0x000100002e787824 */ /* 0x000fe200078e00ff */
[----:B------:R-:W-:Y:S01]  /*5190*/  SHF.R.U64 R56, R58, 0x10, R59 ;  /* 0x000000103a387819 */ /* 0x000fe2000000123b */
[----:B--2---:R-:W-:Y:S01]  /*51a0*/  IMAD.U32 R59, R61, 0x10000, RZ ;  /* 0x000100003d3b7824 */ /* 0x004fe200078e00ff */
[----:B------:R-:W-:Y:S01]  /*51b0*/  LOP3.LUT R46, R46, 0xffff0000, RZ, 0xc0, !PT ;  /* 0xffff00002e2e7812 */ /* 0x000fe200078ec0ff */
[----:B------:R-:W-:Y:S02]  /*51c0*/  IMAD.U32 R58, R45, 0x10000, RZ ;  /* 0x000100002d3a7824 */ /* 0x000fe400078e00ff */
[----:B------:R-:W-:Y:S01]  /*51d0*/  FMUL.FTZ R117, R121, R120 ;  /* 0x0000007879757220 */ /* 0x000fe20000410000 */
[----:B------:R-:W-:-:S02]  /*51e0*/  LOP3.LUT R61, R61, 0xffff0000, RZ, 0xc0, !PT ;  /* 0xffff00003d3d7812 */ /* 0x000fc400078ec0ff */
[----:B------:R-:W-:Y:S01]  /*51f0*/  PRMT R56, R129, 0x5432, R56 ;  /* 0x0000543281387816 */ /* 0x000fe20000000038 */
[-C--:B------:R-:W-:Y:S01]  /*5200*/  FFMA.FTZ R117, R59, R58.reuse, -R117 ;  /* 0x0000003a3b757223 */ /* 0x080fe20000010875 */
[----:B------:R-:W-:Y:S01]  /*5210*/  FMUL.FTZ R58, R121, R58 ;  /* 0x0000003a793a7220 */ /* 0x000fe20000410000 */
[----:B------:R-:W-:-:S03]  /*5220*/  IMAD.U32 R121, R67, 0x10000, RZ ;  /* 0x0001000043797824 */ /* 0x000fc600078e00ff */
[----:B------:R-:W-:Y:S01]  /*5230*/  FFMA.FTZ R58, R59, R120, R58 ;  /* 0x000000783b3a7223 */ /* 0x000fe2000001003a */
[----:B------:R-:W-:Y:S01]  /*5240*/  LOP3.LUT R59, R65, 0xffff0000, RZ, 0xc0, !PT ;  /* 0xffff0000413b7812 */ /* 0x000fe200078ec0ff */
[----:B------:R-:W-:Y:S01]  /*5250*/  IMAD.U32 R120, R119, 0x10000, RZ ;  /* 0x0001000077787824 */ /* 0x000fe200078e00ff */
[----:B------:R-:W-:Y:S02]  /*5260*/  LOP3.LUT R65, R45, 0xffff0000, RZ, 0xc0, !PT ;  /* 0xffff00002d417812 */ /* 0x000fe400078ec0ff */
[----:B------:R-:W-:Y:S01]  /*5270*/  LOP3.LUT R119, R119, 0xffff0000, RZ, 0xc0, !PT ;  /* 0xffff000077777812 */ /* 0x000fe200078ec0ff */
[C---:B------:R-:W-:Y:S02]  /*5280*/  FMUL.FTZ R45, R59.reuse, R46 ;  /* 0x0000002e3b2d7220 */ /* 0x040fe40000410000 */
[-C--:B------:R-:W-:Y:S02]  /*5290*/  FMUL.FTZ R59, R59, R65.reuse ;  /* 0x000000413b3b7220 */ /* 0x080fe40000410000 */
[----:B------:R-:W-:Y:S01]  /*52a0*/  FFMA.FTZ R45, R61, R65, -R45 ;  /* 0x000000413d2d7223 */ /* 0x000fe2000001082d */
[----:B------:R-:W-:-:S02]  /*52b0*/  IMAD.U32 R65, R63, 0x10000, RZ ;  /* 0x000100003f417824 */ /* 0x000fc400078e00ff */
[----:B------:R-:W-:Y:S01]  /*52c0*/  FFMA.FTZ R46, R61, R46, R59 ;  /* 0x0000002e3d2e7223 */ /* 0x000fe2000001003b */
[C---:B------:R-:W-:Y:S02]  /*52d0*/  IMAD.U32 R61, R118.reuse, 0x10000, RZ ;  /* 0x00010000763d7824 */ /* 0x040fe400078e00ff */
[----:B------:R-:W-:Y:S01]  /*52e0*/  FMUL.FTZ R59, R121, R120 ;  /* 0x00000078793b7220 */ /* 0x000fe20000410000 */
[----:B------:R-:W-:Y:S02]  /*52f0*/  LOP3.LUT R118, R118, 0xffff0000, RZ, 0xc0, !PT ;  /* 0xffff000076767812 */ /* 0x000fe400078ec0ff */
[----:B------:R-:W-:Y:S01]  /*5300*/  LOP3.LUT R63, R63, 0xffff0000, RZ, 0xc0, !PT ;  /* 0xffff00003f3f7812 */ /* 0x000fe200078ec0ff */
[-C--:B------:R-:W-:Y:S01]  /*5310*/  FFMA.FTZ R59, R65, R61.reuse, -R59 ;  /* 0x0000003d413b7223 */ /* 0x080fe2000001083b */
[----:B------:R-:W-:Y:S01]  /*5320*/  FMUL.FTZ R61, R121, R61 ;  /* 0x0000003d793d7220 */ /* 0x000fe20000410000 */
[----:B------:R-:W-:Y:S02]  /*5330*/  F2FP.BF16.F32.PACK_AB R45, R45, R117 ;  /* 0x000000752d2d723e */ /* 0x000fe400000010ff */
[----:B------:R-:W-:Y:S01]  /*5340*/  F2FP.BF16.F32.PACK_AB R46, R46, R58 ;  /* 0x0000003a2e2e723e */ /* 0x000fe200000010ff */
[----:B------:R-:W-:Y:S01]  /*5350*/  FFMA.FTZ R61, R65, R120, R61 ;  /* 0x00000078413d7223 */ /* 0x000fe2000001003d */
[----:B------:R-:W-:Y:S01]  /*5360*/  LOP3.LUT R65, R67, 0xffff0000, RZ, 0xc0, !PT ;  /* 0xffff000043417812 */ /* 0x000fe200078ec0ff */
[C---:B------:R-:W-:Y:S01]  /*5370*/  IMAD.U32 R58, R60.reuse, 0x10000, RZ ;  /* 0x000100003c3a7824 */ /* 0x040fe200078e00ff */
[----:B------:R-:W-:-:S03]  /*5380*/  LOP3.LUT R60, R60, 0xffff0000, RZ, 0xc0, !PT ;  /* 0xffff00003c3c7812 */ /* 0x000fc600078ec0ff */
[C---:B------:R-:W-:Y:S01]  /*5390*/  FMUL.FTZ R67, R65.reuse, R119 ;  /* 0x0000007741437220 */ /* 0x040fe20000410000 */
[----:B------:R-:W-:-:S03]  /*53a0*/  FMUL.FTZ R65, R65, R118 ;  /* 0x0000007641417220 */ /* 0x000fc60000410000 */
[C---:B------:R-:W-:Y:S01]  /*53b0*/  FFMA.FTZ R67, R63.reuse, R118, -R67 ;  /* 0x000000763f437223 */ /* 0x040fe20000010843 */
[----:B------:R-:W-:Y:S01]  /*53c0*/  FFMA.FTZ R65, R63, R119, R65 ;  /* 0x000000773f417223 */ /* 0x000fe20000010041 */
[----:B------:R-:W-:-:S03]  /*53d0*/  IMAD.U32 R63, R64, 0x10000, RZ ;  /* 0x00010000403f7824 */ /* 0x000fc600078e00ff */
[----:B------:R-:W-:Y:S02]  /*53e0*/  F2FP.BF16.F32.PACK_AB R59, R67, R59 ;  /* 0x0000003b433b723e */ /* 0x000fe400000010ff */
[----:B------:R-:W-:Y:S01]  /*53f0*/  F2FP.BF16.F32.PACK_AB R67, R65, R61 ;  /* 0x0000003d4143723e */ /* 0x000fe200000010ff */
[C---:B------:R-:W-:Y:S01]  /*5400*/  IMAD.U32 R61, R47.reuse, 0x10000, RZ ;  /* 0x000100002f3d7824 */ /* 0x040fe200078e00ff */
[----:B------:R-:W-:Y:S01]  /*5410*/  LOP3.LUT R47, R47, 0xffff0000, RZ, 0xc0, !PT ;  /* 0xffff00002f2f7812 */ /* 0x000fe200078ec0ff */
[C---:B------:R-:W-:Y:S01]  /*5420*/  IMAD.U32 R65, R44.reuse, 0x10000, RZ ;  /* 0x000100002c417824 */ /* 0x040fe200078e00ff */
[----:B------:R-:W-:Y:S01]  /*5430*/  LOP3.LUT R44, R44, 0xffff0000, RZ, 0xc0, !PT ;  /* 0xffff00002c2c7812 */ /* 0x000fe200078ec0ff */
[C---:B------:R-:W-:Y:S02]  /*5440*/  FMUL.FTZ R117, R63.reuse, R61 ;  /* 0x0000003d3f757220 */ /* 0x040fe40000410000 */
[-C--:B------:R-:W-:Y:S02]  /*5450*/  FMUL.FTZ R63, R63, R65.reuse ;  /* 0x000000413f3f7220 */ /* 0x080fe40000410000 */
[----:B------:R-:W-:Y:S01]  /*5460*/  FFMA.FTZ R117, R58, R65, -R117 ;  /* 0x000000413a757223 */ /* 0x000fe20000010875 */
[----:B------:R-:W-:-:S02]  /*5470*/  IMAD.U32 R65, R66, 0x10000, RZ ;  /* 0x0001000042417824 */ /* 0x000fc400078e00ff */
[----:B------:R-:W-:Y:S01]  /*5480*/  FFMA.FTZ R63, R58, R61, R63 ;  /* 0x0000003d3a3f7223 */ /* 0x000fe2000001003f */
[----:B------:R-:W-:-:S05]  /*5490*/  LOP3.LUT R58, R64, 0xffff0000, RZ, 0xc0, !PT ;  /* 0xffff0000403a7812 */ /* 0x000fca00078ec0ff */
        /* <DEDUP_REMOVED lines=21> */
[----:B------:R-:W-:Y:S01]  /*55f0*/  FFMA.FTZ R58, R60, R56, R58 ;  /* 0x000000383c3a7223 */ /* 0x000fe2000001003a */
[----:B------:R-:W-:-:S03]  /*5600*/  IMAD.MOV.U32 R60, RZ, RZ, R44 ;  /* 0x000000ffff3c7224 */ /* 0x000fc600078e002c */
[----:B------:R-:W-:Y:S01]  /*5610*/  F2FP.BF16.F32.PACK_AB R62, R61, R64 ;  /* 0x000000403d3e723e */ /* 0x000fe200000010ff */
[----:B------:R-:W-:Y:S01]  /*5620*/  IMAD.MOV.U32 R61, RZ, RZ, R45 ;  /* 0x000000ffff3d7224 */ /* 0x000fe200078e002d */
[----:B------:R-:W-:Y:S01]  /*5630*/  F2FP.BF16.F32.PACK_AB R58, R58, R65 ;  /* 0x000000413a3a723e */ /* 0x000fe200000010ff */
[----:B------:R-:W-:Y:S02]  /*5640*/  IMAD.MOV.U32 R64, RZ, RZ, R47 ;  /* 0x000000ffff407224 */ /* 0x000fe400078e002f */
[----:B------:R-:W-:Y:S02]  /*5650*/  IMAD.MOV.U32 R65, RZ, RZ, R46 ;  /* 0x000000ffff417224 */ /* 0x000fe400078e002e */
[----:B------:R-:W-:-:S07]  /*5660*/  IMAD.MOV.U32 R66, RZ, RZ, R58 ;  /* 0x000000ffff427224 */ /* 0x000fce00078e003a */
.L_x_2358:
[----:B------:R-:W-:Y:S05]  /*5670*/  BSYNC B2 ;  /* 0x0000000000027941 */ /* 0x000fea0003800000 */
.L_x_2357:
[----:B------:R-:W-:Y:S01]  /*5680*/  ISETP.GE.AND P4, PT, R116, R110, PT ;  /* 0x0000006e7400720c */ /* 0x000fe20003f86270 */
[----:B------:R-:W-:-:S12]  /*5690*/  ULDC.64 UR4, c[0x0][0x208] ;  /* 0x0000820000047ab9 */ /* 0x000fd80000000a00 */
        /* <DEDUP_REMOVED lines=11> */
.L_x_2356:
[----:B------:R-:W-:Y:S05]  /*5750*/  BSYNC B1 ;  /* 0x0000000000017941 */ /* 0x000fea0003800000 */
.L_x_2355:
        /* <DEDUP_REMOVED lines=11> */
[----:B------:R-:W-:Y:S01]  /*5810*/  SHF.R.S32.HI R44, RZ, 0x1f, R45 ;  /* 0x0000001fff2c7819 */ /* 0x000fe2000001142d */
[----:B------:R-:W-:-:S03]  /*5820*/  IMAD.SHL.U32 R62, R45, 0x8, RZ ;  /* 0x000000082d3e7824 */ /* 0x000fc600078e00ff */
[----:B------:R-:W-:-:S04]  /*5830*/  LEA.HI R44, R44, R45, RZ, 0x2 ;  /* 0x0000002d2c2c7211 */ /* 0x000fc800078f10ff */
[----:B------:R-:W-:Y:S02]  /*5840*/  SHF.R.S32.HI R45, RZ, 0x2, R44 ;  /* 0x00000002ff2d7819 */ /* 0x000fe4000001142c */
[----:B------:R-:W-:-:S04]  /*5850*/  IADD3 R60, P4, P5, R28, R98, R10 ;  /* 0x000000621c3c7210 */ /* 0x000fc80007d9e00a */
[----:B------:R-:W-:Y:S02]  /*5860*/  IADD3.X R61, R3, R112, R101, P4, P5 ;  /* 0x00000070033d7210 */ /* 0x000fe400027ea465 */
[----:B------:R-:W-:Y:S01]  /*5870*/  ISETP.GE.AND P4, PT, R0, R107, PT ;  /* 0x0000006b0000720c */ /* 0x000fe20003f86270 */
[----:B------:R-:W-:Y:S01]  /*5880*/  BSSY B2, `(.L_x_2361) ;  /* 0x0000066000027945 */ /* 0x000fe20003800000 */
[----:B---3--:R-:W-:-:S04]  /*5890*/  LOP3.LUT R44, R56, 0x18, R62, 0xf8, !PT ;  /* 0x00000018382c7812 */ /* 0x008fc800078ef83e */
[----:B--2---:R-:W-:Y:S01]  /*58a0*/  LOP3.LUT R44, R44, R46, RZ, 0x3c, !PT ;  /* 0x0000002e2c2c7212 */ /* 0x004fe200078e3cff */
[----:B----4-:R-:W-:-:S04]  /*58b0*/  IMAD R45, R45, 0x1200, R47 ;  /* 0x000012002d2d7824 */ /* 0x010fc800078e022f */
[----:B------:R-:W-:Y:S02]  /*58c0*/  IMAD.IADD R45, R45, 0x1, R44 ;  /* 0x000000012d2d7824 */ /* 0x000fe400078e022c */
[C---:B------:R-:W-:Y:S02]  /*58d0*/  IMAD R47, R18.reuse, 0x3600, R104 ;  /* 0x00003600122f7824 */ /* 0x040fe400078e0268 */
        /* <DEDUP_REMOVED lines=9> */
[--C-:B------:R-:W-:Y:S02]  /*5970*/  SHF.R.U64 R40, R42, 0x10, R43.reuse ;  /* 0x000000102a287819 */ /* 0x100fe4000000122b */
[----:B------:R-:W-:Y:S02]  /*5980*/  SHF.R.U32.HI R65, RZ, 0x10, R43 ;  /* 0x00000010ff417819 */ /* 0x000fe4000001162b */
[----:B------:R-:W-:Y:S02]  /*5990*/  SHF.R.U32.HI R43, RZ, 0x10, R53 ;  /* 0x00000010ff2b7819 */ /* 0x000fe40000011635 */
[----:B------:R-:W-:-:S02]  /*59a0*/  PRMT R42, R129, 0x5410, R41 ;  /* 0x00005410812a7816 */ /* 0x000fc40000000029 */
[----:B------:R-:W-:Y:S01]  /*59b0*/  PRMT R41, R130, 0x5410, R43 ;  /* 0x0000541082297816 */ /* 0x000fe2000000002b */
[----:B-1----:R-:W-:Y:S01]  /*59c0*/  IMAD.U32 R43, R45, 0x10000, RZ ;  /* 0x000100002d2b7824 */ /* 0x002fe200078e00ff */
[----:B------:R-:W-:Y:S01]  /*59d0*/  PRMT R65, R128, 0x5410, R65 ;  /* 0x0000541080417816 */ /* 0x000fe20000000041 */
[C---:B------:R-:W-:Y:S01]  /*59e0*/  IMAD.U32 R63, R42.reuse, 0x10000, RZ ;  /* 0x000100002a3f7824 */ /* 0x040fe200078e00ff */
[----:B------:R-:W-:Y:S01]  /*59f0*/  LOP3.LUT R42, R42, 0xffff0000, RZ, 0xc0, !PT ;  /* 0xffff00002a2a7812 */ /* 0x000fe200078ec0ff */
[----:B------:R-:W-:Y:S01]  /*5a00*/  IMAD.U32 R66, R41, 0x10000, RZ ;  /* 0x0001000029427824 */ /* 0x000fe200078e00ff */
[----:B------:R-:W-:Y:S01]  /*5a10*/  SHF.R.U64 R52, R52, 0x10, R53 ;  /* 0x0000001034347819 */ /* 0x000fe20000001235 */
[----:B------:R-:W-:Y:S01]  /*5a20*/  IMAD.U32 R53, R47, 0x10000, RZ ;  /* 0x000100002f357824 */ /* 0x000fe200078e00ff */
[----:B------:R-:W-:Y:S01]  /*5a30*/  PRMT R64, R128, 0x5432, R64 ;  /* 0x0000543280407816 */ /* 0x000fe20000000040 */
[C---:B------:R-:W-:Y:S01]  /*5a40*/  FMUL.FTZ R116, R67.reuse, R66 ;  /* 0x0000004243747220 */ /* 0x040fe20000410000 */
[----:B------:R-:W-:Y:S01]  /*5a50*/  FMUL.FTZ R67, R67, R63 ;  /* 0x0000003f43437220 */ /* 0x000fe20000410000 */
[----:B------:R-:W-:-:S02]  /*5a60*/  PRMT R52, R127, 0x5432, R52 ;  /* 0x000054327f347816 */ /* 0x000fc40000000034 */
[C---:B------:R-:W-:Y:S01]  /*5a70*/  FFMA.FTZ R63, R43.reuse, R63, -R116 ;  /* 0x0000003f2b3f7223 */ /* 0x040fe20000010874 */
[----:B------:R-:W-:Y:S01]  /*5a80*/  FFMA.FTZ R43, R43, R66, R67 ;  /* 0x000000422b2b7223 */ /* 0x000fe20000010043 */
[----:B------:R-:W-:Y:S02]  /*5a90*/  LOP3.LUT R66, R41, 0xffff0000, RZ, 0xc0, !PT ;  /* 0xffff000029427812 */ /* 0x000fe400078ec0ff */
[----:B------:R-:W-:Y:S02]  /*5aa0*/  LOP3.LUT R67, R57, 0xffff0000, RZ, 0xc0, !PT ;  /* 0xffff000039437812 */ /* 0x000fe400078ec0ff */
[----:B------:R-:W-:Y:S02]  /*5ab0*/  LOP3.LUT R41, R45, 0xffff0000, RZ, 0xc0, !PT ;  /* 0xffff00002d297812 */ /* 0x000fe400078ec0ff */
[----:B------:R-:W-:Y:S01]  /*5ac0*/  SHF.R.U64 R54, R54, 0x10, R55 ;  /* 0x0000001036367819 */ /* 0x000fe20000001237 */
[C---:B------:R-:W-:Y:S01]  /*5ad0*/  FMUL.FTZ R57, R67.reuse, R66 ;  /* 0x0000004243397220 */ /* 0x040fe20000410000 */
[-C--:B------:R-:W-:Y:S01]  /*5ae0*/  FMUL.FTZ R45, R67, R42.reuse ;  /* 0x0000002a432d7220 */ /* 0x080fe20000410000 */
[C---:B------:R-:W-:Y:S01]  /*5af0*/  IMAD.U32 R67, R59.reuse, 0x10000, RZ ;  /* 0x000100003b437824 */ /* 0x040fe200078e00ff */
[----:B------:R-:W-:Y:S01]  /*5b00*/  LOP3.LUT R59, R59, 0xffff0000, RZ, 0xc0, !PT ;  /* 0xffff00003b3b7812 */ /* 0x000fe200078ec0ff */
[C---:B------:R-:W-:Y:S01]  /*5b10*/  FFMA.FTZ R42, R41.reuse, R42, -R57 ;  /* 0x0000002a292a7223 */ /* 0x040fe20000010839 */
[----:B------:R-:W-:Y:S01]  /*5b20*/  FFMA.FTZ R41, R41, R66, R45 ;  /* 0x0000004229297223 */ /* 0x000fe2000001002d */
[----:B------:R-:W-:Y:S01]  /*5b30*/  SHF.R.U32.HI R45, RZ, 0x10, R55 ;  /* 0x00000010ff2d7819 */ /* 0x000fe20000011637 */
[----:B------:R-:W-:Y:S01]  /*5b40*/  IMAD.U32 R57, R65, 0x10000, RZ ;  /* 0x0001000041397824 */ /* 0x000fe200078e00ff */
[----:B------:R-:W-:-:S02]  /*5b50*/  PRMT R54, R126, 0x5432, R54 ;  /* 0x000054327e367816 */ /* 0x000fc40000000036 */
[----:B------:R-:W-:Y:S02]  /*5b60*/  PRMT R45, R127, 0x5410, R45 ;  /* 0x000054107f2d7816 */ /* 0x000fe4000000002d */
[----:B------:R-:W-:Y:S02]  /*5b70*/  PRMT R40, R126, 0x5410, R40 ;  /* 0x000054107e287816 */ /* 0x000fe40000000028 */
[----:B------:R-:W-:Y:S01]  /*5b80*/  F2FP.BF16.F32.PACK_AB R42, R42, R63 ;  /* 0x0000003f2a2a723e */ /* 0x000fe200000010ff */
[----:B------:R-:W-:-:S04]  /*5b90*/  IMAD.U32 R66, R45, 0x10000, RZ ;  /* 0x000100002d427824 */ /* 0x000fc800078e00ff */
[C---:B------:R-:W-:Y:S01]  /*5ba0*/  FMUL.FTZ R116, R67.reuse, R66 ;  /* 0x0000004243747220 */ /* 0x040fe20000410000 */
[----:B------:R-:W-:-:S03]  /*5bb0*/  FMUL.FTZ R67, R67, R57 ;  /* 0x0000003943437220 */ /* 0x000fc60000410000 */
[C---:B------:R-:W-:Y:S01]  /*5bc0*/  FFMA.FTZ R57, R53.reuse, R57, -R116 ;  /* 0x0000003935397223 */ /* 0x040fe20000010874 */
[----:B------:R-:W-:Y:S01]  /*5bd0*/  FFMA.FTZ R53, R53, R66, R67 ;  /* 0x0000004235357223 */ /* 0x000fe20000010043 */
[----:B------:R-:W-:Y:S01]  /*5be0*/  LOP3.LUT R66, R65, 0xffff0000, RZ, 0xc0, !PT ;  /* 0xffff000041427812 */ /* 0x000fe200078ec0ff */
[C---:B------:R-:W-:Y:S01]  /*5bf0*/  IMAD.U32 R67, R64.reuse, 0x10000, RZ ;  /* 0x0001000040437824 */ /* 0x040fe200078e00ff */
[----:B------:R-:W-:Y:S02]  /*5c00*/  LOP3.LUT R65, R45, 0xffff0000, RZ, 0xc0, !PT ;  /* 0xffff00002d417812 */ /* 0x000fe400078ec0ff */
[----:B------:R-:W-:Y:S02]  /*5c10*/  LOP3.LUT R45, R47, 0xffff0000, RZ, 0xc0, !PT ;  /* 0xffff00002f2d7812 */ /* 0x000fe400078ec0ff */
[----:B------:R-:W-:Y:S01]  /*5c20*/  LOP3.LUT R64, R64, 0xffff0000, RZ, 0xc0, !PT ;  /* 0xffff000040407812 */ /* 0x000fe200078ec0ff */
        /* <DEDUP_REMOVED lines=13> */
[----:B------:R-:W-:Y:S01]  /*5d00*/  FMUL.FTZ R56, R56, R64 ;  /* 0x0000004038387220 */ /* 0x000fe20000410000 */
[C---:B------:R-:W-:Y:S01]  /*5d10*/  FFMA.FTZ R116, R59.reuse, R67, -R116 ;  /* 0x000000433b747223 */ /* 0x040fe20000010874 */
[----:B------:R-:W-:Y:S01]  /*5d20*/  FFMA.FTZ R66, R59, R65, R66 ;  /* 0x000000413b427223 */ /* 0x000fe20000010042 */
[----:B------:R-:W-:-:S02]  /*5d30*/  IMAD.U32 R65, R58, 0x10000, RZ ;  /* 0x000100003a417824 */ /* 0x000fc400078e00ff */
[----:B------:R-:W-:Y:S01]  /*5d40*/  FFMA.FTZ R56, R44, R52, R56 ;  /* 0x000000342c387223 */ /* 0x000fe20000010038 */
[----:B------:R-:W-:Y:S02]  /*5d50*/  IMAD.U32 R52, R54, 0x10000, RZ ;  /* 0x0001000036347824 */ /* 0x000fe400078e00ff */
[----:B------:R-:W-:Y:S01]  /*5d60*/  FFMA.FTZ R55, R44, R64, -R55 ;  /* 0x000000402c377223 */ /* 0x000fe20000010837 */
[----:B------:R-:W-:Y:S01]  /*5d70*/  IMAD.U32 R59, R40, 0x10000, RZ ;  /* 0x00010000283b7824 */ /* 0x000fe200078e00ff */
[----:B------:R-:W-:Y:S01]  /*5d80*/  LOP3.LUT R58, R58, 0xffff0000, RZ, 0xc0, !PT ;  /* 0xffff00003a3a7812 */ /* 0x000fe200078ec0ff */
[C---:B------:R-:W-:Y:S01]  /*5d90*/  FMUL.FTZ R64, R65.reuse, R52 ;  /* 0x0000003441407220 */ /* 0x040fe20000410000 */
[----:B------:R-:W-:Y:S02]  /*5da0*/  IMAD.U32 R44, R46, 0x10000, RZ ;  /* 0x000100002e2c7824 */ /* 0x000fe400078e00ff */
[----:B------:R-:W-:Y:S01]  /*5db0*/  FMUL.FTZ R65, R65, R59 ;  /* 0x0000003b41417220 */ /* 0x000fe20000410000 */
[----:B------:R-:W-:-:S02]  /*5dc0*/  LOP3.LUT R54, R54, 0xffff0000, RZ, 0xc0, !PT ;  /* 0xffff000036367812 */ /* 0x000fc400078ec0ff */
[----:B------:R-:W-:Y:S01]  /*5dd0*/  LOP3.LUT R40, R40, 0xffff0000, RZ, 0xc0, !PT ;  /* 0xffff000028287812 */ /* 0x000fe200078ec0ff */
[C---:B------:R-:W-:Y:S01]  /*5de0*/  FFMA.FTZ R64, R44.reuse, R59, -R64 ;  /* 0x0000003b2c407223 */ /* 0x040fe20000010840 */
[----:B------:R-:W-:Y:S01]  /*5df0*/  FFMA.FTZ R65, R44, R52, R65 ;  /* 0x000000342c417223 */ /* 0x000fe20000010041 */
[----:B------:R-:W-:Y:S01]  /*5e00*/  LOP3.LUT R46, R46, 0xffff0000, RZ, 0xc0, !PT ;  /* 0xffff00002e2e7812 */ /* 0x000fe200078ec0ff */
[C---:B------:R-:W-:Y:S01]  /*5e10*/  FMUL.FTZ R44, R58.reuse, R54 ;  /* 0x000000363a2c7220 */ /* 0x040fe20000410000 */
[-C--:B------:R-:W-:Y:S01]  /*5e20*/  FMUL.FTZ R58, R58, R40.reuse ;  /* 0x000000283a3a7220 */ /* 0x080fe20000410000 */
[----:B------:R-:W-:Y:S01]  /*5e30*/  F2FP.BF16.F32.PACK_AB R53, R45, R53 ;  /* 0x000000352d35723e */ /* 0x000fe200000010ff */
[----:B------:R-:W-:Y:S02]  /*5e40*/  IMAD.MOV.U32 R45, RZ, RZ, R42 ;  /* 0x000000ffff2d7224 */ /* 0x000fe400078e002a */
[C---:B------:R-:W-:Y:S01]  /*5e50*/  FFMA.FTZ R59, R46.reuse, R40, -R44 ;  /* 0x000000282e3b7223 */ /* 0x040fe2000001082c */
[----:B------:R-:W-:Y:S01]  /*5e60*/  FFMA.FTZ R58, R46, R54, R58 ;  /* 0x000000362e3a7223 */ /* 0x000fe2000001003a */
[----:B------:R-:W-:-:S02]  /*5e70*/  F2FP.BF16.F32.PACK_AB R47, R47, R57 ;  /* 0x000000392f2f723e */ /* 0x000fc400000010ff */
[----:B------:R-:W-:Y:S02]  /*5e80*/  F2FP.BF16.F32.PACK_AB R57, R41, R43 ;  /* 0x0000002b2939723e */ /* 0x000fe400000010ff */
[----:B------:R-:W-:Y:S01]  /*5e90*/  F2FP.BF16.F32.PACK_AB R46, R59, R64 ;  /* 0x000000403b2e723e */ /* 0x000fe200000010ff */
[----:B------:R-:W-:Y:S01]  /*5ea0*/  IMAD.MOV.U32 R59, RZ, RZ, R53 ;  /* 0x000000ffff3b7224 */ /* 0x000fe200078e0035 */
[----:B------:R-:W-:Y:S02]  /*5eb0*/  F2FP.BF16.F32.PACK_AB R44, R55, R116 ;  /* 0x00000074372c723e */ /* 0x000fe400000010ff */
[----:B------:R-:W-:Y:S02]  /*5ec0*/  F2FP.BF16.F32.PACK_AB R56, R56, R66 ;  /* 0x000000423838723e */ /* 0x000fe400000010ff */
[----:B------:R-:W-:-:S07]  /*5ed0*/  F2FP.BF16.F32.PACK_AB R58, R58, R65 ;  /* 0x000000413a3a723e */ /* 0x000fce00000010ff */
.L_x_2362:
[----:B------:R-:W-:Y:S05]  /*5ee0*/  BSYNC B2 ;  /* 0x0000000000027941 */ /* 0x000fea0003800000 */
.L_x_2361:
[----:B------:R-:W-:Y:S01]  /*5ef0*/  ISETP.GE.AND P4, PT, R62, R110, PT ;  /* 0x0000006e3e00720c */ /* 0x000fe20003f86270 */
[----:B------:R-:W-:-:S12]  /*5f00*/  ULDC.64 UR4, c[0x0][0x208] ;  /* 0x0000820000047ab9 */ /* 0x000fd80000000a00 */
        /* <DEDUP_REMOVED lines=9> */
.L_x_2360:
[----:B------:R-:W-:Y:S05]  /*5fa0*/  BSYNC B1 ;  /* 0x0000000000017941 */ /* 0x000fea0003800000 */
.L_x_2359:
[----:B------:R-:W-:-:S13]  /*5fb0*/  ISETP.NE.AND P4, PT, R14, RZ, PT ;  /* 0x000000ff0e00720c */ /* 0x000fda0003f85270 */
[----:B------:R-:W-:Y:S05]  /*5fc0*/  @!P4 BRA `(.L_x_2327) ;  /* 0x0000000800c0c947 */ /* 0x000fea0003800000 */
[----:B-1----:R-:W3:Y:S04]  /*5fd0*/  LDL R40, [R1+0x44] ;  /* 0x0000440001287983 */ /* 0x002ee80000100800 */
        /* <DEDUP_REMOVED lines=33> */
[--C-:B------:R-:W-:Y:S01]  /*61f0*/  SHF.R.U64 R36, R36, 0x10, R37.reuse ;  /* 0x0000001024247819 */ /* 0x100fe20000001225 */
[----:B--2---:R-:W-:Y:S01]  /*6200*/  IMAD.U32 R57, R45, 0x10000, RZ ;  /* 0x000100002d397824 */ /* 0x004fe200078e00ff */
[----:B------:R-:W-:Y:S01]  /*6210*/  SHF.R.U32.HI R54, RZ, 0x10, R37 ;  /* 0x00000010ff367819 */ /* 0x000fe20000011625 */
[----:B------:R-:W-:Y:S01]  /*6220*/  IMAD.U32 R62, R47, 0x10000, RZ ;  /* 0x000100002f3e7824 */ /* 0x000fe200078e00ff */
[----:B------:R-:W-:Y:S01]  /*6230*/  SHF.R.U64 R37, R38, 0x10, R39 ;  /* 0x0000001026257819 */ /* 0x000fe20000001227 */
[----:B-1----:R-:W-:Y:S01]  /*6240*/  IMAD.U32 R60, R43, 0x10000, RZ ;  /* 0x000100002b3c7824 */ /* 0x002fe200078e00ff */
[--C-:B------:R-:W-:Y:S01]  /*6250*/  SHF.R.U64 R38, R48, 0x10, R49.reuse ;  /* 0x0000001030267819 */ /* 0x100fe20000001231 */
[----:B------:R-:W-:Y:S01]  /*6260*/  IMAD.U32 R59, R42, 0x10000, RZ ;  /* 0x000100002a3b7824 */ /* 0x000fe200078e00ff */
[----:B------:R-:W-:Y:S02]  /*6270*/  SHF.R.U32.HI R48, RZ, 0x10, R49 ;  /* 0x00000010ff307819 */ /* 0x000fe40000011631 */
[----:B------:R-:W-:-:S02]  /*6280*/  PRMT R54, R123, 0x5432, R54 ;  /* 0x000054327b367816 */ /* 0x000fc40000000036 */
[----:B------:R-:W-:Y:S02]  /*6290*/  PRMT R63, R125, 0x5432, R48 ;  /* 0x000054327d3f7816 */ /* 0x000fe40000000030 */
[--C-:B------:R-:W-:Y:S01]  /*62a0*/  SHF.R.U64 R49, R50, 0x10, R51.reuse ;  /* 0x0000001032317819 */ /* 0x100fe20000001233 */
[----:B------:R-:W-:Y:S01]  /*62b0*/  IMAD.U32 R50, R41, 0x10000, RZ ;  /* 0x0001000029327824 */ /* 0x000fe200078e00ff */
[----:B------:R-:W-:Y:S01]  /*62c0*/  SHF.R.U32.HI R51, RZ, 0x10, R51 ;  /* 0x00000010ff337819 */ /* 0x000fe20000011633 */
[----:B------:R-:W-:Y:S01]  /*62d0*/  IMAD.U32 R48, R63, 0x10000, RZ ;  /* 0x000100003f307824 */ /* 0x000fe200078e00ff */
[----:B------:R-:W-:Y:S01]  /*62e0*/  PRMT R125, R125, 0x5410, R38 ;  /* 0x000054107d7d7816 */ /* 0x000fe20000000026 */
[----:B------:R-:W-:Y:S01]  /*62f0*/  IMAD.U32 R38, R54, 0x10000, RZ ;  /* 0x0001000036267824 */ /* 0x000fe200078e00ff */
[----:B------:R-:W-:Y:S01]  /*6300*/  SHF.R.U32.HI R39, RZ, 0x10, R39 ;  /* 0x00000010ff277819 */ /* 0x000fe20000011627 */
[C---:B------:R-:W-:Y:S01]  /*6310*/  FMUL.FTZ R65, R57.reuse, R48 ;  /* 0x0000003039417220 */ /* 0x040fe20000410000 */
[----:B------:R-:W-:Y:S01]  /*6320*/  PRMT R49, R124, 0x5410, R49 ;  /* 0x000054107c317816 */ /* 0x000fe20000000031 */
[-C--:B------:R-:W-:Y:S01]  /*6330*/  FMUL.FTZ R57, R57, R38.reuse ;  /* 0x0000002639397220 */ /* 0x080fe20000410000 */
[----:B------:R-:W-:Y:S01]  /*6340*/  LOP3.LUT R58, R45, 0xffff0000, RZ, 0xc0, !PT ;  /* 0xffff00002d3a7812 */ /* 0x000fe200078ec0ff */
[----:B------:R-:W-:Y:S01]  /*6350*/  FFMA.FTZ R38, R50, R38, -R65 ;  /* 0x0000002632267223 */ /* 0x000fe20000010841 */
[----:B------:R-:W-:Y:S01]  /*6360*/  PRMT R124, R124, 0x5432, R51 ;  /* 0x000054327c7c7816 */ /* 0x000fe20000000033 */
[----:B------:R-:W-:Y:S01]  /*6370*/  FFMA.FTZ R50, R50, R48, R57 ;  /* 0x0000003032327223 */ /* 0x000fe20000010039 */
[----:B------:R-:W-:Y:S01]  /*6380*/  LOP3.LUT R63, R63, 0xffff0000, RZ, 0xc0, !PT ;  /* 0xffff00003f3f7812 */ /* 0x000fe200078ec0ff */
[----:B------:R-:W-:Y:S01]  /*6390*/  IMAD.U32 R45, R44, 0x10000, RZ ;  /* 0x000100002c2d7824 */ /* 0x000fe200078e00ff */
[----:B------:R-:W-:Y:S01]  /*63a0*/  LOP3.LUT R51, R54, 0xffff0000, RZ, 0xc0, !PT ;  /* 0xffff000036337812 */ /* 0x000fe200078ec0ff */
[----:B------:R-:W-:Y:S01]  /*63b0*/  IMAD.U32 R65, R124, 0x10000, RZ ;  /* 0x000100007c417824 */ /* 0x000fe200078e00ff */
[----:B------:R-:W-:Y:S01]  /*63c0*/  PRMT R39, R122, 0x5432, R39 ;  /* 0x000054327a277816 */ /* 0x000fe20000000027 */
[C---:B------:R-:W-:Y:S01]  /*63d0*/  FMUL.FTZ R107, R58.reuse, R63 ;  /* 0x0000003f3a6b7220 */ /* 0x040fe20000410000 */
[----:B------:R-:W-:Y:S01]  /*63e0*/  LOP3.LUT R56, R41, 0xffff0000, RZ, 0xc0, !PT ;  /* 0xffff000029387812 */ /* 0x000fe200078ec0ff */
[-C--:B------:R-:W-:Y:S01]  /*63f0*/  FMUL.FTZ R57, R58, R51.reuse ;  /* 0x000000333a397220 */ /* 0x080fe20000410000 */
[----:B------:R-:W-:Y:S01]  /*6400*/  PRMT R36, R123, 0x5410, R36 ;  /* 0x000054107b247816 */ /* 0x000fe20000000024 */
[----:B------:R-:W-:Y:S01]  /*6410*/  IMAD.U32 R67, R39, 0x10000, RZ ;  /* 0x0001000027437824 */ /* 0x000fe200078e00ff */
[----:B------:R-:W-:Y:S01]  /*6420*/  LOP3.LUT R47, R47, 0xffff0000, RZ, 0xc0, !PT ;  /* 0xffff00002f2f7812 */ /* 0x000fe200078ec0ff */
[----:B------:R-:W-:Y:S01]  /*6430*/  FFMA.FTZ R51, R56, R51, -R107 ;  /* 0x0000003338337223 */ /* 0x000fe2000001086b */
[----:B------:R-:W-:Y:S01]  /*6440*/  FMUL.FTZ R107, R62, R65 ;  /* 0x000000413e6b7220 */ /* 0x000fe20000410000 */
[----:B------:R-:W-:Y:S01]  /*6450*/  FFMA.FTZ R57, R56, R63, R57 ;  /* 0x0000003f38397223 */ /* 0x000fe20000010039 */
[----:B------:R-:W-:Y:S01]  /*6460*/  LOP3.LUT R124, R124, 0xffff0000, RZ, 0xc0, !PT ;  /* 0xffff00007c7c7812 */ /* 0x000fe200078ec0ff */
[-C--:B------:R-:W-:Y:S01]  /*6470*/  FMUL.FTZ R62, R62, R67.reuse ;  /* 0x000000433e3e7220 */ /* 0x080fe20000410000 */
[----:B------:R-:W-:Y:S01]  /*6480*/  LOP3.LUT R56, R39, 0xffff0000, RZ, 0xc0, !PT ;  /* 0xffff000027387812 */ /* 0x000fe200078ec0ff */
[----:B------:R-:W-:Y:S01]  /*6490*/  FFMA.FTZ R48, R60, R67, -R107 ;  /* 0x000000433c307223 */ /* 0x000fe2000001086b */
[C---:B------:R-:W-:Y:S01]  /*64a0*/  IMAD.U32 R58, R125.reuse, 0x10000, RZ ;  /* 0x000100007d3a7824 */ /* 0x040fe200078e00ff */
[----:B------:R-:W-:Y:S01]  /*64b0*/  LOP3.LUT R44, R44, 0xffff0000, RZ, 0xc0, !PT ;  /* 0xffff00002c2c7812 */ /* 0x000fe200078ec0ff */
[----:B------:R-:W-:Y:S01]  /*64c0*/  FFMA.FTZ R60, R60, R65, R62 ;  /* 0x000000413c3c7223 */ /* 0x000fe2000001003e */
[C---:B------:R-:W-:Y:S01]  /*64d0*/  IMAD.U32 R54, R36.reuse, 0x10000, RZ ;  /* 0x0001000024367824 */ /* 0x040fe200078e00ff */
[----:B------:R-:W-:Y:S01]  /*64e0*/  LOP3.LUT R125, R125, 0xffff0000, RZ, 0xc0, !PT ;  /* 0xffff00007d7d7812 */ /* 0x000fe200078ec0ff */
[C---:B------:R-:W-:Y:S01]  /*64f0*/  FMUL.FTZ R62, R47.reuse, R124 ;  /* 0x0000007c2f3e7220 */ /* 0x040fe20000410000 */
[----:B------:R-:W-:Y:S01]  /*6500*/  FMUL.FTZ R64, R47, R56 ;  /* 0x000000382f407220 */ /* 0x000fe20000410000 */
[----:B------:R-:W-:Y:S01]  /*6510*/  LOP3.LUT R47, R36, 0xffff0000, RZ, 0xc0, !PT ;  /* 0xffff0000242f7812 */ /* 0x000fe200078ec0ff */
[----:B------:R-:W-:-:S02]  /*6520*/  IMAD.U32 R41, R40, 0x10000, RZ ;  /* 0x0001000028297824 */ /* 0x000fc400078e00ff */
[C---:B------:R-:W-:Y:S01]  /*6530*/  FMUL.FTZ R36, R45.reuse, R58 ;  /* 0x0000003a2d247220 */ /* 0x040fe20000410000 */
[----:B------:R-:W-:Y:S01]  /*6540*/  LOP3.LUT R40, R40, 0xffff0000, RZ, 0xc0, !PT ;  /* 0xffff000028287812 */ /* 0x000fe200078ec0ff */
[-C--:B------:R-:W-:Y:S01]  /*6550*/  FMUL.FTZ R45, R45, R54.reuse ;  /* 0x000000362d2d7220 */ /* 0x080fe20000410000 */
[----:B------:R-:W-:Y:S01]  /*6560*/  FMUL.FTZ R63, R44, R125 ;  /* 0x0000007d2c3f7220 */ /* 0x000fe20000410000 */
[C---:B------:R-:W-:Y:S01]  /*6570*/  FFMA.FTZ R36, R41.reuse, R54, -R36 ;  /* 0x0000003629247223 */ /* 0x040fe20000010824 */
[----:B------:R-:W-:Y:S01]  /*6580*/  PRMT R37, R122, 0x5410, R37 ;  /* 0x000054107a257816 */ /* 0x000fe20000000025 */
[----:B------:R-:W-:Y:S01]  /*6590*/  FFMA.FTZ R41, R41, R58, R45 ;  /* 0x0000003a29297223 */ /* 0x000fe2000001002d */
[----:B------:R-:W-:Y:S01]  /*65a0*/  LOP3.LUT R61, R42, 0xffff0000, RZ, 0xc0, !PT ;  /* 0xffff00002a3d7812 */ /* 0x000fe200078ec0ff */
[-C--:B------:R-:W-:Y:S01]  /*65b0*/  FMUL.FTZ R65, R44, R47.reuse ;  /* 0x0000002f2c417220 */ /* 0x080fe20000410000 */
[----:B------:R-:W-:Y:S01]  /*65c0*/  FFMA.FTZ R45, R40, R47, -R63 ;  /* 0x0000002f282d7223 */ /* 0x000fe2000001083f */
[----:B------:R-:W-:Y:S01]  /*65d0*/  LOP3.LUT R43, R43, 0xffff0000, RZ, 0xc0, !PT ;  /* 0xffff00002b2b7812 */ /* 0x000fe200078ec0ff */
[C---:B------:R-:W-:Y:S01]  /*65e0*/  IMAD.U32 R42, R46.reuse, 0x10000, RZ ;  /* 0x000100002e2a7824 */ /* 0x040fe200078e00ff */
[----:B------:R-:W-:Y:S01]  /*65f0*/  LOP3.LUT R46, R46, 0xffff0000, RZ, 0xc0, !PT ;  /* 0xffff00002e2e7812 */ /* 0x000fe200078ec0ff */
[C---:B------:R-:W-:Y:S01]  /*6600*/  IMAD.U32 R47, R49.reuse, 0x10000, RZ ;  /* 0x00010000312f7824 */ /* 0x040fe200078e00ff */
[----:B------:R-:W-:Y:S01]  /*6610*/  LOP3.LUT R49, R49, 0xffff0000, RZ, 0xc0, !PT ;  /* 0xffff000031317812 */ /* 0x000fe200078ec0ff */
[C---:B------:R-:W-:Y:S01]  /*6620*/  IMAD.U32 R44, R37.reuse, 0x10000, RZ ;  /* 0x00010000252c7824 */ /* 0x040fe200078e00ff */
[----:B------:R-:W-:Y:S01]  /*6630*/  LOP3.LUT R37, R37, 0xffff0000, RZ, 0xc0, !PT ;  /* 0xffff000025257812 */ /* 0x000fe200078ec0ff */
[----:B------:R-:W-:Y:S01]  /*6640*/  FFMA.FTZ R39, R43, R56, -R62 ;  /* 0x000000382b277223 */ /* 0x000fe2000001083e */
[----:B------:R-:W-:Y:S01]  /*6650*/  FMUL.FTZ R54, R42, R47 ;  /* 0x0000002f2a367220 */ /* 0x000fe20000410000 */
[----:B------:R-:W-:Y:S01]  /*6660*/  FMUL.FTZ R56, R46, R49 ;  /* 0x000000312e387220 */ /* 0x000fe20000410000 */
[-C--:B------:R-:W-:Y:S01]  /*6670*/  FMUL.FTZ R42, R42, R44.reuse ;  /* 0x0000002c2a2a7220 */ /* 0x080fe20000410000 */
[-C--:B------:R-:W-:Y:S01]  /*6680*/  FMUL.FTZ R46, R46, R37.reuse ;  /* 0x000000252e2e7220 */ /* 0x080fe20000410000 */
        /* <DEDUP_REMOVED lines=19> */
.L_x_2364:
[----:B------:R-:W-:Y:S05]  /*67c0*/  BSYNC B1 ;  /* 0x0000000000017941 */ /* 0x000fea0003800000 */
.L_x_2363:
[----:B------:R-:W-:Y:S01]  /*67d0*/  ISETP.GE.AND P4, PT, R55, R110, PT ;  /* 0x0000006e3700720c */ /* 0x000fe20003f86270 */
[----:B------:R-:W-:Y:S02]  /*67e0*/  ULDC.64 UR4, c[0x0][0x208] ;  /* 0x0000820000047ab9 */ /* 0x000fe40000000a00 */
[----:B-1----:R3:W-:Y:S10]  /*67f0*/  STG.E.128 desc[UR4][R52.64], R40 ;  /* 0x0000002834007986 */ /* 0x0027f4000c101d04 */
[----:B------:R-:W-:Y:S05]  /*6800*/  @P4 BRA `(.L_x_2327) ;  /* 0x0000000000b04947 */ /* 0x000fea0003800000 */
[--C-:B------:R-:W-:Y:S01]  /*6810*/  SHF.R.S32.HI R36, RZ, 0x1f, R55.reuse ;  /* 0x0000001fff247819 */ /* 0x100fe20000011437 */
[----:B------:R-:W-:Y:S01]  /*6820*/  ULDC.64 UR4, c[0x0][0x208] ;  /* 0x0000820000047ab9 */ /* 0x000fe20000000a00 */
[----:B------:R-:W-:-:S04]  /*6830*/  IADD3 R55, P4, P5, R28, R98, R55 ;  /* 0x000000621c377210 */ /* 0x000fc80007d9e037 */
[----:B------:R-:W-:Y:S02]  /*6840*/  IADD3.X R36, R3, R112, R36, P4, P5 ;  /* 0x0000007003247210 */ /* 0x000fe400027ea424 */
[----:B------:R-:W-:-:S04]  /*6850*/  LEA R96, P4, R55, R96, 0x1 ;  /* 0x0000006037607211 */ /* 0x000fc800078808ff */
[----:B------:R-:W-:-:S05]  /*6860*/  LEA.HI.X R97, R55, R97, R36, 0x1, P4 ;  /* 0x0000006137617211 */ /* 0x000fca00020f0c24 */
[----:B--2---:R4:W-:Y:S01]  /*6870*/  STG.E.128 desc[UR4][R96.64], R44 ;  /* 0x0000002c60007986 */ /* 0x0049e2000c101d04 */
[----:B------:R-:W-:Y:S05]  /*6880*/  BRA `(.L_x_2327) ;  /* 0x0000000000907947 */ /* 0x000fea0003800000 */
.L_x_2320:
[----:B------:R-:W2:Y:S02]  /*6890*/  LDL R36, [R1+0x60] ;  /* 0x0000600001247983 */ /* 0x000ea40000100800 */
[----:B--2---:R-:W-:-:S13]  /*68a0*/  R2UR UR4, R36 ;  /* 0x00000000240472ca */ /* 0x004fda00000e0000 */
[----:B------:R-:W-:-:S06]  /*68b0*/  UISETP.NE.AND UP0, UPT, UR4, 0x3, UPT ;  /* 0x000000030400788c */ /* 0x000fcc000bf05270 */
[----:B------:R-:W-:-:S13]  /*68c0*/  PLOP3.LUT P3, PT, PT, PT, UP0, 0x80, 0x0 ;  /* 0x000000000000781c */ /* 0x000fda0003f6f008 */
[----:B------:R-:W-:Y:S05]  /*68d0*/  @!P3 BRA `(.L_x_2365) ;  /* 0x000000000004b947 */ /* 0x000fea0003800000 */
[----:B------:R-:W-:Y:S01]  /*68e0*/  BPT.TRAP 0x1 ;  /* 0x000000040000795c */ /* 0x000fe20000300000 */
.L_x_2365:
[----:B------:R-:W2:Y:S01]  /*68f0*/  LDL R36, [R1+0x40] ;  /* 0x0000400001247983 */ /* 0x000ea20000100800 */
[----:B------:R-:W-:Y:S01]  /*6900*/  IMAD R26, R18, 0x8, R16 ;  /* 0x00000008121a7824 */ /* 0x000fe200078e0210 */
[----:B------:R-:W-:Y:S01]  /*6910*/  BSSY B1, `(.L_x_2366) ;  /* 0x0000006000017945 */ /* 0x000fe20003800000 */
[----:B------:R-:W-:-:S05]  /*6920*/  IMAD R91, R24, -0x90, R2 ;  /* 0xffffff70185b7824 */ /* 0x000fca00078e0202 */
[----:B------:R-:W-:Y:S02]  /*6930*/  VIMNMX R91, R91, 0x90, PT ;  /* 0x000000905b5b7848 */ /* 0x000fe40003fe0100 */
[----:B--2---:R-:W-:-:S04]  /*6940*/  SHF.L.U32 R92, R36, 0x1f, RZ ;  /* 0x0000001f245c7819 */ /* 0x004fc800000006ff */
[----:B------:R-:W0:Y:S02]  /*6950*/  SYNCS.PHASECHK.TRANS64.TRYWAIT P4, [R26+URZ+0x31c90], R92 ;  /* 0x031c905c1a0075a7 */ /* 0x000e24000808017f */
[----:B0-----:R-:W-:Y:S05]  /*6960*/  @!P4 BRA `(.L_x_2367) ;  /* 0x000001ec00fcc947 */ /* 0x001fea0003800000 */
.L_x_2625:
[----:B------:R-:W-:Y:S05]  /*6970*/  BSYNC B1 ;  /* 0x0000000000017941 */ /* 0x000fea0003800000 */
.L_x_2366:
[----:B------:R-:W-:-:S13]  /*6980*/  ISETP.GE.AND P4, PT, R144, R91, PT ;  /* 0x0000005b9000720c */ /* 0x000fda0003f86270 */
[----:B------:R-:W-:Y:S05]  /*6990*/  @P4 BRA `(.L_x_2327) ;  /* 0x00000000004c4947 */ /* 0x000fea0003800000 */
[----:B------:R-:W-:Y:S01]  /*69a0*/  ISETP.NE.AND P4, PT, R12, RZ, PT ;  /* 0x000000ff0c00720c */ /* 0x000fe20003f85270 */
[----:B------:R-:W-:-:S12]  /*69b0*/  ULDC.64 UR4, c[0x0][0x208] ;  /* 0x0000820000047ab9 */ /* 0x000fd80000000a00 */
        /* <DEDUP_REMOVED lines=17> */
.L_x_2327:
[----:B------:R-:W-:Y:S05]  /*6ad0*/  BSYNC B0 ;  /* 0x0000000000007941 */ /* 0x000fea0003800000 */
.L_x_2319:
        /* <DEDUP_REMOVED lines=17> */
.L_x_2369:
[----:B------:R-:W-:Y:S05]  /*6bf0*/  BSYNC B0 ;  /* 0x0000000000007941 */ /* 0x000fea0003800000 */
.L_x_2368:
[----:B------:R-:W2:Y:S01]  /*6c00*/  SYNCS.PHASECHK.TRANS64.TRYWAIT P3, [R26+URZ+0x31cb0], R92 ;  /* 0x031cb05c1a0075a7 */ /* 0x000ea2000806017f */
[----:B------:R-:W-:Y:S04]  /*6c10*/  BSSY B0, `(.L_x_2370) ;  /* 0x0000002000007945 */ /* 0x000fe80003800000 */
[----:B--2---:R-:W-:Y:S05]  /*6c20*/  @!P3 BRA `(.L_x_2371) ;  /* 0x000001ec0060b947 */ /* 0x004fea0003800000 */
.L_x_2626:
[----:B------:R-:W-:Y:S05]  /*6c30*/  BSYNC B0 ;  /* 0x0000000000007941 */ /* 0x000fea0003800000 */
.L_x_2370:
[----:B------:R-:W-:Y:S01]  /*6c40*/  ISETP.GE.AND P3, PT, R144, R91, PT ;  /* 0x0000005b9000720c */ /* 0x000fe20003f66270 */
[----:B------:R-:W-:-:S12]  /*6c50*/  BSSY B0, `(.L_x_2372) ;  /* 0x0000021000007945 */ /* 0x000fd80003800000 */
[----:B------:R-:W-:Y:S05]  /*6c60*/  @P3 BRA `(.L_x_2373) ;  /* 0x00000000007c3947 */ /* 0x000fea0003800000 */
[----:B------:R-:W-:Y:S01]  /*6c70*/  IMAD.WIDE R38, R24, 0x90, R78 ;  /* 0x0000009018267825 */ /* 0x000fe200078e024e */
[----:B------:R-:W-:Y:S01]  /*6c80*/  ULDC.64 UR4, c[0x0][0x328] ;  /* 0x0000ca0000047ab9 */ /* 0x000fe20000000a00 */
[----:B------:R-:W-:Y:S02]  /*6c90*/  ULDC.64 UR6, c[0x0][0x208] ;  /* 0x0000820000067ab9 */ /* 0x000fe40000000a00 */
[----:B------:R-:W-:Y:S02]  /*6ca0*/  IMAD R39, R39, UR4, RZ ;  /* 0x0000000427277c24 */ /* 0x000fe4000f8e02ff */
[----:B-1----:R-:W-:Y:S02]  /*6cb0*/  IMAD.MOV.U32 R36, RZ, RZ, R30 ;  /* 0x000000ffff247224 */ /* 0x002fe400078e001e */
[----:B------:R-:W-:Y:S02]  /*6cc0*/  IMAD.MOV.U32 R37, RZ, RZ, R88 ;  /* 0x000000ffff257224 */ /* 0x000fe400078e0058 */
[----:B------:R-:W-:-:S02]  /*6cd0*/  IMAD R39, R38, UR5, R39 ;  /* 0x0000000526277c24 */ /* 0x000fc4000f8e0227 */
        /* <DEDUP_REMOVED lines=24> */
.L_x_2373:
[----:B------:R-:W-:Y:S05]  /*6e60*/  BSYNC B0 ;  /* 0x0000000000007941 */ /* 0x000fea0003800000 */
.L_x_2372:
[----:B------:R-:W4:Y:S01]  /*6e70*/  LDL.LU R27, [R1+0x40] ;  /* 0x00004000011b7983 */ /* 0x000f220000300800 */
[----:B0-2---:R-:W-:Y:S02]  /*6e80*/  @!P4 VIADD R26, R26, 0x31cc0 ;  /* 0x00031cc01a1ac836 */ /* 0x005fe40000000000 */
[----:B------:R-:W-:Y:S01]  /*6e90*/  VIADD R18, R18, 0x1 ;  /* 0x0000000112127836 */ /* 0x000fe20000000000 */
[----:B------:R-:W-:Y:S01]  /*6ea0*/  @!PT LDS RZ, [RZ] ;  /* 0x00000000fffff984 */ /* 0x000fe20000000800 */
[----:B------:R-:W-:Y:S01]  /*6eb0*/  @!PT LDS RZ, [RZ] ;  /* 0x00000000fffff984 */ /* 0x000fe20000000800 */
[----:B------:R-:W-:Y:S01]  /*6ec0*/  @!PT LDS RZ, [RZ] ;  /* 0x00000000fffff984 */ /* 0x000fe20000000800 */
[----:B------:R-:W-:Y:S01]  /*6ed0*/  @!PT LDS RZ, [RZ] ;  /* 0x00000000fffff984 */ /* 0x000fe20000000800 */
[----:B------:R0:W-:Y:S06]  /*6ee0*/  MEMBAR.ALL.CTA ;  /* 0x0000000000007992 */ /* 0x0001ec0000008000 */
[----:B0-----:R-:W0:Y:S01]  /*6ef0*/  FENCE.VIEW.ASYNC.S ;  /* 0x00000000000073c6 */ /* 0x001e220000000000 */
[----:B------:R-:W-:Y:S01]  /*6f00*/  @!P4 PRMT R26, RZ, 0x654, R26 ;  /* 0x00000654ff1ac816 */ /* 0x000fe2000000001a */
[----:B0-----:R0:W-:Y:S01]  /*6f10*/  BAR.SYNC.DEFER_BLOCKING R111, 0x80 ;  /* 0x0002006f0000751d */ /* 0x0011e20000010000 */
[----:B------:R-:W-:-:S04]  /*6f20*/  ISETP.NE.AND P3, PT, R18, 0x2, PT ;  /* 0x000000021200780c */ /* 0x000fc80003f65270 */
[----:B------:R-:W-:Y:S01]  /*6f30*/  SEL R18, R18, RZ, P3 ;  /* 0x000000ff12127207 */ /* 0x000fe20001800000 */
[----:B------:R2:W-:Y:S02]  /*6f40*/  @!P4 SYNCS.ARRIVE.TRANS64.RED.A1T0 RZ, [R26+URZ], RZ ;  /* 0x000000ff1affc9a7 */ /* 0x0005e4000810043f */
[----:B--2---:R-:W-:-:S04]  /*6f50*/  SEL R26, RZ, 0x1, P3 ;  /* 0x00000001ff1a7807 */ /* 0x004fc80001800000 */
[----:B----4-:R-:W-:-:S05]  /*6f60*/  LOP3.LUT R27, R27, R26, RZ, 0x3c, !PT ;  /* 0x0000001a1b1b7212 */ /* 0x010fca00078e3cff */
[----:B------:R0:W-:Y:S01]  /*6f70*/  STL [R1+0x40], R27 ;  /* 0x0000401b01007387 */ /* 0x0001e20000100800 */
[----:B------:R-:W-:Y:S05]  /*6f80*/  @P2 BRA `(.L_x_2374) ;  /* 0xffffffb800202947 */ /* 0x000fea000383ffff */
[----:B0-----:R-:W0:Y:S01]  /*6f90*/  S2R R27, SR_TID.X ;  /* 0x00000000001b7919 */ /* 0x001e220000002100 */
[----:B------:R-:W-:Y:S02]  /*6fa0*/  PLOP3.LUT P0, PT, PT, PT, PT, 0x8, 0x0 ;  /* 0x000000000000781c */ /* 0x000fe40003f0e170 */
[----:B0-----:R-:W-:-:S04]  /*6fb0*/  SHF.R.U32.HI R27, RZ, 0x7, R27 ;  /* 0x00000007ff1b7819 */ /* 0x001fc8000001161b */
[----:B------:R-:W-:-:S13]  /*6fc0*/  ISETP.NE.AND P5, PT, R27, 0x1, PT ;  /* 0x000000011b00780c */ /* 0x000fda0003fa5270 */
[----:B------:R-:W-:Y:S06]  /*6fd0*/  @!P5 BAR.ARV 0x9, 0x100 ;  /* 0x024400000000db1d */ /* 0x000fec0000002000 */
.L_x_2314:
[----:B------:R-:W2:Y:S01]  /*6fe0*/  LDL R4, [R1+0x84] ;  /* 0x0000840001047983 */ /* 0x000ea20000100800 */
[----:B------:R-:W0:Y:S01]  /*6ff0*/  LDC R0, c[0x0][0x448] ;  /* 0x00011200ff007b82 */ /* 0x000e220000000800 */
        /* <DEDUP_REMOVED lines=12> */
[----:B------:R-:W-:Y:S01]  /*70c0*/  IMAD.MOV.U32 R46, RZ, RZ, RZ ;  /* 0x000000ffff2e7224 */ /* 0x000fe200078e00ff */
[----:B------:R-:W-:Y:S02]  /*70d0*/  CS2R R26, SRZ ;  /* 0x00000000001a7805 */ /* 0x000fe4000001ff00 */
[----:B------:R-:W-:Y:S02]  /*70e0*/  CS2R R44, SRZ ;  /* 0x00000000002c7805 */ /* 0x000fe4000001ff00 */
[----:B------:R-:W-:Y:S01]  /*70f0*/  CS2R R42, SRZ ;  /* 0x00000000002a7805 */ /* 0x000fe2000001ff00 */
[----:B---3--:R-:W-:Y:S01]  /*7100*/  IMAD.MOV.U32 R41, RZ, RZ, RZ ;  /* 0x000000ffff297224 */ /* 0x008fe200078e00ff */
[----:B------:R-:W-:Y:S01]  /*7110*/  CS2R R28, SRZ ;  /* 0x00000000001c7805 */ /* 0x000fe2000001ff00 */
[----:B------:R-:W-:Y:S01]  /*7120*/  IMAD.MOV.U32 R35, RZ, RZ, RZ ;  /* 0x000000ffff237224 */ /* 0x000fe200078e00ff */
[----:B------:R-:W-:-:S02]  /*7130*/  CS2R R72, SRZ ;  /* 0x0000000000487805 */ /* 0x000fc4000001ff00 */
[----:B------:R-:W-:Y:S01]  /*7140*/  CS2R R76, SRZ ;  /* 0x00000000004c7805 */ /* 0x000fe2000001ff00 */
[----:B------:R-:W-:Y:S01]  /*7150*/  IMAD.MOV.U32 R75, RZ, RZ, RZ ;  /* 0x000000ffff4b7224 */ /* 0x000fe200078e00ff */
[----:B------:R-:W-:Y:S02]  /*7160*/  CS2R R32, SRZ ;  /* 0x0000000000207805 */ /* 0x000fe4000001ff00 */
[----:B0-----:R-:W-:Y:S01]  /*7170*/  ISETP.NE.AND P1, PT, R0, 0x1, PT ;  /* 0x000000010000780c */ /* 0x001fe20003f25270 */
[----:B------:R-:W-:Y:S01]  /*7180*/  IMAD.MOV.U32 R80, RZ, RZ, RZ ;  /* 0x000000ffff507224 */ /* 0x000fe200078e00ff */
[----:B------:R-:W-:Y:S01]  /*7190*/  CS2R R78, SRZ ;  /* 0x00000000004e7805 */ /* 0x000fe2000001ff00 */
[----:B------:R-:W-:-:S10]  /*71a0*/  IMAD.MOV.U32 R6, RZ, RZ, RZ ;  /* 0x000000ffff067224 */ /* 0x000fd400078e00ff */
[----:B------:R-:W0:Y:S08]  /*71b0*/  @P1 LDC R3, c[0x0][0x44c] ;  /* 0x00011300ff031b82 */ /* 0x000e300000000800 */
[----:B------:R-:W3:Y:S01]  /*71c0*/  @P1 LDC R2, c[0x0][0x450] ;  /* 0x00011400ff021b82 */ /* 0x000ee20000000800 */
[----:B--2---:R-:W-:-:S04]  /*71d0*/  VIADD R0, R4, 0xbf ;  /* 0x000000bf04007836 */ /* 0x004fc80000000000 */
[----:B0-----:R-:W-:-:S05]  /*71e0*/  @P1 IMAD.HI.U32 R3, R0, R3, RZ ;  /* 0x0000000300031227 */ /* 0x001fca00078e00ff */
[----:B---3--:R-:W-:Y:S01]  /*71f0*/  @P1 SHF.R.U32.HI R0, RZ, R2, R3 ;  /* 0x00000002ff001219 */ /* 0x008fe20000011603 */
[----:B------:R-:W-:Y:S01]  /*7200*/  IMAD.MOV.U32 R2, RZ, RZ, RZ ;  /* 0x000000ffff027224 */ /* 0x000fe200078e00ff */
[----:B------:R-:W-:-:S03]  /*7210*/  PLOP3.LUT P1, PT, PT, PT, PT, 0x80, 0x0 ;  /* 0x000000000000781c */ /* 0x000fc60003f2f070 */
[----:B------:R-:W-:-:S04]  /*7220*/  IMAD.IADD R0, R113, 0x1, R0 ;  /* 0x0000000171007824 */ /* 0x000fc800078e0200 */
[----:B------:R-:W-:-:S05]  /*7230*/  IMAD.HI R0, R0, 0x38e38e39, RZ ;  /* 0x38e38e3900007827 */ /* 0x000fca00078e02ff */
[----:B------:R-:W-:-:S04]  /*7240*/  SHF.R.U32.HI R3, RZ, 0x1f, R0 ;  /* 0x0000001fff037819 */ /* 0x000fc80000011600 */
[----:B------:R-:W-:Y:S01]  /*7250*/  LEA.HI.SX32 R3, R0, R3, 0x1b ;  /* 0x0000000300037211 */ /* 0x000fe200078fdaff */
[----:B------:R-:W-:-:S03]  /*7260*/  IMAD.MOV.U32 R0, RZ, RZ, RZ ;  /* 0x000000ffff007224 */ /* 0x000fc600078e00ff */
[----:B------:R-:W-:-:S04]  /*7270*/  VIMNMX R96, R114, R3, PT ;  /* 0x0000000372607248 */ /* 0x000fc80003fe0100 */
[----:B------:R-:W-:Y:S01]  /*7280*/  ISETP.GE.AND P2, PT, R96, 0x1, PT ;  /* 0x000000016000780c */ /* 0x000fe20003f46270 */
[----:B------:R-:W-:-:S12]  /*7290*/  @P0 BRA `(.L_x_2375) ;  /* 0x00000000000c0947 */ /* 0x000fd80003800000 */
[----:B------:R-:W0:Y:S01]  /*72a0*/  FENCE.VIEW.ASYNC.G ;  /* 0x00000000000073c6 */ /* 0x000e220000000100 */
[----:B------:R-:W-:Y:S05]  /*72b0*/  WARPSYNC.ALL ;  /* 0x0000000000007948 */ /* 0x000fea0003800000 */
[----:B0-----:R-:W-:Y:S06]  /*72c0*/  BAR.ARV 0xc, 0x200 ;  /* 0x0308000000007b1d */ /* 0x001fec0000002000 */
.L_x_2375:
[----:B------:R-:W-:Y:S02]  /*72d0*/  IMAD.MOV.U32 R74, RZ, RZ, RZ ;  /* 0x000000ffff4a7224 */ /* 0x000fe400078e00ff */
        /* <DEDUP_REMOVED lines=8> */
[----:B------:R-:W-:-:S06]  /*7360*/  SHF.R.S32.HI R0, RZ, 0x7, R0 ;  /* 0x00000007ff007819 */ /* 0x000fcc0000011400 */
[----:B------:R-:W0:Y:S04]  /*7370*/  SHFL.IDX PT, R0, R0, RZ, 0x1f ;  /* 0x00001fff00007589 */ /* 0x000e2800000e0000 */
[----:B0-----:R2:W-:Y:S02]  /*7380*/  STL [R1+0x64], R0 ;  /* 0x0000640001007387 */ /* 0x0015e40000100800 */
.L_x_2629:
[----:B------:R-:W2:Y:S01]  /*7390*/  LDL R2, [R1+0x64] ;  /* 0x0000640001027983 */ /* 0x000ea20000100800 */
[----:B------:R-:W-:Y:S01]  /*73a0*/  BSSY B6, `(.L_x_2378) ;  /* 0x000001f000067945 */ /* 0x000fe20003800000 */
[----:B--2---:R-:W-:-:S05]  /*73b0*/  IMAD.HI R0, R2, 0x55555556, RZ ;  /* 0x5555555602007827 */ /* 0x004fca00078e02ff */
[----:B------:R-:W-:-:S05]  /*73c0*/  LEA.HI R0, R0, R0, RZ, 0x1 ;  /* 0x0000000000007211 */ /* 0x000fca00078f08ff */
[----:B------:R-:W-:Y:S02]  /*73d0*/  IMAD R3, R0, -0x3, R2 ;  /* 0xfffffffd00037824 */ /* 0x000fe400078e0202 */
[----:B------:R-:W-:Y:S02]  /*73e0*/  VIADD R2, R16, 0x24300 ;  /* 0x0002430010027836 */ /* 0x000fe40000000000 */
[C---:B------:R-:W-:Y:S02]  /*73f0*/  IMAD R0, R3.reuse, 0x1000, R16 ;  /* 0x0000100003007824 */ /* 0x040fe400078e0210 */
[----:B------:R-:W-:Y:S01]  /*7400*/  IMAD R3, R3, 0x800, R2 ;  /* 0x0000080003037824 */ /* 0x000fe200078e0202 */
[----:B------:R-:W-:Y:S01]  /*7410*/  LOP3.LUT P0, RZ, R2, 0x9f, RZ, 0xc0, !PT ;  /* 0x0000009f02ff7812 */ /* 0x000fe2000780c0ff */
[----:B------:R-:W-:-:S03]  /*7420*/  VIADD R0, R0, 0xda00 ;  /* 0x0000da0000007836 */ /* 0x000fc60000000000 */
[----:B------:R-:W-:Y:S02]  /*7430*/  SHF.R.U32.HI R3, RZ, 0x4, R3 ;  /* 0x00000004ff037819 */ /* 0x000fe40000011603 */
[----:B------:R-:W-:Y:S02]  /*7440*/  SHF.R.U32.HI R0, RZ, 0x4, R0 ;  /* 0x00000004ff007819 */ /* 0x000fe40000011600 */
[----:B------:R-:W-:Y:S02]  /*7450*/  LOP3.LUT R3, R3, 0x3fff, RZ, 0xc0, !PT ;  /* 0x00003fff03037812 */ /* 0x000fe400078ec0ff */
[----:B------:R-:W-:-:S03]  /*7460*/  LOP3.LUT R2, R0, 0x3fff, RZ, 0xc0, !PT ;  /* 0x00003fff00027812 */ /* 0x000fc600078ec0ff */
[----:B------:R2:W-:Y:S01]  /*7470*/  STL [R1+0x7c], R3 ;  /* 0x00007c0301007387 */ /* 0x0005e20000100800 */
[----:B------:R-:W-:Y:S05]  /*7480*/  @!P0 BRA `(.L_x_2379) ;  /* 0x0000000000408947 */ /* 0x000fea0003800000 */
[----:B------:R-:W-:Y:S01]  /*7490*/  MOV R0, 0x0 ;  /* 0x0000000000007802 */ /* 0x000fe20000000f00 */
[----:B------:R-:W-:Y:S01]  /*74a0*/  ULDC.64 UR4, c[0x4][0xa8] ;  /* 0x01002a0000047ab9 */ /* 0x000fe20000000a00 */
[----:B------:R-:W-:Y:S01]  /*74b0*/  ULDC.64 UR6, c[0x4][0xb0] ;  /* 0x01002c0000067ab9 */ /* 0x000fe20000000a00 */
[----:B------:R-:W-:Y:S01]  /*74c0*/  IMAD.U32 R4, RZ, RZ, UR4 ;  /* 0x00000004ff047e24 */ /* 0x000fe2000f8e00ff */
[----:B0-----:R0:W3:Y:S01]  /*74d0*/  LDC.64 R14, c[0x4][R0] ;  /* 0x01000000000e7b82 */ /* 0x0010e20000000a00 */
        /* <DEDUP_REMOVED lines=10> */
[----:B-123-5:R-:W-:Y:S05]  /*7580*/  CALL.ABS.NOINC R14 ;  /* 0x000000000e007343 */ /* 0x02efea0003c00000 */
.L_x_2379:
[----:B------:R-:W-:Y:S05]  /*7590*/  BSYNC B6 ;  /* 0x0000000000067941 */ /* 0x000fea0003800000 */
.L_x_2378:
[----:B------:R-:W-:Y:S02]  /*75a0*/  ULDC UR4, c[0x0][0x3f4] ;  /* 0x0000fd0000047ab9 */ /* 0x000fe40000000800 */
[----:B------:R-:W-:-:S13]  /*75b0*/  ISETP.LT.AND P0, PT, RZ, UR4, PT ;  /* 0x00000004ff007c0c */ /* 0x000fda000bf01270 */
[----:B------:R-:W-:Y:S05]  /*75c0*/  @P0 BRA `(.L_x_2380) ;  /* 0x0000000000400947 */ /* 0x000fea0003800000 */
[----:B------:R-:W3:Y:S02]  /*75d0*/  LDL R20, [R1+0xa0] ;  /* 0x0000a00001147983 */ /* 0x000ee40000100800 */
[----:B---3--:R-:W-:-:S04]  /*75e0*/  LEA.HI R0, R20, R20, RZ, 0x1 ;  /* 0x0000001414007211 */ /* 0x008fc800078f08ff */
[----:B------:R-:W-:-:S05]  /*75f0*/  LOP3.LUT R0, R0, 0xfffffffe, RZ, 0xc0, !PT ;  /* 0xfffffffe00007812 */ /* 0x000fca00078ec0ff */
[----:B------:R-:W-:-:S05]  /*7600*/  IMAD.IADD R0, R20, 0x1, -R0 ;  /* 0x0000000114007824 */ /* 0x000fca00078e0a00 */
[----:B--2---:R-:W-:-:S04]  /*7610*/  SHF.L.U32 R3, R0, 0x1f, RZ ;  /* 0x0000001f00037819 */ /* 0x004fc800000006ff */
[----:B------:R2:W3:Y:S03]  /*7620*/  SYNCS.PHASECHK.TRANS64.TRYWAIT P0, [R16+URZ+0x31c00], R3 ;  /* 0x031c0003100075a7 */ /* 0x0004e6000800017f */
[----:B---3--:R-:W-:Y:S05]  /*7630*/  @!P0 NANOSLEEP.SYNCS 0x989680 ;  /* 0x009896800000895d */ /* 0x008fea0003900000 */
[----:B------:R-:W3:Y:S01]  /*7640*/  @!P0 SYNCS.PHASECHK.TRANS64 P0, [R16+URZ+0x31c00], R3 ;  /* 0x031c0003100085a7 */ /* 0x000ee2000800007f */
[----:B------:R-:W-:Y:S04]  /*7650*/  BSSY B0, `(.L_x_2381) ;  /* 0x0000006000007945 */ /* 0x000fe80003800000 */
[----:B---3--:R-:W-:Y:S05]  /*7660*/  @P0 BRA `(.L_x_2382) ;  /* 0x0000000000100947 */ /* 0x008fea0003800000 */
.L_x_2383:
[----:B---3--:R3:W4:Y:S02]  /*7670*/  SYNCS.PHASECHK.TRANS64.TRYWAIT P0, [R16+URZ+0x31c00], R3 ;  /* 0x031c0003100075a7 */ /* 0x008724000800017f */
[----:B----4-:R-:W-:Y:S05]  /*7680*/  @!P0 NANOSLEEP.SYNCS 0x989680 ;  /* 0x009896800000895d */ /* 0x010fea0003900000 */
[----:B------:R-:W4:Y:S02]  /*7690*/  @!P0 SYNCS.PHASECHK.TRANS64 P0, [R16+URZ+0x31c00], R3 ;  /* 0x031c0003100085a7 */ /* 0x000f24000800007f */
[----:B----4-:R-:W-:Y:S05]  /*76a0*/  @!P0 BRA `(.L_x_2383) ;  /* 0xfffffffc00f08947 */ /* 0x010fea000383ffff */
.L_x_2382:
[----:B------:R-:W-:Y:S05]  /*76b0*/  BSYNC B0 ;  /* 0x0000000000007941 */ /* 0x000fea0003800000 */
.L_x_2381:
[----:B------:R-:W-:Y:S05]  /*76c0*/  BRA `(.L_x_2384) ;  /* 0x0000004000907947 */ /* 0x000fea0003800000 */
.L_x_2380:
[----:B------:R-:W3:Y:S01]  /*76d0*/  LDL R0, [R1+0xa4] ;  /* 0x0000a40001007983 */ /* 0x000ee20000100800 */
[----:B------:R-:W-:Y:S01]  /*76e0*/  ULDC.64 UR6, c[0x0][0x408] ;  /* 0x0001020000067ab9 */ /* 0x000fe20000000a00 */
[----:B---3--:R-:W-:Y:S02]  /*76f0*/  R2UR UR4, R0 ;  /* 0x00000000000472ca */ /* 0x008fe400000e0000 */
[----:B-----5:R-:W-:-:S05]  /*7700*/  SHF.R.S32.HI R0, RZ, 0x1f, R106 ;  /* 0x0000001fff007819 */ /* 0x020fca000001146a */
[----:B------:R-:W-:-:S04]  /*7710*/  IMAD R5, R0, UR6, RZ ;  /* 0x0000000600057c24 */ /* 0x000fc8000f8e02ff */
[----:B------:R-:W-:Y:S02]  /*7720*/  IMAD R5, R106, UR7, R5 ;  /* 0x000000076a057c24 */ /* 0x000fe4000f8e0205 */
[----:B------:R-:W-:-:S03]  /*7730*/  ULOP3.LUT UP0, URZ, UR4, 0x1bf, URZ, 0xc0, !UPT ;  /* 0x000001bf043f7892 */ /* 0x000fc6000f80c03f */
[----:B------:R-:W-:Y:S02]  /*7740*/  ULDC.64 UR4, c[0x0][0x3f8] ;  /* 0x0000fe0000047ab9 */ /* 0x000fe40000000a00 */
[----:B--2---:R-:W-:Y:S01]  /*7750*/  IMAD R3, R0, UR4, RZ ;  /* 0x0000000400037c24 */ /* 0x004fe2000f8e02ff */
[----:B------:R-:W-:Y:S01]  /*7760*/  PLOP3.LUT P0, PT, PT, PT, UP0, 0x80, 0x0 ;  /* 0x000000000000781c */ /* 0x000fe20003f0f008 */
[----:B------:R-:W-:-:S04]  /*7770*/  IMAD.WIDE.U32 R24, R106, UR4, RZ ;  /* 0x000000046a187c25 */ /* 0x000fc8000f8e00ff */
        /* <DEDUP_REMOVED lines=9> */
[----:B0-----:R0:W2:Y:S01]  /*7810*/  LDC.64 R14, c[0x4][R0] ;  /* 0x01000000000e7b82 */ /* 0x0010a20000000a00 */
        /* <DEDUP_REMOVED lines=10> */
[----:B-12---:R-:W-:Y:S05]  /*78c0*/  CALL.ABS.NOINC R14 ;  /* 0x000000000e007343 */ /* 0x006fea0003c00000 */
.L_x_2385:
[----:B------:R-:W2:Y:S01]  /*78d0*/  LDL R20, [R1+0x84] ;  /* 0x0000840001147983 */ /* 0x000ea20000100800 */
[----:B------:R-:W-:Y:S01]  /*78e0*/  ULDC.U8 UR4, c[0x0][0x410] ;  /* 0x0001040000047ab9 */ /* 0x000fe20000000000 */
[----:B------:R-:W-:Y:S01]  /*78f0*/  BSSY B0, `(.L_x_2386) ;  /* 0x00003f9000007945 */ /* 0x000fe20003800000 */
[----:B------:R-:W-:Y:S01]  /*7900*/  ISETP.NE.AND P0, PT, RZ, UR4, PT ;  /* 0x00000004ff007c0c */ /* 0x000fe2000bf05270 */
[----:B--2---:R-:W-:-:S12]  /*7910*/  IMAD.IADD R10, R144, 0x1, R20 ;  /* 0x00000001900a7824 */ /* 0x004fd800078e0214 */
[----:B------:R-:W-:Y:S05]  /*7920*/  @!P0 BRA `(.L_x_2387) ;  /* 0x0000001c00dc8947 */ /* 0x000fea0003800000 */
[----:B------:R-:W2:Y:S01]  /*7930*/  LDC R20, c[0x0][0x448] ;  /* 0x00011200ff147b82 */ /* 0x000ea20000000800 */
[----:B------:R-:W-:Y:S01]  /*7940*/  ULDC.64 UR4, c[0x0][0x3f8] ;  /* 0x0000fe0000047ab9 */ /* 0x000fe20000000a00 */
[----:B------:R-:W-:Y:S01]  /*7950*/  ULDC.64 UR6, c[0x0][0x408] ;  /* 0x0001020000067ab9 */ /* 0x000fe20000000a00 */
[----:B------:R-:W-:Y:S02]  /*7960*/  IMAD.MOV.U32 R6, RZ, RZ, R24 ;  /* 0x000000ffff067224 */ /* 0x000fe400078e0018 */
[----:B------:R-:W-:Y:S02]  /*7970*/  IMAD.MOV.U32 R7, RZ, RZ, R27 ;  /* 0x000000ffff077224 */ /* 0x000fe400078e001b */
[----:B------:R-:W-:Y:S02]  /*7980*/  IMAD.MOV.U32 R8, RZ, RZ, R106 ;  /* 0x000000ffff087224 */ /* 0x000fe400078e006a */
[----:B------:R-:W-:Y:S01]  /*7990*/  IMAD.MOV.U32 R9, RZ, RZ, R29 ;  /* 0x000000ffff097224 */ /* 0x000fe200078e001d */
[----:B--2---:R-:W-:-:S13]  /*79a0*/  ISETP.NE.AND P0, PT, R20, 0x1, PT ;  /* 0x000000011400780c */ /* 0x004fda0003f05270 */
[----:B------:R-:W2:Y:S08]  /*79b0*/  @P0 LDC R3, c[0x0][0x44c] ;  /* 0x00011300ff030b82 */ /* 0x000eb00000000800 */
[----:B------:R-:W3:Y:S01]  /*79c0*/  @P0 LDC R5, c[0x0][0x450] ;  /* 0x00011400ff050b82 */ /* 0x000ee20000000800 */
[----:B--2---:R-:W-:-:S04]  /*79d0*/  @P0 IMAD.HI.U32 R0, R10, R3, RZ ;  /* 0x000000030a000227 */ /* 0x004fc800078e00ff */
[----:B------:R-:W-:Y:S01]  /*79e0*/  IMAD.MOV.U32 R3, RZ, RZ, R10 ;  /* 0x000000ffff037224 */ /* 0x000fe200078e000a */
[----:B---3--:R-:W-:-:S04]  /*79f0*/  @P0 SHF.R.U32.HI R3, RZ, R5, R0 ;  /* 0x00000005ff030219 */ /* 0x008fc80000011600 */
        /* <DEDUP_REMOVED lines=17> */
[----:B------:R2:W3:Y:S04]  /*7b10*/  SHFL.IDX PT, R3, R13, RZ, 0x1e1f ;  /* 0x001e1fff0d037589 */ /* 0x0004e800000e0000 */
[----:B------:R-:W4:Y:S04]  /*7b20*/  SHFL.IDX PT, R0, R0, RZ, 0x1e1f ;  /* 0x001e1fff00007589 */ /* 0x000f2800000e0000 */
[----:B------:R-:W1:Y:S04]  /*7b30*/  SHFL.IDX PT, R5, R5, RZ, 0x1e1f ;  /* 0x001e1fff05057589 */ /* 0x000e6800000e0000 */
[----:B0-----:R2:W0:Y:S02]  /*7b40*/  SHFL.IDX PT, R14, R4, RZ, 0x1e1f ;  /* 0x001e1fff040e7589 */ /* 0x00142400000e0000 */
.L_x_2635:
[----:B--2---:R-:W2:Y:S04]  /*7b50*/  LDL R4, [R1+0x2c] ;  /* 0x00002c0001047983 */ /* 0x004ea80000100800 */
[----:B------:R-:W5:Y:S01]  /*7b60*/  LDL R54, [R1+0xa0] ;  /* 0x0000a00001367983 */ /* 0x000f620000100800 */
[----:B------:R-:W-:Y:S01]  /*7b70*/  BSSY B1, `(.L_x_2389) ;  /* 0x0000062000017945 */ /* 0x000fe20003800000 */
[----:B-1----:R-:W-:Y:S02]  /*7b80*/  CS2R R36, SRZ ;  /* 0x0000000000247805 */ /* 0x002fe4000001ff00 */
        /* <DEDUP_REMOVED lines=9> */
[----:B--2---:R-:W-:Y:S01]  /*7c20*/  IMAD R4, R4, R20, RZ ;  /* 0x0000001404047224 */ /* 0x004fe200078e02ff */
[----:B------:R-:W-:-:S03]  /*7c30*/  CS2R R20, SRZ ;  /* 0x0000000000147805 */ /* 0x000fc6000001ff00 */
[----:B------:R-:W-:Y:S01]  /*7c40*/  IMAD R109, R109, -0xc0, R4 ;  /* 0xffffff406d6d7824 */ /* 0x000fe200078e0204 */
[----:B------:R-:W-:Y:S02]  /*7c50*/  ISETP.GE.AND P1, PT, R10, R4, PT ;  /* 0x000000040a00720c */ /* 0x000fe40003f26270 */
[----:B------:R-:W-:Y:S02]  /*7c60*/  CS2R R10, SRZ ;  /* 0x00000000000a7805 */ /* 0x000fe4000001ff00 */
[----:B-----5:R-:W-:Y:S02]  /*7c70*/  LEA.HI R52, R54, R54, RZ, 0x1 ;  /* 0x0000003636347211 */ /* 0x020fe400078f08ff */
[----:B------:R-:W-:-:S04]  /*7c80*/  VIMNMX R109, R109, 0xc0, PT ;  /* 0x000000c06d6d7848 */ /* 0x000fc80003fe0100 */
[----:B------:R-:W-:-:S03]  /*7c90*/  ISETP.GE.AND P0, PT, R144, R109, PT ;  /* 0x0000006d9000720c */ /* 0x000fc60003f06270 */
[----:B------:R-:W-:Y:S10]  /*7ca0*/  @P1 BRA `(.L_x_2390) ;  /* 0x0000000400381947 */ /* 0x000ff40003800000 */
        /* <DEDUP_REMOVED lines=8> */
[----:B------:R-:W-:Y:S01]  /*7d30*/  CS2R R34, SRZ ;  /* 0x0000000000227805 */ /* 0x000fe2000001ff00 */
[----:B------:R-:W-:Y:S01]  /*7d40*/  ULDC.64 UR6, c[0x0][0x208] ;  /* 0x0000820000067ab9 */ /* 0x000fe20000000a00 */
[----:B------:R-:W-:Y:S02]  /*7d50*/  CS2R R38, SRZ ;  /* 0x0000000000267805 */ /* 0x000fe4000001ff00 */
[----:B------:R-:W-:Y:S02]  /*7d60*/  CS2R R36, SRZ ;  /* 0x0000000000247805 */ /* 0x000fe4000001ff00 */
[----:B------:R-:W-:Y:S02]  /*7d70*/  CS2R R28, SRZ ;  /* 0x00000000001c7805 */ /* 0x000fe4000001ff00 */
[----:B------:R-:W-:Y:S02]  /*7d80*/  CS2R R30, SRZ ;  /* 0x00000000001e7805 */ /* 0x000fe4000001ff00 */
[----:B------:R-:W-:-:S02]  /*7d90*/  CS2R R24, SRZ ;  /* 0x0000000000187805 */ /* 0x000fc4000001ff00 */
[----:B------:R-:W-:Y:S02]  /*7da0*/  CS2R R26, SRZ ;  /* 0x00000000001a7805 */ /* 0x000fe4000001ff00 */
[C---:B--2---:R-:W-:Y:S01]  /*7db0*/  ISETP.GE.AND P4, PT, R7.reuse, UR4, PT ;  /* 0x0000000407007c0c */ /* 0x044fe2000bf86270 */
[C---:B------:R-:W-:Y:S01]  /*7dc0*/  IMAD.SHL.U32 R11, R7.reuse, 0x2, RZ ;  /* 0x00000002070b7824 */ /* 0x040fe200078e00ff */
[----:B------:R-:W-:Y:S02]  /*7dd0*/  SHF.R.S32.HI R4, RZ, 0x1f, R7 ;  /* 0x0000001fff047819 */ /* 0x000fe40000011407 */
[----:B---3--:R-:W-:Y:S02]  /*7de0*/  ISETP.GE.AND P3, PT, R6, UR4, PT ;  /* 0x0000000406007c0c */ /* 0x008fe4000bf66270 */
[----:B------:R-:W-:-:S07]  /*7df0*/  SHF.L.U64.HI R4, R7, 0x1, R4 ;  /* 0x0000000107047819 */ /* 0x000fce0000010204 */
[-C--:B0-----:R-:W-:Y:S02]  /*7e00*/  @!P4 IADD3 R10, P2, R14, R11.reuse, RZ ;  /* 0x0000000b0e0ac210 */ /* 0x081fe40007f5e0ff */
[----:B----4-:R-:W-:-:S03]  /*7e10*/  @!P4 IADD3 R8, P1, R0, R11, RZ ;  /* 0x0000000b0008c210 */ /* 0x010fc60007f3e0ff */
[--C-:B------:R-:W-:Y:S01]  /*7e20*/  @!P4 IMAD.X R11, R5, 0x1, R4.reuse, P2 ;  /* 0x00000001050bc824 */ /* 0x100fe200010e0604 */
[----:B------:R-:W-:Y:S01]  /*7e30*/  ISETP.GE.AND P2, PT, R40, UR4, PT ;  /* 0x0000000428007c0c */ /* 0x000fe2000bf46270 */
        /* <DEDUP_REMOVED lines=12> */
[-C--:B------:R-:W-:Y:S01]  /*7f00*/  @!P2 IADD3 R44, P4, R14, R45.reuse, RZ ;  /* 0x0000002d0e2ca210 */ /* 0x080fe20007f9e0ff */
[----:B------:R-:W-:Y:S01]  /*7f10*/  IMAD.SHL.U32 R49, R15, 0x2, RZ ;  /* 0x000000020f317824 */ /* 0x000fe200078e00ff */
[----:B0-----:R-:W-:Y:S01]  /*7f20*/  SHF.L.U64.HI R8, R40, 0x1, R7 ;  /* 0x0000000128087819 */ /* 0x001fe20000010207 */
[----:B------:R-:W-:Y:S01]  /*7f30*/  @!P3 IMAD.X R7, R3, 0x1, R4, P5 ;  /* 0x000000010307b824 */ /* 0x000fe200028e0604 */
[----:B------:R-:W-:Y:S01]  /*7f40*/  SHF.R.S32.HI R12, RZ, 0x1f, R15 ;  /* 0x0000001fff0c7819 */ /* 0x000fe2000001140f */
[----:B------:R-:W5:Y:S01]  /*7f50*/  @!P3 LD.E.64 R30, desc[UR6][R42.64] ;  /* 0x000000062a1eb980 */ /* 0x000f62000c101b00 */
[C---:B------:R-:W-:Y:S01]  /*7f60*/  @!P2 IADD3 R40, P5, R0.reuse, R45, RZ ;  /* 0x0000002d0028a210 */ /* 0x040fe20007fbe0ff */
        /* <DEDUP_REMOVED lines=9> */
[----:B------:R-:W-:Y:S01]  /*8000*/  IMAD.SHL.U32 R15, R13, 0x2, RZ ;  /* 0x000000020d0f7824 */ /* 0x000fe200078e00ff */
[----:B------:R-:W5:Y:S03]  /*8010*/  @!P2 LD.E.64 R24, desc[UR6][R40.64] ;  /* 0x000000062818a980 */ /* 0x000f66000c101b00 */
[----:B------:R-:W-:Y:S01]  /*8020*/  @!P1 IMAD.X R49, R5, 0x1, R12, P4 ;  /* 0x0000000105319824 */ /* 0x000fe200020e060c */
[----:B------:R-:W-:-:S03]  /*8030*/  ISETP.GE.AND P4, PT, R13, UR4, PT ;  /* 0x000000040d007c0c */ /* 0x000fc6000bf86270 */
[----:B------:R-:W-:Y:S02]  /*8040*/  @!P5 IMAD.MOV.U32 R8, RZ, RZ, R0 ;  /* 0x000000ffff08d224 */ /* 0x000fe400078e0000 */
[----:B------:R-:W-:Y:S02]  /*8050*/  @!P5 IMAD.MOV.U32 R9, RZ, RZ, R3 ;  /* 0x000000ffff09d224 */ /* 0x000fe400078e0003 */
[----:B------:R-:W-:Y:S02]  /*8060*/  @!P5 IMAD.MOV.U32 R4, RZ, RZ, R14 ;  /* 0x000000ffff04d224 */ /* 0x000fe400078e000e */
[----:B------:R-:W-:-:S04]  /*8070*/  @!P5 IMAD.WIDE R8, R20, 0x2, R8 ;  /* 0x000000021408d825 */ /* 0x000fc800078e0208 */
[----:B------:R-:W-:Y:S01]  /*8080*/  @!P5 IMAD.WIDE R10, R20, 0x2, R4 ;  /* 0x00000002140ad825 */ /* 0x000fe200078e0204 */
[----:B------:R-:W-:Y:S01]  /*8090*/  SHF.R.S32.HI R4, RZ, 0x1f, R13 ;  /* 0x0000001fff047819 */ /* 0x000fe2000001140d */
[----:B------:R-:W5:Y:S03]  /*80a0*/  @!P5 LD.E.64 R38, desc[UR6][R8.64] ;  /* 0x000000060826d980 */ /* 0x000f66000c101b00 */
[----:B------:R-:W-:Y:S01]  /*80b0*/  SHF.L.U64.HI R4, R13, 0x1, R4 ;  /* 0x000000010d047819 */ /* 0x000fe20000010204 */
[----:B------:R0:W5:Y:S01]  /*80c0*/  @!P5 LD.E.64 R36, desc[UR6][R10.64] ;  /* 0x000000060a24d980 */ /* 0x000162000c101b00 */
[----:B------:R-:W-:-:S05]  /*80d0*/  @!P4 IADD3 R50, P5, R0, R15, RZ ;  /* 0x0000000f0032c210 */ /* 0x000fca0007fbe0ff */
[--C-:B------:R-:W-:Y:S01]  /*80e0*/  @!P4 IMAD.X R51, R3, 0x1, R4.reuse, P5 ;  /* 0x000000010333c824 */ /* 0x100fe200028e0604 */
[----:B------:R-:W-:Y:S02]  /*80f0*/  @!P4 IADD3 R14, P5, R14, R15, RZ ;  /* 0x0000000f0e0ec210 */ /* 0x000fe40007fbe0ff */
[----:B------:R-:W-:Y:S02]  /*8100*/  CS2R R20, SRZ ;  /* 0x0000000000147805 */ /* 0x000fe4000001ff00 */
[----:B------:R-:W-:Y:S02]  /*8110*/  CS2R R12, SRZ ;  /* 0x00000000000c7805 */ /* 0x000fe4000001ff00 */
[----:B0-----:R-:W-:Y:S02]  /*8120*/  CS2R R10, SRZ ;  /* 0x00000000000a7805 */ /* 0x001fe4000001ff00 */
[----:B------:R-:W-:Y:S01]  /*8130*/  CS2R R8, SRZ ;  /* 0x0000000000087805 */ /* 0x000fe2000001ff00 */
[----:B------:R-:W-:Y:S01]  /*8140*/  @!P4 IMAD.X R15, R5, 0x1, R4, P5 ;  /* 0x00000001050fc824 */ /* 0x000fe200028e0604 */
[----:B------:R1:W5:Y:S04]  /*8150*/  @!P1 LD.E.64 R20, desc[UR6][R46.64] ;  /* 0x000000062e149980 */ /* 0x000368000c101b00 */
[----:B------:R1:W5:Y:S04]  /*8160*/  @!P1 LD.E.64 R12, desc[UR6][R48.64] ;  /* 0x00000006300c9980 */ /* 0x000368000c101b00 */
[----:B------:R1:W5:Y:S04]  /*8170*/  @!P4 LD.E.64 R10, desc[UR6][R50.64] ;  /* 0x00000006320ac980 */ /* 0x000368000c101b00 */
[----:B------:R1:W5:Y:S02]  /*8180*/  @!P4 LD.E.64 R8, desc[UR6][R14.64] ;  /* 0x000000060e08c980 */ /* 0x000364000c101b00 */
.L_x_2390:
[----:B------:R-:W-:Y:S05]  /*8190*/  BSYNC B1 ;  /* 0x0000000000017941 */ /* 0x000fea0003800000 */
.L_x_2389:
[----:B---3-5:R-:W-:Y:S01]  /*81a0*/  IMAD.MOV.U32 R3, RZ, RZ, R37 ;  /* 0x000000ffff037224 */ /* 0x028fe200078e0025 */
[----:B------:R-:W-:Y:S01]  /*81b0*/  LOP3.LUT R52, R52, 0xfffffffe, RZ, 0xc0, !PT ;  /* 0xfffffffe34347812 */ /* 0x000fe200078ec0ff */
[----:B----4-:R-:W-:Y:S01]  /*81c0*/  IMAD.MOV.U32 R0, RZ, RZ, R36 ;  /* 0x000000ffff007224 */ /* 0x010fe200078e0024 */
        /* <DEDUP_REMOVED lines=49> */
.L_x_2636:
[----:B------:R-:W-:Y:S05]  /*84e0*/  BSYNC B1 ;  /* 0x0000000000017941 */ /* 0x000fea0003800000 */
.L_x_2391:
        /* <DEDUP_REMOVED lines=69> */
.L_x_2395:
[----:B------:R-:W-:Y:S05]  /*8940*/  BSYNC B1 ;  /* 0x0000000000017941 */ /* 0x000fea0003800000 */
.L_x_2394:
        /* <DEDUP_REMOVED lines=49> */
.L_x_2397:
[----:B------:R-:W-:Y:S05]  /*8c60*/  BSYNC B1 ;  /* 0x0000000000017941 */ /* 0x000fea0003800000 */
.L_x_2396:
[----:B------:R-:W-:Y:S04]  /*8c70*/  BSSY B1, `(.L_x_2398) ;  /* 0x0000030000017945 */ /* 0x000fe80003800000 */
[----:B------:R-:W-:Y:S05]  /*8c80*/  @P1 BRA `(.L_x_2399) ;  /* 0x0000000000b81947 */ /* 0x000fea0003800000 */
[----:B01----:R-:W0:Y:S01]  /*8c90*/  LDS.128 R4, [R3+0x10a00] ;  /* 0x010a000003047984 */ /* 0x003e220000000c00 */
        /* <DEDUP_REMOVED lines=45> */
.L_x_2399:
[----:B------:R-:W-:Y:S05]  /*8f70*/  BSYNC B1 ;  /* 0x0000000000017941 */ /* 0x000fea0003800000 */
.L_x_2398:
        /* <DEDUP_REMOVED lines=48> */
.L_x_2401:
[----:B------:R-:W-:Y:S05]  /*9280*/  BSYNC B1 ;  /* 0x0000000000017941 */ /* 0x000fea0003800000 */
.L_x_2400:
        /* <DEDUP_REMOVED lines=48> */
.L_x_2403:
[----:B------:R-:W-:Y:S05]  /*9590*/  BSYNC B1 ;  /* 0x0000000000017941 */ /* 0x000fea0003800000 */
.L_x_2402:
        /* <DEDUP_REMOVED lines=48> */
.L_x_2387:
[----:B------:R-:W2:Y:S01]  /*98a0*/  LDL R12, [R1+0x68] ;  /* 0x00006800010c7983 */ /* 0x000ea20000100800 */
[----:B------:R-:W3:Y:S01]  /*98b0*/  LDC R25, c[0x0][0x448] ;  /* 0x00011200ff197b82 */ /* 0x000ee20000000800 */
[----:B------:R-:W-:Y:S01]  /*98c0*/  ULDC.64 UR4, c[0x0][0x3f8] ;  /* 0x0000fe0000047ab9 */ /* 0x000fe20000000a00 */
[----:B------:R-:W-:Y:S01]  /*98d0*/  ULDC.64 UR6, c[0x0][0x408] ;  /* 0x0001020000067ab9 */ /* 0x000fe20000000a00 */
[----:B------:R-:W4:Y:S04]  /*98e0*/  LDL R11, [R1+0x6c] ;  /* 0x00006c00010b7983 */ /* 0x000f280000100800 */
[----:B0-----:R-:W2:Y:S01]  /*98f0*/  LDL.64 R14, [R1+0x50] ;  /* 0x00005000010e7983 */ /* 0x001ea20000100a00 */
[----:B------:R-:W-:Y:S02]  /*9900*/  IMAD.MOV.U32 R6, RZ, RZ, R24 ;  /* 0x000000ffff067224 */ /* 0x000fe400078e0018 */
[----:B------:R-:W-:-:S02]  /*9910*/  IMAD.MOV.U32 R7, RZ, RZ, R27 ;  /* 0x000000ffff077224 */ /* 0x000fc400078e001b */
[----:B------:R-:W-:Y:S02]  /*9920*/  IMAD.MOV.U32 R8, RZ, RZ, R106 ;  /* 0x000000ffff087224 */ /* 0x000fe400078e006a */
[----:B------:R-:W-:Y:S01]  /*9930*/  IMAD.MOV.U32 R9, RZ, RZ, R29 ;  /* 0x000000ffff097224 */ /* 0x000fe200078e001d */
[----:B---3--:R-:W-:-:S13]  /*9940*/  ISETP.NE.AND P0, PT, R25, 0x1, PT ;  /* 0x000000011900780c */ /* 0x008fda0003f05270 */
[----:B------:R-:W0:Y:S08]  /*9950*/  @P0 LDC R3, c[0x0][0x44c] ;  /* 0x00011300ff030b82 */ /* 0x000e300000000800 */
[----:B------:R-:W3:Y:S01]  /*9960*/  @P0 LDC R5, c[0x0][0x450] ;  /* 0x00011400ff050b82 */ /* 0x000ee20000000800 */
[----:B0-----:R-:W-:-:S04]  /*9970*/  @P0 IMAD.HI.U32 R0, R10, R3, RZ ;  /* 0x000000030a000227 */ /* 0x001fc800078e00ff */
        /* <DEDUP_REMOVED lines=19> */
[----:B----4-:R-:W-:-:S03]  /*9ab0*/  IMAD.IADD R46, R14, 0x1, R11 ;  /* 0x000000010e2e7824 */ /* 0x010fc600078e020b */
        /* <DEDUP_REMOVED lines=13> */
.L_x_2642:
[----:B------:R-:W3:Y:S04]  /*9b90*/  LDL R0, [R1+0x2c] ;  /* 0x00002c0001007983 */ /* 0x000ee80000100800 */
[----:B------:R-:W5:Y:S01]  /*9ba0*/  LDL R57, [R1+0xa0] ;  /* 0x0000a00001397983 */ /* 0x000f620000100800 */
[----:B------:R-:W-:Y:S01]  /*9bb0*/  BSSY B1, `(.L_x_2405) ;  /* 0x0000037000017945 */ /* 0x000fe20003800000 */
[----:B----4-:R-:W-:Y:S01]  /*9bc0*/  IMAD.MOV.U32 R38, RZ, RZ, R14 ;  /* 0x000000ffff267224 */ /* 0x010fe200078e000e */
[----:B------:R-:W-:Y:S01]  /*9bd0*/  CS2R R6, SRZ ;  /* 0x0000000000067805 */ /* 0x000fe2000001ff00 */
[----:B--2---:R-:W-:Y:S01]  /*9be0*/  IMAD.MOV.U32 R39, RZ, RZ, R5 ;  /* 0x000000ffff277224 */ /* 0x004fe200078e0005 */
        /* <DEDUP_REMOVED lines=9> */
[----:B---3--:R-:W-:-:S04]  /*9c80*/  IMAD R25, R0, R25, RZ ;  /* 0x0000001900197224 */ /* 0x008fc800078e02ff */
[----:B------:R-:W-:Y:S01]  /*9c90*/  IMAD R109, R109, -0xc0, R25 ;  /* 0xffffff406d6d7824 */ /* 0x000fe200078e0219 */
[----:B------:R-:W-:Y:S02]  /*9ca0*/  ISETP.GE.AND P1, PT, R10, R25, PT ;  /* 0x000000190a00720c */ /* 0x000fe40003f26270 */
[----:B------:R-:W-:Y:S02]  /*9cb0*/  CS2R R10, SRZ ;  /* 0x00000000000a7805 */ /* 0x000fe4000001ff00 */
[----:B-----5:R-:W-:Y:S02]  /*9cc0*/  LEA.HI R0, R57, R57, RZ, 0x1 ;  /* 0x0000003939007211 */ /* 0x020fe400078f08ff */
[----:B------:R-:W-:Y:S02]  /*9cd0*/  CS2R R24, SRZ ;  /* 0x0000000000187805 */ /* 0x000fe4000001ff00 */
[----:B------:R-:W-:-:S04]  /*9ce0*/  VIMNMX R109, R109, 0xc0, PT ;  /* 0x000000c06d6d7848 */ /* 0x000fc80003fe0100 */
[----:B------:R-:W-:Y:S01]  /*9cf0*/  ISETP.GE.AND P0, PT, R144, R109, PT ;  /* 0x0000006d9000720c */ /* 0x000fe20003f06270 */
[----:B------:R-:W-:-:S12]  /*9d00*/  @P1 BRA `(.L_x_2406) ;  /* 0x0000000000841947 */ /* 0x000fd80003800000 */
[C---:B------:R-:W-:Y:S01]  /*9d10*/  VIADD R3, R22.reuse, 0x10 ;  /* 0x0000001016037836 */ /* 0x040fe20000000000 */
[----:B------:R-:W-:Y:S01]  /*9d20*/  ULDC UR4, c[0x0][0x3f4] ;  /* 0x0000fd0000047ab9 */ /* 0x000fe20000000800 */
[C---:B------:R-:W-:Y:S01]  /*9d30*/  VIADD R4, R22.reuse, 0x20 ;  /* 0x0000002016047836 */ /* 0x040fe20000000000 */
[----:B------:R-:W-:Y:S02]  /*9d40*/  ISETP.GE.AND P1, PT, R22, UR4, PT ;  /* 0x0000000416007c0c */ /* 0x000fe4000bf26270 */
[----:B------:R-:W-:Y:S02]  /*9d50*/  CS2R R24, SRZ ;  /* 0x0000000000187805 */ /* 0x000fe4000001ff00 */
[----:B------:R-:W-:Y:S02]  /*9d60*/  ISETP.GE.AND P2, PT, R3, UR4, PT ;  /* 0x0000000403007c0c */ /* 0x000fe4000bf46270 */
[----:B------:R-:W-:Y:S02]  /*9d70*/  CS2R R26, SRZ ;  /* 0x00000000001a7805 */ /* 0x000fe4000001ff00 */
[----:B------:R-:W-:Y:S01]  /*9d80*/  ISETP.GE.AND P3, PT, R4, UR4, PT ;  /* 0x0000000404007c0c */ /* 0x000fe2000bf66270 */
[----:B------:R-:W-:Y:S01]  /*9d90*/  ULDC.64 UR6, c[0x0][0x208] ;  /* 0x0000820000067ab9 */ /* 0x000fe20000000a00 */
[----:B------:R-:W-:-:S02]  /*9da0*/  CS2R R4, SRZ ;  /* 0x0000000000047805 */ /* 0x000fc4000001ff00 */
[----:B------:R-:W-:Y:S01]  /*9db0*/  CS2R R6, SRZ ;  /* 0x0000000000067805 */ /* 0x000fe2000001ff00 */
[----:B------:R-:W-:-:S04]  /*9dc0*/  @!P1 IMAD.WIDE R12, R22, 0x2, R36 ;  /* 0x00000002160c9825 */ /* 0x000fc800078e0224 */
[----:B------:R-:W-:Y:S01]  /*9dd0*/  @!P2 IMAD.SHL.U32 R3, R49, 0x8, RZ ;  /* 0x000000083103a824 */ /* 0x000fe200078e00ff */
[----:B------:R0:W5:Y:S03]  /*9de0*/  @!P1 LD.E.128 R24, desc[UR6][R12.64] ;  /* 0x000000060c189980 */ /* 0x000166000c101d00 */
        /* <DEDUP_REMOVED lines=11> */
[----:B------:R-:W-:Y:S01]  /*9ea0*/  CS2R R14, SRZ ;  /* 0x00000000000e7805 */ /* 0x000fe2000001ff00 */
[----:B------:R0:W5:Y:S02]  /*9eb0*/  @!P2 LD.E.128 R28, desc[UR6][R40.64] ;  /* 0x00000006281ca980 */ /* 0x000164000c101d00 */
[--C-:B------:R-:W-:Y:S02]  /*9ec0*/  @!P3 IMAD.WIDE R50, R51, 0x2, R38.reuse ;  /* 0x000000023332b825 */ /* 0x100fe400078e0226 */
[----:B------:R0:W5:Y:S02]  /*9ed0*/  @!P2 LD.E.128 R8, desc[UR6][R36.64] ;  /* 0x000000062408a980 */ /* 0x000164000c101d00 */
[----:B------:R-:W-:-:S02]  /*9ee0*/  @!P1 IMAD.WIDE R38, R22, 0x2, R38 ;  /* 0x0000000216269825 */ /* 0x000fc400078e0226 */
[----:B------:R0:W5:Y:S04]  /*9ef0*/  @!P3 LD.E.128 R32, desc[UR6][R42.64] ;  /* 0x000000062a20b980 */ /* 0x000168000c101d00 */
[----:B------:R0:W5:Y:S04]  /*9f00*/  @!P1 LD.E.128 R4, desc[UR6][R38.64] ;  /* 0x0000000626049980 */ /* 0x000168000c101d00 */
[----:B------:R0:W5:Y:S02]  /*9f10*/  @!P3 LD.E.128 R12, desc[UR6][R50.64] ;  /* 0x00000006320cb980 */ /* 0x000164000c101d00 */
.L_x_2406:
[----:B------:R-:W-:Y:S05]  /*9f20*/  BSYNC B1 ;  /* 0x0000000000017941 */ /* 0x000fea0003800000 */
.L_x_2405:
        /* <DEDUP_REMOVED lines=52> */
.L_x_2643:
[----:B------:R-:W-:Y:S05]  /*a270*/  BSYNC B1 ;  /* 0x0000000000017941 */ /* 0x000fea0003800000 */
.L_x_2407:
[----:B------:R-:W-:Y:S02]  /*a280*/  PRMT R57, R0, 0x7610, R57 ;  /* 0x0000761000397816 */ /* 0x000fe40000000039 */
[----:B------:R-:W-:Y:S01]  /*a290*/  PRMT R58, R36, 0x7610, R58 ;  /* 0x00007610243a7816 */ /* 0x000fe2000000003a */
[----:B------:R-:W-:Y:S06]  /*a2a0*/  @P0 BRA `(.L_x_2393) ;  /* 0x0000001400740947 */ /* 0x000fec0003800000 */
[----:B------:R1:W5:Y:S01]  /*a2b0*/  LDL R84, [R1+0xa4] ;  /* 0x0000a40001547983 */ /* 0x0003620000100800 */
[----:B0-----:R-:W0:Y:S03]  /*a2c0*/  LDC R3, c[0x0][0x3f4] ;  /* 0x0000fd00ff037b82 */ /* 0x001e260000000800 */
[----:B------:R1:W5:Y:S04]  /*a2d0*/  LDL R83, [R1+0x48] ;  /* 0x0000480001537983 */ /* 0x0003680000100800 */
        /* <DEDUP_REMOVED lines=9> */
[----:B------:R-:W0:Y:S01]  /*a370*/  S2R R37, SR_TID.X ;  /* 0x0000000000257919 */ /* 0x000e220000002100 */
[----:B-----5:R-:W-:Y:S02]  /*a380*/  LOP3.LUT R36, R83, 0x18, R22, 0xf8, !PT ;  /* 0x0000001853247812 */ /* 0x020fe400078ef816 */
[----:B------:R-:W-:Y:S02]  /*a390*/  R2UR UR4, R84 ;  /* 0x00000000540472ca */ /* 0x000fe400000e0000 */
[----:B------:R-:W-:Y:S02]  /*a3a0*/  LOP3.LUT R36, R36, R81, RZ, 0x3c, !PT ;  /* 0x0000005124247212 */ /* 0x000fe400078e3cff */
[----:B------:R-:W-:Y:S02]  /*a3b0*/  SHF.R.U64 R74, R4, 0x10, R5 ;  /* 0x00000010044a7819 */ /* 0x000fe40000001205 */
[----:B------:R-:W-:Y:S01]  /*a3c0*/  SHF.R.U64 R71, R24, 0x10, R25 ;  /* 0x0000001018477819 */ /* 0x000fe20000001219 */
[----:B------:R-:W-:Y:S01]  /*a3d0*/  IMAD.IADD R38, R79, 0x1, R36 ;  /* 0x000000014f267824 */ /* 0x000fe200078e0224 */
[----:B------:R-:W-:-:S02]  /*a3e0*/  PRMT R74, R51, 0x5432, R74 ;  /* 0x00005432334a7816 */ /* 0x000fc4000000004a */
[----:B------:R-:W-:Y:S02]  /*a3f0*/  SHF.R.U64 R24, R26, 0x10, R27 ;  /* 0x000000101a187819 */ /* 0x000fe4000000121b */
[----:B------:R-:W-:Y:S01]  /*a400*/  PRMT R71, R68, 0x5410, R71 ;  /* 0x0000541044477816 */ /* 0x000fe20000000047 */
[----:B------:R-:W-:Y:S01]  /*a410*/  IMAD.U32 R76, R74, 0x10000, RZ ;  /* 0x000100004a4c7824 */ /* 0x000fe200078e00ff */
[----:B------:R-:W-:Y:S02]  /*a420*/  SHF.R.U32.HI R73, RZ, 0x10, R25 ;  /* 0x00000010ff497819 */ /* 0x000fe40000011619 */
[----:B------:R-:W-:Y:S01]  /*a430*/  SHF.R.U32.HI R27, RZ, 0x10, R27 ;  /* 0x00000010ff1b7819 */ /* 0x000fe2000001161b */
[----:B------:R-:W-:Y:S01]  /*a440*/  IMAD.U32 R72, R71, 0x10000, RZ ;  /* 0x0001000047487824 */ /* 0x000fe200078e00ff */
[----:B------:R-:W-:Y:S02]  /*a450*/  SHF.R.U32.HI R75, RZ, 0x10, R5 ;  /* 0x00000010ff4b7819 */ /* 0x000fe40000011605 */
[----:B------:R-:W-:-:S02]  /*a460*/  SHF.R.U64 R26, R6, 0x10, R7 ;  /* 0x00000010061a7819 */ /* 0x000fc40000001207 */
[----:B------:R-:W-:Y:S02]  /*a470*/  SHF.R.U32.HI R6, RZ, 0x10, R7 ;  /* 0x00000010ff067819 */ /* 0x000fe40000011607 */
[----:B------:R-:W-:Y:S02]  /*a480*/  PRMT R5, R70, 0x5410, R27 ;  /* 0x0000541046057816 */ /* 0x000fe4000000001b */
[----:B------:R-:W-:Y:S02]  /*a490*/  PRMT R73, R69, 0x5410, R73 ;  /* 0x0000541045497816 */ /* 0x000fe40000000049 */
[----:B------:R-:W-:Y:S01]  /*a4a0*/  PRMT R75, R67, 0x5410, R75 ;  /* 0x00005410434b7816 */ /* 0x000fe2000000004b */
[----:B0-----:R-:W-:Y:S01]  /*a4b0*/  VIADD R37, R37, 0xffffff80 ;  /* 0xffffff8025257836 */ /* 0x001fe20000000000 */
[----:B------:R-:W-:Y:S02]  /*a4c0*/  PRMT R6, R53, 0x5432, R6 ;  /* 0x0000543235067816 */ /* 0x000fe40000000006 */
[----:B------:R-:W-:Y:S01]  /*a4d0*/  LOP3.LUT R74, R74, 0xffff0000, RZ, 0xc0, !PT ;  /* 0xffff00004a4a7812 */ /* 0x000fe200078ec0ff */
[----:B------:R-:W-:Y:S01]  /*a4e0*/  IMAD.U32 R78, R75, 0x10000, RZ ;  /* 0x000100004b4e7824 */ /* 0x000fe200078e00ff */
[----:B------:R-:W-:Y:S01]  /*a4f0*/  LEA.HI R0, R37, R37, RZ, 0x1 ;  /* 0x0000002525007211 */ /* 0x000fe200078f08ff */
[----:B------:R-:W-:Y:S01]  /*a500*/  IMAD.U32 R77, R6, 0x10000, RZ ;  /* 0x00010000064d7824 */ /* 0x000fe200078e00ff */
[----:B------:R-:W-:-:S02]  /*a510*/  LOP3.LUT R75, R75, 0xffff0000, RZ, 0xc0, !PT ;  /* 0xffff00004b4b7812 */ /* 0x000fc400078ec0ff */
[----:B------:R-:W-:Y:S02]  /*a520*/  LOP3.LUT R0, R0, 0xfffffffe, RZ, 0xc0, !PT ;  /* 0xfffffffe00007812 */ /* 0x000fe400078ec0ff */
[----:B------:R-:W-:Y:S02]  /*a530*/  LOP3.LUT R71, R71, 0xffff0000, RZ, 0xc0, !PT ;  /* 0xffff000047477812 */ /* 0x000fe400078ec0ff */
[----:B------:R-:W-:Y:S01]  /*a540*/  PRMT R24, R54, 0x5432, R24 ;  /* 0x0000543236187816 */ /* 0x000fe20000000018 */
[----:B------:R-:W-:Y:S01]  /*a550*/  IMAD.IADD R0, R37, 0x1, -R0 ;  /* 0x0000000125007824 */ /* 0x000fe200078e0a00 */
[----:B------:R-:W-:Y:S02]  /*a560*/  PRMT R26, R52, 0x5432, R26 ;  /* 0x00005432341a7816 */ /* 0x000fe4000000001a */
[----:B------:R-:W-:Y:S02]  /*a570*/  LOP3.LUT R6, R6, 0xffff0000, RZ, 0xc0, !PT ;  /* 0xffff000006067812 */ /* 0x000fe400078ec0ff */
[----:B------:R-:W-:-:S04]  /*a580*/  LEA.HI R0, R3, R0, RZ, 0x1d ;  /* 0x0000000003007211 */ /* 0x000fc800078fe8ff */
[----:B------:R-:W-:-:S04]  /*a590*/  SHF.R.S32.HI R37, RZ, 0x1f, R0 ;  /* 0x0000001fff257819 */ /* 0x000fc80000011400 */
        /* <DEDUP_REMOVED lines=11> */
[----:B0-----:R-:W-:Y:S01]  /*a650*/  IMAD.U32 R27, R36, 0x10000, RZ ;  /* 0x00010000241b7824 */ /* 0x001fe200078e00ff */
[C---:B------:R-:W-:Y:S01]  /*a660*/  LOP3.LUT R4, R38.reuse, 0xffff0000, RZ, 0xc0, !PT ;  /* 0xffff000026047812 */ /* 0x040fe200078ec0ff */
[----:B------:R-:W-:Y:S01]  /*a670*/  IMAD.U32 R7, R38, 0x10000, RZ ;  /* 0x0001000026077824 */ /* 0x000fe200078e00ff */
[C---:B------:R-:W-:Y:S01]  /*a680*/  LOP3.LUT R38, R39.reuse, 0xffff0000, RZ, 0xc0, !PT ;  /* 0xffff000027267812 */ /* 0x040fe200078ec0ff */
[----:B------:R-:W-:Y:S01]  /*a690*/  IMAD.U32 R68, R39, 0x10000, RZ ;  /* 0x0001000027447824 */ /* 0x000fe200078e00ff */
[----:B------:R-:W-:Y:S01]  /*a6a0*/  LOP3.LUT R36, R36, 0xffff0000, RZ, 0xc0, !PT ;  /* 0xffff000024247812 */ /* 0x000fe200078ec0ff */
[----:B------:R-:W-:Y:S01]  /*a6b0*/  IMAD.U32 R67, R37, 0x10000, RZ ;  /* 0x0001000025437824 */ /* 0x000fe200078e00ff */
[C---:B-1----:R-:W-:Y:S01]  /*a6c0*/  LOP3.LUT R39, R40.reuse, 0xffff0000, RZ, 0xc0, !PT ;  /* 0xffff000028277812 */ /* 0x042fe200078ec0ff */
[----:B------:R-:W-:Y:S01]  /*a6d0*/  IMAD.U32 R25, R40, 0x10000, RZ ;  /* 0x0001000028197824 */ /* 0x000fe200078e00ff */
[C---:B------:R-:W-:Y:S01]  /*a6e0*/  LOP3.LUT R40, R41.reuse, 0xffff0000, RZ, 0xc0, !PT ;  /* 0xffff000029287812 */ /* 0x040fe200078ec0ff */
[----:B------:R-:W-:Y:S01]  /*a6f0*/  IMAD.U32 R69, R41, 0x10000, RZ ;  /* 0x0001000029457824 */ /* 0x000fe200078e00ff */
[----:B------:R-:W-:Y:S01]  /*a700*/  LOP3.LUT R37, R37, 0xffff0000, RZ, 0xc0, !PT ;  /* 0xffff000025257812 */ /* 0x000fe200078ec0ff */
[C---:B------:R-:W-:Y:S01]  /*a710*/  FMUL.FTZ R80, R25.reuse, R76 ;  /* 0x0000004c19507220 */ /* 0x040fe20000410000 */
[-C--:B------:R-:W-:Y:S01]  /*a720*/  FMUL.FTZ R82, R25, R72.reuse ;  /* 0x0000004819527220 */ /* 0x080fe20000410000 */
[C---:B------:R-:W-:Y:S01]  /*a730*/  IMAD.U32 R70, R43.reuse, 0x10000, RZ ;  /* 0x000100002b467824 */ /* 0x040fe200078e00ff */
[----:B------:R-:W-:Y:S01]  /*a740*/  LOP3.LUT R43, R43, 0xffff0000, RZ, 0xc0, !PT ;  /* 0xffff00002b2b7812 */ /* 0x000fe200078ec0ff */
[----:B------:R-:W-:Y:S01]  /*a750*/  FFMA.FTZ R25, R27, R72, -R80 ;  /* 0x000000481b197223 */ /* 0x000fe20000010850 */
[----:B------:R-:W-:-:S02]  /*a760*/  IMAD.U32 R72, R73, 0x10000, RZ ;  /* 0x0001000049487824 */ /* 0x000fc400078e00ff */
[----:B------:R-:W-:Y:S01]  /*a770*/  FFMA.FTZ R82, R27, R76, R82 ;  /* 0x0000004c1b527223 */ /* 0x000fe20000010052 */
[----:B------:R-:W-:Y:S02]  /*a780*/  IMAD.U32 R27, R5, 0x10000, RZ ;  /* 0x00010000051b7824 */ /* 0x000fe400078e00ff */
[C---:B------:R-:W-:Y:S01]  /*a790*/  FMUL.FTZ R80, R69.reuse, R78 ;  /* 0x0000004e45507220 */ /* 0x040fe20000410000 */
[----:B------:R-:W-:Y:S01]  /*a7a0*/  FMUL.FTZ R76, R69, R72 ;  /* 0x00000048454c7220 */ /* 0x000fe20000410000 */
[C---:B------:R-:W-:Y:S01]  /*a7b0*/  FMUL.FTZ R69, R70.reuse, R77 ;  /* 0x0000004d46457220 */ /* 0x040fe20000410000 */
[----:B------:R-:W-:Y:S01]  /*a7c0*/  LOP3.LUT R73, R73, 0xffff0000, RZ, 0xc0, !PT ;  /* 0xffff000049497812 */ /* 0x000fe200078ec0ff */
[-C--:B------:R-:W-:Y:S01]  /*a7d0*/  FMUL.FTZ R70, R70, R27.reuse ;  /* 0x0000001b46467220 */ /* 0x080fe20000410000 */
[----:B------:R-:W-:Y:S01]  /*a7e0*/  FFMA.FTZ R76, R67, R78, R76 ;  /* 0x0000004e434c7223 */ /* 0x000fe2000001004c */
[----:B------:R-:W-:Y:S01]  /*a7f0*/  FFMA.FTZ R69, R68, R27, -R69 ;  /* 0x0000001b44457223 */ /* 0x000fe20000010845 */
[C---:B------:R-:W-:Y:S01]  /*a800*/  FMUL.FTZ R27, R39.reuse, R74 ;  /* 0x0000004a271b7220 */ /* 0x040fe20000410000 */
[----:B------:R-:W-:Y:S01]  /*a810*/  FMUL.FTZ R78, R40, R75 ;  /* 0x0000004b284e7220 */ /* 0x000fe20000410000 */
[----:B------:R-:W-:Y:S01]  /*a820*/  FFMA.FTZ R77, R68, R77, R70 ;  /* 0x0000004d444d7223 */ /* 0x000fe20000010046 */
[----:B------:R-:W-:Y:S01]  /*a830*/  FMUL.FTZ R39, R39, R71 ;  /* 0x0000004727277220 */ /* 0x000fe20000410000 */
[----:B------:R-:W-:Y:S01]  /*a840*/  FMUL.FTZ R40, R40, R73 ;  /* 0x0000004928287220 */ /* 0x000fe20000410000 */
[----:B------:R-:W-:-:S02]  /*a850*/  IMAD.U32 R41, R42, 0x10000, RZ ;  /* 0x000100002a297824 */ /* 0x000fc400078e00ff */
[----:B------:R-:W-:Y:S01]  /*a860*/  FFMA.FTZ R80, R67, R72, -R80 ;  /* 0x0000004843507223 */ /* 0x000fe20000010850 */
[----:B------:R-:W-:Y:S02]  /*a870*/  IMAD.U32 R70, R26, 0x10000, RZ ;  /* 0x000100001a467824 */ /* 0x000fe400078e00ff */
[----:B------:R-:W-:Y:S01]  /*a880*/  FFMA.FTZ R72, R36, R71, -R27 ;  /* 0x0000004724487223 */ /* 0x000fe2000001081b */
[----:B------:R-:W-:Y:S02]  /*a890*/  IMAD.U32 R68, R24, 0x10000, RZ ;  /* 0x0001000018447824 */ /* 0x000fe400078e00ff */
[----:B------:R-:W-:Y:S01]  /*a8a0*/  FFMA.FTZ R39, R36, R74, R39 ;  /* 0x0000004a24277223 */ /* 0x000fe20000010027 */
[C---:B------:R-:W-:Y:S01]  /*a8b0*/  FFMA.FTZ R73, R37.reuse, R73, -R78 ;  /* 0x0000004925497223 */ /* 0x040fe2000001084e */
[----:B------:R-:W-:Y:S01]  /*a8c0*/  FFMA.FTZ R75, R37, R75, R40 ;  /* 0x0000004b254b7223 */ /* 0x000fe20000010028 */
[----:B------:R-:W-:Y:S01]  /*a8d0*/  LOP3.LUT R42, R42, 0xffff0000, RZ, 0xc0, !PT ;  /* 0xffff00002a2a7812 */ /* 0x000fe200078ec0ff */
[C---:B------:R-:W-:Y:S01]  /*a8e0*/  FMUL.FTZ R36, R41.reuse, R70 ;  /* 0x0000004629247220 */ /* 0x040fe20000410000 */
[----:B------:R-:W-:Y:S01]  /*a8f0*/  FMUL.FTZ R40, R41, R68 ;  /* 0x0000004429287220 */ /* 0x000fe20000410000 */
[----:B------:R-:W-:Y:S01]  /*a900*/  LOP3.LUT R37, R26, 0xffff0000, RZ, 0xc0, !PT ;  /* 0xffff00001a257812 */ /* 0x000fe200078ec0ff */
[----:B------:R-:W-:Y:S01]  /*a910*/  FMUL.FTZ R41, R43, R6 ;  /* 0x000000062b297220 */ /* 0x000fe20000410000 */
[----:B------:R-:W-:Y:S01]  /*a920*/  LOP3.LUT R27, R24, 0xffff0000, RZ, 0xc0, !PT ;  /* 0xffff0000181b7812 */ /* 0x000fe200078ec0ff */
[----:B------:R-:W-:Y:S01]  /*a930*/  FFMA.FTZ R36, R7, R68, -R36 ;  /* 0x0000004407247223 */ /* 0x000fe20000010824 */
[----:B------:R-:W-:Y:S01]  /*a940*/  LOP3.LUT R5, R5, 0xffff0000, RZ, 0xc0, !PT ;  /* 0xffff000005057812 */ /* 0x000fe200078ec0ff */
[----:B------:R-:W-:Y:S01]  /*a950*/  FFMA.FTZ R26, R7, R70, R40 ;  /* 0x00000046071a7223 */ /* 0x000fe20000010028 */
[C---:B------:R-:W-:Y:S01]  /*a960*/  FMUL.FTZ R7, R42.reuse, R37 ;  /* 0x000000252a077220 */ /* 0x040fe20000410000 */
[----:B------:R-:W-:Y:S01]  /*a970*/  FMUL.FTZ R42, R42, R27 ;  /* 0x0000001b2a2a7220 */ /* 0x000fe20000410000 */
[----:B------:R-:W-:Y:S01]  /*a980*/  F2FP.BF16.F32.PACK_AB R24, R39, R82 ;  /* 0x000000522718723e */ /* 0x000fe200000010ff */
[----:B------:R-:W-:Y:S01]  /*a990*/  FMUL.FTZ R43, R43, R5 ;  /* 0x000000052b2b7220 */ /* 0x000fe20000410000 */
[----:B------:R-:W-:Y:S01]  /*a9a0*/  FFMA.FTZ R7, R4, R27, -R7 ;  /* 0x0000001b04077223 */ /* 0x000fe20000010807 */
[----:B------:R-:W-:Y:S01]  /*a9b0*/  FFMA.FTZ R40, R38, R5, -R41 ;  /* 0x0000000526287223 */ /* 0x000fe20000010829 */
        /* <DEDUP_REMOVED lines=11> */
.L_x_2410:
[----:B------:R-:W-:Y:S05]  /*aa70*/  BSYNC B1 ;  /* 0x0000000000017941 */ /* 0x000fea0003800000 */
.L_x_2409:
[----:B------:R-:W-:Y:S04]  /*aa80*/  BSSY B1, `(.L_x_2411) ;  /* 0x0000070000017945 */ /* 0x000fe80003800000 */
[----:B------:R-:W-:Y:S05]  /*aa90*/  @P1 BRA `(.L_x_2412) ;  /* 0x0000000400b81947 */ /* 0x000fea0003800000 */
[----:B------:R-:W-:Y:S02]  /*aaa0*/  LEA.HI R49, R3, R49, RZ, 0x1d ;  /* 0x0000003103317211 */ /* 0x000fe400078fe8ff */
[----:B------:R-:W-:Y:S02]  /*aab0*/  LEA.HI R46, R47, R46, RZ, 0x5 ;  /* 0x0000002e2f2e7211 */ /* 0x000fe400078f28ff */
[----:B0-----:R-:W-:Y:S01]  /*aac0*/  SHF.R.S32.HI R4, RZ, 0x1f, R49 ;  /* 0x0000001fff047819 */ /* 0x001fe20000011431 */
[----:B------:R-:W-:Y:S01]  /*aad0*/  IMAD.SHL.U32 R0, R49, 0x8, RZ ;  /* 0x0000000831007824 */ /* 0x000fe200078e00ff */
[----:B------:R-:W-:Y:S02]  /*aae0*/  SHF.R.S32.HI R46, RZ, 0x5, R46 ;  /* 0x00000005ff2e7819 */ /* 0x000fe4000001142e */
[----:B-----5:R-:W-:Y:S02]  /*aaf0*/  LOP3.LUT R48, R83, 0x18, R48, 0xf8, !PT ;  /* 0x0000001853307812 */ /* 0x020fe400078ef830 */
[----:B------:R-:W-:Y:S01]  /*ab00*/  LEA.HI R4, R4, R49, RZ, 0x2 ;  /* 0x0000003104047211 */ /* 0x000fe200078f10ff */
[----:B------:R-:W-:Y:S01]  /*ab10*/  IMAD R46, R46, 0x1800, R79 ;  /* 0x000018002e2e7824 */ /* 0x000fe200078e024f */
[----:B------:R-:W-:-:S02]  /*ab20*/  LOP3.LUT R5, R48, R81, RZ, 0x3c, !PT ;  /* 0x0000005130057212 */ /* 0x000fc400078e3cff */
[----:B------:R-:W-:Y:S02]  /*ab30*/  LOP3.LUT R0, R83, 0x18, R0, 0xf8, !PT ;  /* 0x0000001853007812 */ /* 0x000fe400078ef800 */
[----:B------:R-:W-:Y:S01]  /*ab40*/  SHF.R.S32.HI R4, RZ, 0x2, R4 ;  /* 0x00000002ff047819 */ /* 0x000fe20000011404 */
[----:B------:R-:W-:Y:S01]  /*ab50*/  IMAD.IADD R46, R46, 0x1, R5 ;  /* 0x000000012e2e7824 */ /* 0x000fe200078e0205 */
[----:B------:R-:W-:Y:S02]  /*ab60*/  R2UR UR4, R84 ;  /* 0x00000000540472ca */ /* 0x000fe400000e0000 */
[----:B------:R-:W-:Y:S01]  /*ab70*/  LOP3.LUT R5, R0, R81, RZ, 0x3c, !PT ;  /* 0x0000005100057212 */ /* 0x000fe200078e3cff */
[----:B------:R-:W-:Y:S01]  /*ab80*/  IMAD R4, R4, 0x1800, R79 ;  /* 0x0000180004047824 */ /* 0x000fe200078e024f */
[----:B------:R-:W-:Y:S02]  /*ab90*/  SHF.R.U64 R38, R28, 0x10, R29 ;  /* 0x000000101c267819 */ /* 0x000fe4000000121d */
[----:B------:R-:W-:Y:S01]  /*aba0*/  SHF.R.U64 R28, R8, 0x10, R9 ;  /* 0x00000010081c7819 */ /* 0x000fe20000001209 */
[----:B------:R-:W-:Y:S01]  /*abb0*/  IMAD.IADD R25, R4, 0x1, R5 ;  /* 0x0000000104197824 */ /* 0x000fe200078e0205 */
[----:B------:R-:W-:-:S02]  /*abc0*/  SHF.R.U32.HI R9, RZ, 0x10, R9 ;  /* 0x00000010ff097819 */ /* 0x000fc40000011609 */
[----:B------:R-:W-:Y:S01]  /*abd0*/  PRMT R63, R63, 0x5410, R38 ;  /* 0x000054103f3f7816 */ /* 0x000fe20000000026 */
[----:B------:R-:W-:Y:S01]  /*abe0*/  IMAD R36, R25, 0x2, R16 ;  /* 0x0000000219247824 */ /* 0x000fe200078e0210 */
[----:B------:R-:W-:Y:S02]  /*abf0*/  PRMT R59, R59, 0x5410, R28 ;  /* 0x000054103b3b7816 */ /* 0x000fe4000000001c */
[----:B------:R-:W-:Y:S01]  /*ac00*/  LEA R0, R46, UR4, 0x1 ;  /* 0x000000042e007c11 */ /* 0x000fe2000f8e08ff */
[----:B------:R-:W-:Y:S01]  /*ac10*/  IMAD.U32 R37, R63, 0x10000, RZ ;  /* 0x000100003f257824 */ /* 0x000fe200078e00ff */
[----:B------:R-:W0:Y:S01]  /*ac20*/  LDS.128 R24, [R36+0xda00] ;  /* 0x00da000024187984 */ /* 0x000e220000000c00 */
[----:B------:R-:W-:Y:S01]  /*ac30*/  SHF.R.U32.HI R29, RZ, 0x10, R29 ;  /* 0x00000010ff1d7819 */ /* 0x000fe2000001161d */
[----:B------:R-:W-:Y:S01]  /*ac40*/  IMAD.U32 R39, R59, 0x10000, RZ ;  /* 0x000100003b277824 */ /* 0x000fe200078e00ff */
[----:B------:R-:W-:Y:S01]  /*ac50*/  SHF.R.U64 R8, R10, 0x10, R11 ;  /* 0x000000100a087819 */ /* 0x000fe2000000120b */
[----:B------:R-:W1:Y:S01]  /*ac60*/  LDS.128 R4, [R0] ;  /* 0x0000000000047984 */ /* 0x000e620000000c00 */
[----:B------:R-:W-:-:S02]  /*ac70*/  PRMT R60, R60, 0x5410, R9 ;  /* 0x000054103c3c7816 */ /* 0x000fc40000000009 */
[----:B------:R-:W-:Y:S02]  /*ac80*/  SHF.R.U64 R30, R30, 0x10, R31 ;  /* 0x000000101e1e7819 */ /* 0x000fe4000000121f */
[----:B------:R-:W-:Y:S01]  /*ac90*/  SHF.R.U32.HI R11, RZ, 0x10, R11 ;  /* 0x00000010ff0b7819 */ /* 0x000fe2000001160b */
[----:B------:R-:W-:Y:S01]  /*aca0*/  IMAD.U32 R38, R60, 0x10000, RZ ;  /* 0x000100003c267824 */ /* 0x000fe200078e00ff */
[----:B------:R-:W-:Y:S02]  /*acb0*/  SHF.R.U32.HI R31, RZ, 0x10, R31 ;  /* 0x00000010ff1f7819 */ /* 0x000fe4000001161f */
[----:B------:R-:W-:Y:S02]  /*acc0*/  PRMT R64, R64, 0x5410, R29 ;  /* 0x0000541040407816 */ /* 0x000fe4000000001d */
[----:B------:R-:W-:Y:S02]  /*acd0*/  PRMT R61, R61, 0x5410, R8 ;  /* 0x000054103d3d7816 */ /* 0x000fe40000000008 */
[----:B------:R-:W-:-:S02]  /*ace0*/  PRMT R62, R62, 0x5410, R11 ;  /* 0x000054103e3e7816 */ /* 0x000fc4000000000b */
[----:B------:R-:W-:Y:S02]  /*acf0*/  PRMT R66, R66, 0x5410, R31 ;  /* 0x0000541042427816 */ /* 0x000fe4000000001f */
[----:B------:R-:W-:Y:S01]  /*ad00*/  LOP3.LUT R59, R59, 0xffff0000, RZ, 0xc0, !PT ;  /* 0xffff00003b3b7812 */ /* 0x000fe200078ec0ff */
[----:B------:R-:W-:Y:S01]  /*ad10*/  IMAD.U32 R40, R62, 0x10000, RZ ;  /* 0x000100003e287824 */ /* 0x000fe200078e00ff */
[----:B------:R-:W-:Y:S02]  /*ad20*/  LOP3.LUT R63, R63, 0xffff0000, RZ, 0xc0, !PT ;  /* 0xffff00003f3f7812 */ /* 0x000fe400078ec0ff */
[----:B------:R-:W-:Y:S02]  /*ad30*/  LOP3.LUT R60, R60, 0xffff0000, RZ, 0xc0, !PT ;  /* 0xffff00003c3c7812 */ /* 0x000fe400078ec0ff */
[----:B------:R-:W-:Y:S02]  /*ad40*/  PRMT R65, R65, 0x5410, R30 ;  /* 0x0000541041417816 */ /* 0x000fe4000000001e */
[----:B------:R-:W-:Y:S01]  /*ad50*/  LOP3.LUT R62, R62, 0xffff0000, RZ, 0xc0, !PT ;  /* 0xffff00003e3e7812 */ /* 0x000fe200078ec0ff */
[C---:B0-----:R-:W-:Y:S01]  /*ad60*/  IMAD.U32 R28, R24.reuse, 0x10000, RZ ;  /* 0x00010000181c7824 */ /* 0x041fe200078e00ff */
[----:B------:R-:W-:Y:S01]  /*ad70*/  LOP3.LUT R24, R24, 0xffff0000, RZ, 0xc0, !PT ;  /* 0xffff000018187812 */ /* 0x000fe200078ec0ff */
[C---:B------:R-:W-:Y:S01]  /*ad80*/  IMAD.U32 R29, R25.reuse, 0x10000, RZ ;  /* 0x00010000191d7824 */ /* 0x040fe200078e00ff */
[----:B------:R-:W-:Y:S01]  /*ad90*/  LOP3.LUT R25, R25, 0xffff0000, RZ, 0xc0, !PT ;  /* 0xffff000019197812 */ /* 0x000fe200078ec0ff */
[----:B-1----:R-:W-:-:S02]  /*ada0*/  IMAD.U32 R8, R4, 0x10000, RZ ;  /* 0x0001000004087824 */ /* 0x002fc400078e00ff */
[C---:B------:R-:W-:Y:S01]  /*adb0*/  FMUL.FTZ R41, R28.reuse, R39 ;  /* 0x000000271c297220 */ /* 0x040fe20000410000 */
[-C--:B------:R-:W-:Y:S01]  /*adc0*/  FMUL.FTZ R43, R28, R37.reuse ;  /* 0x000000251c2b7220 */ /* 0x080fe20000410000 */
[----:B------:R-:W-:Y:S02]  /*add0*/  IMAD.U32 R28, R64, 0x10000, RZ ;  /* 0x00010000401c7824 */ /* 0x000fe400078e00ff */
[----:B------:R-:W-:Y:S01]  /*ade0*/  FMUL.FTZ R42, R29, R38 ;  /* 0x000000261d2a7220 */ /* 0x000fe20000410000 */
[----:B------:R-:W-:Y:S02]  /*adf0*/  IMAD.U32 R9, R5, 0x10000, RZ ;  /* 0x0001000005097824 */ /* 0x000fe400078e00ff */
[C---:B------:R-:W-:Y:S01]  /*ae00*/  FFMA.FTZ R41, R8.reuse, R37, -R41 ;  /* 0x0000002508297223 */ /* 0x040fe20000010829 */
[----:B------:R-:W-:Y:S02]  /*ae10*/  IMAD.U32 R31, R27, 0x10000, RZ ;  /* 0x000100001b1f7824 */ /* 0x000fe400078e00ff */
[----:B------:R-:W-:Y:S01]  /*ae20*/  FFMA.FTZ R43, R8, R39, R43 ;  /* 0x00000027082b7223 */ /* 0x000fe2000001002b */
[----:B------:R-:W-:-:S02]  /*ae30*/  IMAD.U32 R8, R66, 0x10000, RZ ;  /* 0x0001000042087824 */ /* 0x000fc400078e00ff */
[-C--:B------:R-:W-:Y:S01]  /*ae40*/  FMUL.FTZ R46, R29, R28.reuse ;  /* 0x0000001c1d2e7220 */ /* 0x080fe20000410000 */
[----:B------:R-:W-:Y:S01]  /*ae50*/  FFMA.FTZ R42, R9, R28, -R42 ;  /* 0x0000001c092a7223 */ /* 0x000fe2000001082a */
[----:B------:R-:W-:Y:S01]  /*ae60*/  FMUL.FTZ R28, R31, R40 ;  /* 0x000000281f1c7220 */ /* 0x000fe20000410000 */
[----:B------:R-:W-:Y:S01]  /*ae70*/  LOP3.LUT R4, R4, 0xffff0000, RZ, 0xc0, !PT ;  /* 0xffff000004047812 */ /* 0x000fe200078ec0ff */
[----:B------:R-:W-:Y:S02]  /*ae80*/  IMAD.U32 R11, R7, 0x10000, RZ ;  /* 0x00010000070b7824 */ /* 0x000fe400078e00ff */
[----:B------:R-:W-:Y:S01]  /*ae90*/  FMUL.FTZ R31, R31, R8 ;  /* 0x000000081f1f7220 */ /* 0x000fe20000410000 */
[----:B------:R-:W-:Y:S01]  /*aea0*/  FFMA.FTZ R46, R9, R38, R46 ;  /* 0x00000026092e7223 */ /* 0x000fe2000001002e */
[----:B------:R-:W-:Y:S01]  /*aeb0*/  LOP3.LUT R64, R64, 0xffff0000, RZ, 0xc0, !PT ;  /* 0xffff000040407812 */ /* 0x000fe200078ec0ff */
[C---:B------:R-:W-:Y:S01]  /*aec0*/  FMUL.FTZ R9, R24.reuse, R59 ;  /* 0x0000003b18097220 */ /* 0x040fe20000410000 */
[----:B------:R-:W-:Y:S01]  /*aed0*/  LOP3.LUT R5, R5, 0xffff0000, RZ, 0xc0, !PT ;  /* 0xffff000005057812 */ /* 0x000fe200078ec0ff */
        /* <DEDUP_REMOVED lines=10> */
[----:B------:R-:W-:Y:S02]  /*af80*/  IMAD.U32 R10, R6, 0x10000, RZ ;  /* 0x00010000060a7824 */ /* 0x000fe400078e00ff */
        /* <DEDUP_REMOVED lines=12> */
[----:B------:R-:W-:Y:S01]  /*b050*/  FMUL.FTZ R5, R26, R61 ;  /* 0x0000003d1a057220 */ /* 0x000fe20000410000 */
[----:B------:R-:W-:Y:S01]  /*b060*/  LOP3.LUT R6, R6, 0xffff0000, RZ, 0xc0, !PT ;  /* 0xffff000006067812 */ /* 0x000fe200078ec0ff */
[-C--:B------:R-:W-:Y:S01]  /*b070*/  FMUL.FTZ R4, R26, R65.reuse ;  /* 0x000000411a047220 */ /* 0x080fe20000410000 */
[----:B------:R-:W-:Y:S01]  /*b080*/  LOP3.LUT R7, R7, 0xffff0000, RZ, 0xc0, !PT ;  /* 0xffff000007077812 */ /* 0x000fe200078ec0ff */
[----:B------:R-:W-:Y:S01]  /*b090*/  FMUL.FTZ R27, R27, R66 ;  /* 0x000000421b1b7220 */ /* 0x000fe20000410000 */
[----:B------:R-:W-:Y:S01]  /*b0a0*/  F2FP.BF16.F32.PACK_AB R9, R31, R46 ;  /* 0x0000002e1f09723e */ /* 0x000fe200000010ff */
        /* <DEDUP_REMOVED lines=13> */
.L_x_2412:
[----:B------:R-:W-:Y:S05]  /*b180*/  BSYNC B1 ;  /* 0x0000000000017941 */ /* 0x000fea0003800000 */
.L_x_2411:
[----:B------:R-:W-:Y:S05]  /*b190*/  @P2 BRA `(.L_x_2393) ;  /* 0x0000000400b82947 */ /* 0x000fea0003800000 */
[----:B------:R-:W-:Y:S02]  /*b1a0*/  LEA.HI R3, R3, R20, RZ, 0x1d ;  /* 0x0000001403037211 */ /* 0x000fe400078fe8ff */
[----:B------:R-:W-:Y:S02]  /*b1b0*/  LEA.HI R44, R44, R45, RZ, 0x5 ;  /* 0x0000002d2c2c7211 */ /* 0x000fe400078f28ff */
[----:B01----:R-:W-:Y:S01]  /*b1c0*/  SHF.R.S32.HI R4, RZ, 0x1f, R3 ;  /* 0x0000001fff047819 */ /* 0x003fe20000011403 */
[----:B------:R-:W-:Y:S01]  /*b1d0*/  IMAD.SHL.U32 R0, R3, 0x8, RZ ;  /* 0x0000000803007824 */ /* 0x000fe200078e00ff */
[----:B------:R-:W-:Y:S02]  /*b1e0*/  SHF.R.S32.HI R44, RZ, 0x5, R44 ;  /* 0x00000005ff2c7819 */ /* 0x000fe4000001142c */
[----:B------:R-:W-:Y:S02]  /*b1f0*/  LEA.HI R4, R4, R3, RZ, 0x2 ;  /* 0x0000000304047211 */ /* 0x000fe400078f10ff */
[----:B-----5:R-:W-:Y:S01]  /*b200*/  LOP3.LUT R0, R83, 0x18, R0, 0xf8, !PT ;  /* 0x0000001853007812 */ /* 0x020fe200078ef800 */
[----:B------:R-:W-:Y:S01]  /*b210*/  IMAD R44, R44, 0x1800, R79 ;  /* 0x000018002c2c7824 */ /* 0x000fe200078e024f */
[----:B------:R-:W-:-:S02]  /*b220*/  SHF.R.S32.HI R4, RZ, 0x2, R4 ;  /* 0x00000002ff047819 */ /* 0x000fc40000011404 */
[----:B------:R-:W-:Y:S02]  /*b230*/  LOP3.LUT R21, R83, 0x18, R21, 0xf8, !PT ;  /* 0x0000001853157812 */ /* 0x000fe400078ef815 */
[----:B------:R-:W-:Y:S01]  /*b240*/  R2UR UR4, R84 ;  /* 0x00000000540472ca */ /* 0x000fe200000e0000 */
[----:B------:R-:W-:Y:S01]  /*b250*/  IMAD R4, R4, 0x1800, R79 ;  /* 0x0000180004047824 */ /* 0x000fe200078e024f */
[-C--:B------:R-:W-:Y:S02]  /*b260*/  LOP3.LUT R3, R0, R81.reuse, RZ, 0x3c, !PT ;  /* 0x0000005100037212 */ /* 0x080fe400078e3cff */
        /* <DEDUP_REMOVED lines=10> */
[----:B------:R-:W-:Y:S01]  /*b310*/  PRMT R51, R51, 0x5410, R20 ;  /* 0x0000541033337816 */ /* 0x000fe20000000014 */
[----:B------:R-:W-:Y:S01]  /*b320*/  IMAD.U32 R27, R55, 0x10000, RZ ;  /* 0x00010000371b7824 */ /* 0x000fe200078e00ff */
[----:B------:R-:W-:Y:S01]  /*b330*/  SHF.R.U32.HI R33, RZ, 0x10, R33 ;  /* 0x00000010ff217819 */ /* 0x000fe20000011621 */
[----:B------:R-:W1:Y:S01]  /*b340*/  LDS.128 R4, [R0] ;  /* 0x0000000000047984 */ /* 0x000e620000000c00 */
[----:B------:R-:W-:Y:S01]  /*b350*/  SHF.R.U64 R12, R14, 0x10, R15 ;  /* 0x000000100e0c7819 */ /* 0x000fe2000000120f */
[----:B------:R-:W-:Y:S01]  /*b360*/  IMAD.U32 R29, R51, 0x10000, RZ ;  /* 0x00010000331d7824 */ /* 0x000fe200078e00ff */
[----:B------:R-:W-:Y:S02]  /*b370*/  PRMT R52, R52, 0x5410, R13 ;  /* 0x0000541034347816 */ /* 0x000fe4000000000d */
[----:B------:R-:W-:-:S02]  /*b380*/  SHF.R.U64 R24, R34, 0x10, R35 ;  /* 0x0000001022187819 */ /* 0x000fc40000001223 */
[----:B------:R-:W-:Y:S01]  /*b390*/  SHF.R.U32.HI R15, RZ, 0x10, R15 ;  /* 0x00000010ff0f7819 */ /* 0x000fe2000001160f */
[----:B------:R-:W-:Y:S01]  /*b3a0*/  IMAD.U32 R26, R52, 0x10000, RZ ;  /* 0x00010000341a7824 */ /* 0x000fe200078e00ff */
[----:B------:R-:W-:Y:S02]  /*b3b0*/  SHF.R.U32.HI R35, RZ, 0x10, R35 ;  /* 0x00000010ff237819 */ /* 0x000fe40000011623 */
[----:B------:R-:W-:Y:S02]  /*b3c0*/  PRMT R56, R56, 0x5410, R33 ;  /* 0x0000541038387816 */ /* 0x000fe40000000021 */
[----:B------:R-:W-:Y:S02]  /*b3d0*/  PRMT R53, R53, 0x5410, R12 ;  /* 0x0000541035357816 */ /* 0x000fe4000000000c */
[----:B------:R-:W-:Y:S02]  /*b3e0*/  PRMT R54, R54, 0x5410, R15 ;  /* 0x0000541036367816 */ /* 0x000fe4000000000f */
[----:B------:R-:W-:-:S02]  /*b3f0*/  PRMT R58, R58, 0x5410, R35 ;  /* 0x000054103a3a7816 */ /* 0x000fc40000000023 */
        /* <DEDUP_REMOVED lines=55> */
[----:B------:R-:W-:Y:S01]  /*b770*/  FMUL.FTZ R4, R10, R57 ;  /* 0x000000390a047220 */ /* 0x000fe20000410000 */
[----:B------:R-:W-:Y:S01]  /*b780*/  LOP3.LUT R7, R7, 0xffff0000, RZ, 0xc0, !PT ;  /* 0xffff000007077812 */ /* 0x000fe200078ec0ff */
[----:B------:R-:W-:-:S02]  /*b790*/  FMUL.FTZ R13, R11, R58 ;  /* 0x0000003a0b0d7220 */ /* 0x000fc40000410000 */
[C---:B------:R-:W-:Y:S01]  /*b7a0*/  FFMA.FTZ R10, R6.reuse, R57, -R5 ;  /* 0x00000039060a7223 */ /* 0x040fe20000010805 */
[----:B------:R-:W-:Y:S01]  /*b7b0*/  FFMA.FTZ R53, R6, R53, R4 ;  /* 0x0000003506357223 */ /* 0x000fe20000010004 */
[C---:B------:R-:W-:Y:S01]  /*b7c0*/  FFMA.FTZ R11, R7.reuse, R58, -R20 ;  /* 0x0000003a070b7223 */ /* 0x040fe20000010814 */
        /* <DEDUP_REMOVED lines=11> */
.L_x_2393:
[----:B------:R-:W-:Y:S05]  /*b880*/  BSYNC B0 ;  /* 0x0000000000007941 */ /* 0x000fea0003800000 */
.L_x_2386:
        /* <DEDUP_REMOVED lines=8> */
.L_x_2384:
[----:B0--3--:R-:W3:Y:S02]  /*b910*/  LDL R0, [R1+0x60] ;  /* 0x0000600001007983 */ /* 0x009ee40000100800 */
[----:B---3--:R-:W-:-:S13]  /*b920*/  R2UR UR4, R0 ;  /* 0x00000000000472ca */ /* 0x008fda00000e0000 */
[----:B------:R-:W-:-:S05]  /*b930*/  IMAD.U32 R0, RZ, RZ, UR4 ;  /* 0x00000004ff007e24 */ /* 0x000fca000f8e00ff */
[----:B------:R-:W-:-:S13]  /*b940*/  ISETP.NE.AND P1, PT, R0, 0x3, PT ;  /* 0x000000030000780c */ /* 0x000fda0003f25270 */
[----:B------:R-:W-:Y:S05]  /*b950*/  @!P1 BRA `(.L_x_2413) ;  /* 0x0000000000049947 */ /* 0x000fea0003800000 */
[----:B------:R-:W-:Y:S01]  /*b960*/  BPT.TRAP 0x1 ;  /* 0x000000040000795c */ /* 0x000fe20000300000 */
.L_x_2413:
[----:B--2-4-:R-:W2:Y:S01]  /*b970*/  LDL R3, [R1+0x38] ;  /* 0x0000380001037983 */ /* 0x014ea20000100800 */
[----:B------:R-:W-:Y:S01]  /*b980*/  IMAD R0, R19, 0x8, R16 ;  /* 0x0000000813007824 */ /* 0x000fe200078e0210 */
[----:B--2---:R-:W-:-:S04]  /*b990*/  SHF.L.U32 R3, R3, 0x1f, RZ ;  /* 0x0000001f03037819 */ /* 0x004fc800000006ff */
[----:B------:R0:W2:Y:S01]  /*b9a0*/  SYNCS.PHASECHK.TRANS64.TRYWAIT P2, [R0+URZ+0x31c30], R3 ;  /* 0x031c3003000075a7 */ /* 0x0000a2000804017f */
[----:B------:R-:W-:Y:S05]  /*b9b0*/  @!P1 BRA `(.L_x_2414) ;  /* 0x0000000000049947 */ /* 0x000fea0003800000 */
[----:B------:R-:W-:Y:S01]  /*b9c0*/  BPT.TRAP 0x1 ;  /* 0x000000040000795c */ /* 0x000fe20000300000 */
.L_x_2414:
[----:B------:R-:W3:Y:S02]  /*b9d0*/  S2R R4, SR_TID.X ;  /* 0x0000000000047919 */ /* 0x000ee40000002100 */
[----:B---3--:R-:W-:-:S04]  /*b9e0*/  LOP3.LUT R4, R4, 0x7f, RZ, 0xc0, !PT ;  /* 0x0000007f04047812 */ /* 0x008fc800078ec0ff */
[----:B------:R-:W-:Y:S01]  /*b9f0*/  ISETP.NE.AND P0, PT, R4, RZ, PT ;  /* 0x000000ff0400720c */ /* 0x000fe20003f05270 */
[----:B--2---:R-:W-:-:S12]  /*ba00*/  @P2 BRA `(.L_x_2415) ;  /* 0x0000000000082947 */ /* 0x004fd80003800000 */
[----:B------:R-:W2:Y:S02]  /*ba10*/  SYNCS.PHASECHK.TRANS64.TRYWAIT P2, [R0+URZ+0x31c30], R3 ;  /* 0x031c3003000075a7 */ /* 0x000ea4000804017f */
[----:B--2---:R-:W-:Y:S05]  /*ba20*/  @!P2 BRA `(.L_x_2416) ;  /* 0x000001a4003ca947 */ /* 0x004fea0003800000 */
.L_x_2415:
[----:B------:R-:W-:Y:S05]  /*ba30*/  WARPSYNC.ALL ;  /* 0x0000000000007948 */ /* 0x000fea0003800000 */
[----:B0-2---:R-:W-:Y:S01]  /*ba40*/  VIADD R3, R16, 0x16a00 ;  /* 0x00016a0010037836 */ /* 0x005fe20000000000 */
[----:B------:R-:W-:Y:S01]  /*ba50*/  LOP3.LUT R2, R2, 0x10000, RZ, 0xfc, !PT ;  /* 0x0001000002027812 */ /* 0x000fe200078efcff */
[----:B------:R-:W-:Y:S01]  /*ba60*/  IMAD.MOV.U32 R15, RZ, RZ, -0x7fffffe0 ;  /* 0x80000020ff0f7424 */ /* 0x000fe200078e00ff */
[----:B------:R-:W-:Y:S01]  /*ba70*/  WARPGROUP.ARRIVE ;  /* 0x00000000000079c5 */ /* 0x000fe20000000000 */
[----:B------:R-:W-:Y:S01]  /*ba80*/  IMAD.MOV.U32 R5, RZ, RZ, -0x7fffffe0 ;  /* 0x80000020ff057424 */ /* 0x000fe200078e00ff */
[----:B------:R-:W-:Y:S01]  /*ba90*/  SHF.R.U32.HI R3, RZ, 0x4, R3 ;  /* 0x00000004ff037819 */ /* 0x000fe20000011603 */
[----:B------:R-:W-:Y:S01]  /*baa0*/  IMAD.MOV.U32 R7, RZ, RZ, -0x7fffffe0 ;  /* 0x80000020ff077424 */ /* 0x000fe200078e00ff */
[----:B------:R-:W0:Y:S01]  /*bab0*/  LDC R102, c[0x0][0x448] ;  /* 0x00011200ff667b82 */ /* 0x000e220000000800 */
[----:B------:R-:W-:Y:S01]  /*bac0*/  IMAD.MOV.U32 R9, RZ, RZ, -0x7fffffe0 ;  /* 0x80000020ff097424 */ /* 0x000fe200078e00ff */
[----:B------:R-:W-:Y:S01]  /*bad0*/  LOP3.LUT R3, R3, 0x3fff, RZ, 0xc0, !PT ;  /* 0x00003fff03037812 */ /* 0x000fe200078ec0ff */
[----:B------:R-:W-:Y:S01]  /*bae0*/  IMAD.MOV.U32 R11, RZ, RZ, -0x7fffffe0 ;  /* 0x80000020ff0b7424 */ /* 0x000fe200078e00ff */
[----:B------:R-:W-:Y:S01]  /*baf0*/  ULDC UR61, c[0x0][0x9d8] ;  /* 0x00027600003d7ab9 */ /* 0x000fe20000000800 */
[----:B------:R-:W-:Y:S01]  /*bb00*/  IMAD.MOV.U32 R13, RZ, RZ, -0x7fffffe0 ;  /* 0x80000020ff0d7424 */ /* 0x000fe200078e00ff */
[----:B------:R-:W-:Y:S01]  /*bb10*/  LOP3.LUT R4, R3, 0x10000, RZ, 0xfc, !PT ;  /* 0x0001000003047812 */ /* 0x000fe200078efcff */
[----:B------:R-:W-:Y:S01]  /*bb20*/  IMAD.MOV.U32 R3, RZ, RZ, -0x7fffffe0 ;  /* 0x80000020ff037424 */ /* 0x000fe200078e00ff */
[----:B------:R-:W-:-:S03]  /*bb30*/  ULDC UR60, c[0x0][0x9d8] ;  /* 0x00027600003c7ab9 */ /* 0x000fc60000000800 */
[----:B------:R-:W-:Y:S01]  /*bb40*/  IMAD R14, R19, 0x6c0, R4 ;  /* 0x000006c0130e7824 */ /* 0x000fe200078e0204 */
[----:B------:R-:W-:Y:S01]  /*bb50*/  R2UR UR4, R2 ;  /* 0x00000000020472ca */ /* 0x000fe200000e0000 */
[----:B------:R2:W-:Y:S01]  /*bb60*/  STL [R1+0x70], R4 ;  /* 0x0000700401007387 */ /* 0x0005e20000100800 */
[----:B------:R-:W-:Y:S02]  /*bb70*/  R2UR UR5, R3 ;  /* 0x00000000030572ca */ /* 0x000fe400000e0000 */
[C---:B------:R-:W-:Y:S02]  /*bb80*/  R2UR UR6, R14.reuse ;  /* 0x000000000e0672ca */ /* 0x040fe400000e0000 */
[----:B------:R-:W-:Y:S01]  /*bb90*/  R2UR UR7, R15 ;  /* 0x000000000f0772ca */ /* 0x000fe200000e0000 */
[----:B------:R-:W-:Y:S01]  /*bba0*/  VIADD R6, R14, 0x80 ;  /* 0x000000800e067836 */ /* 0x000fe20000000000 */
[----:B------:R-:W-:Y:S02]  /*bbb0*/  R2UR UR11, R7 ;  /* 0x00000000070b72ca */ /* 0x000fe400000e0000 */
[----:B------:R-:W-:Y:S01]  /*bbc0*/  R2UR UR8, R2 ;  /* 0x00000000020872ca */ /* 0x000fe200000e0000 */
[----:B--2---:R-:W-:Y:S01]  /*bbd0*/  VIADD R4, R14, 0x40 ;  /* 0x000000400e047836 */ /* 0x004fe20000000000 */
[----:B------:R-:W-:-:S02]  /*bbe0*/  R2UR UR9, R3 ;  /* 0x00000000030972ca */ /* 0x000fc400000e0000 */
[----:B------:R-:W-:Y:S02]  /*bbf0*/  R2UR UR12, R2 ;  /* 0x00000000020c72ca */ /* 0x000fe400000e0000 */
[----:B------:R-:W-:Y:S01]  /*bc00*/  R2UR UR13, R3 ;  /* 0x00000000030d72ca */ /* 0x000fe200000e0000 */
[----:B------:R-:W-:Y:S01]  /*bc10*/  VIADD R8, R14, 0x100 ;  /* 0x000001000e087836 */ /* 0x000fe20000000000 */
[----:B------:R-:W-:Y:S01]  /*bc20*/  R2UR UR19, R9 ;  /* 0x00000000091372ca */ /* 0x000fe200000e0000 */
[----:B------:R-:W-:Y:S01]  /*bc30*/  HGMMA.64x16x16.F32.BF16 R88, gdesc[UR4], RZ, !UPT, gsb0 ;  /* 0x00200000045879f0 */ /* 0x000fe2000c0018ff */
[----:B------:R-:W-:Y:S02]  /*bc40*/  R2UR UR6, R4 ;  /* 0x00000000040672ca */ /* 0x000fe400000e0000 */
[----:B------:R-:W-:Y:S02]  /*bc50*/  R2UR UR16, R2 ;  /* 0x00000000021072ca */ /* 0x000fe400000e0000 */
[----:B------:R-:W-:-:S02]  /*bc60*/  R2UR UR17, R3 ;  /* 0x00000000031172ca */ /* 0x000fc400000e0000 */
[C---:B------:R-:W-:Y:S02]  /*bc70*/  R2UR UR20, R2.reuse ;  /* 0x00000000021472ca */ /* 0x040fe400000e0000 */
[C---:B------:R-:W-:Y:S02]  /*bc80*/  R2UR UR21, R3.reuse ;  /* 0x00000000031572ca */ /* 0x040fe400000e0000 */
[C---:B------:R-:W-:Y:S02]  /*bc90*/  R2UR UR24, R2.reuse ;  /* 0x00000000021872ca */ /* 0x040fe400000e0000 */
[C---:B------:R-:W-:Y:S02]  /*bca0*/  R2UR UR25, R3.reuse ;  /* 0x00000000031972ca */ /* 0x040fe400000e0000 */
[----:B------:R-:W-:Y:S02]  /*bcb0*/  R2UR UR28, R2 ;  /* 0x00000000021c72ca */ /* 0x000fe400000e0000 */
[----:B------:R-:W-:-:S02]  /*bcc0*/  R2UR UR29, R3 ;  /* 0x00000000031d72ca */ /* 0x000fc400000e0000 */
[----:B------:R-:W-:Y:S02]  /*bcd0*/  R2UR UR32, R2 ;  /* 0x00000000022072ca */ /* 0x000fe400000e0000 */
[----:B------:R-:W-:Y:S01]  /*bce0*/  R2UR UR33, R3 ;  /* 0x00000000032172ca */ /* 0x000fe200000e0000 */
[----:B------:R-:W-:Y:S01]  /*bcf0*/  VIADD R10, R14, 0x102 ;  /* 0x000001020e0a7836 */ /* 0x000fe20000000000 */
[----:B------:R-:W-:Y:S01]  /*bd00*/  R2UR UR7, R5 ;  /* 0x00000000050772ca */ /* 0x000fe200000e0000 */
[C---:B------:R-:W-:Y:S01]  /*bd10*/  VIADD R12, R2.reuse, 0x300 ;  /* 0x00000300020c7836 */ /* 0x040fe20000000000 */
[----:B------:R-:W-:Y:S01]  /*bd20*/  R2UR UR4, R2 ;  /* 0x00000000020472ca */ /* 0x000fe200000e0000 */
[----:B------:R-:W-:Y:S01]  /*bd30*/  VIADD R20, R14, 0x342 ;  /* 0x000003420e147836 */ /* 0x000fe20000000000 */
[----:B------:R-:W-:Y:S01]  /*bd40*/  R2UR UR5, R3 ;  /* 0x00000000030572ca */ /* 0x000fe200000e0000 */
[----:B------:R-:W-:Y:S01]  /*bd50*/  IMAD.MOV.U32 R21, RZ, RZ, -0x7fffffe0 ;  /* 0x80000020ff157424 */ /* 0x000fe200078e00ff */
[----:B------:R-:W2:Y:S01]  /*bd60*/  LDL.LU R101, [R1+0x44] ;  /* 0x0000440001657983 */ /* 0x000ea20000300800 */
[----:B------:R-:W-:-:S02]  /*bd70*/  WARPGROUP.DEPBAR.LE gsb0, 0x0 ;  /* 0x00008000000079c5 */ /* 0x000fc40000010000 */
[----:B-----5:R-:W-:Y:S01]  /*bd80*/  WARPGROUP.ARRIVE ;  /* 0x00000000000079c5 */ /* 0x020fe20000000000 */
[----:B------:R-:W-:Y:S01]  /*bd90*/  R2UR UR10, R6 ;  /* 0x00000000060a72ca */ /* 0x000fe200000e0000 */
[----:B------:R-:W-:Y:S01]  /*bda0*/  VIADD R4, R14, 0xc0 ;  /* 0x000000c00e047836 */ /* 0x000fe20000000000 */
[----:B------:R-:W-:Y:S01]  /*bdb0*/  R2UR UR18, R8 ;  /* 0x00000000081272ca */ /* 0x000fe200000e0000 */
[----:B------:R-:W-:Y:S01]  /*bdc0*/  IMAD.MOV.U32 R5, RZ, RZ, -0x7fffffe0 ;  /* 0x80000020ff057424 */ /* 0x000fe200078e00ff */
[----:B------:R-:W3:Y:S03]  /*bdd0*/  LDL R100, [R1+0x94] ;  /* 0x0000940001647983 */ /* 0x000ee60000100800 */
[----:B------:R-:W-:Y:S01]  /*bde0*/  HGMMA.64x16x16.F32.BF16 R80, gdesc[UR4], RZ, !UPT, gsb0 ;  /* 0x00200000045079f0 */ /* 0x000fe2000c0018ff */
[----:B------:R-:W-:Y:S02]  /*bdf0*/  IMAD.MOV.U32 R7, RZ, RZ, -0x7fffffe0 ;  /* 0x80000020ff077424 */ /* 0x000fe400078e00ff */
[----:B------:R-:W-:Y:S01]  /*be00*/  IMAD.MOV.U32 R9, RZ, RZ, -0x7fffffe0 ;  /* 0x80000020ff097424 */ /* 0x000fe200078e00ff */
[----:B------:R-:W3:Y:S01]  /*be10*/  LDL R110, [R1+0x84] ;  /* 0x00008400016e7983 */ /* 0x000ee20000100800 */
[----:B------:R-:W-:Y:S01]  /*be20*/  R2UR UR14, R4 ;  /* 0x00000000040e72ca */ /* 0x000fe200000e0000 */
[C---:B------:R-:W-:Y:S01]  /*be30*/  VIADD R6, R14.reuse, 0x140 ;  /* 0x000001400e067836 */ /* 0x040fe20000000000 */
        /* <DEDUP_REMOVED lines=34> */
[----:B------:R-:W4:Y:S01]  /*c060*/  LDL R107, [R1+0x30] ;  /* 0x00003000016b7983 */ /* 0x000f220000100800 */
[----:B0-----:R-:W-:-:S03]  /*c070*/  ISETP.NE.AND P5, PT, R102, 0x1, PT ;  /* 0x000000016600780c */ /* 0x001fc60003fa5270 */
[----:B------:R-:W4:Y:S04]  /*c080*/  LDL R102, [R1+0x90] ;  /* 0x0000900001667983 */ /* 0x000f280000100800 */
[----:B------:R-:W4:Y:S01]  /*c090*/  LDL R109, [R1+0x2c] ;  /* 0x00002c00016d7983 */ /* 0x000f220000100800 */
        /* <DEDUP_REMOVED lines=35> */
[----:B------:R-:W-:Y:S02]  /*c2d0*/  R2UR UR21, R9 ;  /* 0x00000000091572ca */ /* 0x000fe400000e0000 */
[----:B--2---:R-:W-:-:S04]  /*c2e0*/  LOP3.LUT R101, R101, 0xfffffffe, RZ, 0xc0, !PT ;  /* 0xfffffffe65657812 */ /* 0x004fc800078ec0ff */
[----:B------:R-:W-:Y:S01]  /*c2f0*/  @P5 LOP3.LUT R101, R101, 0x1, RZ, 0xfc, !PT ;  /* 0x0000000165655812 */ /* 0x000fe200078efcff */
        /* <DEDUP_REMOVED lines=10> */
[----:B-1----:R-:W-:-:S06]  /*c3a0*/  WARPGROUP.ARRIVE ;  /* 0x00000000000079c5 */ /* 0x002fcc0000000000 */
        /* <DEDUP_REMOVED lines=184> */
[----:B------:R-:W-:-:S03]  /*cf30*/  IMAD.MOV.U32 R7, RZ, RZ, -0x7fffffe0 ;  /* 0x80000020ff077424 */ /* 0x000fc600078e00ff */
        /* <DEDUP_REMOVED lines=82> */
[----:B------:R-:W-:-:S06]  /*d460*/  WARPGROUP.ARRIVE ;  /* 0x00000000000079c5 */ /* 0x000fcc0000000000 */
[----:B------:R-:W-:Y:S01]  /*d470*/  HGMMA.64x16x16.F32.BF16 R80, gdesc[UR4], R80, gsb0 ;  /* 0x00200000045079f0 */ /* 0x000fe20008001850 */
[----:B------:R-:W-:Y:S02]  /*d480*/  R2UR UR4, R4 ;  /* 0x00000000040472ca */ /* 0x000fe400000e0000 */
[----:B------:R-:W-:Y:S02]  /*d490*/  R2UR UR5, R5 ;  /* 0x00000000050572ca */ /* 0x000fe400000e0000 */
        /* <DEDUP_REMOVED lines=47> */
[----:B------:R-:W-:Y:S01]  /*d790*/  MUFU.TANH R97, R97 ;  /* 0x0000006100617308 */ /* 0x000fe20000002400 */
[----:B------:R-:W-:Y:S01]  /*d7a0*/  R2UR UR12, R4 ;  /* 0x00000000040c72ca */ /* 0x000fe200000e0000 */
[----:B------:R-:W-:-:S06]  /*d7b0*/  ULDC UR5, c[0x0][0x988] ;  /* 0x0002620000057ab9 */ /* 0x000fcc0000000800 */
[----:B------:R-:W0:Y:S08]  /*d7c0*/  MUFU.TANH R88, R88 ;  /* 0x0000005800587308 */ /* 0x000e300000002400 */
[----:B------:R-:W1:Y:S08]  /*d7d0*/  MUFU.TANH R91, R91 ;  /* 0x0000005b005b7308 */ /* 0x000e700000002400 */
[----:B------:R-:W2:Y:S01]  /*d7e0*/  MUFU.TANH R93, R93 ;  /* 0x0000005d005d7308 */ /* 0x000ea20000002400 */
[----:B------:R-:W-:-:S07]  /*d7f0*/  R2UR UR13, R5 ;  /* 0x00000000050d72ca */ /* 0x000fce00000e0000 */
[----:B------:R-:W-:Y:S08]  /*d800*/  MUFU.TANH R15, R15 ;  /* 0x0000000f000f7308 */ /* 0x000ff00000002400 */
[----:B------:R-:W-:Y:S01]  /*d810*/  MUFU.TANH R89, R89 ;  /* 0x0000005900597308 */ /* 0x000fe20000002400 */
        /* <DEDUP_REMOVED lines=8> */
[----:B------:R-:W-:Y:S01]  /*d8a0*/  R2UR UR10, R20 ;  /* 0x00000000140a72ca */ /* 0x000fe200000e0000 */
[----:B------:R-:W-:Y:S01]  /*d8b0*/  VIADD R20, R14, 0x582 ;  /* 0x000005820e147836 */ /* 0x000fe20000000000 */
[----:B------:R-:W-:Y:S01]  /*d8c0*/  R2UR UR11, R21 ;  /* 0x00000000150b72ca */ /* 0x000fe200000e0000 */
[----:B------:R-:W-:Y:S01]  /*d8d0*/  IMAD.MOV.U32 R21, RZ, RZ, -0x7fffffe0 ;  /* 0x80000020ff157424 */ /* 0x000fe200078e00ff */
[----:B------:R-:W-:Y:S01]  /*d8e0*/  R2UR UR8, R4 ;  /* 0x00000000040872ca */ /* 0x000fe200000e0000 */
[----:B------:R-:W-:Y:S01]  /*d8f0*/  FMUL.FTZ R86, R87, UR4 ;  /* 0x0000000457567c20 */ /* 0x000fe20008410000 */
[----:B------:R-:W-:Y:S01]  /*d900*/  R2UR UR9, R5 ;  /* 0x00000000050972ca */ /* 0x000fe200000e0000 */
[----:B------:R-:W-:Y:S01]  /*d910*/  FMUL.FTZ R80, R80, UR4 ;  /* 0x0000000450507c20 */ /* 0x000fe20008410000 */
[----:B------:R-:W-:Y:S01]  /*d920*/  MUFU.TANH R94, R94 ;  /* 0x0000005e005e7308 */ /* 0x000fe20000002400 */
[----:B------:R-:W-:-:S07]  /*d930*/  FMUL.FTZ R85, R85, UR4 ;  /* 0x0000000455557c20 */ /* 0x000fce0008410000 */
[----:B------:R-:W2:Y:S08]  /*d940*/  MUFU.TANH R80, R80 ;  /* 0x0000005000507308 */ /* 0x000eb00000002400 */
[----:B------:R-:W2:Y:S08]  /*d950*/  MUFU.TANH R83, R83 ;  /* 0x0000005300537308 */ /* 0x000eb00000002400 */
[----:B------:R-:W2:Y:S08]  /*d960*/  MUFU.TANH R85, R85 ;  /* 0x0000005500557308 */ /* 0x000eb00000002400 */
        /* <DEDUP_REMOVED lines=15> */
[----:B------:R-:W2:Y:S01]  /*da60*/  MUFU.TANH R72, R72 ;  /* 0x0000004800487308 */ /* 0x000ea20000002400 */
[----:B------:R-:W-:Y:S01]  /*da70*/  R2UR UR9, R5 ;  /* 0x00000000050972ca */ /* 0x000fe200000e0000 */
[----:B------:R-:W-:Y:S01]  /*da80*/  FMUL.FTZ R76, R76, UR4 ;  /* 0x000000044c4c7c20 */ /* 0x000fe20008410000 */
[----:B------:R-:W-:Y:S01]  /*da90*/  FMUL.FTZ R74, R74, UR4 ;  /* 0x000000044a4a7c20 */ /* 0x000fe20008410000 */
[----:B------:R-:W-:-:S04]  /*daa0*/  FMUL.FTZ R75, R75, UR4 ;  /* 0x000000044b4b7c20 */ /* 0x000fc80008410000 */
        /* <DEDUP_REMOVED lines=14> */
[----:B------:R-:W-:Y:S01]  /*db90*/  FMUL.FTZ R64, R64, UR4 ;  /* 0x0000000440407c20 */ /* 0x000fe20008410000 */
[----:B------:R-:W-:Y:S01]  /*dba0*/  R2UR UR11, R21 ;  /* 0x00000000150b72ca */ /* 0x000fe200000e0000 */
[----:B------:R-:W4:Y:S01]  /*dbb0*/  @P5 LDC R20, c[0x0][0x44c] ;  /* 0x00011300ff145b82 */ /* 0x000f220000000800 */
[----:B------:R-:W-:Y:S01]  /*dbc0*/  R2UR UR8, R4 ;  /* 0x00000000040872ca */ /* 0x000fe200000e0000 */
[----:B------:R-:W-:Y:S01]  /*dbd0*/  FMUL.FTZ R70, R71, UR4 ;  /* 0x0000000447467c20 */ /* 0x000fe20008410000 */
[----:B------:R-:W-:Y:S01]  /*dbe0*/  R2UR UR9, R5 ;  /* 0x00000000050972ca */ /* 0x000fe200000e0000 */
[----:B------:R-:W2:Y:S01]  /*dbf0*/  MUFU.TANH R64, R64 ;  /* 0x0000004000407308 */ /* 0x000ea20000002400 */
[----:B------:R-:W-:-:S07]  /*dc00*/  FMUL.FTZ R69, R69, UR4 ;  /* 0x0000000445457c20 */ /* 0x000fce0008410000 */
[----:B------:R-:W2:Y:S08]  /*dc10*/  MUFU.TANH R79, R79 ;  /* 0x0000004f004f7308 */ /* 0x000eb00000002400 */
[----:B------:R-:W2:Y:S08]  /*dc20*/  MUFU.TANH R67, R67 ;  /* 0x0000004300437308 */ /* 0x000eb00000002400 */
[----:B------:R-:W2:Y:S08]  /*dc30*/  MUFU.TANH R69, R69 ;  /* 0x0000004500457308 */ /* 0x000eb00000002400 */
[----:B------:R-:W-:Y:S08]  /*dc40*/  MUFU.TANH R84, R84 ;  /* 0x0000005400547308 */ /* 0x000ff00000002400 */
[----:B------:R-:W-:Y:S01]  /*dc50*/  MUFU.TANH R86, R86 ;  /* 0x0000005600567308 */ /* 0x000fe20000002400 */
[----:B------:R-:W-:-:S02]  /*dc60*/  WARPGROUP.DEPBAR.LE gsb0, 0x0 ;  /* 0x00008000000079c5 */ /* 0x000fc40000010000 */
[----:B------:R-:W-:-:S05]  /*dc70*/  WARPGROUP.ARRIVE ;  /* 0x00000000000079c5 */ /* 0x000fca0000000000 */
[----:B------:R-:W-:Y:S01]  /*dc80*/  MUFU.TANH R74, R74 ;  /* 0x0000004a004a7308 */ /* 0x000fe20000002400 */
[----:B------:R-:W-:Y:S01]  /*dc90*/  HGMMA.64x16x16.F32.BF16 R48, gdesc[UR8], R48, gsb0 ;  /* 0x00200000083079f0 */ /* 0x000fe20008001830 */
[----:B------:R-:W-:Y:S02]  /*dca0*/  FMUL.FTZ R71, R56, UR4 ;  /* 0x0000000438477c20 */ /* 0x000fe40008410000 */
[----:B------:R-:W0:Y:S01]  /*dcb0*/  @P5 LDC R56, c[0x0][0x450] ;  /* 0x00011400ff385b82 */ /* 0x000e220000000800 */
[----:B------:R-:W-:Y:S01]  /*dcc0*/  FMUL.FTZ R98, R59, UR4 ;  /* 0x000000043b627c20 */ /* 0x000fe20008410000 */
[----:B---3--:R-:W-:Y:S02]  /*dcd0*/  IMAD.IADD R59, R100, 0x1, R110 ;  /* 0x00000001643b7824 */ /* 0x008fe400078e026e */
[----:B------:R-:W-:Y:S02]  /*dce0*/  MUFU.TANH R75, R75 ;  /* 0x0000004b004b7308 */ /* 0x000fe40000002400 */
[----:B----4-:R-:W-:-:S04]  /*dcf0*/  @P5 IMAD.HI.U32 R21, R59, R20, RZ ;  /* 0x000000143b155227 */ /* 0x010fc800078e00ff */
[----:B------:R-:W-:Y:S01]  /*dd00*/  VIADD R20, R14, 0x602 ;  /* 0x000006020e147836 */ /* 0x000fe20000000000 */
[----:B------:R-:W-:Y:S01]  /*dd10*/  R2UR UR8, R4 ;  /* 0x00000000040872ca */ /* 0x000fe200000e0000 */
[----:B------:R-:W-:Y:S01]  /*dd20*/  MUFU.TANH R77, R77 ;  /* 0x0000004d004d7308 */ /* 0x000fe20000002400 */
[----:B------:R-:W-:Y:S02]  /*dd30*/  R2UR UR9, R5 ;  /* 0x00000000050972ca */ /* 0x000fe400000e0000 */
[----:B------:R-:W-:-:S05]  /*dd40*/  R2UR UR10, R20 ;  /* 0x00000000140a72ca */ /* 0x000fca00000e0000 */
[----:B------:R-:W-:Y:S01]  /*dd50*/  MUFU.TANH R78, R78 ;  /* 0x0000004e004e7308 */ /* 0x000fe20000002400 */
[----:B0-----:R-:W-:Y:S01]  /*dd60*/  @P5 SHF.R.U32.HI R59, RZ, R56, R21 ;  /* 0x00000038ff3b5219 */ /* 0x001fe20000011615 */
[----:B------:R-:W-:-:S06]  /*dd70*/  IMAD.MOV.U32 R21, RZ, RZ, -0x7fffffe0 ;  /* 0x80000020ff157424 */ /* 0x000fcc00078e00ff */
[----:B------:R-:W-:Y:S01]  /*dd80*/  MUFU.TANH R65, R65 ;  /* 0x0000004100417308 */ /* 0x000fe20000002400 */
[----:B------:R-:W-:-:S07]  /*dd90*/  R2UR UR11, R21 ;  /* 0x00000000150b72ca */ /* 0x000fce00000e0000 */
[----:B------:R-:W-:Y:S08]  /*dda0*/  MUFU.TANH R66, R66 ;  /* 0x0000004200427308 */ /* 0x000ff00000002400 */
[----:B------:R-:W-:Y:S01]  /*ddb0*/  MUFU.TANH R68, R68 ;  /* 0x0000004400447308 */ /* 0x000fe20000002400 */
[----:B------:R-:W-:Y:S02]  /*ddc0*/  WARPGROUP.DEPBAR.LE gsb0, 0x0 ;  /* 0x00008000000079c5 */ /* 0x000fe40000010000 */
[----:B------:R-:W-:-:S06]  /*ddd0*/  WARPGROUP.ARRIVE ;  /* 0x00000000000079c5 */ /* 0x000fcc0000000000 */
[----:B------:R-:W-:Y:S01]  /*dde0*/  HGMMA.64x16x16.F32.BF16 R40, gdesc[UR8], R40, gsb0 ;  /* 0x00200000082879f0 */ /* 0x000fe20008001828 */
[----:B------:R-:W-:Y:S01]  /*ddf0*/  FMUL.FTZ R95, R57, UR4 ;  /* 0x00000004395f7c20 */ /* 0x000fe20008410000 */
[----:B------:R-:W-:Y:S02]  /*de00*/  IMAD.MOV.U32 R57, RZ, RZ, -0x90 ;  /* 0xffffff70ff397424 */ /* 0x000fe400078e00ff */
[C---:B------:R-:W-:Y:S02]  /*de10*/  IMAD R21, R96.reuse, -0x90, R107 ;  /* 0xffffff7060157824 */ /* 0x040fe400078e026b */
[----:B------:R-:W-:Y:S02]  /*de20*/  IMAD R56, R96, R57, 0x91 ;  /* 0x0000009160387424 */ /* 0x000fe400078e0239 */
[----:B------:R-:W-:Y:S02]  /*de30*/  VIADD R57, R21, 0x90 ;  /* 0x0000009015397836 */ /* 0x000fe40000000000 */
[----:B------:R-:W-:-:S02]  /*de40*/  VIADD R20, R14, 0x642 ;  /* 0x000006420e147836 */ /* 0x000fc40000000000 */
[----:B------:R-:W-:Y:S01]  /*de50*/  IMAD.MOV.U32 R21, RZ, RZ, -0x7fffffe0 ;  /* 0x80000020ff157424 */ /* 0x000fe200078e00ff */
[----:B------:R-:W-:Y:S02]  /*de60*/  R2UR UR8, R4 ;  /* 0x00000000040872ca */ /* 0x000fe400000e0000 */
[----:B------:R-:W-:Y:S02]  /*de70*/  R2UR UR10, R20 ;  /* 0x00000000140a72ca */ /* 0x000fe400000e0000 */
[----:B------:R-:W-:Y:S02]  /*de80*/  R2UR UR11, R21 ;  /* 0x00000000150b72ca */ /* 0x000fe400000e0000 */
[----:B------:R-:W-:Y:S01]  /*de90*/  R2UR UR9, R5 ;  /* 0x00000000050972ca */ /* 0x000fe200000e0000 */
[----:B------:R-:W0:Y:S01]  /*dea0*/  SHFL.IDX PT, R101, R59, RZ, 0x1c1f ;  /* 0x001c1fff3b657589 */ /* 0x000e2200000e0000 */
[----:B------:R-:W-:Y:S02]  /*deb0*/  IMAD R100, R102, -0x2, R56 ;  /* 0xfffffffe66647824 */ /* 0x000fe400078e0238 */
[----:B------:R-:W-:-:S02]  /*dec0*/  VIADD R56, R14, 0x682 ;  /* 0x000006820e387836 */ /* 0x000fc40000000000 */
[----:B------:R-:W-:Y:S01]  /*ded0*/  IMAD R14, R102, -0x2, R57 ;  /* 0xfffffffe660e7824 */ /* 0x000fe200078e0239 */
[----:B------:R-:W-:Y:S01]  /*dee0*/  IADD3 R20, -R109, R100, R107 ;  /* 0x000000646d147210 */ /* 0x000fe20007ffe16b */
[----:B------:R-:W-:Y:S01]  /*def0*/  FMUL.FTZ R99, R48, UR4 ;  /* 0x0000000430637c20 */ /* 0x000fe20008410000 */
[----:B------:R-:W-:Y:S02]  /*df00*/  WARPGROUP.DEPBAR.LE gsb0, 0x0 ;  /* 0x00008000000079c5 */ /* 0x000fe40000010000 */
[----:B------:R-:W-:-:S06]  /*df10*/  WARPGROUP.ARRIVE ;  /* 0x00000000000079c5 */ /* 0x000fcc0000000000 */
[----:B------:R-:W-:Y:S01]  /*df20*/  HGMMA.64x16x16.F32.BF16 R32, gdesc[UR8], R32, gsb0 ;  /* 0x00200000082079f0 */ /* 0x000fe20008001820 */
[----:B0-----:R-:W-:-:S04]  /*df30*/  VIADDMNMX R48, R101, R20, R14, PT ;  /* 0x0000001465307246 */ /* 0x001fc8000380010e */
[C---:B------:R-:W-:Y:S02]  /*df40*/  ISETP.GT.AND P3, PT, R48.reuse, RZ, PT ;  /* 0x000000ff3000720c */ /* 0x040fe40003f64270 */
[C---:B------:R-:W-:Y:S02]  /*df50*/  ISETP.GT.AND P2, PT, R48.reuse, 0x1, PT ;  /* 0x000000013000780c */ /* 0x040fe40003f44270 */
[----:B------:R-:W-:Y:S02]  /*df60*/  ISETP.GT.AND P4, PT, R48, 0x8, PT ;  /* 0x000000083000780c */ /* 0x000fe40003f84270 */
[----:B------:R-:W-:Y:S02]  /*df70*/  FSEL R88, R88, -INF , P3 ;  /* 0xff80000058587808 */ /* 0x000fe40001800000 */
[----:B------:R-:W-:Y:S01]  /*df80*/  FSEL R97, R97, -INF , P2 ;  /* 0xff80000061617808 */ /* 0x000fe20001000000 */
[----:B------:R-:W-:Y:S01]  /*df90*/  FMUL.FTZ R21, R50, UR4 ;  /* 0x0000000432157c20 */ /* 0x000fe20008410000 */
[----:B------:R-:W-:-:S02]  /*dfa0*/  ISETP.GT.AND P3, PT, R48, 0x9, PT ;  /* 0x000000093000780c */ /* 0x000fc40003f64270 */
[----:B-1----:R-:W-:Y:S02]  /*dfb0*/  FSEL R91, R91, -INF , P4 ;  /* 0xff8000005b5b7808 */ /* 0x002fe40002000000 */
[----:B------:R-:W-:Y:S01]  /*dfc0*/  FMNMX.FTZ R50, R88, R97, !PT ;  /* 0x0000006158327209 */ /* 0x000fe20007810000 */
[----:B------:R-:W-:Y:S01]  /*dfd0*/  IMAD.MOV.U32 R57, RZ, RZ, -0x7fffffe0 ;  /* 0x80000020ff397424 */ /* 0x000fe200078e00ff */
[----:B------:R-:W-:Y:S02]  /*dfe0*/  ISETP.GT.AND P2, PT, R48, 0x10, PT ;  /* 0x000000103000780c */ /* 0x000fe40003f44270 */
[----:B--2---:R-:W-:Y:S02]  /*dff0*/  FSEL R93, R93, -INF , P3 ;  /* 0xff8000005d5d7808 */ /* 0x004fe40001800000 */
[----:B------:R-:W-:Y:S02]  /*e000*/  FMNMX.FTZ R50, R91, R50, !PT ;  /* 0x000000325b327209 */ /* 0x000fe40007810000 */
[----:B------:R-:W-:-:S02]  /*e010*/  R2UR UR15, R57 ;  /* 0x00000000390f72ca */ /* 0x000fc400000e0000 */
[----:B------:R-:W-:Y:S02]  /*e020*/  ISETP.GT.AND P4, PT, R48, 0x11, PT ;  /* 0x000000113000780c */ /* 0x000fe40003f84270 */
[----:B------:R-:W-:Y:S02]  /*e030*/  FSEL R80, R80, -INF , P2 ;  /* 0xff80000050507808 */ /* 0x000fe40001000000 */
[----:B------:R-:W-:Y:S02]  /*e040*/  FMNMX.FTZ R57, R93, R50, !PT ;  /* 0x000000325d397209 */ /* 0x000fe40007810000 */
[----:B------:R-:W-:Y:S02]  /*e050*/  ISETP.GT.AND P3, PT, R48, 0x18, PT ;  /* 0x000000183000780c */ /* 0x000fe40003f64270 */
[----:B------:R-:W-:Y:S02]  /*e060*/  FSEL R94, R94, -INF , P4 ;  /* 0xff8000005e5e7808 */ /* 0x000fe40002000000 */
[----:B------:R-:W-:Y:S01]  /*e070*/  FMNMX.FTZ R57, R80, R57, !PT ;  /* 0x0000003950397209 */ /* 0x000fe20007810000 */
[----:B------:R-:W-:Y:S01]  /*e080*/  FMUL.FTZ R49, R49, UR4 ;  /* 0x0000000431317c20 */ /* 0x000fe20008410000 */
[----:B------:R-:W-:-:S02]  /*e090*/  ISETP.GT.AND P2, PT, R48, 0x19, PT ;  /* 0x000000193000780c */ /* 0x000fc40003f44270 */
[----:B------:R-:W-:Y:S02]  /*e0a0*/  FSEL R83, R83, -INF , P3 ;  /* 0xff80000053537808 */ /* 0x000fe40001800000 */
[----:B------:R-:W-:Y:S02]  /*e0b0*/  FMNMX.FTZ R50, R94, R57, !PT ;  /* 0x000000395e327209 */ /* 0x000fe40007810000 */
[----:B------:R-:W-:Y:S02]  /*e0c0*/  R2UR UR14, R56 ;  /* 0x00000000380e72ca */ /* 0x000fe400000e0000 */
[----:B------:R0:W-:Y:S01]  /*e0d0*/  MUFU.TANH R56, R49 ;  /* 0x0000003100387308 */ /* 0x0001e20000002400 */
[----:B------:R-:W-:Y:S02]  /*e0e0*/  ISETP.GT.AND P4, PT, R48, 0x20, PT ;  /* 0x000000203000780c */ /* 0x000fe40003f84270 */
[----:B------:R-:W-:Y:S02]  /*e0f0*/  FSEL R85, R85, -INF , P2 ;  /* 0xff80000055557808 */ /* 0x000fe40001000000 */
[----:B------:R-:W-:Y:S01]  /*e100*/  FMNMX.FTZ R50, R83, R50, !PT ;  /* 0x0000003253327209 */ /* 0x000fe20007810000 */
[----:B0-----:R-:W-:Y:S01]  /*e110*/  FMUL.FTZ R49, R51, UR4 ;  /* 0x0000000433317c20 */ /* 0x001fe20008410000 */
[----:B------:R-:W-:Y:S01]  /*e120*/  FMUL.FTZ R51, R52, UR4 ;  /* 0x0000000434337c20 */ /* 0x000fe20008410000 */
[----:B------:R-:W-:Y:S01]  /*e130*/  FMUL.FTZ R52, R53, UR4 ;  /* 0x0000000435347c20 */ /* 0x000fe20008410000 */
[----:B------:R-:W-:Y:S01]  /*e140*/  FMUL.FTZ R53, R40, UR4 ;  /* 0x0000000428357c20 */ /* 0x000fe20008410000 */
[----:B------:R-:W-:-:S02]  /*e150*/  ISETP.GT.AND P3, PT, R48, 0x21, PT ;  /* 0x000000213000780c */ /* 0x000fc40003f64270 */
[----:B------:R-:W-:Y:S02]  /*e160*/  FSEL R40, R72, -INF , P4 ;  /* 0xff80000048287808 */ /* 0x000fe40002000000 */
[----:B------:R-:W-:Y:S01]  /*e170*/  FMNMX.FTZ R57, R85, R50, !PT ;  /* 0x0000003255397209 */ /* 0x000fe20007810000 */
[----:B------:R-:W-:Y:S02]  /*e180*/  WARPGROUP.DEPBAR.LE gsb0, 0x0 ;  /* 0x00008000000079c5 */ /* 0x000fe40000010000 */
[----:B------:R-:W-:Y:S01]  /*e190*/  ISETP.GT.AND P2, PT, R48, 0x28, PT ;  /* 0x000000283000780c */ /* 0x000fe20003f44270 */
[----:B------:R-:W-:Y:S01]  /*e1a0*/  WARPGROUP.ARRIVE ;  /* 0x00000000000079c5 */ /* 0x000fe20000000000 */
[----:B------:R-:W-:Y:S02]  /*e1b0*/  FSEL R50, R73, -INF , P3 ;  /* 0xff80000049327808 */ /* 0x000fe40001800000 */
[----:B------:R-:W-:Y:S02]  /*e1c0*/  FMNMX.FTZ R57, R40, R57, !PT ;  /* 0x0000003928397209 */ /* 0x000fe40007810000 */
[----:B------:R-:W-:Y:S01]  /*e1d0*/  ISETP.GT.AND P4, PT, R48, 0x29, PT ;  /* 0x000000293000780c */ /* 0x000fe20003f84270 */
[----:B------:R-:W-:Y:S01]  /*e1e0*/  HGMMA.64x16x16.F32.BF16 R24, gdesc[UR12], R24, gsb0 ;  /* 0x002000000c1879f0 */ /* 0x000fe20008001818 */
[----:B------:R-:W-:-:S02]  /*e1f0*/  FSEL R76, R76, -INF , P2 ;  /* 0xff8000004c4c7808 */ /* 0x000fc40001000000 */
[----:B------:R-:W-:Y:S02]  /*e200*/  FMNMX.FTZ R57, R50, R57, !PT ;  /* 0x0000003932397209 */ /* 0x000fe40007810000 */
[----:B------:R-:W-:Y:S02]  /*e210*/  ISETP.GT.AND P3, PT, R48, 0x30, PT ;  /* 0x000000303000780c */ /* 0x000fe40003f64270 */
[----:B------:R-:W-:Y:S02]  /*e220*/  FSEL R87, R87, -INF , P4 ;  /* 0xff80000057577808 */ /* 0x000fe40002000000 */
[----:B------:R-:W-:Y:S01]  /*e230*/  FMNMX.FTZ R72, R76, R57, !PT ;  /* 0x000000394c487209 */ /* 0x000fe20007810000 */
[----:B------:R-:W0:Y:S01]  /*e240*/  MUFU.TANH R71, R71 ;  /* 0x0000004700477308 */ /* 0x000e220000002400 */
[----:B------:R-:W-:Y:S01]  /*e250*/  ISETP.GT.AND P2, PT, R48, 0x31, PT ;  /* 0x000000313000780c */ /* 0x000fe20003f44270 */
[----:B------:R-:W-:Y:S01]  /*e260*/  FMUL.FTZ R60, R60, UR4 ;  /* 0x000000043c3c7c20 */ /* 0x000fe20008410000 */
[----:B------:R-:W-:-:S02]  /*e270*/  FSEL R64, R64, -INF , P3 ;  /* 0xff80000040407808 */ /* 0x000fc40001800000 */
[----:B------:R-:W-:Y:S01]  /*e280*/  FMNMX.FTZ R57, R87, R72, !PT ;  /* 0x0000004857397209 */ /* 0x000fe20007810000 */
[----:B------:R-:W-:Y:S01]  /*e290*/  FMUL.FTZ R61, R61, UR4 ;  /* 0x000000043d3d7c20 */ /* 0x000fe20008410000 */
[----:B------:R-:W-:Y:S01]  /*e2a0*/  ISETP.GT.AND P3, PT, R48, 0x38, PT ;  /* 0x000000383000780c */ /* 0x000fe20003f64270 */
[----:B------:R-:W1:Y:S01]  /*e2b0*/  MUFU.TANH R95, R95 ;  /* 0x0000005f005f7308 */ /* 0x000e620000002400 */
[----:B------:R-:W-:Y:S02]  /*e2c0*/  FSEL R79, R79, -INF , P2 ;  /* 0xff8000004f4f7808 */ /* 0x000fe40001000000 */
[----:B------:R-:W-:Y:S02]  /*e2d0*/  FMNMX.FTZ R72, R64, R57, !PT ;  /* 0x0000003940487209 */ /* 0x000fe40007810000 */
[----:B------:R-:W-:Y:S02]  /*e2e0*/  ISETP.GT.AND P2, PT, R48, 0x39, PT ;  /* 0x000000393000780c */ /* 0x000fe40003f44270 */
[----:B------:R-:W-:Y:S01]  /*e2f0*/  FSEL R67, R67, -INF , P3 ;  /* 0xff80000043437808 */ /* 0x000fe20001800000 */
[----:B------:R-:W2:Y:S01]  /*e300*/  MUFU.TANH R60, R60 ;  /* 0x0000003c003c7308 */ /* 0x000ea20000002400 */
[----:B------:R-:W-:-:S02]  /*e310*/  FMNMX.FTZ R72, R79, R72, !PT ;  /* 0x000000484f487209 */ /* 0x000fc40007810000 */
[C---:B------:R-:W-:Y:S02]  /*e320*/  ISETP.GT.AND P3, PT, R48.reuse, 0x40, PT ;  /* 0x000000403000780c */ /* 0x040fe40003f64270 */
[----:B------:R-:W-:Y:S02]  /*e330*/  FSEL R69, R69, -INF , P2 ;  /* 0xff80000045457808 */ /* 0x000fe40001000000 */
[----:B------:R-:W-:Y:S01]  /*e340*/  FMNMX.FTZ R72, R67, R72, !PT ;  /* 0x0000004843487209 */ /* 0x000fe20007810000 */
[----:B------:R-:W3:Y:S01]  /*e350*/  MUFU.TANH R61, R61 ;  /* 0x0000003d003d7308 */ /* 0x000ee20000002400 */
[----:B------:R-:W-:Y:S02]  /*e360*/  ISETP.GT.AND P2, PT, R48, 0x41, PT ;  /* 0x000000413000780c */ /* 0x000fe40003f44270 */
[----:B0-----:R-:W-:Y:S02]  /*e370*/  FSEL R71, R71, -INF , P3 ;  /* 0xff80000047477808 */ /* 0x001fe40001800000 */
[----:B------:R-:W-:-:S03]  /*e380*/  FMNMX.FTZ R72, R69, R72, !PT ;  /* 0x0000004845487209 */ /* 0x000fc60007810000 */
[----:B------:R-:W0:Y:S01]  /*e390*/  MUFU.TANH R99, R99 ;  /* 0x0000006300637308 */ /* 0x000e220000002400 */
[----:B------:R-:W-:Y:S01]  /*e3a0*/  FMUL.FTZ R57, R32, UR4 ;  /* 0x0000000420397c20 */ /* 0x000fe20008410000 */
[C---:B------:R-:W-:Y:S02]  /*e3b0*/  ISETP.GT.AND P3, PT, R48.reuse, 0x48, PT ;  /* 0x000000483000780c */ /* 0x040fe40003f64270 */
[----:B-1----:R-:W-:Y:S02]  /*e3c0*/  FSEL R95, R95, -INF , P2 ;  /* 0xff8000005f5f7808 */ /* 0x002fe40001000000 */
[----:B------:R-:W-:Y:S01]  /*e3d0*/  FMNMX.FTZ R32, R71, R72, !PT ;  /* 0x0000004847207209 */ /* 0x000fe20007810000 */
[----:B------:R-:W-:Y:S01]  /*e3e0*/  FMUL.FTZ R72, R33, UR4 ;  /* 0x0000000421487c20 */ /* 0x000fe20008410000 */
[----:B------:R-:W1:Y:S01]  /*e3f0*/  MUFU.TANH R51, R51 ;  /* 0x0000003300337308 */ /* 0x000e620000002400 */
[----:B------:R-:W-:Y:S02]  /*e400*/  ISETP.GT.AND P2, PT, R48, 0x49, PT ;  /* 0x000000493000780c */ /* 0x000fe40003f44270 */
[----:B--2---:R-:W-:-:S02]  /*e410*/  FSEL R60, R60, -INF , P3 ;  /* 0xff8000003c3c7808 */ /* 0x004fc40001800000 */
[----:B------:R-:W-:Y:S01]  /*e420*/  FMNMX.FTZ R33, R95, R32, !PT ;  /* 0x000000205f217209 */ /* 0x000fe20007810000 */
[----:B------:R-:W-:Y:S01]  /*e430*/  FMUL.FTZ R41, R41, UR4 ;  /* 0x0000000429297c20 */ /* 0x000fe20008410000 */
[----:B------:R-:W-:Y:S01]  /*e440*/  ISETP.GT.AND P3, PT, R48, 0x50, PT ;  /* 0x000000503000780c */ /* 0x000fe20003f64270 */
[----:B------:R-:W2:Y:S01]  /*e450*/  MUFU.TANH R52, R52 ;  /* 0x0000003400347308 */ /* 0x000ea20000002400 */
[----:B---3--:R-:W-:Y:S02]  /*e460*/  FSEL R61, R61, -INF , P2 ;  /* 0xff8000003d3d7808 */ /* 0x008fe40001000000 */
[----:B------:R-:W-:Y:S01]  /*e470*/  FMNMX.FTZ R32, R60, R33, !PT ;  /* 0x000000213c207209 */ /* 0x000fe20007810000 */
[----:B------:R-:W-:Y:S01]  /*e480*/  FMUL.FTZ R73, R36, UR4 ;  /* 0x0000000424497c20 */ /* 0x000fe20008410000 */
[----:B------:R-:W-:-:S03]  /*e490*/  ISETP.GT.AND P2, PT, R48, 0x51, PT ;  /* 0x000000513000780c */ /* 0x000fc60003f44270 */
[----:B------:R-:W3:Y:S01]  /*e4a0*/  MUFU.TANH R53, R53 ;  /* 0x0000003500357308 */ /* 0x000ee20000002400 */
[----:B0-----:R-:W-:Y:S01]  /*e4b0*/  FSEL R33, R99, -INF , P3 ;  /* 0xff80000063217808 */ /* 0x001fe20001800000 */
[----:B------:R-:W-:Y:S01]  /*e4c0*/  FMUL.FTZ R44, R44, UR4 ;  /* 0x000000042c2c7c20 */ /* 0x000fe20008410000 */
[----:B------:R-:W-:Y:S01]  /*e4d0*/  FMNMX.FTZ R36, R61, R32, !PT ;  /* 0x000000203d247209 */ /* 0x000fe20007810000 */
[----:B------:R-:W-:Y:S01]  /*e4e0*/  FMUL.FTZ R45, R45, UR4 ;  /* 0x000000042d2d7c20 */ /* 0x000fe20008410000 */
[----:B------:R-:W-:Y:S02]  /*e4f0*/  ISETP.GT.AND P3, PT, R48, 0x58, PT ;  /* 0x000000583000780c */ /* 0x000fe40003f64270 */
[----:B------:R-:W-:Y:S01]  /*e500*/  FSEL R32, R56, -INF , P2 ;  /* 0xff80000038207808 */ /* 0x000fe20001000000 */
[----:B------:R-:W0:Y:S01]  /*e510*/  MUFU.TANH R41, R41 ;  /* 0x0000002900297308 */ /* 0x000e220000002400 */
[----:B------:R-:W-:Y:S02]  /*e520*/  FMNMX.FTZ R99, R33, R36, !PT ;  /* 0x0000002421637209 */ /* 0x000fe40007810000 */
[----:B------:R-:W-:-:S02]  /*e530*/  ISETP.GT.AND P2, PT, R48, 0x59, PT ;  /* 0x000000593000780c */ /* 0x000fc40003f44270 */
[----:B-1----:R-:W-:Y:S02]  /*e540*/  FSEL R36, R51, -INF , P3 ;  /* 0xff80000033247808 */ /* 0x002fe40001800000 */
[----:B------:R-:W-:Y:S01]  /*e550*/  FMNMX.FTZ R99, R32, R99, !PT ;  /* 0x0000006320637209 */ /* 0x000fe20007810000 */
[----:B------:R-:W1:Y:S01]  /*e560*/  MUFU.TANH R44, R44 ;  /* 0x0000002c002c7308 */ /* 0x000e620000002400 */
[----:B------:R-:W-:Y:S01]  /*e570*/  FMUL.FTZ R56, R37, UR4 ;  /* 0x0000000425387c20 */ /* 0x000fe20008410000 */
[----:B------:R-:W-:Y:S02]  /*e580*/  ISETP.GT.AND P3, PT, R48, 0x60, PT ;  /* 0x000000603000780c */ /* 0x000fe40003f64270 */
[----:B--2---:R-:W-:Y:S02]  /*e590*/  FSEL R37, R52, -INF , P2 ;  /* 0xff80000034257808 */ /* 0x004fe40001000000 */
[----:B------:R-:W-:Y:S02]  /*e5a0*/  FMNMX.FTZ R100, R36, R99, !PT ;  /* 0x0000006324647209 */ /* 0x000fe40007810000 */
[----:B------:R-:W2:Y:S01]  /*e5b0*/  MUFU.TANH R45, R45 ;  /* 0x0000002d002d7308 */ /* 0x000ea20000002400 */
[----:B------:R-:W-:-:S02]  /*e5c0*/  WARPGROUP.DEPBAR.LE gsb0, 0x0 ;  /* 0x00008000000079c5 */ /* 0x000fc40000010000 */
[----:B------:R-:W-:Y:S01]  /*e5d0*/  FMUL.FTZ R52, R24, UR4 ;  /* 0x0000000418347c20 */ /* 0x000fe20008410000 */
[----:B---3--:R-:W-:Y:S02]  /*e5e0*/  FSEL R24, R53, -INF , P3 ;  /* 0xff80000035187808 */ /* 0x008fe40001800000 */
[C---:B------:R-:W-:Y:S02]  /*e5f0*/  ISETP.GT.AND P2, PT, R48.reuse, 0x61, PT ;  /* 0x000000613000780c */ /* 0x040fe40003f44270 */
[----:B------:R-:W3:Y:S01]  /*e600*/  MUFU.TANH R57, R57 ;  /* 0x0000003900397308 */ /* 0x000ee20000002400 */
[----:B------:R-:W-:Y:S02]  /*e610*/  FMNMX.FTZ R53, R37, R100, !PT ;  /* 0x0000006425357209 */ /* 0x000fe40007810000 */
[----:B------:R-:W-:Y:S02]  /*e620*/  ISETP.GT.AND P3, PT, R48, 0x68, PT ;  /* 0x000000683000780c */ /* 0x000fe40003f64270 */
[----:B0-----:R-:W-:-:S02]  /*e630*/  FSEL R41, R41, -INF , P2 ;  /* 0xff80000029297808 */ /* 0x001fc40001000000 */
[----:B------:R-:W-:Y:S01]  /*e640*/  FMNMX.FTZ R100, R24, R53, !PT ;  /* 0x0000003518647209 */ /* 0x000fe20007810000 */
[----:B------:R-:W0:Y:S01]  /*e650*/  MUFU.TANH R72, R72 ;  /* 0x0000004800487308 */ /* 0x000e220000002400 */
[----:B------:R-:W-:Y:S01]  /*e660*/  FMUL.FTZ R53, R25, UR4 ;  /* 0x0000000419357c20 */ /* 0x000fe20008410000 */
[----:B------:R-:W-:Y:S02]  /*e670*/  ISETP.GT.AND P2, PT, R48, 0x69, PT ;  /* 0x000000693000780c */ /* 0x000fe40003f44270 */
[----:B-1----:R-:W-:Y:S02]  /*e680*/  FSEL R25, R44, -INF , P3 ;  /* 0xff8000002c197808 */ /* 0x002fe40001800000 */
[----:B------:R-:W-:Y:S02]  /*e690*/  FMNMX.FTZ R100, R41, R100, !PT ;  /* 0x0000006429647209 */ /* 0x000fe40007810000 */
[----:B------:R-:W1:Y:S01]  /*e6a0*/  MUFU.TANH R73, R73 ;  /* 0x0000004900497308 */ /* 0x000e620000002400 */
[----:B------:R-:W-:-:S02]  /*e6b0*/  ISETP.GT.AND P3, PT, R48, 0x70, PT ;  /* 0x000000703000780c */ /* 0x000fc40003f64270 */
[----:B--2---:R-:W-:Y:S02]  /*e6c0*/  FSEL R44, R45, -INF , P2 ;  /* 0xff8000002d2c7808 */ /* 0x004fe40001000000 */
[----:B------:R-:W-:-:S03]  /*e6d0*/  FMNMX.FTZ R99, R25, R100, !PT ;  /* 0x0000006419637209 */ /* 0x000fc60007810000 */
[----:B------:R2:W4:Y:S01]  /*e6e0*/  MUFU.TANH R51, R56 ;  /* 0x0000003800337308 */ /* 0x0005220000002400 */
[----:B------:R-:W-:Y:S02]  /*e6f0*/  ISETP.GT.AND P2, PT, R48, 0x71, PT ;  /* 0x000000713000780c */ /* 0x000fe40003f44270 */
[----:B---3--:R-:W-:Y:S02]  /*e700*/  FSEL R45, R57, -INF , P3 ;  /* 0xff800000392d7808 */ /* 0x008fe40001800000 */
[----:B------:R-:W-:-:S03]  /*e710*/  FMNMX.FTZ R100, R44, R99, !PT ;  /* 0x000000632c647209 */ /* 0x000fc60007810000 */
[----:B------:R-:W3:Y:S01]  /*e720*/  MUFU.TANH R52, R52 ;  /* 0x0000003400347308 */ /* 0x000ee20000002400 */
[----:B--2---:R-:W-:Y:S01]  /*e730*/  FMUL.FTZ R56, R28, UR4 ;  /* 0x000000041c387c20 */ /* 0x004fe20008410000 */
[----:B------:R-:W-:Y:S02]  /*e740*/  ISETP.GT.AND P3, PT, R48, 0x78, PT ;  /* 0x000000783000780c */ /* 0x000fe40003f64270 */
[----:B0-----:R-:W-:Y:S02]  /*e750*/  FSEL R28, R72, -INF , P2 ;  /* 0xff800000481c7808 */ /* 0x001fe40001000000 */
[----:B------:R-:W-:Y:S02]  /*e760*/  FMNMX.FTZ R99, R45, R100, !PT ;  /* 0x000000642d637209 */ /* 0x000fe40007810000 */
[----:B------:R-:W0:Y:S01]  /*e770*/  MUFU.TANH R53, R53 ;  /* 0x0000003500357308 */ /* 0x000e220000002400 */
[----:B------:R-:W-:Y:S01]  /*e780*/  FMUL.FTZ R57, R29, UR4 ;  /* 0x000000041d397c20 */ /* 0x000fe20008410000 */
[----:B------:R-:W-:-:S02]  /*e790*/  ISETP.GT.AND P2, PT, R48, 0x79, PT ;  /* 0x000000793000780c */ /* 0x000fc40003f44270 */
[----:B-1----:R-:W-:Y:S02]  /*e7a0*/  FSEL R29, R73, -INF , P3 ;  /* 0xff800000491d7808 */ /* 0x002fe40001800000 */
[----:B------:R-:W-:Y:S02]  /*e7b0*/  FMNMX.FTZ R72, R28, R99, !PT ;  /* 0x000000631c487209 */ /* 0x000fe40007810000 */
[----:B------:R-:W1:Y:S01]  /*e7c0*/  MUFU.TANH R101, R56 ;  /* 0x0000003800657308 */ /* 0x000e620000002400 */
[----:B------:R-:W-:Y:S02]  /*e7d0*/  ISETP.GT.AND P3, PT, R48, 0x80, PT ;  /* 0x000000803000780c */ /* 0x000fe40003f64270 */
[----:B----4-:R-:W-:Y:S02]  /*e7e0*/  FSEL R51, R51, -INF , P2 ;  /* 0xff80000033337808 */ /* 0x010fe40001000000 */
[----:B------:R-:W-:-:S03]  /*e7f0*/  FMNMX.FTZ R72, R29, R72, !PT ;  /* 0x000000481d487209 */ /* 0x000fc60007810000 */
[----:B------:R2:W4:Y:S01]  /*e800*/  MUFU.TANH R99, R57 ;  /* 0x0000003900637308 */ /* 0x0005220000002400 */
[----:B------:R-:W-:Y:S02]  /*e810*/  ISETP.GT.AND P2, PT, R48, 0x81, PT ;  /* 0x000000813000780c */ /* 0x000fe40003f44270 */
[----:B---3--:R-:W-:Y:S02]  /*e820*/  FSEL R52, R52, -INF , P3 ;  /* 0xff80000034347808 */ /* 0x008fe40001800000 */
[----:B------:R-:W-:Y:S02]  /*e830*/  FMNMX.FTZ R73, R51, R72, !PT ;  /* 0x0000004833497209 */ /* 0x000fe40007810000 */
[----:B------:R-:W-:Y:S02]  /*e840*/  ISETP.GT.AND P3, PT, R48, 0x88, PT ;  /* 0x000000883000780c */ /* 0x000fe40003f64270 */
[----:B0-----:R-:W-:Y:S02]  /*e850*/  FSEL R53, R53, -INF , P2 ;  /* 0xff80000035357808 */ /* 0x001fe40001000000 */
[----:B------:R-:W-:-:S02]  /*e860*/  FMNMX.FTZ R72, R52, R73, !PT ;  /* 0x0000004934487209 */ /* 0x000fc40007810000 */
[----:B------:R-:W-:Y:S02]  /*e870*/  ISETP.GT.AND P2, PT, R48, 0x89, PT ;  /* 0x000000893000780c */ /* 0x000fe40003f44270 */
[----:B-1----:R-:W-:Y:S02]  /*e880*/  FSEL R48, R101, -INF , P3 ;  /* 0xff80000065307808 */ /* 0x002fe40001800000 */
[----:B--2---:R-:W-:Y:S01]  /*e890*/  FMNMX.FTZ R57, R53, R72, !PT ;  /* 0x0000004835397209 */ /* 0x004fe20007810000 */
[----:B------:R-:W-:Y:S01]  /*e8a0*/  FMUL.FTZ R56, R55, UR4 ;  /* 0x0000000437387c20 */ /* 0x000fe20008410000 */
[----:B----4-:R-:W-:Y:S02]  /*e8b0*/  FSEL R55, R99, -INF , P2 ;  /* 0xff80000063377808 */ /* 0x010fe40001000000 */
[----:B------:R-:W-:-:S04]  /*e8c0*/  FMNMX.FTZ R72, R48, R57, !PT ;  /* 0x0000003930487209 */ /* 0x000fc80007810000 */
[----:B------:R-:W-:-:S05]  /*e8d0*/  FMNMX.FTZ R72, R55, R72, !PT ;  /* 0x0000004837487209 */ /* 0x000fca0007810000 */
[----:B------:R-:W0:Y:S02]  /*e8e0*/  SHFL.BFLY PT, R57, R72, 0x2, 0x1f ;  /* 0x0c401f0048397f89 */ /* 0x000e2400000e0000 */
[----:B0-----:R-:W-:-:S05]  /*e8f0*/  FMNMX.FTZ R57, R72, R57, !PT ;  /* 0x0000003948397209 */ /* 0x001fca0007810000 */
[----:B------:R-:W0:Y:S04]  /*e900*/  SHFL.BFLY PT, R72, R57, 0x1, 0x1f ;  /* 0x0c201f0039487f89 */ /* 0x000e2800000e0000 */
[----:B------:R-:W1:Y:S01]  /*e910*/  SHFL.IDX PT, R99, R59, 0x1, 0x1c1f ;  /* 0x003c1f003b637f89 */ /* 0x000e6200000e0000 */
[----:B------:R-:W-:Y:S01]  /*e920*/  IMAD.U32 R73, RZ, RZ, UR5 ;  /* 0x00000005ff497e24 */ /* 0x000fe2000f8e00ff */
[----:B0-----:R-:W-:-:S04]  /*e930*/  FMNMX.FTZ R72, R57, R72, !PT ;  /* 0x0000004839487209 */ /* 0x001fc80007810000 */
[C---:B------:R-:W-:Y:S01]  /*e940*/  FSETP.NEU.FTZ.AND P2, PT, R72.reuse, -INF , PT ;  /* 0xff8000004800780b */ /* 0x040fe20003f5d000 */
[----:B------:R-:W-:-:S05]  /*e950*/  FMUL.FTZ R100, R72, R73 ;  /* 0x0000004948647220 */ /* 0x000fca0000410000 */
[----:B------:R-:W-:-:S05]  /*e960*/  FSEL R100, R100, RZ, P2 ;  /* 0x000000ff64647208 */ /* 0x000fca0001000000 */
[-CC-:B------:R-:W-:Y:S01]  /*e970*/  FFMA.FTZ R57, R88, R73.reuse, -R100.reuse ;  /* 0x0000004958397223 */ /* 0x180fe20000010864 */
[-C--:B------:R-:W-:Y:S01]  /*e980*/  FFMA.FTZ R88, R91, R73.reuse, -R100 ;  /* 0x000000495b587223 */ /* 0x080fe20000010864 */
[----:B-1----:R-:W-:Y:S01]  /*e990*/  VIADDMNMX R91, R99, R20, R14, PT ;  /* 0x00000014635b7246 */ /* 0x002fe2000380010e */
[----:B------:R-:W-:-:S03]  /*e9a0*/  FFMA.FTZ R93, R93, R73, -R100 ;  /* 0x000000495d5d7223 */ /* 0x000fc60000010864 */
[C---:B------:R-:W-:Y:S02]  /*e9b0*/  ISETP.GT.AND P3, PT, R91.reuse, RZ, PT ;  /* 0x000000ff5b00720c */ /* 0x040fe40003f64270 */
[C---:B------:R-:W-:Y:S02]  /*e9c0*/  ISETP.GT.AND P4, PT, R91.reuse, 0x1, PT ;  /* 0x000000015b00780c */ /* 0x040fe40003f84270 */
[----:B------:R-:W-:Y:S02]  /*e9d0*/  ISETP.GT.AND P2, PT, R91, 0x8, PT ;  /* 0x000000085b00780c */ /* 0x000fe40003f44270 */
[----:B------:R-:W-:Y:S02]  /*e9e0*/  FSEL R15, R15, -INF , P3 ;  /* 0xff8000000f0f7808 */ /* 0x000fe40001800000 */
[----:B------:R-:W-:Y:S01]  /*e9f0*/  FSEL R89, R89, -INF , P4 ;  /* 0xff80000059597808 */ /* 0x000fe20002000000 */
[----:B------:R-:W-:Y:S01]  /*ea00*/  FFMA.FTZ R97, R97, R73, -R100 ;  /* 0x0000004961617223 */ /* 0x000fe20000010864 */
[----:B------:R0:W-:Y:S01]  /*ea10*/  MUFU.EX2 R20, R93 ;  /* 0x0000005d00147308 */ /* 0x0001e20000000800 */
[----:B------:R-:W-:-:S02]  /*ea20*/  ISETP.GT.AND P3, PT, R91, 0x9, PT ;  /* 0x000000095b00780c */ /* 0x000fc40003f64270 */
[----:B------:R-:W-:Y:S02]  /*ea30*/  FSEL R90, R90, -INF , P2 ;  /* 0xff8000005a5a7808 */ /* 0x000fe40001000000 */
[----:B------:R-:W-:Y:S02]  /*ea40*/  ISETP.GT.AND P2, PT, R91, 0x10, PT ;  /* 0x000000105b00780c */ /* 0x000fe40003f44270 */
[----:B0-----:R-:W-:Y:S01]  /*ea50*/  FMNMX.FTZ R93, R15, R89, !PT ;  /* 0x000000590f5d7209 */ /* 0x001fe20007810000 */
[----:B------:R0:W-:Y:S01]  /*ea60*/  MUFU.EX2 R59, R97 ;  /* 0x00000061003b7308 */ /* 0x0001e20000000800 */
[----:B------:R-:W-:Y:S01]  /*ea70*/  FSEL R92, R92, -INF , P3 ;  /* 0xff8000005c5c7808 */ /* 0x000fe20001800000 */
[-CC-:B------:R-:W-:Y:S01]  /*ea80*/  FFMA.FTZ R14, R80, R73.reuse, -R100.reuse ;  /* 0x00000049500e7223 */ /* 0x180fe20000010864 */
[----:B------:R-:W-:Y:S01]  /*ea90*/  FFMA.FTZ R80, R94, R73, -R100 ;  /* 0x000000495e507223 */ /* 0x000fe20000010864 */
[----:B------:R-:W-:Y:S02]  /*eaa0*/  ISETP.GT.AND P3, PT, R91, 0x11, PT ;  /* 0x000000115b00780c */ /* 0x000fe40003f64270 */
[----:B0-----:R-:W-:-:S02]  /*eab0*/  FMNMX.FTZ R97, R90, R93, !PT ;  /* 0x0000005d5a617209 */ /* 0x001fc40007810000 */
[----:B------:R-:W-:Y:S02]  /*eac0*/  FSEL R93, R81, -INF , P2 ;  /* 0xff800000515d7808 */ /* 0x000fe40001000000 */
[----:B------:R-:W-:Y:S01]  /*ead0*/  FMNMX.FTZ R94, R92, R97, !PT ;  /* 0x000000615c5e7209 */ /* 0x000fe20007810000 */
[-CC-:B------:R-:W-:Y:S01]  /*eae0*/  FFMA.FTZ R81, R83, R73.reuse, -R100.reuse ;  /* 0x0000004953517223 */ /* 0x180fe20000010864 */
[----:B------:R-:W-:Y:S02]  /*eaf0*/  ISETP.GT.AND P2, PT, R91, 0x18, PT ;  /* 0x000000185b00780c */ /* 0x000fe40003f44270 */
[----:B------:R-:W-:Y:S02]  /*eb00*/  FSEL R83, R82, -INF , P3 ;  /* 0xff80000052537808 */ /* 0x000fe40001800000 */
[----:B------:R-:W-:Y:S01]  /*eb10*/  FMNMX.FTZ R94, R93, R94, !PT ;  /* 0x0000005e5d5e7209 */ /* 0x000fe20007810000 */
[----:B------:R-:W-:Y:S01]  /*eb20*/  FFMA.FTZ R82, R85, R73, -R100 ;  /* 0x0000004955527223 */ /* 0x000fe20000010864 */
[----:B------:R-:W-:-:S02]  /*eb30*/  ISETP.GT.AND P3, PT, R91, 0x19, PT ;  /* 0x000000195b00780c */ /* 0x000fc40003f64270 */
[----:B------:R-:W-:Y:S02]  /*eb40*/  FSEL R84, R84, -INF , P2 ;  /* 0xff80000054547808 */ /* 0x000fe40001000000 */
[----:B------:R-:W-:Y:S02]  /*eb50*/  FMNMX.FTZ R85, R83, R94, !PT ;  /* 0x0000005e53557209 */ /* 0x000fe40007810000 */
[----:B------:R-:W-:Y:S02]  /*eb60*/  ISETP.GT.AND P2, PT, R91, 0x20, PT ;  /* 0x000000205b00780c */ /* 0x000fe40003f44270 */
[----:B------:R-:W-:Y:S02]  /*eb70*/  FSEL R86, R86, -INF , P3 ;  /* 0xff80000056567808 */ /* 0x000fe40001800000 */
[----:B------:R-:W-:Y:S02]  /*eb80*/  FMNMX.FTZ R97, R84, R85, !PT ;  /* 0x0000005554617209 */ /* 0x000fe40007810000 */
[----:B------:R-:W-:-:S02]  /*eb90*/  FSEL R85, R74, -INF , P2 ;  /* 0xff8000004a557808 */ /* 0x000fc40001000000 */
[C---:B------:R-:W-:Y:S02]  /*eba0*/  ISETP.GT.AND P3, PT, R91.reuse, 0x21, PT ;  /* 0x000000215b00780c */ /* 0x040fe40003f64270 */
[----:B------:R-:W-:Y:S02]  /*ebb0*/  FMNMX.FTZ R74, R86, R97, !PT ;  /* 0x00000061564a7209 */ /* 0x000fe40007810000 */
[----:B------:R-:W-:Y:S02]  /*ebc0*/  ISETP.GT.AND P2, PT, R91, 0x28, PT ;  /* 0x000000285b00780c */ /* 0x000fe40003f44270 */
[----:B------:R-:W-:Y:S02]  /*ebd0*/  FSEL R75, R75, -INF , P3 ;  /* 0xff8000004b4b7808 */ /* 0x000fe40001800000 */
[----:B------:R-:W-:Y:S01]  /*ebe0*/  FMNMX.FTZ R74, R85, R74, !PT ;  /* 0x0000004a554a7209 */ /* 0x000fe20007810000 */
[----:B------:R-:W-:Y:S01]  /*ebf0*/  FMUL.FTZ R58, R58, UR4 ;  /* 0x000000043a3a7c20 */ /* 0x000fe20008410000 */
[----:B------:R-:W-:-:S02]  /*ec00*/  ISETP.GT.AND P3, PT, R91, 0x29, PT ;  /* 0x000000295b00780c */ /* 0x000fc40003f64270 */
[----:B------:R-:W-:Y:S02]  /*ec10*/  FSEL R77, R77, -INF , P2 ;  /* 0xff8000004d4d7808 */ /* 0x000fe40001000000 */
[----:B------:R-:W-:Y:S01]  /*ec20*/  FMNMX.FTZ R74, R75, R74, !PT ;  /* 0x0000004a4b4a7209 */ /* 0x000fe20007810000 */
[----:B------:R-:W0:Y:S01]  /*ec30*/  MUFU.TANH R70, R70 ;  /* 0x0000004600467308 */ /* 0x000e220000002400 */
[----:B------:R-:W-:Y:S02]  /*ec40*/  ISETP.GT.AND P2, PT, R91, 0x30, PT ;  /* 0x000000305b00780c */ /* 0x000fe40003f44270 */
[----:B------:R-:W-:Y:S02]  /*ec50*/  FSEL R78, R78, -INF , P3 ;  /* 0xff8000004e4e7808 */ /* 0x000fe40001800000 */
[----:B------:R-:W-:Y:S01]  /*ec60*/  FMNMX.FTZ R97, R77, R74, !PT ;  /* 0x0000004a4d617209 */ /* 0x000fe20007810000 */
[----:B------:R-:W-:Y:S02]  /*ec70*/  FMUL.FTZ R62, R62, UR4 ;  /* 0x000000043e3e7c20 */ /* 0x000fe40008410000 */
[----:B------:R-:W1:Y:S01]  /*ec80*/  MUFU.TANH R58, R58 ;  /* 0x0000003a003a7308 */ /* 0x000e620000002400 */
[----:B------:R-:W-:-:S02]  /*ec90*/  ISETP.GT.AND P3, PT, R91, 0x31, PT ;  /* 0x000000315b00780c */ /* 0x000fc40003f64270 */
[----:B------:R-:W-:Y:S02]  /*eca0*/  FSEL R94, R65, -INF , P2 ;  /* 0xff800000415e7808 */ /* 0x000fe40001000000 */
[----:B------:R-:W-:Y:S01]  /*ecb0*/  FMNMX.FTZ R97, R78, R97, !PT ;  /* 0x000000614e617209 */ /* 0x000fe20007810000 */
[----:B------:R-:W-:Y:S01]  /*ecc0*/  FFMA.FTZ R65, R76, R73, -R100 ;  /* 0x000000494c417223 */ /* 0x000fe20000010864 */
[----:B------:R-:W-:Y:S01]  /*ecd0*/  ISETP.GT.AND P2, PT, R91, 0x38, PT ;  /* 0x000000385b00780c */ /* 0x000fe20003f44270 */
[----:B------:R-:W2:Y:S01]  /*ece0*/  MUFU.TANH R98, R98 ;  /* 0x0000006200627308 */ /* 0x000ea20000002400 */
[----:B------:R-:W-:Y:S01]  /*ecf0*/  FSEL R76, R66, -INF , P3 ;  /* 0xff800000424c7808 */ /* 0x000fe20001800000 */
[----:B------:R-:W-:Y:S01]  /*ed00*/  FMUL.FTZ R63, R63, UR4 ;  /* 0x000000043f3f7c20 */ /* 0x000fe20008410000 */
[----:B------:R-:W-:Y:S02]  /*ed10*/  FMNMX.FTZ R97, R94, R97, !PT ;  /* 0x000000615e617209 */ /* 0x000fe40007810000 */
[----:B------:R-:W-:-:S03]  /*ed20*/  ISETP.GT.AND P3, PT, R91, 0x39, PT ;  /* 0x000000395b00780c */ /* 0x000fc60003f64270 */
[----:B------:R-:W3:Y:S01]  /*ed30*/  MUFU.TANH R62, R62 ;  /* 0x0000003e003e7308 */ /* 0x000ee20000002400 */
[----:B------:R-:W-:Y:S02]  /*ed40*/  FSEL R68, R68, -INF , P2 ;  /* 0xff80000044447808 */ /* 0x000fe40001000000 */
[----:B------:R-:W-:Y:S02]  /*ed50*/  FMNMX.FTZ R97, R76, R97, !PT ;  /* 0x000000614c617209 */ /* 0x000fe40007810000 */
[----:B------:R-:W-:Y:S01]  /*ed60*/  ISETP.GT.AND P2, PT, R91, 0x40, PT ;  /* 0x000000405b00780c */ /* 0x000fe20003f44270 */
[--C-:B------:R-:W-:Y:S01]  /*ed70*/  FFMA.FTZ R66, R87, R73, -R100.reuse ;  /* 0x0000004957427223 */ /* 0x100fe20000010864 */
[----:B0-----:R-:W-:Y:S01]  /*ed80*/  FSEL R70, R70, -INF , P3 ;  /* 0xff80000046467808 */ /* 0x001fe20001800000 */
[----:B------:R-:W0:Y:S01]  /*ed90*/  MUFU.TANH R63, R63 ;  /* 0x0000003f003f7308 */ /* 0x000e220000002400 */
[----:B------:R-:W-:Y:S02]  /*eda0*/  FMNMX.FTZ R97, R68, R97, !PT ;  /* 0x0000006144617209 */ /* 0x000fe40007810000 */
[----:B-1----:R-:W-:Y:S01]  /*edb0*/  FSEL R87, R58, -INF , P2 ;  /* 0xff8000003a577808 */ /* 0x002fe20001000000 */
[----:B------:R-:W-:Y:S01]  /*edc0*/  FFMA.FTZ R58, R64, R73, -R100 ;  /* 0x00000049403a7223 */ /* 0x000fe20000010864 */
[C---:B------:R-:W-:Y:S01]  /*edd0*/  ISETP.GT.AND P3, PT, R91.reuse, 0x41, PT ;  /* 0x000000415b00780c */ /* 0x040fe20003f64270 */
[----:B------:R-:W-:Y:S01]  /*ede0*/  FMUL.FTZ R54, R54, UR4 ;  /* 0x0000000436367c20 */ /* 0x000fe20008410000 */
[----:B------:R-:W-:Y:S01]  /*edf0*/  FMNMX.FTZ R64, R70, R97, !PT ;  /* 0x0000006146407209 */ /* 0x000fe20007810000 */
[----:B------:R-:W1:Y:S01]  /*ee00*/  MUFU.TANH R21, R21 ;  /* 0x0000001500157308 */ /* 0x000e620000002400 */
[----:B------:R-:W-:-:S02]  /*ee10*/  ISETP.GT.AND P2, PT, R91, 0x48, PT ;  /* 0x000000485b00780c */ /* 0x000fc40003f44270 */
[----:B--2---:R-:W-:Y:S02]  /*ee20*/  FSEL R98, R98, -INF , P3 ;  /* 0xff80000062627808 */ /* 0x004fe40001800000 */
[----:B------:R-:W-:-:S03]  /*ee30*/  FMNMX.FTZ R97, R87, R64, !PT ;  /* 0x0000004057617209 */ /* 0x000fc60007810000 */
[----:B------:R-:W2:Y:S01]  /*ee40*/  MUFU.TANH R49, R49 ;  /* 0x0000003100317308 */ /* 0x000ea20000002400 */
[----:B---3--:R-:W-:Y:S01]  /*ee50*/  FSEL R64, R62, -INF , P2 ;  /* 0xff8000003e407808 */ /* 0x008fe20001000000 */
[----:B------:R-:W-:Y:S01]  /*ee60*/  FFMA.FTZ R62, R79, R73, -R100 ;  /* 0x000000494f3e7223 */ /* 0x000fe20000010864 */
[----:B------:R-:W-:Y:S01]  /*ee70*/  ISETP.GT.AND P3, PT, R91, 0x49, PT ;  /* 0x000000495b00780c */ /* 0x000fe20003f64270 */
[----:B------:R-:W-:Y:S01]  /*ee80*/  FMUL.FTZ R42, R42, UR4 ;  /* 0x000000042a2a7c20 */ /* 0x000fe20008410000 */
[----:B------:R-:W-:-:S03]  /*ee90*/  FMNMX.FTZ R79, R98, R97, !PT ;  /* 0x00000061624f7209 */ /* 0x000fc60007810000 */
[----:B------:R-:W3:Y:S01]  /*eea0*/  MUFU.TANH R54, R54 ;  /* 0x0000003600367308 */ /* 0x000ee20000002400 */
[----:B------:R-:W-:Y:S01]  /*eeb0*/  ISETP.GT.AND P2, PT, R91, 0x50, PT ;  /* 0x000000505b00780c */ /* 0x000fe20003f44270 */
[----:B------:R-:W-:Y:S01]  /*eec0*/  FMUL.FTZ R43, R43, UR4 ;  /* 0x000000042b2b7c20 */ /* 0x000fe20008410000 */
[----:B0-----:R-:W-:Y:S02]  /*eed0*/  FSEL R97, R63, -INF , P3 ;  /* 0xff8000003f617808 */ /* 0x001fe40001800000 */
[----:B------:R-:W-:-:S03]  /*eee0*/  FMNMX.FTZ R74, R64, R79, !PT ;  /* 0x0000004f404a7209 */ /* 0x000fc60007810000 */
[----:B------:R-:W0:Y:S01]  /*eef0*/  MUFU.TANH R56, R56 ;  /* 0x0000003800387308 */ /* 0x000e220000002400 */
[----:B------:R-:W-:Y:S01]  /*ef00*/  ISETP.GT.AND P3, PT, R91, 0x51, PT ;  /* 0x000000515b00780c */ /* 0x000fe20003f64270 */
[----:B------:R-:W-:Y:S01]  /*ef10*/  FMUL.FTZ R46, R46, UR4 ;  /* 0x000000042e2e7c20 */ /* 0x000fe20008410000 */
[----:B-1----:R-:W-:Y:S02]  /*ef20*/  FSEL R79, R21, -INF , P2 ;  /* 0xff800000154f7808 */ /* 0x002fe40001000000 */
[----:B------:R-:W-:-:S03]  /*ef30*/  FMNMX.FTZ R74, R97, R74, !PT ;  /* 0x0000004a614a7209 */ /* 0x000fc60007810000 */
[----:B------:R-:W1:Y:S01]  /*ef40*/  MUFU.TANH R42, R42 ;  /* 0x0000002a002a7308 */ /* 0x000e620000002400 */
[----:B------:R-:W-:Y:S01]  /*ef50*/  ISETP.GT.AND P2, PT, R91, 0x58, PT ;  /* 0x000000585b00780c */ /* 0x000fe20003f44270 */
[----:B------:R-:W-:Y:S01]  /*ef60*/  FMUL.FTZ R47, R47, UR4 ;  /* 0x000000042f2f7c20 */ /* 0x000fe20008410000 */
[----:B--2---:R-:W-:Y:S02]  /*ef70*/  FSEL R63, R49, -INF , P3 ;  /* 0xff800000313f7808 */ /* 0x004fe40001800000 */
[----:B------:R-:W-:-:S03]  /*ef80*/  FMNMX.FTZ R74, R79, R74, !PT ;  /* 0x0000004a4f4a7209 */ /* 0x000fc60007810000 */
[----:B------:R-:W2:Y:S01]  /*ef90*/  MUFU.TANH R43, R43 ;  /* 0x0000002b002b7308 */ /* 0x000ea20000002400 */
[-CC-:B------:R-:W-:Y:S01]  /*efa0*/  FFMA.FTZ R21, R67, R73.reuse, -R100.reuse ;  /* 0x0000004943157223 */ /* 0x180fe20000010864 */
[----:B------:R-:W-:Y:S01]  /*efb0*/  ISETP.GT.AND P3, PT, R91, 0x59, PT ;  /* 0x000000595b00780c */ /* 0x000fe20003f64270 */
[----:B------:R-:W-:Y:S01]  /*efc0*/  FMUL.FTZ R34, R34, UR4 ;  /* 0x0000000422227c20 */ /* 0x000fe20008410000 */
[----:B---3--:R-:W-:Y:S02]  /*efd0*/  FSEL R54, R54, -INF , P2 ;  /* 0xff80000036367808 */ /* 0x008fe40001000000 */
[----:B------:R-:W-:Y:S02]  /*efe0*/  FMNMX.FTZ R67, R63, R74, !PT ;  /* 0x0000004a3f437209 */ /* 0x000fe40007810000 */
[----:B------:R-:W3:Y:S01]  /*eff0*/  MUFU.TANH R46, R46 ;  /* 0x0000002e002e7308 */ /* 0x000ee20000002400 */
[----:B------:R-:W-:Y:S01]  /*f000*/  FFMA.FTZ R49, R69, R73, -R100 ;  /* 0x0000004945317223 */ /* 0x000fe20000010864 */
[----:B------:R-:W-:Y:S01]  /*f010*/  ISETP.GT.AND P2, PT, R91, 0x60, PT ;  /* 0x000000605b00780c */ /* 0x000fe20003f44270 */
[----:B------:R-:W-:Y:S01]  /*f020*/  FMUL.FTZ R35, R35, UR4 ;  /* 0x0000000423237c20 */ /* 0x000fe20008410000 */
[----:B0-----:R-:W-:-:S02]  /*f030*/  FSEL R56, R56, -INF , P3 ;  /* 0xff80000038387808 */ /* 0x001fc40001800000 */
[----:B------:R-:W-:Y:S02]  /*f040*/  FMNMX.FTZ R69, R54, R67, !PT ;  /* 0x0000004336457209 */ /* 0x000fe40007810000 */
        /* <DEDUP_REMOVED lines=11> */
[----:B------:R-:W-:Y:S01]  /*f100*/  FFMA.FTZ R42, R71, R73, -R100 ;  /* 0x00000049472a7223 */ /* 0x000fe20000010864 */
[----:B------:R-:W-:Y:S01]  /*f110*/  ISETP.GT.AND P3, PT, R91, 0x69, PT ;  /* 0x000000695b00780c */ /* 0x000fe20003f64270 */
[----:B------:R-:W-:Y:S01]  /*f120*/  FMUL.FTZ R26, R26, UR4 ;  /* 0x000000041a1a7c20 */ /* 0x000fe20008410000 */
[----:B---3--:R-:W-:Y:S02]  /*f130*/  FSEL R102, R46, -INF , P2 ;  /* 0xff8000002e667808 */ /* 0x008fe40001000000 */
[----:B------:R-:W-:Y:S02]  /*f140*/  FMNMX.FTZ R71, R69, R74, !PT ;  /* 0x0000004a45477209 */ /* 0x000fe40007810000 */
[----:B------:R-:W3:Y:S01]  /*f150*/  MUFU.TANH R38, R38 ;  /* 0x0000002600267308 */ /* 0x000ee20000002400 */
[----:B------:R-:W-:Y:S01]  /*f160*/  ISETP.GT.AND P2, PT, R91, 0x70, PT ;  /* 0x000000705b00780c */ /* 0x000fe20003f44270 */
[----:B------:R-:W-:Y:S01]  /*f170*/  FMUL.FTZ R27, R27, UR4 ;  /* 0x000000041b1b7c20 */ /* 0x000fe20008410000 */
[----:B0-----:R-:W-:-:S02]  /*f180*/  FSEL R103, R47, -INF , P3 ;  /* 0xff8000002f677808 */ /* 0x001fc40001800000 */
[----:B------:R-:W-:-:S03]  /*f190*/  FMNMX.FTZ R46, R102, R71, !PT ;  /* 0x00000047662e7209 */ /* 0x000fc60007810000 */
[----:B------:R-:W0:Y:S01]  /*f1a0*/  MUFU.TANH R39, R39 ;  /* 0x0000002700277308 */ /* 0x000e220000002400 */
[----:B------:R-:W-:Y:S01]  /*f1b0*/  ISETP.GT.AND P3, PT, R91, 0x71, PT ;  /* 0x000000715b00780c */ /* 0x000fe20003f64270 */
[----:B------:R-:W-:Y:S01]  /*f1c0*/  FMUL.FTZ R30, R30, UR4 ;  /* 0x000000041e1e7c20 */ /* 0x000fe20008410000 */
[----:B-1----:R-:W-:Y:S02]  /*f1d0*/  FSEL R34, R34, -INF , P2 ;  /* 0xff80000022227808 */ /* 0x002fe40001000000 */
[----:B------:R-:W-:-:S03]  /*f1e0*/  FMNMX.FTZ R47, R103, R46, !PT ;  /* 0x0000002e672f7209 */ /* 0x000fc60007810000 */
[----:B------:R-:W1:Y:S01]  /*f1f0*/  MUFU.TANH R26, R26 ;  /* 0x0000001a001a7308 */ /* 0x000e620000002400 */
[----:B------:R-:W-:Y:S01]  /*f200*/  FFMA.FTZ R71, R60, R73, -R100 ;  /* 0x000000493c477223 */ /* 0x000fe20000010864 */
[----:B------:R-:W-:Y:S01]  /*f210*/  ISETP.GT.AND P2, PT, R91, 0x78, PT ;  /* 0x000000785b00780c */ /* 0x000fe20003f44270 */
[----:B------:R-:W-:Y:S01]  /*f220*/  FMUL.FTZ R31, R31, UR4 ;  /* 0x000000041f1f7c20 */ /* 0x000fe20008410000 */
[----:B--2---:R-:W-:Y:S02]  /*f230*/  FSEL R35, R35, -INF , P3 ;  /* 0xff80000023237808 */ /* 0x004fe40001800000 */
[----:B------:R-:W-:Y:S02]  /*f240*/  FMNMX.FTZ R60, R34, R47, !PT ;  /* 0x0000002f223c7209 */ /* 0x000fe40007810000 */
[----:B------:R-:W2:Y:S01]  /*f250*/  MUFU.TANH R27, R27 ;  /* 0x0000001b001b7308 */ /* 0x000ea20000002400 */
[----:B------:R-:W-:Y:S02]  /*f260*/  ISETP.GT.AND P3, PT, R91, 0x79, PT ;  /* 0x000000795b00780c */ /* 0x000fe40003f64270 */
[----:B---3--:R-:W-:-:S02]  /*f270*/  FSEL R104, R38, -INF , P2 ;  /* 0xff80000026687808 */ /* 0x008fc40001000000 */
[----:B------:R-:W-:-:S03]  /*f280*/  FMNMX.FTZ R47, R35, R60, !PT ;  /* 0x0000003c232f7209 */ /* 0x000fc60007810000 */
[----:B------:R-:W3:Y:S01]  /*f290*/  MUFU.TANH R30, R30 ;  /* 0x0000001e001e7308 */ /* 0x000ee20000002400 */
[----:B------:R-:W-:Y:S02]  /*f2a0*/  ISETP.GT.AND P2, PT, R91, 0x80, PT ;  /* 0x000000805b00780c */ /* 0x000fe40003f44270 */
[----:B0-----:R-:W-:Y:S02]  /*f2b0*/  FSEL R105, R39, -INF , P3 ;  /* 0xff80000027697808 */ /* 0x001fe40001800000 */
[----:B------:R-:W-:-:S03]  /*f2c0*/  FMNMX.FTZ R60, R104, R47, !PT ;  /* 0x0000002f683c7209 */ /* 0x000fc60007810000 */
[----:B------:R-:W0:Y:S01]  /*f2d0*/  MUFU.TANH R31, R31 ;  /* 0x0000001f001f7308 */ /* 0x000e220000002400 */
[----:B------:R-:W-:Y:S01]  /*f2e0*/  FFMA.FTZ R39, R33, R73, -R100 ;  /* 0x0000004921277223 */ /* 0x000fe20000010864 */
[----:B------:R-:W-:Y:S02]  /*f2f0*/  ISETP.GT.AND P3, PT, R91, 0x81, PT ;  /* 0x000000815b00780c */ /* 0x000fe40003f64270 */
[----:B-1----:R-:W-:Y:S02]  /*f300*/  FSEL R106, R26, -INF , P2 ;  /* 0xff8000001a6a7808 */ /* 0x002fe40001000000 */
[----:B------:R-:W-:Y:S02]  /*f310*/  FMNMX.FTZ R33, R105, R60, !PT ;  /* 0x0000003c69217209 */ /* 0x000fe40007810000 */
[----:B------:R-:W-:Y:S02]  /*f320*/  ISETP.GT.AND P2, PT, R91, 0x88, PT ;  /* 0x000000885b00780c */ /* 0x000fe40003f44270 */
[----:B--2---:R-:W-:-:S02]  /*f330*/  FSEL R108, R27, -INF , P3 ;  /* 0xff8000001b6c7808 */ /* 0x004fc40001800000 */
[----:B------:R-:W-:Y:S02]  /*f340*/  FMNMX.FTZ R33, R106, R33, !PT ;  /* 0x000000216a217209 */ /* 0x000fe40007810000 */
[----:B------:R-:W-:Y:S02]  /*f350*/  ISETP.GT.AND P3, PT, R91, 0x89, PT ;  /* 0x000000895b00780c */ /* 0x000fe40003f64270 */
[----:B---3--:R-:W-:Y:S02]  /*f360*/  FSEL R30, R30, -INF , P2 ;  /* 0xff8000001e1e7808 */ /* 0x008fe40001000000 */
[----:B------:R-:W-:Y:S01]  /*f370*/  FMNMX.FTZ R33, R108, R33, !PT ;  /* 0x000000216c217209 */ /* 0x000fe20007810000 */
[----:B------:R1:W-:Y:S03]  /*f380*/  MUFU.EX2 R46, R71 ;  /* 0x00000047002e7308 */ /* 0x0003e60000000800 */
[----:B------:R-:W-:Y:S01]  /*f390*/  FMNMX.FTZ R33, R30, R33, !PT ;  /* 0x000000211e217209 */ /* 0x000fe20007810000 */
[----:B-1----:R-:W-:Y:S01]  /*f3a0*/  FFMA.FTZ R71, R32, R73, -R100 ;  /* 0x0000004920477223 */ /* 0x002fe20000010864 */
[----:B0-----:R-:W-:-:S04]  /*f3b0*/  FSEL R32, R31, -INF , P3 ;  /* 0xff8000001f207808 */ /* 0x001fc80001800000 */
[----:B------:R-:W-:-:S05]  /*f3c0*/  FMNMX.FTZ R33, R32, R33, !PT ;  /* 0x0000002120217209 */ /* 0x000fca0007810000 */
[----:B------:R-:W0:Y:S01]  /*f3d0*/  SHFL.BFLY PT, R26, R33, 0x2, 0x1f ;  /* 0x0c401f00211a7f89 */ /* 0x000e2200000e0000 */
[----:B------:R-:W-:Y:S01]  /*f3e0*/  FFMA.FTZ R47, R25, R73, -R100 ;  /* 0x00000049192f7223 */ /* 0x000fe20000010864 */
[----:B0-----:R-:W-:-:S05]  /*f3f0*/  FMNMX.FTZ R26, R33, R26, !PT ;  /* 0x0000001a211a7209 */ /* 0x001fca0007810000 */
[----:B------:R-:W0:Y:S01]  /*f400*/  SHFL.BFLY PT, R25, R26, 0x1, 0x1f ;  /* 0x0c201f001a197f89 */ /* 0x000e2200000e0000 */
        /* <DEDUP_REMOVED lines=10> */
[----:B0-----:R-:W-:-:S04]  /*f4b0*/  FMNMX.FTZ R74, R26, R25, !PT ;  /* 0x000000191a4a7209 */ /* 0x001fc80007810000 */
[C---:B------:R-:W-:Y:S01]  /*f4c0*/  FSETP.NEU.FTZ.AND P2, PT, R74.reuse, -INF , PT ;  /* 0xff8000004a00780b */ /* 0x040fe20003f5d000 */
[-C--:B------:R-:W-:Y:S01]  /*f4d0*/  FMUL.FTZ R28, R74, R73.reuse ;  /* 0x000000494a1c7220 */ /* 0x080fe20000410000 */
[----:B------:R-:W-:-:S04]  /*f4e0*/  FFMA.FTZ R50, R50, R73, -R100 ;  /* 0x0000004932327223 */ /* 0x000fc80000010864 */
[----:B------:R-:W-:Y:S01]  /*f4f0*/  FSEL R28, R28, RZ, P2 ;  /* 0x000000ff1c1c7208 */ /* 0x000fe20001000000 */
        /* <DEDUP_REMOVED lines=8> */
[-CC-:B------:R-:W-:Y:S01]  /*f580*/  FFMA.FTZ R27, R90, R73.reuse, -R28.reuse ;  /* 0x000000495a1b7223 */ /* 0x180fe2000001081c */
[----:B------:R-:W0:Y:S01]  /*f590*/  MUFU.EX2 R57, R57 ;  /* 0x0000003900397308 */ /* 0x000e220000000800 */
[-CC-:B------:R-:W-:Y:S01]  /*f5a0*/  FFMA.FTZ R92, R92, R73.reuse, -R28.reuse ;  /* 0x000000495c5c7223 */ /* 0x180fe2000001081c */
[----:B------:R-:W-:-:S06]  /*f5b0*/  FFMA.FTZ R55, R93, R73, -R28 ;  /* 0x000000495d377223 */ /* 0x000fcc000001081c */
[----:B------:R-:W-:Y:S08]  /*f5c0*/  MUFU.EX2 R25, R25 ;  /* 0x0000001900197308 */ /* 0x000ff00000000800 */
[----:B------:R-:W1:Y:S01]  /*f5d0*/  MUFU.EX2 R100, R100 ;  /* 0x0000006400647308 */ /* 0x000e620000000800 */
[----:B------:R-:W-:-:S07]  /*f5e0*/  FFMA.FTZ R90, R83, R73, -R28 ;  /* 0x00000049535a7223 */ /* 0x000fce000001081c */
[----:B------:R-:W2:Y:S01]  /*f5f0*/  MUFU.EX2 R88, R88 ;  /* 0x0000005800587308 */ /* 0x000ea20000000800 */
[----:B------:R-:W-:-:S07]  /*f600*/  @!P0 VIADD R24, R0, 0x31c40 ;  /* 0x00031c4000188836 */ /* 0x000fce0000000000 */
[----:B------:R-:W3:Y:S01]  /*f610*/  MUFU.EX2 R27, R27 ;  /* 0x0000001b001b7308 */ /* 0x000ee20000000800 */
[----:B------:R-:W-:-:S07]  /*f620*/  FFMA.FTZ R53, R84, R73, -R28 ;  /* 0x0000004954357223 */ /* 0x000fce000001081c */
[----:B------:R-:W4:Y:S01]  /*f630*/  MUFU.EX2 R92, R92 ;  /* 0x0000005c005c7308 */ /* 0x000f220000000800 */
[----:B------:R-:W-:Y:S01]  /*f640*/  @!P0 PRMT R24, RZ, 0x654, R24 ;  /* 0x00000654ff188816 */ /* 0x000fe20000000018 */
[----:B0-----:R-:W-:-:S06]  /*f650*/  FADD.FTZ R83, R57, R59 ;  /* 0x0000003b39537221 */ /* 0x001fcc0000010000 */
[----:B------:R-:W0:Y:S01]  /*f660*/  MUFU.EX2 R14, R14 ;  /* 0x0000000e000e7308 */ /* 0x000e220000000800 */
[----:B-1----:R-:W-:Y:S01]  /*f670*/  FADD.FTZ R26, R25, R100 ;  /* 0x00000064191a7221 */ /* 0x002fe20000010000 */
[----:B------:R-:W-:Y:S01]  /*f680*/  FFMA.FTZ R86, R86, R73, -R28 ;  /* 0x0000004956567223 */ /* 0x000fe2000001081c */
[----:B------:R1:W-:Y:S05]  /*f690*/  @!P0 SYNCS.ARRIVE.TRANS64.RED.A1T0 RZ, [R24+URZ], RZ ;  /* 0x000000ff18ff89a7 */ /* 0x0003ea000810043f */
[----:B------:R-:W0:Y:S01]  /*f6a0*/  MUFU.EX2 R55, R55 ;  /* 0x0000003700377308 */ /* 0x000e220000000800 */
[----:B--2---:R-:W-:Y:S01]  /*f6b0*/  FADD.FTZ R83, R88, R83 ;  /* 0x0000005358537221 */ /* 0x004fe20000010000 */
[----:B-1----:R-:W-:-:S06]  /*f6c0*/  F2FP.BF16.F32.PACK_AB R24, R59, R57 ;  /* 0x000000393b18723e */ /* 0x002fcc00000010ff */
[----:B------:R-:W-:Y:S01]  /*f6d0*/  MUFU.EX2 R80, R80 ;  /* 0x0000005000507308 */ /* 0x000fe20000000800 */
[----:B---3--:R-:W-:Y:S01]  /*f6e0*/  FADD.FTZ R57, R27, R26 ;  /* 0x0000001a1b397221 */ /* 0x008fe20000010000 */
[----:B------:R-:W-:-:S06]  /*f6f0*/  FFMA.FTZ R29, R85, R73, -R28 ;  /* 0x00000049551d7223 */ /* 0x000fcc000001081c */
[----:B------:R-:W1:Y:S01]  /*f700*/  MUFU.EX2 R90, R90 ;  /* 0x0000005a005a7308 */ /* 0x000e620000000800 */
[C---:B------:R-:W-:Y:S01]  /*f710*/  FADD.FTZ R83, R20.reuse, R83 ;  /* 0x0000005314537221 */ /* 0x040fe20000010000 */
[----:B------:R-:W-:-:S06]  /*f720*/  F2FP.BF16.F32.PACK_AB R26, R20, R88 ;  /* 0x00000058141a723e */ /* 0x000fcc00000010ff */
[----:B------:R-:W2:Y:S01]  /*f730*/  MUFU.EX2 R81, R81 ;  /* 0x0000005100517308 */ /* 0x000ea20000000800 */
[----:B------:R-:W-:Y:S01]  /*f740*/  FFMA.FTZ R84, R75, R73, -R28 ;  /* 0x000000494b547223 */ /* 0x000fe2000001081c */
[----:B----4-:R-:W-:-:S06]  /*f750*/  FADD.FTZ R88, R92, R57 ;  /* 0x000000395c587221 */ /* 0x010fcc0000010000 */
[----:B------:R-:W-:Y:S01]  /*f760*/  MUFU.EX2 R53, R53 ;  /* 0x0000003500357308 */ /* 0x000fe20000000800 */
[-CC-:B------:R-:W-:Y:S01]  /*f770*/  FFMA.FTZ R75, R70, R73.reuse, -R28.reuse ;  /* 0x00000049464b7223 */ /* 0x180fe2000001081c */
[-CC-:B------:R-:W-:Y:S01]  /*f780*/  FFMA.FTZ R64, R64, R73.reuse, -R28.reuse ;  /* 0x0000004940407223 */ /* 0x180fe2000001081c */
[----:B------:R-:W-:-:S05]  /*f790*/  FFMA.FTZ R70, R67, R73, -R28 ;  /* 0x0000004943467223 */ /* 0x000fca000001081c */
[----:B------:R-:W3:Y:S01]  /*f7a0*/  MUFU.EX2 R82, R82 ;  /* 0x0000005200527308 */ /* 0x000ee20000000800 */
[----:B------:R-:W-:Y:S01]  /*f7b0*/  FFMA.FTZ R67, R35, R73, -R28 ;  /* 0x0000004923437223 */ /* 0x000fe2000001081c */
[----:B0-----:R-:W-:Y:S01]  /*f7c0*/  FADD.FTZ R83, R14, R83 ;  /* 0x000000530e537221 */ /* 0x001fe20000010000 */
[----:B------:R-:W-:-:S05]  /*f7d0*/  FADD.FTZ R35, R55, R88 ;  /* 0x0000005837237221 */ /* 0x000fca0000010000 */
[----:B------:R-:W-:Y:S01]  /*f7e0*/  MUFU.EX2 R86, R86 ;  /* 0x0000005600567308 */ /* 0x000fe20000000800 */
[-CC-:B------:R-:W-:Y:S01]  /*f7f0*/  FFMA.FTZ R31, R77, R73.reuse, -R28.reuse ;  /* 0x000000494d1f7223 */ /* 0x180fe2000001081c */
[-CC-:B------:R-:W-:Y:S01]  /*f800*/  FFMA.FTZ R79, R79, R73.reuse, -R28.reuse ;  /* 0x000000494f4f7223 */ /* 0x180fe2000001081c */
[----:B------:R-:W-:-:S05]  /*f810*/  FFMA.FTZ R59, R54, R73, -R28 ;  /* 0x00000049363b7223 */ /* 0x000fca000001081c */
[----:B------:R-:W0:Y:S01]  /*f820*/  MUFU.EX2 R40, R40 ;  /* 0x0000002800287308 */ /* 0x000e220000000800 */
[----:B-1----:R-:W-:Y:S01]  /*f830*/  FADD.FTZ R54, R90, R35 ;  /* 0x000000235a367221 */ /* 0x002fe20000010000 */
[----:B------:R-:W-:-:S06]  /*f840*/  FFMA.FTZ R78, R78, R73, -R28 ;  /* 0x000000494e4e7223 */ /* 0x000fcc000001081c */
[----:B------:R-:W1:Y:S01]  /*f850*/  MUFU.EX2 R29, R29 ;  /* 0x0000001d001d7308 */ /* 0x000e620000000800 */
[----:B------:R-:W-:-:S07]  /*f860*/  FFMA.FTZ R57, R63, R73, -R28 ;  /* 0x000000493f397223 */ /* 0x000fce000001081c */
[----:B------:R4:W-:Y:S01]  /*f870*/  MUFU.EX2 R0, R64 ;  /* 0x0000004000007308 */ /* 0x0009e20000000800 */
[----:B------:R-:W-:-:S07]  /*f880*/  FFMA.FTZ R33, R94, R73, -R28 ;  /* 0x000000495e217223 */ /* 0x000fce000001081c */
[----:B------:R-:W1:Y:S01]  /*f890*/  MUFU.EX2 R50, R50 ;  /* 0x0000003200327308 */ /* 0x000e620000000800 */
[----:B----4-:R-:W-:Y:S01]  /*f8a0*/  FFMA.FTZ R64, R34, R73, -R28 ;  /* 0x0000004922407223 */ /* 0x010fe2000001081c */
[----:B------:R-:W-:-:S06]  /*f8b0*/  FADD.FTZ R34, R80, R83 ;  /* 0x0000005350227221 */ /* 0x000fcc0000010000 */
[----:B------:R-:W4:Y:S01]  /*f8c0*/  MUFU.EX2 R84, R84 ;  /* 0x0000005400547308 */ /* 0x000f220000000800 */
[----:B--2---:R-:W-:Y:S01]  /*f8d0*/  FADD.FTZ R35, R81, R34 ;  /* 0x0000002251237221 */ /* 0x004fe20000010000 */
[-CC-:B------:R-:W-:Y:S01]  /*f8e0*/  FFMA.FTZ R63, R56, R73.reuse, -R28.reuse ;  /* 0x00000049383f7223 */ /* 0x180fe2000001081c */
[----:B------:R-:W-:-:S05]  /*f8f0*/  FFMA.FTZ R48, R68, R73, -R28 ;  /* 0x0000004944307223 */ /* 0x000fca000001081c */
[----:B------:R-:W2:Y:S01]  /*f900*/  MUFU.EX2 R65, R65 ;  /* 0x0000004100417308 */ /* 0x000ea20000000800 */
[-CC-:B------:R-:W-:Y:S01]  /*f910*/  FFMA.FTZ R76, R76, R73.reuse, -R28.reuse ;  /* 0x000000494c4c7223 */ /* 0x180fe2000001081c */
[-CC-:B------:R-:W-:Y:S01]  /*f920*/  FFMA.FTZ R15, R87, R73.reuse, -R28.reuse ;  /* 0x00000049570f7223 */ /* 0x180fe2000001081c */
[-CC-:B------:R-:W-:Y:S01]  /*f930*/  FFMA.FTZ R68, R98, R73.reuse, -R28.reuse ;  /* 0x0000004962447223 */ /* 0x180fe2000001081c */
[----:B------:R-:W-:-:S04]  /*f940*/  FFMA.FTZ R77, R97, R73, -R28 ;  /* 0x00000049614d7223 */ /* 0x000fc8000001081c */
[----:B------:R-:W2:Y:S01]  /*f950*/  MUFU.EX2 R31, R31 ;  /* 0x0000001f001f7308 */ /* 0x000ea20000000800 */
[-CC-:B------:R-:W-:Y:S01]  /*f960*/  FFMA.FTZ R69, R69, R73.reuse, -R28.reuse ;  /* 0x0000004945457223 */ /* 0x180fe2000001081c */
[-CC-:B------:R-:W-:Y:S01]  /*f970*/  FFMA.FTZ R102, R102, R73.reuse, -R28.reuse ;  /* 0x0000004966667223 */ /* 0x180fe2000001081c */
[-CC-:B------:R-:W-:Y:S01]  /*f980*/  FFMA.FTZ R103, R103, R73.reuse, -R28.reuse ;  /* 0x0000004967677223 */ /* 0x180fe2000001081c */
[----:B------:R-:W-:-:S04]  /*f990*/  FFMA.FTZ R104, R104, R73, -R28 ;  /* 0x0000004968687223 */ /* 0x000fc8000001081c */
[----:B------:R0:W-:Y:S01]  /*f9a0*/  MUFU.EX2 R20, R79 ;  /* 0x0000004f00147308 */ /* 0x0001e20000000800 */
[-CC-:B------:R-:W-:Y:S01]  /*f9b0*/  FFMA.FTZ R105, R105, R73.reuse, -R28.reuse ;  /* 0x0000004969697223 */ /* 0x180fe2000001081c */
[-CC-:B------:R-:W-:Y:S01]  /*f9c0*/  FFMA.FTZ R106, R106, R73.reuse, -R28.reuse ;  /* 0x000000496a6a7223 */ /* 0x180fe2000001081c */
[----:B------:R-:W-:Y:S01]  /*f9d0*/  FFMA.FTZ R108, R108, R73, -R28 ;  /* 0x000000496c6c7223 */ /* 0x000fe2000001081c */
[----:B---3--:R-:W-:Y:S01]  /*f9e0*/  FADD.FTZ R35, R82, R35 ;  /* 0x0000002352237221 */ /* 0x008fe20000010000 */
[----:B------:R-:W-:Y:S01]  /*f9f0*/  F2FP.BF16.F32.PACK_AB R25, R100, R25 ;  /* 0x000000196419723e */ /* 0x000fe200000010ff */
[----:B0-----:R-:W-:Y:S02]  /*fa00*/  FADD.FTZ R79, R53, R54 ;  /* 0x00000036354f7221 */ /* 0x001fe40000010000 */
[----:B------:R-:W0:Y:S01]  /*fa10*/  MUFU.EX2 R66, R66 ;  /* 0x0000004200427308 */ /* 0x000e220000000800 */
[----:B------:R-:W-:Y:S01]  /*fa20*/  FFMA.FTZ R54, R30, R73, -R28 ;  /* 0x000000491e367223 */ /* 0x000fe2000001081c */
[----:B------:R-:W-:Y:S01]  /*fa30*/  F2FP.BF16.F32.PACK_AB R27, R92, R27 ;  /* 0x0000001b5c1b723e */ /* 0x000fe200000010ff */
[----:B------:R-:W-:-:S05]  /*fa40*/  FADD.FTZ R35, R40, R35 ;  /* 0x0000002328237221 */ /* 0x000fca0000010000 */
[----:B------:R3:W-:Y:S01]  /*fa50*/  MUFU.EX2 R56, R59 ;  /* 0x0000003b00387308 */ /* 0x0007e20000000800 */
[----:B------:R4:W-:Y:S07]  /*fa60*/  STSM.16.M88.4 [R17+0x24300], R24 ;  /* 0x0243001811007844 */ /* 0x0009ee0000000200 */
[----:B------:R-:W0:Y:S01]  /*fa70*/  MUFU.EX2 R78, R78 ;  /* 0x0000004e004e7308 */ /* 0x000e220000000800 */
[----:B---3--:R-:W-:Y:S01]  /*fa80*/  FFMA.FTZ R59, R32, R73, -R28 ;  /* 0x00000049203b7223 */ /* 0x008fe2000001081c */
[----:B------:R-:W-:-:S04]  /*fa90*/  FADD.FTZ R28, R86, R79 ;  /* 0x0000004f561c7221 */ /* 0x000fc80000010000 */
[----:B-1----:R-:W-:Y:S02]  /*faa0*/  FADD.FTZ R79, R29, R28 ;  /* 0x0000001c1d4f7221 */ /* 0x002fe40000010000 */
[----:B------:R-:W1:Y:S01]  /*fab0*/  MUFU.EX2 R58, R58 ;  /* 0x0000003a003a7308 */ /* 0x000e620000000800 */
[----:B----4-:R-:W-:Y:S01]  /*fac0*/  F2FP.BF16.F32.PACK_AB R24, R80, R14 ;  /* 0x0000000e5018723e */ /* 0x010fe200000010ff */
[----:B------:R-:W-:Y:S01]  /*fad0*/  FADD.FTZ R14, R50, R35 ;  /* 0x00000023320e7221 */ /* 0x000fe20000010000 */
[----:B------:R-:W-:-:S05]  /*fae0*/  FADD.FTZ R28, R84, R79 ;  /* 0x0000004f541c7221 */ /* 0x000fca0000010000 */
[----:B------:R-:W3:Y:S01]  /*faf0*/  MUFU.EX2 R33, R33 ;  /* 0x0000002100217308 */ /* 0x000ee20000000800 */
[----:B------:R-:W-:Y:S01]  /*fb00*/  F2FP.BF16.F32.PACK_AB R25, R90, R55 ;  /* 0x000000375a19723e */ /* 0x000fe200000010ff */
[----:B--2---:R-:W-:-:S06]  /*fb10*/  FADD.FTZ R35, R65, R14 ;  /* 0x0000000e41237221 */ /* 0x004fcc0000010000 */
[----:B------:R-:W2:Y:S01]  /*fb20*/  MUFU.EX2 R62, R62 ;  /* 0x0000003e003e7308 */ /* 0x000ea20000000800 */
[----:B------:R-:W-:-:S07]  /*fb30*/  FADD.FTZ R55, R31, R28 ;  /* 0x0000001c1f377221 */ /* 0x000fce0000010000 */
[----:B------:R-:W4:Y:S01]  /*fb40*/  MUFU.EX2 R76, R76 ;  /* 0x0000004c004c7308 */ /* 0x000f220000000800 */
[----:B0-----:R-:W-:Y:S01]  /*fb50*/  FADD.FTZ R35, R66, R35 ;  /* 0x0000002342237221 */ /* 0x001fe20000010000 */
[----:B------:R-:W-:-:S06]  /*fb60*/  FADD.FTZ R14, R78, R55 ;  /* 0x000000374e0e7221 */ /* 0x000fcc0000010000 */
[----:B------:R-:W0:Y:S08]  /*fb70*/  MUFU.EX2 R21, R21 ;  /* 0x0000001500157308 */ /* 0x000e300000000800 */
[----:B------:R-:W0:Y:S01]  /*fb80*/  MUFU.EX2 R48, R48 ;  /* 0x0000003000307308 */ /* 0x000e220000000800 */
[----:B------:R-:W-:Y:S01]  /*fb90*/  F2FP.BF16.F32.PACK_AB R27, R86, R53 ;  /* 0x00000035561b723e */ /* 0x000fe200000010ff */
[----:B-1----:R-:W-:-:S06]  /*fba0*/  FADD.FTZ R35, R58, R35 ;  /* 0x000000233a237221 */ /* 0x002fcc0000010000 */
[----:B------:R-:W1:Y:S01]  /*fbb0*/  MUFU.EX2 R49, R49 ;  /* 0x0000003100317308 */ /* 0x000e620000000800 */
[----:B---3--:R-:W-:-:S07]  /*fbc0*/  FADD.FTZ R53, R33, R14 ;  /* 0x0000000e21357221 */ /* 0x008fce0000010000 */
[----:B------:R-:W3:Y:S01]  /*fbd0*/  MUFU.EX2 R75, R75 ;  /* 0x0000004b004b7308 */ /* 0x000ee20000000800 */
[----:B--2---:R-:W-:Y:S01]  /*fbe0*/  FADD.FTZ R14, R62, R35 ;  /* 0x000000233e0e7221 */ /* 0x004fe20000010000 */
[----:B----4-:R-:W-:-:S06]  /*fbf0*/  FADD.FTZ R53, R76, R53 ;  /* 0x000000354c357221 */ /* 0x010fcc0000010000 */
[----:B------:R-:W2:Y:S08]  /*fc00*/  MUFU.EX2 R42, R42 ;  /* 0x0000002a002a7308 */ /* 0x000eb00000000800 */
[----:B------:R-:W4:Y:S01]  /*fc10*/  MUFU.EX2 R15, R15 ;  /* 0x0000000f000f7308 */ /* 0x000f220000000800 */
[----:B------:R-:W-:Y:S01]  /*fc20*/  F2FP.BF16.F32.PACK_AB R28, R50, R40 ;  /* 0x00000028321c723e */ /* 0x000fe200000010ff */
[----:B0-----:R-:W-:-:S06]  /*fc30*/  FADD.FTZ R14, R21, R14 ;  /* 0x0000000e150e7221 */ /* 0x001fcc0000010000 */
[----:B------:R-:W0:Y:S01]  /*fc40*/  MUFU.EX2 R43, R43 ;  /* 0x0000002b002b7308 */ /* 0x000e220000000800 */
[----:B------:R-:W-:-:S07]  /*fc50*/  FADD.FTZ R40, R48, R53 ;  /* 0x0000003530287221 */ /* 0x000fce0000010000 */
[----:B------:R-:W0:Y:S01]  /*fc60*/  MUFU.EX2 R68, R68 ;  /* 0x0000004400447308 */ /* 0x000e220000000800 */
[----:B-1----:R-:W-:Y:S01]  /*fc70*/  FADD.FTZ R53, R49, R14 ;  /* 0x0000000e31357221 */ /* 0x002fe20000010000 */
[----:B---3--:R-:W-:Y:S01]  /*fc80*/  FADD.FTZ R40, R75, R40 ;  /* 0x000000284b287221 */ /* 0x008fe20000010000 */
[----:B------:R-:W-:-:S05]  /*fc90*/  F2FP.BF16.F32.PACK_AB R34, R49, R21 ;  /* 0x000000153122723e */ /* 0x000fca00000010ff */
[----:B------:R-:W1:Y:S01]  /*fca0*/  MUFU.EX2 R38, R38 ;  /* 0x0000002600267308 */ /* 0x000e620000000800 */
[----:B--2---:R-:W-:Y:S01]  /*fcb0*/  FADD.FTZ R14, R42, R53 ;  /* 0x000000352a0e7221 */ /* 0x004fe20000010000 */
[----:B----4-:R-:W-:-:S06]  /*fcc0*/  FADD.FTZ R21, R15, R40 ;  /* 0x000000280f157221 */ /* 0x010fcc0000010000 */
[----:B------:R-:W-:Y:S01]  /*fcd0*/  MUFU.EX2 R77, R77 ;  /* 0x0000004d004d7308 */ /* 0x000fe20000000800 */
[----:B0-----:R-:W-:Y:S01]  /*fce0*/  FADD.FTZ R49, R43, R14 ;  /* 0x0000000e2b317221 */ /* 0x001fe20000010000 */
[----:B------:R-:W-:-:S06]  /*fcf0*/  FADD.FTZ R21, R68, R21 ;  /* 0x0000001544157221 */ /* 0x000fcc0000010000 */
[----:B------:R-:W0:Y:S01]  /*fd00*/  MUFU.EX2 R39, R39 ;  /* 0x0000002700277308 */ /* 0x000e220000000800 */
[----:B------:R-:W-:Y:S01]  /*fd10*/  F2FP.BF16.F32.PACK_AB R26, R82, R81 ;  /* 0x00000051521a723e */ /* 0x000fe200000010ff */
[----:B------:R-:W-:-:S06]  /*fd20*/  FADD.FTZ R49, R46, R49 ;  /* 0x000000312e317221 */ /* 0x000fcc0000010000 */
[----:B------:R-:W2:Y:S01]  /*fd30*/  MUFU.EX2 R71, R71 ;  /* 0x0000004700477308 */ /* 0x000ea20000000800 */
[----:B------:R-:W-:-:S07]  /*fd40*/  FADD.FTZ R14, R0, R21 ;  /* 0x00000015000e7221 */ /* 0x000fce0000010000 */
[----:B------:R-:W3:Y:S01]  /*fd50*/  MUFU.EX2 R57, R57 ;  /* 0x0000003900397308 */ /* 0x000ee20000000800 */
[----:B------:R4:W-:Y:S01]  /*fd60*/  STSM.16.M88.4 [R17+0x25b00], R24 ;  /* 0x025b001811007844 */ /* 0x0009e20000000200 */
[----:B-1----:R-:W-:-:S06]  /*fd70*/  FADD.FTZ R40, R38, R49 ;  /* 0x0000003126287221 */ /* 0x002fcc0000010000 */
[----:B------:R-:W1:Y:S01]  /*fd80*/  MUFU.EX2 R61, R61 ;  /* 0x0000003d003d7308 */ /* 0x000e620000000800 */
[----:B0-----:R-:W-:-:S07]  /*fd90*/  FADD.FTZ R40, R39, R40 ;  /* 0x0000002827287221 */ /* 0x001fce0000010000 */
[----:B------:R-:W0:Y:S01]  /*fda0*/  MUFU.EX2 R91, R91 ;  /* 0x0000005b005b7308 */ /* 0x000e220000000800 */
[----:B----4-:R-:W-:Y:S01]  /*fdb0*/  F2FP.BF16.F32.PACK_AB R25, R68, R15 ;  /* 0x0000000f4419723e */ /* 0x010fe200000010ff */
[----:B------:R-:W-:-:S06]  /*fdc0*/  FADD.FTZ R15, R77, R14 ;  /* 0x0000000e4d0f7221 */ /* 0x000fcc0000010000 */
[----:B------:R-:W4:Y:S01]  /*fdd0*/  MUFU.EX2 R63, R63 ;  /* 0x0000003f003f7308 */ /* 0x000f220000000800 */
[----:B------:R-:W-:Y:S01]  /*fde0*/  FADD.FTZ R14, R20, R15 ;  /* 0x0000000f140e7221 */ /* 0x000fe20000010000 */
[----:B--2---:R-:W-:-:S06]  /*fdf0*/  FADD.FTZ R40, R71, R40 ;  /* 0x0000002847287221 */ /* 0x004fcc0000010000 */
[----:B------:R-:W2:Y:S01]  /*fe00*/  MUFU.EX2 R60, R60 ;  /* 0x0000003c003c7308 */ /* 0x000ea20000000800 */
[----:B---3--:R-:W-:-:S07]  /*fe10*/  FADD.FTZ R15, R57, R14 ;  /* 0x0000000e390f7221 */ /* 0x008fce0000010000 */
[----:B------:R-:W3:Y:S01]  /*fe20*/  MUFU.EX2 R70, R70 ;  /* 0x0000004600467308 */ /* 0x000ee20000000800 */
[----:B------:R-:W-:Y:S01]  /*fe30*/  F2FP.BF16.F32.PACK_AB R27, R77, R0 ;  /* 0x000000004d1b723e */ /* 0x000fe200000010ff */
[----:B-1----:R-:W-:-:S06]  /*fe40*/  FADD.FTZ R40, R61, R40 ;  /* 0x000000283d287221 */ /* 0x002fcc0000010000 */
[----:B------:R-:W1:Y:S01]  /*fe50*/  MUFU.EX2 R95, R95 ;  /* 0x0000005f005f7308 */ /* 0x000e620000000800 */
[----:B------:R-:W-:-:S07]  /*fe60*/  FADD.FTZ R0, R56, R15 ;  /* 0x0000000f38007221 */ /* 0x000fce0000010000 */
[----:B------:R-:W1:Y:S01]  /*fe70*/  MUFU.EX2 R69, R69 ;  /* 0x0000004500457308 */ /* 0x000e620000000800 */
[----:B0-----:R-:W-:Y:S01]  /*fe80*/  FADD.FTZ R15, R91, R40 ;  /* 0x000000285b0f7221 */ /* 0x001fe20000010000 */
[----:B----4-:R-:W-:-:S06]  /*fe90*/  FADD.FTZ R21, R63, R0 ;  /* 0x000000003f157221 */ /* 0x010fcc0000010000 */
[----:B------:R-:W0:Y:S01]  /*fea0*/  MUFU.EX2 R47, R47 ;  /* 0x0000002f002f7308 */ /* 0x000e220000000800 */
[----:B------:R-:W-:-:S07]  /*feb0*/  F2FP.BF16.F32.PACK_AB R29, R84, R29 ;  /* 0x0000001d541d723e */ /* 0x000fce00000010ff */
[----:B------:R-:W4:Y:S01]  /*fec0*/  MUFU.EX2 R102, R102 ;  /* 0x0000006600667308 */ /* 0x000f220000000800 */
[----:B------:R-:W-:Y:S02]  /*fed0*/  F2FP.BF16.F32.PACK_AB R30, R66, R65 ;  /* 0x00000041421e723e */ /* 0x000fe400000010ff */
[----:B------:R-:W-:-:S05]  /*fee0*/  F2FP.BF16.F32.PACK_AB R31, R78, R31 ;  /* 0x0000001f4e1f723e */ /* 0x000fca00000010ff */
[----:B------:R-:W4:Y:S01]  /*fef0*/  MUFU.EX2 R99, R99 ;  /* 0x0000006300637308 */ /* 0x000f220000000800 */
[----:B------:R-:W-:Y:S01]  /*ff00*/  F2FP.BF16.F32.PACK_AB R26, R38, R46 ;  /* 0x0000002e261a723e */ /* 0x000fe200000010ff */
[----:B--2---:R-:W-:Y:S01]  /*ff10*/  FADD.FTZ R0, R60, R15 ;  /* 0x0000000f3c007221 */ /* 0x004fe20000010000 */
[----:B------:R-:W2:Y:S05]  /*ff20*/  @P5 LDC R38, c[0x0][0x44c] ;  /* 0x00011300ff265b82 */ /* 0x000eaa0000000800 */
[----:B------:R-:W-:Y:S01]  /*ff30*/  MUFU.EX2 R103, R103 ;  /* 0x0000006700677308 */ /* 0x000fe20000000800 */
[----:B---3--:R-:W-:Y:S01]  /*ff40*/  FADD.FTZ R14, R70, R21 ;  /* 0x00000015460e7221 */ /* 0x008fe20000010000 */
[----:B------:R3:W-:Y:S01]  /*ff50*/  STSM.16.M88.4 [R17+0x27300], R28 ;  /* 0x0273001c11007844 */ /* 0x0007e20000000200 */
[----:B-1----:R-:W-:-:S05]  /*ff60*/  FADD.FTZ R0, R95, R0 ;  /* 0x000000005f007221 */ /* 0x002fca0000010000 */
[----:B------:R-:W1:Y:S01]  /*ff70*/  MUFU.EX2 R44, R44 ;  /* 0x0000002c002c7308 */ /* 0x000e620000000800 */
[----:B------:R-:W-:Y:S01]  /*ff80*/  FADD.FTZ R21, R69, R14 ;  /* 0x0000000e45157221 */ /* 0x000fe20000010000 */
[----:B------:R-:W-:-:S06]  /*ff90*/  F2FP.BF16.F32.PACK_AB R32, R62, R58 ;  /* 0x0000003a3e20723e */ /* 0x000fcc00000010ff */
[----:B------:R-:W2:Y:S01]  /*ffa0*/  MUFU.EX2 R64, R64 ;  /* 0x0000004000407308 */ /* 0x000ea20000000800 */
[----:B---3--:R-:W-:Y:S02]  /*ffb0*/  F2FP.BF16.F32.PACK_AB R28, R71, R39 ;  /* 0x00000027471c723e */ /* 0x008fe400000010ff */
[----:B------:R-:W3:Y:S01]  /*ffc0*/  @P5 LDC R39, c[0x0][0x450] ;  /* 0x00011400ff275b82 */ /* 0x000ee20000000800 */
[----:B------:R-:W-:-:S04]  /*ffd0*/  F2FP.BF16.F32.PACK_AB R33, R76, R33 ;  /* 0x000000214c21723e */ /* 0x000fc800000010ff */
[----:B------:R-:W2:Y:S01]  /*ffe0*/  MUFU.EX2 R101, R101 ;  /* 0x0000006500657308 */ /* 0x000ea20000000800 */
[----:B------:R-:W-:Y:S01]  /*fff0*/  F2FP.BF16.F32.PACK_AB R35, R75, R48 ;  /* 0x000000304b23723e */ /* 0x000fe200000010ff */
[----:B0-----:R-:W-:Y:S01]  /*10000*/  FADD.FTZ R0, R47, R0 ;  /* 0x000000002f007221 */ /* 0x001fe20000010000 */
[----:B------:R-:W-:-:S05]  /*10010*/  F2FP.BF16.F32.PACK_AB R24, R43, R42 ;  /* 0x0000002a2b18723e */ /* 0x000fca00000010ff */
[----:B------:R-:W0:Y:S01]  /*10020*/  MUFU.EX2 R67, R67 ;  /* 0x0000004300437308 */ /* 0x000e220000000800 */
[----:B----4-:R-:W-:Y:S01]  /*10030*/  FADD.FTZ R14, R102, R21 ;  /* 0x00000015660e7221 */ /* 0x010fe20000010000 */
[----:B------:R-:W-:Y:S01]  /*10040*/  STSM.16.M88.4 [R17+0x28b00], R32 ;  /* 0x028b002011007844 */ /* 0x000fe20000000200 */
[----:B------:R-:W-:-:S05]  /*10050*/  FADD.FTZ R21, R99, R0 ;  /* 0x0000000063157221 */ /* 0x000fca0000010000 */
[----:B------:R-:W4:Y:S01]  /*10060*/  MUFU.EX2 R41, R41 ;  /* 0x0000002900297308 */ /* 0x000f220000000800 */
[----:B------:R2:W-:Y:S07]  /*10070*/  STSM.16.M88.4 [R17+0x2a300], R24 ;  /* 0x02a3001811007844 */ /* 0x0005ee0000000200 */
[----:B------:R-:W3:Y:S01]  /*10080*/  MUFU.EX2 R104, R104 ;  /* 0x0000006800687308 */ /* 0x000ee20000000800 */
[----:B-1----:R-:W-:-:S07]  /*10090*/  FADD.FTZ R0, R44, R21 ;  /* 0x000000152c007221 */ /* 0x002fce0000010000 */
[----:B------:R-:W1:Y:S01]  /*100a0*/  MUFU.EX2 R51, R51 ;  /* 0x0000003300337308 */ /* 0x000e620000000800 */
[----:B--2---:R-:W-:-:S07]  /*100b0*/  FADD.FTZ R25, R103, R14 ;  /* 0x0000000e67197221 */ /* 0x004fce0000010000 */
[----:B------:R-:W2:Y:S01]  /*100c0*/  MUFU.EX2 R105, R105 ;  /* 0x0000006900697308 */ /* 0x000ea20000000800 */
[----:B------:R-:W-:Y:S01]  /*100d0*/  FADD.FTZ R14, R64, R25 ;  /* 0x00000019400e7221 */ /* 0x000fe20000010000 */
[----:B------:R-:W-:-:S06]  /*100e0*/  FADD.FTZ R0, R101, R0 ;  /* 0x0000000065007221 */ /* 0x000fcc0000010000 */
[----:B------:R-:W2:Y:S01]  /*100f0*/  MUFU.EX2 R37, R37 ;  /* 0x0000002500257308 */ /* 0x000ea20000000800 */
[----:B0-----:R-:W-:-:S07]  /*10100*/  FADD.FTZ R21, R67, R14 ;  /* 0x0000000e43157221 */ /* 0x001fce0000010000 */
[----:B------:R-:W0:Y:S01]  /*10110*/  MUFU.EX2 R106, R106 ;  /* 0x0000006a006a7308 */ /* 0x000e220000000800 */
[----:B------:R-:W-:-:S04]  /*10120*/  @P5 IMAD.HI.U32 R24, R110, R38, RZ ;  /* 0x000000266e185227 */ /* 0x000fc800078e00ff */
[----:B----4-:R-:W-:-:S03]  /*10130*/  FADD.FTZ R0, R41, R0 ;  /* 0x0000000029007221 */ /* 0x010fc60000010000 */
[----:B------:R-:W4:Y:S01]  /*10140*/  MUFU.EX2 R52, R52 ;  /* 0x0000003400347308 */ /* 0x000f220000000800 */
[----:B---3--:R-:W-:Y:S01]  /*10150*/  FADD.FTZ R14, R104, R21 ;  /* 0x00000015680e7221 */ /* 0x008fe20000010000 */
[----:B------:R-:W-:-:S06]  /*10160*/  F2FP.BF16.F32.PACK_AB R29, R57, R20 ;  /* 0x00000014391d723e */ /* 0x000fcc00000010ff */
[----:B------:R-:W-:Y:S01]  /*10170*/  MUFU.EX2 R15, R108 ;  /* 0x0000006c000f7308 */ /* 0x000fe20000000800 */
[----:B------:R-:W-:Y:S02]  /*10180*/  F2FP.BF16.F32.PACK_AB R30, R91, R61 ;  /* 0x0000003d5b1e723e */ /* 0x000fe400000010ff */
[----:B------:R-:W-:-:S05]  /*10190*/  F2FP.BF16.F32.PACK_AB R31, R63, R56 ;  /* 0x000000383f1f723e */ /* 0x000fca00000010ff */
[----:B------:R-:W-:Y:S01]  /*101a0*/  MUFU.EX2 R36, R36 ;  /* 0x0000002400247308 */ /* 0x000fe20000000800 */
[----:B------:R-:W-:Y:S02]  /*101b0*/  IMAD.MOV.U32 R20, RZ, RZ, R110 ;  /* 0x000000ffff147224 */ /* 0x000fe400078e006e */
[----:B-1----:R-:W-:-:S05]  /*101c0*/  FADD.FTZ R0, R51, R0 ;  /* 0x0000000033007221 */ /* 0x002fca0000010000 */
[----:B------:R-:W1:Y:S01]  /*101d0*/  MUFU.EX2 R45, R45 ;  /* 0x0000002d002d7308 */ /* 0x000e620000000800 */
[----:B------:R-:W-:Y:S01]  /*101e0*/  @P5 SHF.R.U32.HI R20, RZ, R39, R24 ;  /* 0x00000027ff145219 */ /* 0x000fe20000011618 */
[----:B--2---:R-:W-:-:S06]  /*101f0*/  FADD.FTZ R21, R105, R14 ;  /* 0x0000000e69157221 */ /* 0x004fcc0000010000 */
[----:B------:R-:W-:Y:S08]  /*10200*/  MUFU.EX2 R54, R54 ;  /* 0x0000003600367308 */ /* 0x000ff00000000800 */
[----:B------:R-:W2:Y:S01]  /*10210*/  MUFU.EX2 R59, R59 ;  /* 0x0000003b003b7308 */ /* 0x000ea20000000800 */
[----:B------:R3:W-:Y:S01]  /*10220*/  STSM.16.M88.4 [R17+0x2bb00], R28 ;  /* 0x02bb001c11007844 */ /* 0x0007e20000000200 */
[----:B------:R-:W-:-:S02]  /*10230*/  F2FP.BF16.F32.PACK_AB R32, R95, R60 ;  /* 0x0000003c5f20723e */ /* 0x000fc400000010ff */
[----:B------:R-:W-:Y:S02]  /*10240*/  F2FP.BF16.F32.PACK_AB R33, R69, R70 ;  /* 0x000000464521723e */ /* 0x000fe400000010ff */
[----:B------:R-:W-:Y:S02]  /*10250*/  F2FP.BF16.F32.PACK_AB R34, R99, R47 ;  /* 0x0000002f6322723e */ /* 0x000fe400000010ff */
[----:B------:R-:W-:Y:S02]  /*10260*/  F2FP.BF16.F32.PACK_AB R35, R103, R102 ;  /* 0x000000666723723e */ /* 0x000fe400000010ff */
[----:B------:R-:W-:-:S03]  /*10270*/  IADD3 R14, R20, R107, -R109 ;  /* 0x0000006b140e7210 */ /* 0x000fc60007ffe86d */
[----:B------:R2:W-:Y:S01]  /*10280*/  STSM.16.M88.4 [R17+0x2d300], R32 ;  /* 0x02d3002011007844 */ /* 0x0005e20000000200 */
[----:B---3--:R-:W-:Y:S01]  /*10290*/  FADD.FTZ R29, R37, R0 ;  /* 0x00000000251d7221 */ /* 0x008fe20000010000 */
[----:B0-----:R-:W-:Y:S01]  /*102a0*/  FADD.FTZ R0, R106, R21 ;  /* 0x000000156a007221 */ /* 0x001fe20000010000 */
[----:B------:R-:W-:-:S04]  /*102b0*/  IMAD.HI R14, R14, 0x38e38e39, RZ ;  /* 0x38e38e390e0e7827 */ /* 0x000fc800078e02ff */
[----:B----4-:R-:W-:Y:S01]  /*102c0*/  FADD.FTZ R21, R52, R29 ;  /* 0x0000001d34157221 */ /* 0x010fe20000010000 */
[----:B-1----:R-:W-:Y:S02]  /*102d0*/  F2FP.BF16.F32.PACK_AB R30, R45, R36 ;  /* 0x000000242d1e723e */ /* 0x002fe400000010ff */
[----:B--2---:R-:W-:Y:S01]  /*102e0*/  F2FP.BF16.F32.PACK_AB R31, R59, R54 ;  /* 0x000000363b1f723e */ /* 0x004fe200000010ff */
[----:B------:R-:W-:Y:S01]  /*102f0*/  FADD.FTZ R36, R36, R21 ;  /* 0x0000001524247221 */ /* 0x000fe20000010000 */
[----:B------:R-:W-:Y:S01]  /*10300*/  FADD.FTZ R33, R15, R0 ;  /* 0x000000000f217221 */ /* 0x000fe20000010000 */
[----:B------:R-:W-:Y:S02]  /*10310*/  F2FP.BF16.F32.PACK_AB R24, R101, R44 ;  /* 0x0000002c6518723e */ /* 0x000fe400000010ff */
[----:B------:R-:W-:Y:S01]  /*10320*/  F2FP.BF16.F32.PACK_AB R25, R67, R64 ;  /* 0x000000404319723e */ /* 0x000fe200000010ff */
[----:B------:R-:W-:Y:S01]  /*10330*/  FADD.FTZ R54, R54, R33 ;  /* 0x0000002136367221 */ /* 0x000fe20000010000 */
[----:B------:R-:W-:-:S02]  /*10340*/  F2FP.BF16.F32.PACK_AB R26, R51, R41 ;  /* 0x00000029331a723e */ /* 0x000fc400000010ff */
[----:B------:R-:W-:Y:S02]  /*10350*/  F2FP.BF16.F32.PACK_AB R27, R105, R104 ;  /* 0x00000068691b723e */ /* 0x000fe400000010ff */
[----:B------:R-:W-:Y:S01]  /*10360*/  F2FP.BF16.F32.PACK_AB R29, R15, R106 ;  /* 0x0000006a0f1d723e */ /* 0x000fe200000010ff */
[----:B------:R-:W-:Y:S01]  /*10370*/  FADD.FTZ R20, R45, R36 ;  /* 0x000000242d147221 */ /* 0x000fe20000010000 */
[----:B------:R-:W-:Y:S02]  /*10380*/  F2FP.BF16.F32.PACK_AB R28, R52, R37 ;  /* 0x00000025341c723e */ /* 0x000fe400000010ff */
[----:B------:R-:W-:Y:S01]  /*10390*/  SHF.R.U32.HI R15, RZ, 0x1f, R14 ;  /* 0x0000001fff0f7819 */ /* 0x000fe2000001160e */
[----:B------:R-:W-:Y:S01]  /*103a0*/  FADD.FTZ R0, R59, R54 ;  /* 0x000000363b007221 */ /* 0x000fe20000010000 */
[----:B------:R-:W-:Y:S02]  /*103b0*/  STSM.16.M88.4 [R17+0x2eb00], R24 ;  /* 0x02eb001811007844 */ /* 0x000fe40000000200 */
[----:B------:R-:W-:-:S02]  /*103c0*/  LEA.HI.SX32 R15, R14, R15, 0x1b ;  /* 0x0000000f0e0f7211 */ /* 0x000fc400078fdaff */
[----:B------:R-:W-:Y:S04]  /*103d0*/  STSM.16.M88.4 [R17+0x30300], R28 ;  /* 0x0303001c11007844 */ /* 0x000fe80000000200 */
[----:B------:R0:W-:Y:S01]  /*103e0*/  STL [R1+0x8], R20 ;  /* 0x0000081401007387 */ /* 0x0001e20000100800 */
[----:B------:R1:W-:Y:S06]  /*103f0*/  MEMBAR.ALL.CTA ;  /* 0x0000000000007992 */ /* 0x0003ec0000008000 */
[----:B-1----:R-:W1:Y:S04]  /*10400*/  FENCE.VIEW.ASYNC.S ;  /* 0x00000000000073c6 */ /* 0x002e680000000000 */
[----:B------:R2:W-:Y:S01]  /*10410*/  STL [R1+0x34], R0 ;  /* 0x0000340001007387 */ /* 0x0005e20000100800 */
[----:B0-----:R-:W-:Y:S01]  /*10420*/  VIADD R20, R96, 0xfffffffe ;  /* 0xfffffffe60147836 */ /* 0x001fe20000000000 */
[----:B--2---:R-:W-:-:S04]  /*10430*/  VIMNMX R0, RZ, R15, !PT ;  /* 0x0000000fff007248 */ /* 0x004fc80007fe0100 */
[----:B------:R0:W-:Y:S04]  /*10440*/  STL [R1+0x4], R20 ;  /* 0x0000041401007387 */ /* 0x0001e80000100800 */
[----:B------:R0:W-:Y:S01]  /*10450*/  STL [R1+0x28], R0 ;  /* 0x0000280001007387 */ /* 0x0001e20000100800 */
[----:B------:R-:W-:Y:S02]  /*10460*/  ISETP.GE.AND P2, PT, R20, R0, PT ;  /* 0x000000001400720c */ /* 0x000fe40003f46270 */
        /* <DEDUP_REMOVED lines=23> */
[----:B------:R-:W-:Y:S01]  /*105e0*/  CS2R R24, SRZ ;  /* 0x0000000000187805 */ /* 0x000fe2000001ff00 */
[----:B-1----:R-:W-:Y:S01]  /*105f0*/  NOP ;  /* 0x0000000000007918 */ /* 0x002fe20000000000 */
[----:B0-----:R-:W-:Y:S05]  /*10600*/  @!P2 BRA `(.L_x_2417) ;  /* 0x0000005800b0a947 */ /* 0x001fea0003800000 */
[----:B------:R0:W5:Y:S01]  /*10610*/  LDL.LU R21, [R1+0x38] ;  /* 0x0000380001157983 */ /* 0x0001620000300800 */
[----:B------:R-:W-:Y:S02]  /*10620*/  IMAD.MOV.U32 R15, RZ, RZ, R20 ;  /* 0x000000ffff0f7224 */ /* 0x000fe400078e0014 */
[----:B------:R-:W-:Y:S02]  /*10630*/  IMAD.MOV.U32 R0, RZ, RZ, R74 ;  /* 0x000000ffff007224 */ /* 0x000fe400078e004a */
[----:B------:R-:W-:Y:S02]  /*10640*/  IMAD.MOV.U32 R14, RZ, RZ, R72 ;  /* 0x000000ffff0e7224 */ /* 0x000fe400078e0048 */
[----:B------:R-:W-:Y:S02]  /*10650*/  IMAD.MOV.U32 R20, RZ, RZ, R19 ;  /* 0x000000ffff147224 */ /* 0x000fe400078e0013 */
[----:B0-----:R-:W-:-:S07]  /*10660*/  IMAD.MOV.U32 R71, RZ, RZ, RZ ;  /* 0x000000ffff477224 */ /* 0x001fce00078e00ff */
.L_x_2428:
        /* <DEDUP_REMOVED lines=9> */
[----:B------:R-:W-:Y:S05]  /*10700*/  @P2 BRA `(.L_x_2418) ;  /* 0x0000000000302947 */ /* 0x000fea0003800000 */
[----:B------:R-:W-:Y:S05]  /*10710*/  @!P1 BRA `(.L_x_2419) ;  /* 0x0000000000049947 */ /* 0x000fea0003800000 */
[----:B------:R-:W-:Y:S01]  /*10720*/  BPT.TRAP 0x1 ;  /* 0x000000040000795c */ /* 0x000fe20000300000 */
.L_x_2419:
[----:B------:R-:W-:Y:S01]  /*10730*/  IMAD R72, R19, 0x8, R16 ;  /* 0x0000000813487824 */ /* 0x000fe200078e0210 */
[----:B0-----:R-:W-:-:S04]  /*10740*/  SHF.L.U32 R73, R73, 0x1f, RZ ;  /* 0x0000001f49497819 */ /* 0x001fc800000006ff */
[----:B------:R0:W1:Y:S01]  /*10750*/  SYNCS.PHASECHK.TRANS64.TRYWAIT P3, [R72+URZ+0x31c30], R73 ;  /* 0x031c3049480075a7 */ /* 0x000062000806017f */
[----:B------:R-:W-:Y:S05]  /*10760*/  @!P1 BRA `(.L_x_2420) ;  /* 0x0000000000049947 */ /* 0x000fea0003800000 */
[----:B------:R-:W-:Y:S01]  /*10770*/  BPT.TRAP 0x1 ;  /* 0x000000040000795c */ /* 0x000fe20000300000 */
.L_x_2420:
[----:B------:R-:W-:Y:S04]  /*10780*/  BSSY B0, `(.L_x_2418) ;  /* 0x0000004000007945 */ /* 0x000fe80003800000 */
[----:B-1----:R-:W-:Y:S05]  /*10790*/  @P3 BRA `(.L_x_2421) ;  /* 0x0000000000083947 */ /* 0x002fea0003800000 */
[----:B------:R-:W1:Y:S02]  /*107a0*/  SYNCS.PHASECHK.TRANS64.TRYWAIT P3, [R72+URZ+0x31c30], R73 ;  /* 0x031c3049480075a7 */ /* 0x000e64000806017f */
[----:B-1----:R-:W-:Y:S05]  /*107b0*/  @!P3 BRA `(.L_x_2422) ;  /* 0x0000015400ecb947 */ /* 0x002fea0003800000 */
.L_x_2421:
[----:B------:R-:W-:Y:S05]  /*107c0*/  BSYNC B0 ;  /* 0x0000000000007941 */ /* 0x000fea0003800000 */
.L_x_2418:
[----:B01----:R-:W0:Y:S02]  /*107d0*/  S2R R72, SR_TID.X ;  /* 0x0000000000487919 */ /* 0x003e240000002100 */
[----:B0-----:R-:W-:Y:S02]  /*107e0*/  SHF.R.U32.HI R74, RZ, 0x7, R72 ;  /* 0x00000007ff4a7819 */ /* 0x001fe40000011648 */
[----:B------:R-:W2:Y:S01]  /*107f0*/  LDL R72, [R1+0x70] ;  /* 0x0000700001487983 */ /* 0x000ea20000100800 */
[----:B------:R-:W-:Y:S05]  /*10800*/  WARPSYNC.ALL ;  /* 0x0000000000007948 */ /* 0x000fea0003800000 */
[----:B------:R-:W-:Y:S01]  /*10810*/  VIADD R78, R74, 0x8 ;  /* 0x000000084a4e7836 */ /* 0x000fe20000000000 */
[C---:B------:R-:W-:Y:S01]  /*10820*/  R2UR UR44, R2.reuse ;  /* 0x00000000022c72ca */ /* 0x040fe200000e0000 */
[----:B------:R-:W-:Y:S01]  /*10830*/  IMAD.MOV.U32 R147, RZ, RZ, -0x7fffffe0 ;  /* 0x80000020ff937424 */ /* 0x000fe200078e00ff */
[----:B------:R-:W-:Y:S01]  /*10840*/  R2UR UR45, R3 ;  /* 0x00000000032d72ca */ /* 0x000fe200000e0000 */
[----:B------:R-:W-:Y:S01]  /*10850*/  IMAD.MOV.U32 R75, RZ, RZ, -0x7fffffe0 ;  /* 0x80000020ff4b7424 */ /* 0x000fe200078e00ff */
[----:B------:R0:W-:Y:S01]  /*10860*/  BAR.SYNC.DEFER_BLOCKING R78, 0x100 ;  /* 0x0004004e0000751d */ /* 0x0001e20000010000 */
[----:B------:R-:W-:Y:S01]  /*10870*/  R2UR UR52, R2 ;  /* 0x00000000023472ca */ /* 0x000fe200000e0000 */
[----:B------:R-:W-:Y:S01]  /*10880*/  IMAD.MOV.U32 R73, RZ, RZ, -0x7fffffe0 ;  /* 0x80000020ff497424 */ /* 0x000fe200078e00ff */
[----:B------:R-:W-:Y:S01]  /*10890*/  R2UR UR47, R147 ;  /* 0x00000000932f72ca */ /* 0x000fe200000e0000 */
[----:B------:R-:W-:Y:S01]  /*108a0*/  IMAD.MOV.U32 R77, RZ, RZ, -0x7fffffe0 ;  /* 0x80000020ff4d7424 */ /* 0x000fe200078e00ff */
[----:B------:R-:W-:Y:S01]  /*108b0*/  R2UR UR55, R75 ;  /* 0x000000004b3772ca */ /* 0x000fe200000e0000 */
[----:B------:R-:W-:Y:S01]  /*108c0*/  IMAD.MOV.U32 R149, RZ, RZ, -0x7fffffe0 ;  /* 0x80000020ff957424 */ /* 0x000fe200078e00ff */
[----:B------:R-:W-:Y:S01]  /*108d0*/  R2UR UR53, R3 ;  /* 0x00000000033572ca */ /* 0x000fe200000e0000 */
[----:B------:R-:W-:Y:S01]  /*108e0*/  STL [R1+0xb8], R14 ;  /* 0x0000b80e01007387 */ /* 0x000fe20000100800 */
[----:B------:R-:W-:-:S02]  /*108f0*/  R2UR UR51, R73 ;  /* 0x00000000493372ca */ /* 0x000fc400000e0000 */
[C---:B------:R-:W-:Y:S01]  /*10900*/  R2UR UR48, R2.reuse ;  /* 0x00000000023072ca */ /* 0x040fe200000e0000 */
[----:B------:R1:W-:Y:S01]  /*10910*/  STL [R1+0xb4], R0 ;  /* 0x0000b40001007387 */ /* 0x0003e20000100800 */
[----:B------:R-:W-:Y:S02]  /*10920*/  R2UR UR49, R3 ;  /* 0x00000000033172ca */ /* 0x000fe400000e0000 */
[----:B------:R-:W-:Y:S02]  /*10930*/  R2UR UR27, R75 ;  /* 0x000000004b1b72ca */ /* 0x000fe400000e0000 */
[----:B------:R-:W-:Y:S02]  /*10940*/  R2UR UR24, R2 ;  /* 0x00000000021872ca */ /* 0x000fe400000e0000 */
[----:B------:R-:W-:Y:S02]  /*10950*/  R2UR UR25, R3 ;  /* 0x00000000031972ca */ /* 0x000fe400000e0000 */
[----:B------:R-:W-:-:S02]  /*10960*/  R2UR UR59, R77 ;  /* 0x000000004d3b72ca */ /* 0x000fc400000e0000 */
[C---:B------:R-:W-:Y:S01]  /*10970*/  R2UR UR56, R2.reuse ;  /* 0x00000000023872ca */ /* 0x040fe200000e0000 */
[----:B------:R-:W-:Y:S01]  /*10980*/  WARPGROUP.ARRIVE ;  /* 0x00000000000079c5 */ /* 0x000fe20000000000 */
[----:B------:R-:W-:Y:S02]  /*10990*/  R2UR UR57, R3 ;  /* 0x00000000033972ca */ /* 0x000fe400000e0000 */
[----:B------:R-:W-:Y:S02]  /*109a0*/  R2UR UR31, R73 ;  /* 0x00000000491f72ca */ /* 0x000fe400000e0000 */
[----:B------:R-:W-:Y:S02]  /*109b0*/  R2UR UR28, R2 ;  /* 0x00000000021c72ca */ /* 0x000fe400000e0000 */
[----:B------:R-:W-:Y:S02]  /*109c0*/  R2UR UR29, R3 ;  /* 0x00000000031d72ca */ /* 0x000fe400000e0000 */
[----:B------:R-:W-:-:S02]  /*109d0*/  R2UR UR21, R75 ;  /* 0x000000004b1572ca */ /* 0x000fc400000e0000 */
[----:B------:R-:W-:Y:S02]  /*109e0*/  R2UR UR23, R75 ;  /* 0x000000004b1772ca */ /* 0x000fe400000e0000 */
[C---:B------:R-:W-:Y:S02]  /*109f0*/  R2UR UR33, R73.reuse ;  /* 0x00000000492172ca */ /* 0x040fe400000e0000 */
[C---:B------:R-:W-:Y:S02]  /*10a00*/  R2UR UR35, R73.reuse ;  /* 0x00000000492372ca */ /* 0x040fe400000e0000 */
[C---:B------:R-:W-:Y:S02]  /*10a10*/  R2UR UR19, R73.reuse ;  /* 0x00000000491372ca */ /* 0x040fe400000e0000 */
[C---:B------:R-:W-:Y:S02]  /*10a20*/  R2UR UR11, R73.reuse ;  /* 0x00000000490b72ca */ /* 0x040fe400000e0000 */
[----:B------:R-:W-:-:S02]  /*10a30*/  R2UR UR17, R73 ;  /* 0x00000000491172ca */ /* 0x000fc400000e0000 */
[----:B------:R-:W-:Y:S01]  /*10a40*/  R2UR UR41, R73 ;  /* 0x00000000492972ca */ /* 0x000fe200000e0000 */
[----:B------:R-:W-:Y:S01]  /*10a50*/  IMAD.MOV.U32 R73, RZ, RZ, -0x7fffffe0 ;  /* 0x80000020ff497424 */ /* 0x000fe200078e00ff */
[C---:B------:R-:W-:Y:S02]  /*10a60*/  R2UR UR5, R75.reuse ;  /* 0x000000004b0572ca */ /* 0x040fe400000e0000 */
[C---:B------:R-:W-:Y:S02]  /*10a70*/  R2UR UR43, R75.reuse ;  /* 0x000000004b2b72ca */ /* 0x040fe400000e0000 */
[C---:B------:R-:W-:Y:S02]  /*10a80*/  R2UR UR7, R75.reuse ;  /* 0x000000004b0772ca */ /* 0x040fe400000e0000 */
[----:B------:R-:W-:Y:S01]  /*10a90*/  R2UR UR9, R75 ;  /* 0x000000004b0972ca */ /* 0x000fe200000e0000 */
[----:B------:R-:W-:Y:S01]  /*10aa0*/  IMAD.MOV.U32 R75, RZ, RZ, -0x7fffffe0 ;  /* 0x80000020ff4b7424 */ /* 0x000fe200078e00ff */
[----:B------:R-:W-:-:S02]  /*10ab0*/  R2UR UR37, R77 ;  /* 0x000000004d2572ca */ /* 0x000fc400000e0000 */
[C---:B------:R-:W-:Y:S02]  /*10ac0*/  R2UR UR39, R77.reuse ;  /* 0x000000004d2772ca */ /* 0x040fe400000e0000 */
[C---:B------:R-:W-:Y:S02]  /*10ad0*/  R2UR UR15, R77.reuse ;  /* 0x000000004d0f72ca */ /* 0x040fe400000e0000 */
[----:B------:R-:W-:Y:S01]  /*10ae0*/  R2UR UR13, R77 ;  /* 0x000000004d0d72ca */ /* 0x000fe200000e0000 */
[----:B--2---:R-:W-:-:S04]  /*10af0*/  IMAD R146, R19, 0x6c0, R72 ;  /* 0x000006c013927824 */ /* 0x004fc800078e0248 */
[C---:B------:R-:W-:Y:S01]  /*10b00*/  VIADD R74, R146.reuse, 0x40 ;  /* 0x00000040924a7836 */ /* 0x040fe20000000000 */
[C---:B------:R-:W-:Y:S01]  /*10b10*/  R2UR UR46, R146.reuse ;  /* 0x00000000922e72ca */ /* 0x040fe200000e0000 */
        /* <DEDUP_REMOVED lines=38> */
[----:B------:R-:W-:Y:S01]  /*10d80*/  UMOV UR45, UR5 ;  /* 0x00000005002d7c82 */ /* 0x000fe20008000000 */
        /* <DEDUP_REMOVED lines=10> */
[----:B------:R-:W-:Y:S02]  /*10e30*/  VIADD R148, R146, 0x302 ;  /* 0x0000030292947836 */ /* 0x000fe40000000000 */
[----:B------:R-:W-:Y:S01]  /*10e40*/  UMOV UR44, UR4 ;  /* 0x00000004002c7c82 */ /* 0x000fe20008000000 */
[----:B------:R-:W-:Y:S01]  /*10e50*/  R2UR UR46, R72 ;  /* 0x00000000482e72ca */ /* 0x000fe200000e0000 */
[----:B------:R-:W-:Y:S01]  /*10e60*/  VIADD R72, R146, 0x400 ;  /* 0x0000040092487836 */ /* 0x000fe20000000000 */
[----:B------:R-:W-:Y:S01]  /*10e70*/  R2UR UR4, R74 ;  /* 0x000000004a0472ca */ /* 0x000fe200000e0000 */
[----:B------:R-:W-:Y:S01]  /*10e80*/  VIADD R74, R146, 0x3c0 ;  /* 0x000003c0924a7836 */ /* 0x000fe20000000000 */
[----:B------:R-:W-:Y:S02]  /*10e90*/  WARPGROUP.DEPBAR.LE gsb0, 0x0 ;  /* 0x00008000000079c5 */ /* 0x000fe40000010000 */
[----:B------:R-:W-:-:S06]  /*10ea0*/  WARPGROUP.ARRIVE ;  /* 0x00000000000079c5 */ /* 0x000fcc0000000000 */
[----:B------:R-:W-:Y:S01]  /*10eb0*/  HGMMA.64x16x16.F32.BF16 R128, gdesc[UR52], RZ, !UPT, gsb0 ;  /* 0x00200000348079f0 */ /* 0x000fe2000c0018ff */
[----:B------:R-:W-:Y:S01]  /*10ec0*/  UMOV UR54, UR16 ;  /* 0x0000001000367c82 */ /* 0x000fe20008000000 */
[----:B------:R-:W-:Y:S01]  /*10ed0*/  UMOV UR55, UR17 ;  /* 0x0000001100377c82 */ /* 0x000fe20008000000 */
[----:B------:R-:W-:Y:S02]  /*10ee0*/  R2UR UR16, R8 ;  /* 0x00000000081072ca */ /* 0x000fe400000e0000 */
[----:B------:R-:W-:Y:S01]  /*10ef0*/  R2UR UR17, R9 ;  /* 0x00000000091172ca */ /* 0x000fe200000e0000 */
[----:B------:R-:W-:Y:S02]  /*10f00*/  WARPGROUP.DEPBAR.LE gsb0, 0x0 ;  /* 0x00008000000079c5 */ /* 0x000fe40000010000 */
[----:B------:R-:W-:-:S06]  /*10f10*/  WARPGROUP.ARRIVE ;  /* 0x00000000000079c5 */ /* 0x000fcc0000000000 */
[----:B------:R-:W-:Y:S01]  /*10f20*/  HGMMA.64x16x16.F32.BF16 R120, gdesc[UR48], RZ, !UPT, gsb0 ;  /* 0x00200000307879f0 */ /* 0x000fe2000c0018ff */
[----:B------:R-:W-:Y:S01]  /*10f30*/  UMOV UR48, UR32 ;  /* 0x0000002000307c82 */ /* 0x000fe20008000000 */
[----:B------:R-:W-:Y:S01]  /*10f40*/  UMOV UR49, UR33 ;  /* 0x0000002100317c82 */ /* 0x000fe20008000000 */
[----:B------:R-:W-:Y:S02]  /*10f50*/  R2UR UR32, R2 ;  /* 0x00000000022072ca */ /* 0x000fe400000e0000 */
[----:B------:R-:W-:Y:S02]  /*10f60*/  R2UR UR33, R3 ;  /* 0x00000000032172ca */ /* 0x000fe400000e0000 */
[----:B------:R-:W-:Y:S01]  /*10f70*/  R2UR UR50, R74 ;  /* 0x000000004a3272ca */ /* 0x000fe200000e0000 */
[----:B------:R-:W-:Y:S01]  /*10f80*/  VIADD R74, R146, 0x440 ;  /* 0x00000440924a7836 */ /* 0x000fe20000000000 */
[----:B------:R-:W-:Y:S01]  /*10f90*/  R2UR UR51, R75 ;  /* 0x000000004b3372ca */ /* 0x000fe200000e0000 */
[----:B------:R-:W-:Y:S01]  /*10fa0*/  IMAD.MOV.U32 R75, RZ, RZ, -0x7fffffe0 ;  /* 0x80000020ff4b7424 */ /* 0x000fe200078e00ff */
[----:B------:R-:W-:-:S02]  /*10fb0*/  WARPGROUP.DEPBAR.LE gsb0, 0x0 ;  /* 0x00008000000079c5 */ /* 0x000fc40000010000 */
        /* <DEDUP_REMOVED lines=9> */
[----:B------:R-:W-:-:S03]  /*11050*/  IMAD.MOV.U32 R73, RZ, RZ, -0x7fffffe0 ;  /* 0x80000020ff497424 */ /* 0x000fc600078e00ff */
[----:B------:R-:W-:Y:S01]  /*11060*/  R2UR UR52, R72 ;  /* 0x00000000483472ca */ /* 0x000fe200000e0000 */
[----:B------:R-:W-:Y:S01]  /*11070*/  VIADD R72, R146, 0x2c2 ;  /* 0x000002c292487836 */ /* 0x000fe20000000000 */
[----:B------:R-:W-:Y:S01]  /*11080*/  R2UR UR53, R73 ;  /* 0x00000000493572ca */ /* 0x000fe200000e0000 */
[----:B------:R-:W-:-:S04]  /*11090*/  IMAD.MOV.U32 R73, RZ, RZ, -0x7fffffe0 ;  /* 0x80000020ff497424 */ /* 0x000fc800078e00ff */
        /* <DEDUP_REMOVED lines=15> */
[----:B------:R-:W-:Y:S02]  /*11190*/  R2UR UR4, R8 ;  /* 0x00000000080472ca */ /* 0x000fe400000e0000 */
[----:B------:R-:W-:Y:S01]  /*111a0*/  R2UR UR5, R9 ;  /* 0x00000000090572ca */ /* 0x000fe200000e0000 */
[----:B------:R-:W-:-:S02]  /*111b0*/  WARPGROUP.DEPBAR.LE gsb0, 0x0 ;  /* 0x00008000000079c5 */ /* 0x000fc40000010000 */
[----:B------:R-:W-:-:S06]  /*111c0*/  WARPGROUP.ARRIVE ;  /* 0x00000000000079c5 */ /* 0x000fcc0000000000 */
[----:B------:R-:W-:Y:S01]  /*111d0*/  HGMMA.64x16x16.F32.BF16 R96, gdesc[UR28], RZ, !UPT, gsb0 ;  /* 0x002000001c6079f0 */ /* 0x000fe2000c0018ff */
        /* <DEDUP_REMOVED lines=22> */
[----:B------:R-:W-:Y:S01]  /*11340*/  UMOV UR34, UR50 ;  /* 0x0000003200227c82 */ /* 0x000fe20008000000 */
[----:B------:R-:W-:Y:S01]  /*11350*/  UMOV UR35, UR51 ;  /* 0x0000003300237c82 */ /* 0x000fe20008000000 */
[----:B------:R-:W-:Y:S02]  /*11360*/  WARPGROUP.DEPBAR.LE gsb0, 0x0 ;  /* 0x00008000000079c5 */ /* 0x000fe40000010000 */
[----:B0-----:R-:W-:-:S06]  /*11370*/  WARPGROUP.ARRIVE ;  /* 0x00000000000079c5 */ /* 0x001fcc0000000000 */
[----:B------:R-:W-:Y:S01]  /*11380*/  HGMMA.64x16x16.F32.BF16 R72, gdesc[UR36], RZ, !UPT, gsb0 ;  /* 0x00200000244879f0 */ /* 0x000fe2000c0018ff */
[----:B------:R-:W-:Y:S01]  /*11390*/  UMOV UR38, UR12 ;  /* 0x0000000c00267c82 */ /* 0x000fe20008000000 */
[----:B------:R-:W-:Y:S01]  /*113a0*/  UMOV UR39, UR13 ;  /* 0x0000000d00277c82 */ /* 0x000fe20008000000 */
[C---:B------:R-:W-:Y:S02]  /*113b0*/  R2UR UR12, R8.reuse ;  /* 0x00000000080c72ca */ /* 0x040fe400000e0000 */
[C---:B------:R-:W-:Y:S02]  /*113c0*/  R2UR UR13, R9.reuse ;  /* 0x00000000090d72ca */ /* 0x040fe400000e0000 */
[----:B------:R-:W-:Y:S02]  /*113d0*/  R2UR UR36, R8 ;  /* 0x00000000082472ca */ /* 0x000fe400000e0000 */
[----:B------:R-:W-:Y:S01]  /*113e0*/  R2UR UR37, R9 ;  /* 0x00000000092572ca */ /* 0x000fe200000e0000 */
[----:B------:R-:W-:-:S02]  /*113f0*/  WARPGROUP.DEPBAR.LE gsb0, 0x0 ;  /* 0x00008000000079c5 */ /* 0x000fc40000010000 */
[----:B------:R-:W-:-:S06]  /*11400*/  WARPGROUP.ARRIVE ;  /* 0x00000000000079c5 */ /* 0x000fcc0000000000 */
[----:B------:R-:W-:Y:S01]  /*11410*/  HGMMA.64x16x16.F32.BF16 R136, gdesc[UR40], R136, gsb0 ;  /* 0x00200000288879f0 */ /* 0x000fe20008001888 */
[----:B------:R-:W-:Y:S01]  /*11420*/  R2UR UR40, R12 ;  /* 0x000000000c2872ca */ /* 0x000fe200000e0000 */
[----:B------:R-:W-:Y:S01]  /*11430*/  UMOV UR42, UR48 ;  /* 0x00000030002a7c82 */ /* 0x000fe20008000000 */
[----:B------:R-:W-:Y:S01]  /*11440*/  R2UR UR41, R13 ;  /* 0x000000000d2972ca */ /* 0x000fe200000e0000 */
[----:B------:R-:W-:Y:S01]  /*11450*/  UMOV UR43, UR49 ;  /* 0x00000031002b7c82 */ /* 0x000fe20008000000 */
        /* <DEDUP_REMOVED lines=12> */
[----:B-1----:R-:W-:Y:S01]  /*11520*/  MOV R0, UR46 ;  /* 0x0000002e00007c02 */ /* 0x002fe20008000f00 */
[----:B------:R-:W-:Y:S01]  /*11530*/  UMOV UR46, UR52 ;  /* 0x00000034002e7c82 */ /* 0x000fe20008000000 */
[----:B------:R-:W-:Y:S01]  /*11540*/  MOV R14, UR47 ;  /* 0x0000002f000e7c02 */ /* 0x000fe20008000f00 */
[----:B------:R-:W-:-:S03]  /*11550*/  UMOV UR47, UR53 ;  /* 0x00000035002f7c82 */ /* 0x000fc60008000000 */
[----:B------:R-:W-:Y:S01]  /*11560*/  MOV R150, UR50 ;  /* 0x0000003200967c02 */ /* 0x000fe20008000f00 */
[----:B------:R-:W-:Y:S01]  /*11570*/  UMOV UR50, UR56 ;  /* 0x0000003800327c82 */ /* 0x000fe20008000000 */
[----:B------:R-:W-:Y:S01]  /*11580*/  MOV R151, UR51 ;  /* 0x0000003300977c02 */ /* 0x000fe20008000f00 */
[----:B------:R-:W-:Y:S01]  /*11590*/  UMOV UR51, UR57 ;  /* 0x0000003900337c82 */ /* 0x000fe20008000000 */
[----:B------:R-:W-:Y:S02]  /*115a0*/  WARPGROUP.DEPBAR.LE gsb0, 0x0 ;  /* 0x00008000000079c5 */ /* 0x000fe40000010000 */
[----:B------:R-:W-:-:S06]  /*115b0*/  WARPGROUP.ARRIVE ;  /* 0x00000000000079c5 */ /* 0x000fcc0000000000 */
[----:B------:R-:W-:Y:S01]  /*115c0*/  HGMMA.64x16x16.F32.BF16 R128, gdesc[UR16], R128, gsb0 ;  /* 0x00200000108079f0 */ /* 0x000fe20008001880 */
[----:B------:R-:W-:Y:S01]  /*115d0*/  R2UR UR16, R8 ;  /* 0x00000000081072ca */ /* 0x000fe200000e0000 */
[----:B------:R-:W-:Y:S01]  /*115e0*/  UMOV UR18, UR58 ;  /* 0x0000003a00127c82 */ /* 0x000fe20008000000 */
[----:B------:R-:W-:Y:S01]  /*115f0*/  R2UR UR17, R9 ;  /* 0x00000000091172ca */ /* 0x000fe200000e0000 */
        /* <DEDUP_REMOVED lines=15> */
[----:B------:R-:W-:Y:S01]  /*116f0*/  IMAD.MOV.U32 R149, RZ, RZ, -0x7fffffe0 ;  /* 0x80000020ff957424 */ /* 0x000fe200078e00ff */
[----:B------:R-:W-:Y:S02]  /*11700*/  WARPGROUP.DEPBAR.LE gsb0, 0x0 ;  /* 0x00008000000079c5 */ /* 0x000fe40000010000 */
[----:B------:R-:W-:-:S06]  /*11710*/  WARPGROUP.ARRIVE ;  /* 0x00000000000079c5 */ /* 0x000fcc0000000000 */
[----:B------:R-:W-:Y:S01]  /*11720*/  HGMMA.64x16x16.F32.BF16 R112, gdesc[UR4], R112, gsb0 ;  /* 0x00200000047079f0 */ /* 0x000fe20008001870 */
        /* <DEDUP_REMOVED lines=19> */
[----:B------:R-:W-:Y:S02]  /*11860*/  R2UR UR5, R13 ;  /* 0x000000000d0572ca */ /* 0x000fe400000e0000 */
[----:B------:R-:W-:Y:S01]  /*11870*/  R2UR UR10, R148 ;  /* 0x00000000940a72ca */ /* 0x000fe200000e0000 */
[----:B------:R-:W-:Y:S01]  /*11880*/  VIADD R148, R146, 0x500 ;  /* 0x0000050092947836 */ /* 0x000fe20000000000 */
[----:B------:R-:W-:Y:S01]  /*11890*/  R2UR UR11, R149 ;  /* 0x00000000950b72ca */ /* 0x000fe200000e0000 */
[----:B------:R-:W-:-:S02]  /*118a0*/  IMAD.MOV.U32 R149, RZ, RZ, -0x7fffffe0 ;  /* 0x80000020ff957424 */ /* 0x000fc400078e00ff */
[----:B------:R-:W-:Y:S01]  /*118b0*/  MOV R154, UR6 ;  /* 0x00000006009a7c02 */ /* 0x000fe20008000f00 */
[----:B------:R-:W-:Y:S01]  /*118c0*/  UMOV UR6, UR24 ;  /* 0x0000001800067c82 */ /* 0x000fe20008000000 */
[----:B------:R-:W-:Y:S01]  /*118d0*/  MOV R155, UR7 ;  /* 0x00000007009b7c02 */ /* 0x000fe20008000f00 */
        /* <DEDUP_REMOVED lines=11> */
[----:B------:R-:W-:Y:S01]  /*11990*/  HGMMA.64x16x16.F32.BF16 R88, gdesc[UR36], R88, gsb0 ;  /* 0x00200000245879f0 */ /* 0x000fe20008001858 */
[C---:B------:R-:W-:Y:S01]  /*119a0*/  R2UR UR36, R12.reuse ;  /* 0x000000000c2472ca */ /* 0x040fe200000e0000 */
[----:B------:R-:W-:Y:S01]  /*119b0*/  UMOV UR38, UR32 ;  /* 0x0000002000267c82 */ /* 0x000fe20008000000 */
[C---:B------:R-:W-:Y:S01]  /*119c0*/  R2UR UR37, R13.reuse ;  /* 0x000000000d2572ca */ /* 0x040fe200000e0000 */
        /* <DEDUP_REMOVED lines=20> */
[----:B------:R-:W-:Y:S01]  /*11b10*/  HGMMA.64x16x16.F32.BF16 R72, gdesc[UR16], R72, gsb0 ;  /* 0x00200000104879f0 */ /* 0x000fe20008001848 */
[C---:B------:R-:W-:Y:S02]  /*11b20*/  R2UR UR52, R10.reuse ;  /* 0x000000000a3472ca */ /* 0x040fe400000e0000 */
[C---:B------:R-:W-:Y:S02]  /*11b30*/  R2UR UR53, R11.reuse ;  /* 0x000000000b3572ca */ /* 0x040fe400000e0000 */
        /* <DEDUP_REMOVED lines=8> */
[----:B------:R-:W-:Y:S01]  /*11bc0*/  HGMMA.64x16x16.F32.BF16 R136, gdesc[UR40], R136, gsb0 ;  /* 0x00200000288879f0 */ /* 0x000fe20008001888 */
[----:B------:R-:W-:Y:S01]  /*11bd0*/  UMOV UR42, UR20 ;  /* 0x00000014002a7c82 */ /* 0x000fe20008000000 */
[----:B------:R-:W-:Y:S01]  /*11be0*/  UMOV UR43, UR21 ;  /* 0x00000015002b7c82 */ /* 0x000fe20008000000 */
[----:B------:R-:W-:Y:S02]  /*11bf0*/  R2UR UR20, R12 ;  /* 0x000000000c1472ca */ /* 0x000fe400000e0000 */
[----:B------:R-:W-:Y:S02]  /*11c00*/  R2UR UR21, R13 ;  /* 0x000000000d1572ca */ /* 0x000fe400000e0000 */
[----:B------:R-:W-:Y:S02]  /*11c10*/  R2UR UR40, R10 ;  /* 0x000000000a2872ca */ /* 0x000fe400000e0000 */
[----:B------:R-:W-:Y:S01]  /*11c20*/  R2UR UR41, R11 ;  /* 0x000000000b2972ca */ /* 0x000fe200000e0000 */
        /* <DEDUP_REMOVED lines=56> */
[----:B------:R-:W-:Y:S02]  /*11fb0*/  R2UR UR28, R6 ;  /* 0x00000000061c72ca */ /* 0x000fe400000e0000 */
[----:B------:R-:W-:-:S02]  /*11fc0*/  R2UR UR29, R7 ;  /* 0x00000000071d72ca */ /* 0x000fc400000e0000 */
[----:B------:R-:W-:Y:S01]  /*11fd0*/  R2UR UR34, R148 ;  /* 0x00000000942272ca */ /* 0x000fe200000e0000 */
[----:B------:R-:W-:Y:S01]  /*11fe0*/  VIADD R148, R146, 0x680 ;  /* 0x0000068092947836 */ /* 0x000fe20000000000 */
[----:B------:R-:W-:Y:S01]  /*11ff0*/  R2UR UR35, R149 ;  /* 0x00000000952372ca */ /* 0x000fe200000e0000 */
[----:B------:R-:W-:Y:S01]  /*12000*/  IMAD.MOV.U32 R149, RZ, RZ, -0x7fffffe0 ;  /* 0x80000020ff957424 */ /* 0x000fe200078e00ff */
        /* <DEDUP_REMOVED lines=11> */
[----:B------:R-:W-:Y:S01]  /*120c0*/  VIADD R148, R146, 0x482 ;  /* 0x0000048292947836 */ /* 0x000fe20000000000 */
[----:B------:R-:W-:Y:S01]  /*120d0*/  R2UR UR44, R10 ;  /* 0x000000000a2c72ca */ /* 0x000fe200000e0000 */
[----:B------:R-:W-:Y:S01]  /*120e0*/  IMAD.MOV.U32 R149, RZ, RZ, -0x7fffffe0 ;  /* 0x80000020ff957424 */ /* 0x000fe200078e00ff */
        /* <DEDUP_REMOVED lines=149> */
.L_x_2424:
[----:B------:R-:W-:Y:S01]  /*12a40*/  SHF.L.U32 R21, R21, 0x1f, RZ ;  /* 0x0000001f15157819 */ /* 0x000fe200000006ff */
[----:B------:R-:W-:-:S04]  /*12a50*/  IMAD R145, R20, 0x8, R16 ;  /* 0x0000000814917824 */ /* 0x000fc800078e0210 */
[----:B------:R0:W1:Y:S01]  /*12a60*/  SYNCS.PHASECHK.TRANS64.TRYWAIT P2, [R145+URZ+0x31c50], R21 ;  /* 0x031c5015910075a7 */ /* 0x000062000804017f */
[----:B------:R-:W-:Y:S05]  /*12a70*/  @!P1 BRA `(.L_x_2425) ;  /* 0x0000000000049947 */ /* 0x000fea0003800000 */
[----:B------:R-:W-:Y:S01]  /*12a80*/  BPT.TRAP 0x1 ;  /* 0x000000040000795c */ /* 0x000fe20000300000 */
.L_x_2425:
[----:B------:R-:W-:Y:S04]  /*12a90*/  BSSY B0, `(.L_x_2423) ;  /* 0x0000004000007945 */ /* 0x000fe80003800000 */
[----:B-1----:R-:W-:Y:S05]  /*12aa0*/  @P2 BRA `(.L_x_2426) ;  /* 0x0000000000082947 */ /* 0x002fea0003800000 */
[----:B------:R-:W1:Y:S02]  /*12ab0*/  SYNCS.PHASECHK.TRANS64.TRYWAIT P2, [R145+URZ+0x31c50], R21 ;  /* 0x031c5015910075a7 */ /* 0x000e64000804017f */
[----:B-1----:R-:W-:Y:S05]  /*12ac0*/  @!P2 BRA `(.L_x_2427) ;  /* 0x00000134003ca947 */ /* 0x002fea0003800000 */
.L_x_2426:
[----:B------:R-:W-:Y:S05]  /*12ad0*/  BSYNC B0 ;  /* 0x0000000000007941 */ /* 0x000fea0003800000 */
.L_x_2423:
[----:B------:R-:W2:Y:S01]  /*12ae0*/  LDL R147, [R1+0x84] ;  /* 0x0000840001937983 */ /* 0x000ea20000100800 */
[----:B01----:R-:W0:Y:S03]  /*12af0*/  LDC R145, c[0x0][0x448] ;  /* 0x00011200ff917b82 */ /* 0x003e260000000800 */
[----:B------:R-:W2:Y:S01]  /*12b00*/  LDL R21, [R1+0x94] ;  /* 0x0000940001157983 */ /* 0x000ea20000100800 */
[----:B0-----:R-:W-:Y:S01]  /*12b10*/  ISETP.NE.AND P2, PT, R145, 0x1, PT ;  /* 0x000000019100780c */ /* 0x001fe20003f45270 */
[----:B------:R-:W-:-:S12]  /*12b20*/  FMUL.FTZ R134, R134, UR60 ;  /* 0x0000003c86867c20 */ /* 0x000fd80008410000 */
[----:B------:R-:W0:Y:S01]  /*12b30*/  @P2 LDC R146, c[0x0][0x44c] ;  /* 0x00011300ff922b82 */ /* 0x000e220000000800 */
[----:B------:R-:W1:Y:S07]  /*12b40*/  MUFU.TANH R151, R134 ;  /* 0x0000008600977308 */ /* 0x000e6e0000002400 */
[----:B------:R-:W3:Y:S01]  /*12b50*/  @P2 LDC R145, c[0x0][0x450] ;  /* 0x00011400ff912b82 */ /* 0x000ee20000000800 */
[----:B------:R-:W-:Y:S01]  /*12b60*/  FMUL.FTZ R139, R139, UR60 ;  /* 0x0000003c8b8b7c20 */ /* 0x000fe20008410000 */
[----:B------:R-:W-:-:S03]  /*12b70*/  FMUL.FTZ R130, R130, UR60 ;  /* 0x0000003c82827c20 */ /* 0x000fc60008410000 */
[----:B------:R-:W-:Y:S01]  /*12b80*/  MUFU.TANH R149, R139 ;  /* 0x0000008b00957308 */ /* 0x000fe20000002400 */
[----:B------:R-:W-:-:S07]  /*12b90*/  FMUL.FTZ R143, R143, UR60 ;  /* 0x0000003c8f8f7c20 */ /* 0x000fce0008410000 */
[----:B------:R4:W3:Y:S01]  /*12ba0*/  MUFU.TANH R139, R130 ;  /* 0x00000082008b7308 */ /* 0x0008e20000002400 */
[----:B------:R-:W-:Y:S01]  /*12bb0*/  FMUL.FTZ R154, R114, UR60 ;  /* 0x0000003c729a7c20 */ /* 0x000fe20008410000 */
[----:B----4-:R-:W-:Y:S01]  /*12bc0*/  FMUL.FTZ R130, R132, UR60 ;  /* 0x0000003c84827c20 */ /* 0x010fe20008410000 */
[----:B------:R-:W-:Y:S01]  /*12bd0*/  FMUL.FTZ R132, R120, UR60 ;  /* 0x0000003c78847c20 */ /* 0x000fe20008410000 */
[----:B------:R-:W-:Y:S01]  /*12be0*/  FMUL.FTZ R120, R125, UR60 ;  /* 0x0000003c7d787c20 */ /* 0x000fe20008410000 */
[----:B------:R-:W-:Y:S01]  /*12bf0*/  FMUL.FTZ R125, R116, UR60 ;  /* 0x0000003c747d7c20 */ /* 0x000fe20008410000 */
[----:B------:R-:W-:Y:S01]  /*12c00*/  FMUL.FTZ R116, R107, UR60 ;  /* 0x0000003c6b747c20 */ /* 0x000fe20008410000 */
[----:B------:R-:W-:Y:S02]  /*12c10*/  FMUL.FTZ R107, R109, UR60 ;  /* 0x0000003c6d6b7c20 */ /* 0x000fe40008410000 */
[----:B------:R-:W4:Y:S01]  /*12c20*/  LDL R109, [R1+0x90] ;  /* 0x00009000016d7983 */ /* 0x000f220000100800 */
[----:B-1----:R-:W-:-:S02]  /*12c30*/  IMAD.MOV.U32 R114, RZ, RZ, R151 ;  /* 0x000000ffff727224 */ /* 0x002fc400078e0097 */
[----:B------:R-:W-:Y:S01]  /*12c40*/  FMUL.FTZ R151, R119, UR60 ;  /* 0x0000003c77977c20 */ /* 0x000fe20008410000 */
[----:B------:R-:W-:Y:S02]  /*12c50*/  FMUL.FTZ R119, R98, UR60 ;  /* 0x0000003c62777c20 */ /* 0x000fe40008410000 */
[----:B------:R-:W4:Y:S01]  /*12c60*/  LDL R98, [R1+0x2c] ;  /* 0x00002c0001627983 */ /* 0x000f220000100800 */
[----:B--2---:R-:W-:-:S04]  /*12c70*/  IMAD.IADD R21, R21, 0x1, R147 ;  /* 0x0000000115157824 */ /* 0x004fc800078e0293 */
[----:B0-----:R-:W-:-:S05]  /*12c80*/  @P2 IMAD.HI.U32 R146, R21, R146, RZ ;  /* 0x0000009215922227 */ /* 0x001fca00078e00ff */
[----:B---3--:R-:W-:Y:S02]  /*12c90*/  @P2 SHF.R.U32.HI R21, RZ, R145, R146 ;  /* 0x00000091ff152219 */ /* 0x008fe40000011692 */
[----:B------:R0:W-:Y:S02]  /*12ca0*/  MUFU.TANH R146, R143 ;  /* 0x0000008f00927308 */ /* 0x0001e40000002400 */
[----:B0-----:R-:W-:Y:S02]  /*12cb0*/  FMUL.FTZ R143, R90, UR60 ;  /* 0x0000003c5a8f7c20 */ /* 0x001fe40008410000 */
[----:B------:R-:W2:Y:S01]  /*12cc0*/  LDL R90, [R1+0x30] ;  /* 0x00003000015a7983 */ /* 0x000ea20000100800 */
[----:B------:R-:W-:Y:S01]  /*12cd0*/  FMUL.FTZ R135, R135, UR60 ;  /* 0x0000003c87877c20 */ /* 0x000fe20008410000 */
[----:B------:R-:W-:Y:S01]  /*12ce0*/  FMUL.FTZ R122, R122, UR60 ;  /* 0x0000003c7a7a7c20 */ /* 0x000fe20008410000 */
[----:B------:R-:W-:Y:S01]  /*12cf0*/  FMUL.FTZ R152, R118, UR60 ;  /* 0x0000003c76987c20 */ /* 0x000fe20008410000 */
[----:B------:R-:W-:Y:S01]  /*12d00*/  FMUL.FTZ R118, R111, UR60 ;  /* 0x0000003c6f767c20 */ /* 0x000fe20008410000 */
[----:B------:R-:W-:Y:S05]  /*12d10*/  WARPSYNC.ALL ;  /* 0x0000000000007948 */ /* 0x000fea0003800000 */
[----:B------:R-:W0:Y:S01]  /*12d20*/  SHFL.IDX PT, R111, R21, RZ, 0x1c1f ;  /* 0x001c1fff156f7589 */ /* 0x000e2200000e0000 */
[----:B------:R-:W-:Y:S01]  /*12d30*/  MUFU.TANH R134, R135 ;  /* 0x0000008700867308 */ /* 0x000fe20000002400 */
[----:B------:R-:W-:Y:S01]  /*12d40*/  FMUL.FTZ R138, R138, UR60 ;  /* 0x0000003c8a8a7c20 */ /* 0x000fe20008410000 */
[----:B------:R-:W-:Y:S01]  /*12d50*/  FMUL.FTZ R147, R136, UR60 ;  /* 0x0000003c88937c20 */ /* 0x000fe20008410000 */
[----:B------:R-:W-:Y:S01]  /*12d60*/  FMUL.FTZ R129, R129, UR60 ;  /* 0x0000003c81817c20 */ /* 0x000fe20008410000 */
[----:B------:R-:W-:Y:S01]  /*12d70*/  FMUL.FTZ R131, R131, UR60 ;  /* 0x0000003c83837c20 */ /* 0x000fe20008410000 */
[----:B------:R-:W-:Y:S01]  /*12d80*/  FMUL.FTZ R128, R128, UR60 ;  /* 0x0000003c80807c20 */ /* 0x000fe20008410000 */
        /* <DEDUP_REMOVED lines=11> */
[----:B-1----:R-:W-:Y:S01]  /*12e40*/  FMUL.FTZ R122, R103, UR60 ;  /* 0x0000003c677a7c20 */ /* 0x002fe20008410000 */
[----:B------:R-:W-:Y:S01]  /*12e50*/  FMUL.FTZ R103, R72, UR60 ;  /* 0x0000003c48677c20 */ /* 0x000fe20008410000 */
[----:B------:R-:W-:Y:S01]  /*12e60*/  FMUL.FTZ R72, R73, UR60 ;  /* 0x0000003c49487c20 */ /* 0x000fe20008410000 */
[----:B------:R-:W-:-:S02]  /*12e70*/  IMAD.MOV.U32 R73, RZ, RZ, -0x90 ;  /* 0xffffff70ff497424 */ /* 0x000fc400078e00ff */
[----:B------:R-:W-:Y:S01]  /*12e80*/  FMUL.FTZ R77, R77, UR60 ;  /* 0x0000003c4d4d7c20 */ /* 0x000fe20008410000 */
[----:B------:R-:W-:Y:S01]  /*12e90*/  FMUL.FTZ R76, R76, UR60 ;  /* 0x0000003c4c4c7c20 */ /* 0x000fe20008410000 */
[----:B------:R-:W-:Y:S01]  /*12ea0*/  ULDC UR4, c[0x0][0x988] ;  /* 0x0002620000047ab9 */ /* 0x000fe20000000800 */
[----:B------:R1:W-:Y:S01]  /*12eb0*/  MUFU.TANH R148, R138 ;  /* 0x0000008a00947308 */ /* 0x0003e20000002400 */
[----:B------:R-:W-:Y:S02]  /*12ec0*/  IMAD R73, R15, R73, 0x1 ;  /* 0x000000010f497424 */ /* 0x000fe400078e0249 */
[----:B------:R-:W-:Y:S01]  /*12ed0*/  FMUL.FTZ R136, R137, UR60 ;  /* 0x0000003c89887c20 */ /* 0x000fe20008410000 */
[----:B------:R-:W-:Y:S01]  /*12ee0*/  FMUL.FTZ R137, R141, UR60 ;  /* 0x0000003c8d897c20 */ /* 0x000fe20008410000 */
[----:B-1----:R-:W-:-:S03]  /*12ef0*/  FMUL.FTZ R138, R140, UR60 ;  /* 0x0000003c8c8a7c20 */ /* 0x002fc60008410000 */
[----:B------:R-:W-:Y:S01]  /*12f00*/  MUFU.TANH R147, R147 ;  /* 0x0000009300937308 */ /* 0x000fe20000002400 */
[----:B----4-:R-:W-:-:S07]  /*12f10*/  IMAD R109, R109, -0x2, R73 ;  /* 0xfffffffe6d6d7824 */ /* 0x010fce00078e0249 */
[----:B------:R-:W-:Y:S01]  /*12f20*/  MUFU.TANH R138, R138 ;  /* 0x0000008a008a7308 */ /* 0x000fe20000002400 */
[----:B------:R-:W-:-:S07]  /*12f30*/  FMUL.FTZ R127, R113, UR60 ;  /* 0x0000003c717f7c20 */ /* 0x000fce0008410000 */
[----:B------:R-:W-:Y:S01]  /*12f40*/  MUFU.TANH R136, R136 ;  /* 0x0000008800887308 */ /* 0x000fe20000002400 */
[----:B------:R-:W-:-:S07]  /*12f50*/  FMUL.FTZ R113, R117, UR60 ;  /* 0x0000003c75717c20 */ /* 0x000fce0008410000 */
[----:B------:R-:W-:Y:S01]  /*12f60*/  MUFU.TANH R137, R137 ;  /* 0x0000008900897308 */ /* 0x000fe20000002400 */
[----:B------:R-:W-:-:S07]  /*12f70*/  FMUL.FTZ R117, R110, UR60 ;  /* 0x0000003c6e757c20 */ /* 0x000fce0008410000 */
[----:B------:R1:W3:Y:S01]  /*12f80*/  MUFU.TANH R150, R131 ;  /* 0x0000008300967308 */ /* 0x0002e20000002400 */
[----:B------:R-:W-:-:S07]  /*12f90*/  IMAD.MOV.U32 R110, RZ, RZ, R139 ;  /* 0x000000ffff6e7224 */ /* 0x000fce00078e008b */
[----:B------:R-:W-:Y:S01]  /*12fa0*/  MUFU.TANH R129, R129 ;  /* 0x0000008100817308 */ /* 0x000fe20000002400 */
[----:B-1----:R-:W-:Y:S01]  /*12fb0*/  FMUL.FTZ R131, R121, UR60 ;  /* 0x0000003c79837c20 */ /* 0x002fe20008410000 */
[----:B------:R-:W-:-:S06]  /*12fc0*/  FMUL.FTZ R121, R124, UR60 ;  /* 0x0000003c7c797c20 */ /* 0x000fcc0008410000 */
[----:B------:R-:W-:Y:S01]  /*12fd0*/  MUFU.TANH R128, R128 ;  /* 0x0000008000807308 */ /* 0x000fe20000002400 */
[----:B------:R-:W-:-:S07]  /*12fe0*/  IMAD.MOV.U32 R126, RZ, RZ, R149 ;  /* 0x000000ffff7e7224 */ /* 0x000fce00078e0095 */
[----:B------:R-:W-:Y:S01]  /*12ff0*/  MUFU.TANH R132, R132 ;  /* 0x0000008400847308 */ /* 0x000fe20000002400 */
[----:B------:R-:W-:Y:S01]  /*13000*/  FMUL.FTZ R149, R99, UR60 ;  /* 0x0000003c63957c20 */ /* 0x000fe20008410000 */
[----:B------:R-:W-:-:S06]  /*13010*/  FMUL.FTZ R140, R95, UR60 ;  /* 0x0000003c5f8c7c20 */ /* 0x000fcc0008410000 */
[----:B------:R1:W4:Y:S01]  /*13020*/  MUFU.TANH R145, R142 ;  /* 0x0000008e00917308 */ /* 0x0003220000002400 */
[----:B------:R-:W-:Y:S01]  /*13030*/  FMUL.FTZ R99, R101, UR60 ;  /* 0x0000003c65637c20 */ /* 0x000fe20008410000 */
[----:B------:R-:W-:-:S06]  /*13040*/  FMUL.FTZ R139, R102, UR60 ;  /* 0x0000003c668b7c20 */ /* 0x000fcc0008410000 */
[----:B------:R-:W0:Y:S01]  /*13050*/  MUFU.TANH R133, R133 ;  /* 0x0000008500857308 */ /* 0x000e220000002400 */
[----:B-1----:R-:W-:Y:S01]  /*13060*/  FMUL.FTZ R142, R91, UR60 ;  /* 0x0000003c5b8e7c20 */ /* 0x002fe20008410000 */
[----:B------:R-:W-:Y:S01]  /*13070*/  FMUL.FTZ R91, R92, UR60 ;  /* 0x0000003c5c5b7c20 */ /* 0x000fe20008410000 */
[----:B------:R-:W-:-:S05]  /*13080*/  FMUL.FTZ R95, R84, UR60 ;  /* 0x0000003c545f7c20 */ /* 0x000fca0008410000 */
[----:B------:R-:W1:Y:S01]  /*13090*/  MUFU.TANH R131, R131 ;  /* 0x0000008300837308 */ /* 0x000e620000002400 */
[----:B------:R-:W-:Y:S01]  /*130a0*/  FMUL.FTZ R102, R81, UR60 ;  /* 0x0000003c51667c20 */ /* 0x000fe20008410000 */
[----:B------:R-:W-:-:S06]  /*130b0*/  FMUL.FTZ R101, R85, UR60 ;  /* 0x0000003c55657c20 */ /* 0x000fcc0008410000 */
[----:B------:R-:W1:Y:S01]  /*130c0*/  MUFU.TANH R120, R120 ;  /* 0x0000007800787308 */ /* 0x000e620000002400 */
[----:B---3--:R-:W-:Y:S02]  /*130d0*/  IMAD.MOV.U32 R115, RZ, RZ, R150 ;  /* 0x000000ffff737224 */ /* 0x008fe400078e0096 */
[----:B------:R-:W-:Y:S01]  /*130e0*/  FMUL.FTZ R150, R106, UR60 ;  /* 0x0000003c6a967c20 */ /* 0x000fe20008410000 */
[----:B------:R-:W-:-:S04]  /*130f0*/  IMAD.MOV.U32 R81, RZ, RZ, R135 ;  /* 0x000000ffff517224 */ /* 0x000fc800078e0087 */
[----:B------:R-:W3:Y:S01]  /*13100*/  MUFU.TANH R121, R121 ;  /* 0x0000007900797308 */ /* 0x000ee20000002400 */
[----:B------:R-:W-:Y:S01]  /*13110*/  FMUL.FTZ R106, R108, UR60 ;  /* 0x0000003c6c6a7c20 */ /* 0x000fe20008410000 */
[----:B------:R-:W-:Y:S01]  /*13120*/  FMUL.FTZ R141, R94, UR60 ;  /* 0x0000003c5e8d7c20 */ /* 0x000fe20008410000 */
[----:B------:R-:W-:-:S05]  /*13130*/  FMUL.FTZ R108, R96, UR60 ;  /* 0x0000003c606c7c20 */ /* 0x000fca0008410000 */
[----:B------:R-:W3:Y:S01]  /*13140*/  MUFU.TANH R112, R112 ;  /* 0x0000007000707308 */ /* 0x000ee20000002400 */
[----:B------:R-:W-:Y:S01]  /*13150*/  FMUL.FTZ R94, R80, UR60 ;  /* 0x0000003c505e7c20 */ /* 0x000fe20008410000 */
[----:B------:R-:W-:-:S06]  /*13160*/  IMAD.MOV.U32 R80, RZ, RZ, R134 ;  /* 0x000000ffff507224 */ /* 0x000fcc00078e0086 */
[----:B------:R-:W3:Y:S01]  /*13170*/  MUFU.TANH R125, R125 ;  /* 0x0000007d007d7308 */ /* 0x000ee20000002400 */
[----:B------:R-:W-:-:S07]  /*13180*/  FMUL.FTZ R96, R97, UR60 ;  /* 0x0000003c61607c20 */ /* 0x000fce0008410000 */
[----:B------:R-:W3:Y:S08]  /*13190*/  MUFU.TANH R127, R127 ;  /* 0x0000007f007f7308 */ /* 0x000ef00000002400 */
[----:B------:R-:W3:Y:S01]  /*131a0*/  MUFU.TANH R113, R113 ;  /* 0x0000007100717308 */ /* 0x000ee20000002400 */
[----:B------:R-:W-:-:S07]  /*131b0*/  FMUL.FTZ R97, R100, UR60 ;  /* 0x0000003c64617c20 */ /* 0x000fce0008410000 */
[----:B------:R-:W3:Y:S01]  /*131c0*/  MUFU.TANH R105, R105 ;  /* 0x0000006900697308 */ /* 0x000ee20000002400 */
[----:B------:R-:W-:-:S07]  /*131d0*/  FMUL.FTZ R100, R88, UR60 ;  /* 0x0000003c58647c20 */ /* 0x000fce0008410000 */
[----:B------:R-:W-:Y:S08]  /*131e0*/  MUFU.TANH R104, R104 ;  /* 0x0000006800687308 */ /* 0x000ff00000002400 */
[----:B------:R-:W3:Y:S01]  /*131f0*/  MUFU.TANH R106, R106 ;  /* 0x0000006a006a7308 */ /* 0x000ee20000002400 */
[----:B------:R-:W-:-:S07]  /*13200*/  FMUL.FTZ R88, R89, UR60 ;  /* 0x0000003c59587c20 */ /* 0x000fce0008410000 */
[----:B------:R-:W3:Y:S01]  /*13210*/  MUFU.TANH R108, R108 ;  /* 0x0000006c006c7308 */ /* 0x000ee20000002400 */
[----:B------:R-:W-:Y:S01]  /*13220*/  FMUL.FTZ R89, R93, UR60 ;  /* 0x0000003c5d597c20 */ /* 0x000fe20008410000 */
[----:B----4-:R-:W-:-:S06]  /*13230*/  IMAD.MOV.U32 R123, RZ, RZ, R145 ;  /* 0x000000ffff7b7224 */ /* 0x010fcc00078e0091 */
[----:B------:R-:W4:Y:S01]  /*13240*/  MUFU.TANH R107, R107 ;  /* 0x0000006b006b7308 */ /* 0x000f220000002400 */
[----:B------:R-:W-:-:S07]  /*13250*/  FMUL.FTZ R145, R82, UR60 ;  /* 0x0000003c52917c20 */ /* 0x000fce0008410000 */
[----:B------:R-:W-:Y:S01]  /*13260*/  MUFU.TANH R96, R96 ;  /* 0x0000006000607308 */ /* 0x000fe20000002400 */
[----:B------:R-:W-:-:S07]  /*13270*/  IMAD.MOV.U32 R93, RZ, RZ, R114 ;  /* 0x000000ffff5d7224 */ /* 0x000fce00078e0072 */
[----:B------:R-:W4:Y:S01]  /*13280*/  MUFU.TANH R99, R99 ;  /* 0x0000006300637308 */ /* 0x000f220000002400 */
[----:B------:R-:W-:-:S07]  /*13290*/  FMUL.FTZ R114, R86, UR60 ;  /* 0x0000003c56727c20 */ /* 0x000fce0008410000 */
[----:B------:R-:W4:Y:S08]  /*132a0*/  MUFU.TANH R97, R97 ;  /* 0x0000006100617308 */ /* 0x000f300000002400 */
[----:B------:R-:W-:Y:S08]  /*132b0*/  MUFU.TANH R100, R100 ;  /* 0x0000006400647308 */ /* 0x000ff00000002400 */
[----:B------:R-:W4:Y:S01]  /*132c0*/  MUFU.TANH R91, R91 ;  /* 0x0000005b005b7308 */ /* 0x000f220000002400 */
[----:B--2---:R-:W-:-:S05]  /*132d0*/  IADD3 R109, -R98, R109, R90 ;  /* 0x0000006d626d7210 */ /* 0x004fca0007ffe15a */
[----:B0-----:R-:W-:-:S05]  /*132e0*/  IMAD.IADD R111, R109, 0x1, R111 ;  /* 0x000000016d6f7824 */ /* 0x001fca00078e026f */
[C---:B------:R-:W-:Y:S02]  /*132f0*/  ISETP.GT.AND P3, PT, R111.reuse, RZ, PT ;  /* 0x000000ff6f00720c */ /* 0x040fe40003f64270 */
[C---:B------:R-:W-:Y:S01]  /*13300*/  ISETP.GT.AND P2, PT, R111.reuse, 0x8, PT ;  /* 0x000000086f00780c */ /* 0x040fe20003f44270 */
[----:B------:R-:W-:Y:S01]  /*13310*/  IMAD.MOV.U32 R98, RZ, RZ, R110 ;  /* 0x000000ffff627224 */ /* 0x000fe200078e006e */
[----:B------:R-:W-:Y:S02]  /*13320*/  ISETP.GT.AND P4, PT, R111, 0x1, PT ;  /* 0x000000016f00780c */ /* 0x000fe40003f84270 */
[----:B------:R-:W-:Y:S02]  /*13330*/  FSEL R92, R147, -INF , P3 ;  /* 0xff800000935c7808 */ /* 0x000fe40001800000 */
[----:B------:R-:W-:Y:S02]  /*13340*/  ISETP.GT.AND P3, PT, R111, 0x9, PT ;  /* 0x000000096f00780c */ /* 0x000fe40003f64270 */
[----:B------:R-:W-:-:S02]  /*13350*/  FSEL R110, R138, -INF , P2 ;  /* 0xff8000008a6e7808 */ /* 0x000fc40001000000 */
[C---:B------:R-:W-:Y:S02]  /*13360*/  ISETP.GT.AND P2, PT, R111.reuse, 0x11, PT ;  /* 0x000000116f00780c */ /* 0x040fe40003f44270 */
[----:B------:R-:W-:Y:S02]  /*13370*/  FSEL R84, R136, -INF , P4 ;  /* 0xff80000088547808 */ /* 0x000fe40002000000 */
[----:B------:R-:W-:Y:S02]  /*13380*/  ISETP.GT.AND P4, PT, R111, 0x10, PT ;  /* 0x000000106f00780c */ /* 0x000fe40003f84270 */
[----:B------:R-:W-:Y:S02]  /*13390*/  FSEL R85, R137, -INF , P3 ;  /* 0xff80000089557808 */ /* 0x000fe40001800000 */
[----:B------:R-:W-:Y:S02]  /*133a0*/  ISETP.GT.AND P3, PT, R111, 0x18, PT ;  /* 0x000000186f00780c */ /* 0x000fe40003f64270 */
[----:B------:R-:W-:-:S02]  /*133b0*/  FSEL R135, R129, -INF , P2 ;  /* 0xff80000081877808 */ /* 0x000fc40001000000 */
[C---:B------:R-:W-:Y:S02]  /*133c0*/  ISETP.GT.AND P2, PT, R111.reuse, 0x20, PT ;  /* 0x000000206f00780c */ /* 0x040fe40003f44270 */
[----:B------:R-:W-:Y:S02]  /*133d0*/  FSEL R136, R128, -INF , P4 ;  /* 0xff80000080887808 */ /* 0x000fe40002000000 */
[C---:B------:R-:W-:Y:S02]  /*133e0*/  ISETP.GT.AND P4, PT, R111.reuse, 0x19, PT ;  /* 0x000000196f00780c */ /* 0x040fe40003f84270 */
[----:B------:R-:W-:Y:S02]  /*133f0*/  FSEL R134, R130, -INF , P3 ;  /* 0xff80000082867808 */ /* 0x000fe40001800000 */
[----:B------:R-:W-:Y:S02]  /*13400*/  ISETP.GT.AND P3, PT, R111, 0x21, PT ;  /* 0x000000216f00780c */ /* 0x000fe40003f64270 */
[----:B------:R-:W-:-:S02]  /*13410*/  FSEL R132, R132, -INF , P2 ;  /* 0xff80000084847808 */ /* 0x000fc40001000000 */
[----:B------:R-:W-:Y:S02]  /*13420*/  ISETP.GT.AND P2, PT, R111, 0x29, PT ;  /* 0x000000296f00780c */ /* 0x000fe40003f44270 */
[----:B------:R-:W-:Y:S02]  /*13430*/  FSEL R133, R133, -INF , P4 ;  /* 0xff80000085857808 */ /* 0x000fe40002000000 */
[----:B------:R-:W-:Y:S02]  /*13440*/  ISETP.GT.AND P4, PT, R111, 0x28, PT ;  /* 0x000000286f00780c */ /* 0x000fe40003f84270 */
[----:B-1----:R-:W-:Y:S02]  /*13450*/  FSEL R131, R131, -INF , P3 ;  /* 0xff80000083837808 */ /* 0x002fe40001800000 */
[----:B------:R-:W-:Y:S02]  /*13460*/  ISETP.GT.AND P3, PT, R111, 0x30, PT ;  /* 0x000000306f00780c */ /* 0x000fe40003f64270 */
[----:B------:R-:W-:-:S02]  /*13470*/  FSEL R129, R120, -INF , P2 ;  /* 0xff80000078817808 */ /* 0x000fc40001000000 */
[----:B------:R-:W-:Y:S02]  /*13480*/  ISETP.GT.AND P2, PT, R111, 0x38, PT ;  /* 0x000000386f00780c */ /* 0x000fe40003f44270 */
[----:B---3--:R-:W-:Y:S02]  /*13490*/  FSEL R130, R121, -INF , P4 ;  /* 0xff80000079827808 */ /* 0x008fe40002000000 */
[C---:B------:R-:W-:Y:S02]  /*134a0*/  ISETP.GT.AND P4, PT, R111.reuse, 0x31, PT ;  /* 0x000000316f00780c */ /* 0x040fe40003f84270 */
[----:B------:R-:W-:Y:S02]  /*134b0*/  FSEL R128, R112, -INF , P3 ;  /* 0xff80000070807808 */ /* 0x000fe40001800000 */
[----:B------:R-:W-:Y:S02]  /*134c0*/  ISETP.GT.AND P3, PT, R111, 0x39, PT ;  /* 0x000000396f00780c */ /* 0x000fe40003f64270 */
[----:B------:R-:W-:-:S02]  /*134d0*/  FSEL R125, R125, -INF , P2 ;  /* 0xff8000007d7d7808 */ /* 0x000fc40001000000 */
[----:B------:R-:W-:Y:S01]  /*134e0*/  ISETP.GT.AND P2, PT, R111, 0x41, PT ;  /* 0x000000416f00780c */ /* 0x000fe20003f44270 */
[----:B------:R-:W-:Y:S01]  /*134f0*/  IMAD.MOV.U32 R90, RZ, RZ, R115 ;  /* 0x000000ffff5a7224 */ /* 0x000fe200078e0073 */
[----:B------:R-:W-:Y:S01]  /*13500*/  FSEL R127, R127, -INF , P4 ;  /* 0xff8000007f7f7808 */ /* 0x000fe20002000000 */
[----:B------:R-:W-:Y:S01]  /*13510*/  IMAD.MOV.U32 R121, RZ, RZ, R81 ;  /* 0x000000ffff797224 */ /* 0x000fe200078e0051 */
[----:B------:R-:W-:Y:S02]  /*13520*/  ISETP.GT.AND P4, PT, R111, 0x40, PT ;  /* 0x000000406f00780c */ /* 0x000fe40003f84270 */
[----:B------:R-:W-:Y:S01]  /*13530*/  FSEL R82, R113, -INF , P3 ;  /* 0xff80000071527808 */ /* 0x000fe20001800000 */
[----:B------:R-:W0:Y:S01]  /*13540*/  MUFU.TANH R88, R88 ;  /* 0x0000005800587308 */ /* 0x000e220000002400 */
[----:B------:R-:W-:Y:S02]  /*13550*/  ISETP.GT.AND P3, PT, R111, 0x48, PT ;  /* 0x000000486f00780c */ /* 0x000fe40003f64270 */
[----:B------:R-:W-:Y:S01]  /*13560*/  FSEL R81, R105, -INF , P2 ;  /* 0xff80000069517808 */ /* 0x000fe20001000000 */
[----:B------:R1:W2:Y:S01]  /*13570*/  SHFL.IDX PT, R115, R21, 0x1, 0x1c1f ;  /* 0x003c1f0015737f89 */ /* 0x0002a200000e0000 */
[----:B------:R-:W-:Y:S01]  /*13580*/  ISETP.GT.AND P2, PT, R111, 0x50, PT ;  /* 0x000000506f00780c */ /* 0x000fe20003f44270 */
[----:B------:R-:W-:-:S02]  /*13590*/  IMAD.MOV.U32 R113, RZ, RZ, R90 ;  /* 0x000000ffff717224 */ /* 0x000fc400078e005a */
[----:B------:R-:W3:Y:S01]  /*135a0*/  MUFU.TANH R89, R89 ;  /* 0x0000005900597308 */ /* 0x000ee20000002400 */
[----:B------:R-:W-:Y:S01]  /*135b0*/  IMAD.MOV.U32 R137, RZ, RZ, R98 ;  /* 0x000000ffff897224 */ /* 0x000fe200078e0062 */
[----:B------:R-:W-:Y:S02]  /*135c0*/  FSEL R90, R106, -INF , P3 ;  /* 0xff8000006a5a7808 */ /* 0x000fe40001800000 */
[----:B------:R-:W-:-:S04]  /*135d0*/  ISETP.GT.AND P3, PT, R111, 0x51, PT ;  /* 0x000000516f00780c */ /* 0x000fc80003f64270 */
[----:B------:R4:W-:Y:S01]  /*135e0*/  MUFU.TANH R86, R77 ;  /* 0x0000004d00567308 */ /* 0x0009e20000002400 */
[----:B------:R-:W-:Y:S01]  /*135f0*/  FSEL R98, R108, -INF , P2 ;  /* 0xff8000006c627808 */ /* 0x000fe20001000000 */
[----:B------:R-:W-:Y:S01]  /*13600*/  IMAD.MOV.U32 R120, RZ, RZ, R80 ;  /* 0x000000ffff787224 */ /* 0x000fe200078e0050 */
[----:B------:R-:W-:-:S05]  /*13610*/  ISETP.GT.AND P2, PT, R111, 0x59, PT ;  /* 0x000000596f00780c */ /* 0x000fca0003f44270 */
[----:B------:R-:W2:Y:S01]  /*13620*/  MUFU.TANH R102, R102 ;  /* 0x0000006600667308 */ /* 0x000ea20000002400 */
[----:B----4-:R-:W-:Y:S02]  /*13630*/  FSEL R77, R104, -INF , P4 ;  /* 0xff800000684d7808 */ /* 0x010fe40002000000 */
[----:B------:R-:W-:-:S05]  /*13640*/  ISETP.GT.AND P4, PT, R111, 0x49, PT ;  /* 0x000000496f00780c */ /* 0x000fca0003f84270 */
[----:B------:R-:W4:Y:S01]  /*13650*/  MUFU.TANH R94, R94 ;  /* 0x0000005e005e7308 */ /* 0x000f220000002400 */
[----:B------:R-:W-:Y:S02]  /*13660*/  FSEL R80, R107, -INF , P4 ;  /* 0xff8000006b507808 */ /* 0x000fe40002000000 */
[----:B------:R-:W-:Y:S02]  /*13670*/  ISETP.GT.AND P4, PT, R111, 0x58, PT ;  /* 0x000000586f00780c */ /* 0x000fe40003f84270 */
[----:B-1----:R-:W-:-:S03]  /*13680*/  FSEL R21, R99, -INF , P2 ;  /* 0xff80000063157808 */ /* 0x002fc60001000000 */
[----:B------:R-:W1:Y:S01]  /*13690*/  MUFU.TANH R95, R95 ;  /* 0x0000005f005f7308 */ /* 0x000e620000002400 */
[----:B------:R-:W-:Y:S01]  /*136a0*/  ISETP.GT.AND P2, PT, R111, 0x68, PT ;  /* 0x000000686f00780c */ /* 0x000fe20003f44270 */
[----:B------:R-:W-:Y:S01]  /*136b0*/  IMAD.MOV.U32 R112, RZ, RZ, R93 ;  /* 0x000000ffff707224 */ /* 0x000fe200078e005d */
[----:B------:R-:W-:-:S05]  /*136c0*/  FSEL R97, R97, -INF , P4 ;  /* 0xff80000061617808 */ /* 0x000fca0002000000 */
[----:B------:R-:W1:Y:S01]  /*136d0*/  MUFU.TANH R103, R103 ;  /* 0x0000006700677308 */ /* 0x000e620000002400 */
[----:B------:R-:W-:-:S07]  /*136e0*/  ISETP.GT.AND P4, PT, R111, 0x61, PT ;  /* 0x000000616f00780c */ /* 0x000fce0003f84270 */
[----:B------:R0:W-:Y:S01]  /*136f0*/  MUFU.TANH R73, R76 ;  /* 0x0000004c00497308 */ /* 0x0001e20000002400 */
[----:B------:R-:W-:Y:S01]  /*13700*/  IMAD.MOV.U32 R124, RZ, RZ, R146 ;  /* 0x000000ffff7c7224 */ /* 0x000fe200078e0092 */
[----:B0-----:R-:W-:Y:S02]  /*13710*/  FSEL R76, R96, -INF , P3 ;  /* 0xff800000604c7808 */ /* 0x001fe40001800000 */
[----:B------:R-:W-:Y:S02]  /*13720*/  ISETP.GT.AND P3, PT, R111, 0x60, PT ;  /* 0x000000606f00780c */ /* 0x000fe40003f64270 */
[----:B------:R-:W-:Y:S02]  /*13730*/  FSEL R96, R91, -INF , P2 ;  /* 0xff8000005b607808 */ /* 0x000fe40001000000 */
[----:B------:R-:W-:Y:S02]  /*13740*/  FSEL R93, R100, -INF , P3 ;  /* 0xff800000645d7808 */ /* 0x000fe40001800000 */
[----:B------:R-:W-:-:S02]  /*13750*/  ISETP.GT.AND P3, PT, R111, 0x69, PT ;  /* 0x000000696f00780c */ /* 0x000fc40003f64270 */
[----:B------:R-:W-:Y:S01]  /*13760*/  ISETP.GT.AND P2, PT, R111, 0x71, PT ;  /* 0x000000716f00780c */ /* 0x000fe20003f44270 */
[----:B------:R-:W-:Y:S01]  /*13770*/  FMUL.FTZ R146, R83, UR60 ;  /* 0x0000003c53927c20 */ /* 0x000fe20008410000 */
[----:B------:R-:W-:Y:S02]  /*13780*/  FSEL R88, R88, -INF , P4 ;  /* 0xff80000058587808 */ /* 0x000fe40002000000 */
[----:B------:R-:W-:Y:S02]  /*13790*/  ISETP.GT.AND P4, PT, R111, 0x70, PT ;  /* 0x000000706f00780c */ /* 0x000fe40003f84270 */
[----:B---3--:R-:W-:Y:S02]  /*137a0*/  FSEL R83, R89, -INF , P3 ;  /* 0xff80000059537808 */ /* 0x008fe40001800000 */
[----:B------:R-:W-:Y:S02]  /*137b0*/  ISETP.GT.AND P3, PT, R111, 0x78, PT ;  /* 0x000000786f00780c */ /* 0x000fe40003f64270 */
[----:B--2---:R-:W-:-:S02]  /*137c0*/  FSEL R102, R102, -INF , P2 ;  /* 0xff80000066667808 */ /* 0x004fc40001000000 */
[----:B------:R-:W-:Y:S02]  /*137d0*/  ISETP.GT.AND P2, PT, R111, 0x80, PT ;  /* 0x000000806f00780c */ /* 0x000fe40003f44270 */
[----:B----4-:R-:W-:Y:S02]  /*137e0*/  FSEL R89, R94, -INF , P4 ;  /* 0xff8000005e597808 */ /* 0x010fe40002000000 */
[----:B-1----:R-:W-:Y:S01]  /*137f0*/  FSEL R94, R95, -INF , P3 ;  /* 0xff8000005f5e7808 */ /* 0x002fe20001800000 */
[----:B------:R-:W-:Y:S01]  /*13800*/  IMAD.IADD R138, R109, 0x1, R115 ;  /* 0x000000016d8a7824 */ /* 0x000fe200078e0273 */
[----:B------:R-:W-:Y:S02]  /*13810*/  FSEL R95, R103, -INF , P2 ;  /* 0xff800000675f7808 */ /* 0x000fe40001000000 */
[----:B------:R-:W-:Y:S01]  /*13820*/  ISETP.GT.AND P2, PT, R111, 0x89, PT ;  /* 0x000000896f00780c */ /* 0x000fe20003f44270 */
[----:B------:R-:W0:Y:S03]  /*13830*/  MUFU.TANH R155, R155 ;  /* 0x0000009b009b7308 */ /* 0x000e260000002400 */
[----:B------:R-:W-:-:S02]  /*13840*/  FSEL R99, R86, -INF , P2 ;  /* 0xff80000056637808 */ /* 0x000fc40001000000 */
[----:B------:R-:W-:-:S04]  /*13850*/  ISETP.GT.AND P2, PT, R138, 0x8, PT ;  /* 0x000000088a00780c */ /* 0x000fc80003f44270 */
[----:B------:R-:W-:Y:S02]  /*13860*/  FSEL R123, R123, -INF , P2 ;  /* 0xff8000007b7b7808 */ /* 0x000fe40001000000 */
[----:B------:R-:W-:-:S04]  /*13870*/  ISETP.GT.AND P2, PT, R138, 0x11, PT ;  /* 0x000000118a00780c */ /* 0x000fc80003f44270 */
[----:B------:R-:W-:Y:S02]  /*13880*/  FSEL R113, R113, -INF , P2 ;  /* 0xff80000071717808 */ /* 0x000fe40001000000 */
[----:B------:R-:W-:-:S04]  /*13890*/  ISETP.GT.AND P2, PT, R138, 0x20, PT ;  /* 0x000000208a00780c */ /* 0x000fc80003f44270 */
[----:B------:R-:W-:Y:S02]  /*138a0*/  FSEL R103, R121, -INF , P2 ;  /* 0xff80000079677808 */ /* 0x000fe40001000000 */
[----:B------:R-:W-:-:S04]  /*138b0*/  ISETP.GT.AND P2, PT, R138, 0x29, PT ;  /* 0x000000298a00780c */ /* 0x000fc80003f44270 */
[----:B0-----:R-:W-:Y:S02]  /*138c0*/  FSEL R106, R155, -INF , P2 ;  /* 0xff8000009b6a7808 */ /* 0x001fe40001000000 */
[----:B------:R-:W2:Y:S01]  /*138d0*/  LDL.LU R155, [R1+0x8] ;  /* 0x00000800019b7983 */ /* 0x000ea20000300800 */
[----:B------:R-:W0:Y:S01]  /*138e0*/  MUFU.TANH R72, R72 ;  /* 0x0000004800487308 */ /* 0x000e220000002400 */
[----:B------:R-:W-:-:S04]  /*138f0*/  ISETP.GT.AND P3, PT, R111, 0x81, PT ;  /* 0x000000816f00780c */ /* 0x000fc80003f64270 */
[----:B0-----:R-:W-:Y:S02]  /*13900*/  FSEL R100, R72, -INF , P3 ;  /* 0xff80000048647808 */ /* 0x001fe40001800000 */
[----:B-----5:R-:W-:-:S04]  /*13910*/  FMNMX.FTZ R72, R92, R14, !PT ;  /* 0x0000000e5c487209 */ /* 0x020fc80007810000 */
        /* <DEDUP_REMOVED lines=23> */
[----:B------:R-:W0:Y:S03]  /*13a90*/  MUFU.TANH R101, R101 ;  /* 0x0000006500657308 */ /* 0x000e260000002400 */
[----:B------:R-:W-:-:S04]  /*13aa0*/  FMNMX.FTZ R72, R93, R72, !PT ;  /* 0x000000485d487209 */ /* 0x000fc80007810000 */
[----:B------:R-:W-:-:S04]  /*13ab0*/  FMNMX.FTZ R72, R88, R72, !PT ;  /* 0x0000004858487209 */ /* 0x000fc80007810000 */
[----:B------:R-:W-:-:S04]  /*13ac0*/  FMNMX.FTZ R72, R96, R72, !PT ;  /* 0x0000004860487209 */ /* 0x000fc80007810000 */
[----:B------:R-:W-:Y:S02]  /*13ad0*/  FMNMX.FTZ R72, R83, R72, !PT ;  /* 0x0000004853487209 */ /* 0x000fe40007810000 */
[----:B------:R-:W-:Y:S02]  /*13ae0*/  ISETP.GT.AND P4, PT, R111, 0x79, PT ;  /* 0x000000796f00780c */ /* 0x000fe40003f84270 */
[----:B------:R-:W-:Y:S02]  /*13af0*/  FMNMX.FTZ R72, R89, R72, !PT ;  /* 0x0000004859487209 */ /* 0x000fe40007810000 */
[----:B0-----:R-:W-:Y:S02]  /*13b00*/  FSEL R101, R101, -INF , P4 ;  /* 0xff80000065657808 */ /* 0x001fe40002000000 */
[----:B------:R-:W-:Y:S02]  /*13b10*/  ISETP.GT.AND P4, PT, R111, 0x88, PT ;  /* 0x000000886f00780c */ /* 0x000fe40003f84270 */
[----:B------:R-:W-:Y:S01]  /*13b20*/  FMNMX.FTZ R72, R102, R72, !PT ;  /* 0x0000004866487209 */ /* 0x000fe20007810000 */
[----:B------:R-:W-:Y:S01]  /*13b30*/  IMAD.MOV.U32 R104, RZ, RZ, R126 ;  /* 0x000000ffff687224 */ /* 0x000fe200078e007e */
[----:B------:R-:W-:Y:S01]  /*13b40*/  FSEL R91, R73, -INF , P4 ;  /* 0xff800000495b7808 */ /* 0x000fe20002000000 */
[----:B------:R-:W-:Y:S01]  /*13b50*/  IMAD.MOV.U32 R126, RZ, RZ, R148 ;  /* 0x000000ffff7e7224 */ /* 0x000fe200078e0094 */
[----:B------:R-:W-:-:S02]  /*13b60*/  FMNMX.FTZ R72, R94, R72, !PT ;  /* 0x000000485e487209 */ /* 0x000fc40007810000 */
[C---:B------:R-:W-:Y:S02]  /*13b70*/  ISETP.GT.AND P3, PT, R138.reuse, RZ, PT ;  /* 0x000000ff8a00720c */ /* 0x040fe40003f64270 */
[----:B------:R-:W-:Y:S01]  /*13b80*/  ISETP.GT.AND P4, PT, R138, 0x1, PT ;  /* 0x000000018a00780c */ /* 0x000fe20003f84270 */
[----:B------:R-:W0:Y:S01]  /*13b90*/  MUFU.TANH R157, R157 ;  /* 0x0000009d009d7308 */ /* 0x000e220000002400 */
[----:B------:R-:W-:Y:S01]  /*13ba0*/  FMUL.FTZ R148, R87, UR60 ;  /* 0x0000003c57947c20 */ /* 0x000fe20008410000 */
[----:B------:R-:W-:Y:S02]  /*13bb0*/  FMNMX.FTZ R72, R101, R72, !PT ;  /* 0x0000004865487209 */ /* 0x000fe40007810000 */
[----:B------:R-:W-:Y:S02]  /*13bc0*/  FSEL R126, R126, -INF , P3 ;  /* 0xff8000007e7e7808 */ /* 0x000fe40001800000 */
[----:B------:R-:W-:Y:S02]  /*13bd0*/  FSEL R87, R104, -INF , P4 ;  /* 0xff80000068577808 */ /* 0x000fe40002000000 */
[----:B------:R-:W1:Y:S01]  /*13be0*/  MUFU.TANH R156, R156 ;  /* 0x0000009c009c7308 */ /* 0x000e620000002400 */
[----:B------:R-:W-:-:S02]  /*13bf0*/  ISETP.GT.AND P3, PT, R138, 0x9, PT ;  /* 0x000000098a00780c */ /* 0x000fc40003f64270 */
[----:B------:R-:W-:Y:S02]  /*13c00*/  ISETP.GT.AND P4, PT, R138, 0x10, PT ;  /* 0x000000108a00780c */ /* 0x000fe40003f84270 */
[----:B------:R-:W-:-:S03]  /*13c10*/  FMNMX.FTZ R72, R95, R72, !PT ;  /* 0x000000485f487209 */ /* 0x000fc60007810000 */
[----:B------:R-:W3:Y:S01]  /*13c20*/  MUFU.TANH R154, R154 ;  /* 0x0000009a009a7308 */ /* 0x000ee20000002400 */
[----:B------:R-:W-:Y:S02]  /*13c30*/  FSEL R124, R124, -INF , P3 ;  /* 0xff8000007c7c7808 */ /* 0x000fe40001800000 */
[----:B------:R-:W-:Y:S02]  /*13c40*/  FSEL R137, R137, -INF , P4 ;  /* 0xff80000089897808 */ /* 0x000fe40002000000 */
[----:B------:R-:W-:-:S03]  /*13c50*/  ISETP.GT.AND P3, PT, R138, 0x18, PT ;  /* 0x000000188a00780c */ /* 0x000fc60003f64270 */
[----:B------:R-:W4:Y:S01]  /*13c60*/  MUFU.TANH R153, R153 ;  /* 0x0000009900997308 */ /* 0x000f220000002400 */
[----:B------:R-:W-:Y:S02]  /*13c70*/  ISETP.GT.AND P4, PT, R138, 0x19, PT ;  /* 0x000000198a00780c */ /* 0x000fe40003f84270 */
[----:B------:R-:W-:Y:S02]  /*13c80*/  FMNMX.FTZ R72, R100, R72, !PT ;  /* 0x0000004864487209 */ /* 0x000fe40007810000 */
[----:B------:R-:W-:-:S03]  /*13c90*/  FSEL R112, R112, -INF , P3 ;  /* 0xff80000070707808 */ /* 0x000fc60001800000 */
[----:B------:R-:W4:Y:S01]  /*13ca0*/  MUFU.TANH R152, R152 ;  /* 0x0000009800987308 */ /* 0x000f220000002400 */
[----:B------:R-:W-:Y:S02]  /*13cb0*/  FSEL R111, R120, -INF , P4 ;  /* 0xff800000786f7808 */ /* 0x000fe40002000000 */
[C---:B------:R-:W-:Y:S02]  /*13cc0*/  ISETP.GT.AND P3, PT, R138.reuse, 0x21, PT ;  /* 0x000000218a00780c */ /* 0x040fe40003f64270 */
[----:B------:R-:W-:-:S03]  /*13cd0*/  ISETP.GT.AND P4, PT, R138, 0x28, PT ;  /* 0x000000288a00780c */ /* 0x000fc60003f84270 */
[----:B------:R-:W-:Y:S01]  /*13ce0*/  MUFU.TANH R151, R151 ;  /* 0x0000009700977308 */ /* 0x000fe20000002400 */
[----:B------:R-:W-:-:S07]  /*13cf0*/  FMNMX.FTZ R72, R91, R72, !PT ;  /* 0x000000485b487209 */ /* 0x000fce0007810000 */
[----:B------:R-:W4:Y:S01]  /*13d00*/  MUFU.TANH R150, R150 ;  /* 0x0000009600967308 */ /* 0x000f220000002400 */
[----:B0-----:R-:W-:Y:S02]  /*13d10*/  FSEL R104, R157, -INF , P3 ;  /* 0xff8000009d687808 */ /* 0x001fe40001800000 */
[----:B-1----:R-:W-:Y:S02]  /*13d20*/  FSEL R105, R156, -INF , P4 ;  /* 0xff8000009c697808 */ /* 0x002fe40002000000 */
[----:B------:R-:W-:-:S03]  /*13d30*/  FMNMX.FTZ R72, R99, R72, !PT ;  /* 0x0000004863487209 */ /* 0x000fc60007810000 */
[----:B------:R-:W0:Y:S01]  /*13d40*/  MUFU.TANH R116, R116 ;  /* 0x0000007400747308 */ /* 0x000e220000002400 */
[C---:B------:R-:W-:Y:S02]  /*13d50*/  ISETP.GT.AND P3, PT, R138.reuse, 0x30, PT ;  /* 0x000000308a00780c */ /* 0x040fe40003f64270 */
[----:B------:R-:W-:-:S05]  /*13d60*/  ISETP.GT.AND P4, PT, R138, 0x31, PT ;  /* 0x000000318a00780c */ /* 0x000fca0003f84270 */
[----:B------:R-:W-:Y:S01]  /*13d70*/  MUFU.TANH R117, R117 ;  /* 0x0000007500757308 */ /* 0x000fe20000002400 */
[----:B---3--:R-:W-:-:S07]  /*13d80*/  FSEL R107, R154, -INF , P3 ;  /* 0xff8000009a6b7808 */ /* 0x008fce0001800000 */
[----:B------:R-:W1:Y:S01]  /*13d90*/  MUFU.TANH R118, R118 ;  /* 0x0000007600767308 */ /* 0x000e620000002400 */
[----:B----4-:R-:W-:Y:S01]  /*13da0*/  FSEL R108, R153, -INF , P4 ;  /* 0xff800000996c7808 */ /* 0x010fe20002000000 */
[----:B------:R-:W3:Y:S01]  /*13db0*/  SHFL.BFLY PT, R73, R72, 0x2, 0x1f ;  /* 0x0c401f0048497f89 */ /* 0x000ee200000e0000 */
[C---:B------:R-:W-:Y:S02]  /*13dc0*/  ISETP.GT.AND P2, PT, R138.reuse, 0x38, PT ;  /* 0x000000388a00780c */ /* 0x040fe40003f44270 */
[----:B------:R-:W-:-:S03]  /*13dd0*/  ISETP.GT.AND P3, PT, R138, 0x39, PT ;  /* 0x000000398a00780c */ /* 0x000fc60003f64270 */
[----:B------:R-:W4:Y:S01]  /*13de0*/  MUFU.TANH R119, R119 ;  /* 0x0000007700777308 */ /* 0x000f220000002400 */
[----:B------:R-:W-:-:S07]  /*13df0*/  ISETP.GT.AND P4, PT, R138, 0x40, PT ;  /* 0x000000408a00780c */ /* 0x000fce0003f84270 */
[----:B------:R-:W3:Y:S01]  /*13e00*/  MUFU.TANH R149, R149 ;  /* 0x0000009500957308 */ /* 0x000ee20000002400 */
[----:B------:R-:W-:-:S07]  /*13e10*/  FSEL R109, R152, -INF , P2 ;  /* 0xff800000986d7808 */ /* 0x000fce0001000000 */
[----:B------:R-:W3:Y:S01]  /*13e20*/  MUFU.TANH R139, R139 ;  /* 0x0000008b008b7308 */ /* 0x000ee20000002400 */
[----:B------:R-:W-:Y:S02]  /*13e30*/  FSEL R115, R150, -INF , P4 ;  /* 0xff80000096737808 */ /* 0x000fe40002000000 */
[C---:B------:R-:W-:Y:S02]  /*13e40*/  ISETP.GT.AND P2, PT, R138.reuse, 0x41, PT ;  /* 0x000000418a00780c */ /* 0x040fe40003f44270 */
[----:B------:R-:W-:-:S03]  /*13e50*/  ISETP.GT.AND P4, PT, R138, 0x49, PT ;  /* 0x000000498a00780c */ /* 0x000fc60003f84270 */
[----:B------:R-:W3:Y:S01]  /*13e60*/  MUFU.TANH R122, R122 ;  /* 0x0000007a007a7308 */ /* 0x000ee20000002400 */
[----:B0-----:R-:W-:-:S07]  /*13e70*/  FSEL R116, R116, -INF , P2 ;  /* 0xff80000074747808 */ /* 0x001fce0001000000 */
[----:B------:R-:W0:Y:S01]  /*13e80*/  MUFU.TANH R143, R143 ;  /* 0x0000008f008f7308 */ /* 0x000e220000002400 */
[----:B-1----:R-:W-:-:S07]  /*13e90*/  FSEL R118, R118, -INF , P4 ;  /* 0xff80000076767808 */ /* 0x002fce0002000000 */
[----:B------:R-:W1:Y:S01]  /*13ea0*/  MUFU.TANH R142, R142 ;  /* 0x0000008e008e7308 */ /* 0x000e620000002400 */
[----:B------:R-:W-:-:S07]  /*13eb0*/  ISETP.GT.AND P2, PT, R138, 0x50, PT ;  /* 0x000000508a00780c */ /* 0x000fce0003f44270 */
[----:B------:R4:W-:Y:S01]  /*13ec0*/  MUFU.TANH R147, R114 ;  /* 0x0000007200937308 */ /* 0x0009e20000002400 */
[C---:B------:R-:W-:Y:S02]  /*13ed0*/  ISETP.GT.AND P4, PT, R138.reuse, 0x58, PT ;  /* 0x000000588a00780c */ /* 0x040fe40003f84270 */
[----:B----4-:R-:W-:Y:S02]  /*13ee0*/  FSEL R114, R151, -INF , P3 ;  /* 0xff80000097727808 */ /* 0x010fe40001800000 */
[----:B------:R-:W-:-:S03]  /*13ef0*/  ISETP.GT.AND P3, PT, R138, 0x48, PT ;  /* 0x000000488a00780c */ /* 0x000fc60003f64270 */
[----:B------:R-:W4:Y:S01]  /*13f00*/  MUFU.TANH R141, R141 ;  /* 0x0000008d008d7308 */ /* 0x000f220000002400 */
[----:B------:R-:W-:Y:S02]  /*13f10*/  FSEL R117, R117, -INF , P3 ;  /* 0xff80000075757808 */ /* 0x000fe40001800000 */
[----:B------:R-:W-:-:S05]  /*13f20*/  ISETP.GT.AND P3, PT, R138, 0x51, PT ;  /* 0x000000518a00780c */ /* 0x000fca0003f64270 */
[----:B------:R-:W2:Y:S01]  /*13f30*/  MUFU.TANH R140, R140 ;  /* 0x0000008c008c7308 */ /* 0x000ea20000002400 */
[----:B------:R-:W-:-:S07]  /*13f40*/  FSEL R119, R119, -INF , P2 ;  /* 0xff80000077777808 */ /* 0x000fce0001000000 */
[----:B------:R-:W2:Y:S01]  /*13f50*/  MUFU.TANH R145, R145 ;  /* 0x0000009100917308 */ /* 0x000ea20000002400 */
[----:B---3--:R-:W-:Y:S02]  /*13f60*/  FSEL R120, R149, -INF , P3 ;  /* 0xff80000095787808 */ /* 0x008fe40001800000 */
[----:B------:R-:W-:Y:S02]  /*13f70*/  FSEL R121, R139, -INF , P4 ;  /* 0xff8000008b797808 */ /* 0x000fe40002000000 */
[----:B------:R-:W-:-:S03]  /*13f80*/  ISETP.GT.AND P2, PT, R138, 0x59, PT ;  /* 0x000000598a00780c */ /* 0x000fc60003f44270 */
[----:B------:R-:W3:Y:S01]  /*13f90*/  MUFU.TANH R146, R146 ;  /* 0x0000009200927308 */ /* 0x000ee20000002400 */
[C---:B------:R-:W-:Y:S02]  /*13fa0*/  ISETP.GT.AND P3, PT, R138.reuse, 0x60, PT ;  /* 0x000000608a00780c */ /* 0x040fe40003f64270 */
[----:B------:R-:W-:-:S05]  /*13fb0*/  ISETP.GT.AND P4, PT, R138, 0x61, PT ;  /* 0x000000618a00780c */ /* 0x000fca0003f84270 */
[----:B------:R-:W3:Y:S01]  /*13fc0*/  MUFU.TANH R148, R148 ;  /* 0x0000009400947308 */ /* 0x000ee20000002400 */
[----:B------:R-:W-:Y:S02]  /*13fd0*/  FSEL R122, R122, -INF , P2 ;  /* 0xff8000007a7a7808 */ /* 0x000fe40001000000 */
[----:B0-----:R-:W-:Y:S02]  /*13fe0*/  FSEL R143, R143, -INF , P3 ;  /* 0xff8000008f8f7808 */ /* 0x001fe40001800000 */
[----:B-1----:R-:W-:Y:S02]  /*13ff0*/  FSEL R142, R142, -INF , P4 ;  /* 0xff8000008e8e7808 */ /* 0x002fe40002000000 */
[C---:B------:R-:W-:Y:S02]  /*14000*/  ISETP.GT.AND P2, PT, R138.reuse, 0x68, PT ;  /* 0x000000688a00780c */ /* 0x040fe40003f44270 */
[C---:B------:R-:W-:Y:S02]  /*14010*/  ISETP.GT.AND P3, PT, R138.reuse, 0x69, PT ;  /* 0x000000698a00780c */ /* 0x040fe40003f64270 */
[----:B------:R-:W-:-:S02]  /*14020*/  ISETP.GT.AND P4, PT, R138, 0x70, PT ;  /* 0x000000708a00780c */ /* 0x000fc40003f84270 */
[----:B------:R-:W-:Y:S02]  /*14030*/  FMNMX.FTZ R72, R72, R73, !PT ;  /* 0x0000004948487209 */ /* 0x000fe40007810000 */
[----:B----4-:R-:W-:Y:S02]  /*14040*/  FSEL R141, R141, -INF , P2 ;  /* 0xff8000008d8d7808 */ /* 0x010fe40001000000 */
[----:B--2---:R-:W-:Y:S02]  /*14050*/  FSEL R140, R140, -INF , P3 ;  /* 0xff8000008c8c7808 */ /* 0x004fe40001800000 */
[----:B------:R-:W-:Y:S02]  /*14060*/  FSEL R145, R145, -INF , P4 ;  /* 0xff80000091917808 */ /* 0x000fe40002000000 */
[C---:B------:R-:W-:Y:S02]  /*14070*/  ISETP.GT.AND P2, PT, R138.reuse, 0x71, PT ;  /* 0x000000718a00780c */ /* 0x040fe40003f44270 */
[----:B------:R-:W-:-:S02]  /*14080*/  ISETP.GT.AND P3, PT, R138, 0x78, PT ;  /* 0x000000788a00780c */ /* 0x000fc40003f64270 */
[----:B------:R-:W-:Y:S01]  /*14090*/  ISETP.GT.AND P4, PT, R138, 0x79, PT ;  /* 0x000000798a00780c */ /* 0x000fe20003f84270 */
[----:B------:R-:W0:Y:S01]  /*140a0*/  SHFL.BFLY PT, R73, R72, 0x1, 0x1f ;  /* 0x0c201f0048497f89 */ /* 0x000e2200000e0000 */
[----:B---3--:R-:W-:Y:S02]  /*140b0*/  FSEL R146, R146, -INF , P2 ;  /* 0xff80000092927808 */ /* 0x008fe40001000000 */
[----:B------:R-:W-:Y:S02]  /*140c0*/  FSEL R147, R147, -INF , P3 ;  /* 0xff80000093937808 */ /* 0x000fe40001800000 */
[----:B------:R-:W-:Y:S02]  /*140d0*/  FSEL R148, R148, -INF , P4 ;  /* 0xff80000094947808 */ /* 0x000fe40002000000 */
[C---:B------:R-:W-:Y:S02]  /*140e0*/  ISETP.GT.AND P2, PT, R138.reuse, 0x80, PT ;  /* 0x000000808a00780c */ /* 0x040fe40003f44270 */
[----:B------:R-:W-:-:S02]  /*140f0*/  ISETP.GT.AND P3, PT, R138, 0x81, PT ;  /* 0x000000818a00780c */ /* 0x000fc40003f64270 */
[C---:B------:R-:W-:Y:S02]  /*14100*/  ISETP.GT.AND P4, PT, R138.reuse, 0x88, PT ;  /* 0x000000888a00780c */ /* 0x040fe40003f84270 */
[----:B------:R-:W-:Y:S02]  /*14110*/  ISETP.GT.AND P5, PT, R138, 0x89, PT ;  /* 0x000000898a00780c */ /* 0x000fe40003fa4270 */
[----:B------:R-:W2:Y:S01]  /*14120*/  LDL R138, [R1+0x7c] ;  /* 0x00007c00018a7983 */ /* 0x000ea20000100800 */
[----:B0-----:R-:W-:-:S04]  /*14130*/  FMNMX.FTZ R72, R72, R73, !PT ;  /* 0x0000004948487209 */ /* 0x001fc80007810000 */
[----:B------:R-:W-:-:S04]  /*14140*/  FSETP.NEU.FTZ.AND P6, PT, R72, -INF , PT ;  /* 0xff8000004800780b */ /* 0x000fc80003fdd000 */
[----:B------:R-:W-:Y:S01]  /*14150*/  FSEL R73, R72, RZ, P6 ;  /* 0x000000ff48497208 */ /* 0x000fe20003000000 */
[----:B------:R-:W-:-:S04]  /*14160*/  FMUL.FTZ R74, R74, UR60 ;  /* 0x0000003c4a4a7c20 */ /* 0x000fc80008410000 */
[----:B------:R-:W-:Y:S01]  /*14170*/  FADD.FTZ R14, -R73, R14 ;  /* 0x0000000e490e7221 */ /* 0x000fe20000010100 */
[----:B------:R-:W-:Y:S01]  /*14180*/  IMAD.U32 R73, RZ, RZ, UR4 ;  /* 0x00000004ff497e24 */ /* 0x000fe2000f8e00ff */
[----:B------:R-:W0:Y:S03]  /*14190*/  MUFU.TANH R74, R74 ;  /* 0x0000004a004a7308 */ /* 0x000e260000002400 */
[----:B------:R-:W-:-:S05]  /*141a0*/  FMUL.FTZ R86, R72, R73 ;  /* 0x0000004948567220 */ /* 0x000fca0000410000 */
[----:B------:R-:W-:Y:S01]  /*141b0*/  FSEL R86, R86, RZ, P6 ;  /* 0x000000ff56567208 */ /* 0x000fe20003000000 */
[----:B------:R-:W-:-:S04]  /*141c0*/  FMUL.FTZ R14, R14, R73 ;  /* 0x000000490e0e7220 */ /* 0x000fc80000410000 */
[-CC-:B------:R-:W-:Y:S01]  /*141d0*/  FFMA.FTZ R92, R92, R73.reuse, -R86.reuse ;  /* 0x000000495c5c7223 */ /* 0x180fe20000010856 */
[-CC-:B------:R-:W-:Y:S01]  /*141e0*/  FFMA.FTZ R84, R84, R73.reuse, -R86.reuse ;  /* 0x0000004954547223 */ /* 0x180fe20000010856 */
[----:B------:R-:W-:Y:S01]  /*141f0*/  MUFU.EX2 R14, R14 ;  /* 0x0000000e000e7308 */ /* 0x000fe20000000800 */
[----:B0-----:R-:W-:Y:S01]  /*14200*/  FSEL R149, R74, -INF , P2 ;  /* 0xff8000004a957808 */ /* 0x001fe20001000000 */
[----:B------:R-:W-:-:S06]  /*14210*/  FFMA.FTZ R74, R110, R73, -R86 ;  /* 0x000000496e4a7223 */ /* 0x000fcc0000010856 */
[----:B------:R-:W0:Y:S01]  /*14220*/  MUFU.EX2 R92, R92 ;  /* 0x0000005c005c7308 */ /* 0x000e220000000800 */
[----:B------:R-:W-:-:S07]  /*14230*/  FFMA.FTZ R85, R85, R73, -R86 ;  /* 0x0000004955557223 */ /* 0x000fce0000010856 */
[----:B------:R-:W1:Y:S08]  /*14240*/  MUFU.EX2 R84, R84 ;  /* 0x0000005400547308 */ /* 0x000e700000000800 */
[----:B------:R-:W3:Y:S01]  /*14250*/  MUFU.EX2 R74, R74 ;  /* 0x0000004a004a7308 */ /* 0x000ee20000000800 */
[-CC-:B------:R-:W-:Y:S01]  /*14260*/  FFMA.FTZ R136, R136, R73.reuse, -R86.reuse ;  /* 0x0000004988887223 */ /* 0x180fe20000010856 */
[-CC-:B------:R-:W-:Y:S01]  /*14270*/  FFMA.FTZ R135, R135, R73.reuse, -R86.reuse ;  /* 0x0000004987877223 */ /* 0x180fe20000010856 */
[-CC-:B------:R-:W-:Y:S01]  /*14280*/  FFMA.FTZ R134, R134, R73.reuse, -R86.reuse ;  /* 0x0000004986867223 */ /* 0x180fe20000010856 */
[----:B------:R-:W-:-:S04]  /*14290*/  FFMA.FTZ R133, R133, R73, -R86 ;  /* 0x0000004985857223 */ /* 0x000fc80000010856 */
[----:B------:R-:W4:Y:S01]  /*142a0*/  MUFU.EX2 R85, R85 ;  /* 0x0000005500557308 */ /* 0x000f220000000800 */
        /* <DEDUP_REMOVED lines=28> */
[----:B0-----:R-:W-:-:S04]  /*14470*/  FFMA.FTZ R86, R14, R155, R92 ;  /* 0x0000009b0e567223 */ /* 0x001fc8000001005c */
[C---:B-1----:R-:W-:Y:S01]  /*14480*/  FADD.FTZ R86, R84.reuse, R86 ;  /* 0x0000005654567221 */ /* 0x042fe20000010000 */
[----:B------:R-:W-:-:S03]  /*14490*/  F2FP.BF16.F32.PACK_AB R84, R84, R92 ;  /* 0x0000005c5454723e */ /* 0x000fc600000010ff */
[----:B---3--:R-:W-:-:S04]  /*144a0*/  FADD.FTZ R86, R74, R86 ;  /* 0x000000564a567221 */ /* 0x008fc80000010000 */
[C---:B----4-:R-:W-:Y:S01]  /*144b0*/  FADD.FTZ R92, R85.reuse, R86 ;  /* 0x00000056555c7221 */ /* 0x050fe20000010000 */
[----:B------:R-:W-:Y:S02]  /*144c0*/  F2FP.BF16.F32.PACK_AB R86, R85, R74 ;  /* 0x0000004a5556723e */ /* 0x000fe400000010ff */
        /* <DEDUP_REMOVED lines=26> */
[----:B------:R-:W-:-:S03]  /*14670*/  FMUL.FTZ R150, R75, UR60 ;  /* 0x0000003c4b967c20 */ /* 0x000fc60008410000 */
[----:B------:R-:W-:Y:S01]  /*14680*/  FMNMX.FTZ R74, R141, R74, !PT ;  /* 0x0000004a8d4a7209 */ /* 0x000fe20007810000 */
[----:B------:R-:W-:-:S03]  /*14690*/  FMUL.FTZ R151, R78, UR60 ;  /* 0x0000003c4e977c20 */ /* 0x000fc60008410000 */
[----:B------:R-:W-:Y:S01]  /*146a0*/  FMNMX.FTZ R74, R140, R74, !PT ;  /* 0x0000004a8c4a7209 */ /* 0x000fe20007810000 */
[----:B------:R-:W0:Y:S01]  /*146b0*/  MUFU.TANH R150, R150 ;  /* 0x0000009600967308 */ /* 0x000e220000002400 */
[----:B------:R-:W-:Y:S02]  /*146c0*/  FMUL.FTZ R152, R79, UR60 ;  /* 0x0000003c4f987c20 */ /* 0x000fe40008410000 */
[----:B------:R-:W-:-:S04]  /*146d0*/  FMNMX.FTZ R74, R145, R74, !PT ;  /* 0x0000004a914a7209 */ /* 0x000fc80007810000 */
[----:B------:R-:W-:Y:S01]  /*146e0*/  FMNMX.FTZ R74, R146, R74, !PT ;  /* 0x0000004a924a7209 */ /* 0x000fe20007810000 */
[----:B------:R-:W1:Y:S03]  /*146f0*/  MUFU.TANH R151, R151 ;  /* 0x0000009700977308 */ /* 0x000e660000002400 */
[----:B------:R-:W-:-:S05]  /*14700*/  FMNMX.FTZ R74, R147, R74, !PT ;  /* 0x0000004a934a7209 */ /* 0x000fca0007810000 */
[----:B------:R-:W3:Y:S01]  /*14710*/  MUFU.TANH R152, R152 ;  /* 0x0000009800987308 */ /* 0x000ee20000002400 */
[----:B------:R-:W-:Y:S02]  /*14720*/  FMNMX.FTZ R74, R148, R74, !PT ;  /* 0x0000004a944a7209 */ /* 0x000fe40007810000 */
[----:B0-----:R-:W-:Y:S02]  /*14730*/  FSEL R150, R150, -INF , P3 ;  /* 0xff80000096967808 */ /* 0x001fe40001800000 */
[----:B------:R-:W-:Y:S02]  /*14740*/  FMNMX.FTZ R74, R149, R74, !PT ;  /* 0x0000004a954a7209 */ /* 0x000fe40007810000 */
[----:B-1----:R-:W-:Y:S02]  /*14750*/  FSEL R151, R151, -INF , P4 ;  /* 0xff80000097977808 */ /* 0x002fe40002000000 */
[----:B------:R-:W-:-:S04]  /*14760*/  FMNMX.FTZ R74, R150, R74, !PT ;  /* 0x0000004a964a7209 */ /* 0x000fc80007810000 */
[----:B------:R-:W-:Y:S02]  /*14770*/  FMNMX.FTZ R74, R151, R74, !PT ;  /* 0x0000004a974a7209 */ /* 0x000fe40007810000 */
[----:B---3--:R-:W-:-:S04]  /*14780*/  FSEL R152, R152, -INF , P5 ;  /* 0xff80000098987808 */ /* 0x008fc80002800000 */
[----:B------:R-:W-:-:S05]  /*14790*/  FMNMX.FTZ R74, R152, R74, !PT ;  /* 0x0000004a984a7209 */ /* 0x000fca0007810000 */
[----:B------:R-:W0:Y:S02]  /*147a0*/  SHFL.BFLY PT, R75, R74, 0x2, 0x1f ;  /* 0x0c401f004a4b7f89 */ /* 0x000e2400000e0000 */
[----:B0-----:R-:W-:-:S05]  /*147b0*/  FMNMX.FTZ R74, R74, R75, !PT ;  /* 0x0000004b4a4a7209 */ /* 0x001fca0007810000 */
[----:B------:R-:W0:Y:S02]  /*147c0*/  SHFL.BFLY PT, R75, R74, 0x1, 0x1f ;  /* 0x0c201f004a4b7f89 */ /* 0x000e2400000e0000 */
[----:B0-----:R-:W-:-:S04]  /*147d0*/  FMNMX.FTZ R74, R74, R75, !PT ;  /* 0x0000004b4a4a7209 */ /* 0x001fc80007810000 */
[C---:B------:R-:W-:Y:S01]  /*147e0*/  FSETP.NEU.FTZ.AND P2, PT, R74.reuse, -INF , PT ;  /* 0xff8000004a00780b */ /* 0x040fe20003f5d000 */
[----:B------:R-:W-:-:S03]  /*147f0*/  FMUL.FTZ R110, R74, R73 ;  /* 0x000000494a6e7220 */ /* 0x000fc60000410000 */
[----:B------:R-:W-:Y:S02]  /*14800*/  FSEL R85, R74, RZ, P2 ;  /* 0x000000ff4a557208 */ /* 0x000fe40001000000 */
[----:B------:R-:W-:-:S03]  /*14810*/  FSEL R110, R110, RZ, P2 ;  /* 0x000000ff6e6e7208 */ /* 0x000fc60001000000 */
[----:B------:R-:W-:Y:S02]  /*14820*/  FADD.FTZ R85, -R85, R0 ;  /* 0x0000000055557221 */ /* 0x000fe40000010100 */
        /* <DEDUP_REMOVED lines=36> */
[----:B--2---:R-:W-:Y:S01]  /*14a70*/  LOP3.LUT R110, R138, 0x10000, RZ, 0xfc, !PT ;  /* 0x000100008a6e7812 */ /* 0x004fe200078efcff */
[----:B------:R-:W-:Y:S01]  /*14a80*/  WARPGROUP.ARRIVE ;  /* 0x00000000000079c5 */ /* 0x000fe20000000000 */
[----:B------:R-:W2:Y:S03]  /*14a90*/  LDL.LU R137, [R1+0x34] ;  /* 0x0000340001897983 */ /* 0x000ea60000300800 */
        /* <DEDUP_REMOVED lines=10> */
[C---:B------:R-:W-:Y:S01]  /*14b40*/  VIADD R112, R110.reuse, 0x900 ;  /* 0x000009006e707836 */ /* 0x040fe20000000000 */
[----:B------:R-:W-:-:S04]  /*14b50*/  R2UR UR4, R110 ;  /* 0x000000006e0472ca */ /* 0x000fc800000e0000 */
[----:B------:R-:W-:Y:S01]  /*14b60*/  R2UR UR28, R112 ;  /* 0x00000000701c72ca */ /* 0x000fe200000e0000 */
[C---:B------:R-:W-:Y:S02]  /*14b70*/  VIADD R112, R110.reuse, 0xa80 ;  /* 0x00000a806e707836 */ /* 0x040fe40000000000 */
[----:B------:R-:W-:-:S05]  /*14b80*/  VIADD R110, R110, 0xc00 ;  /* 0x00000c006e6e7836 */ /* 0x000fca0000000000 */
[----:B------:R-:W-:Y:S01]  /*14b90*/  R2UR UR36, R110 ;  /* 0x000000006e2472ca */ /* 0x000fe200000e0000 */
[----:B------:R-:W-:-:S05]  /*14ba0*/  VIADD R110, R16, 0x200 ;  /* 0x00000200106e7836 */ /* 0x000fca0000000000 */
[----:B------:R-:W-:Y:S01]  /*14bb0*/  SHF.R.U32.HI R110, RZ, 0x4, R110 ;  /* 0x00000004ff6e7819 */ /* 0x000fe2000001166e */
[----:B------:R-:W-:-:S03]  /*14bc0*/  IMAD.MOV.U32 R111, RZ, RZ, -0x3ffffff0 ;  /* 0xc0000010ff6f7424 */ /* 0x000fc600078e00ff */
[----:B------:R-:W-:-:S04]  /*14bd0*/  LOP3.LUT R110, R110, 0x3fff, RZ, 0xc0, !PT ;  /* 0x00003fff6e6e7812 */ /* 0x000fc800078ec0ff */
[----:B------:R-:W-:Y:S02]  /*14be0*/  LOP3.LUT R110, R110, 0x2400000, RZ, 0xfc, !PT ;  /* 0x024000006e6e7812 */ /* 0x000fe400078efcff */
[C---:B------:R-:W-:Y:S02]  /*14bf0*/  R2UR UR5, R111.reuse ;  /* 0x000000006f0572ca */ /* 0x040fe400000e0000 */
[----:B------:R-:W-:Y:S01]  /*14c00*/  R2UR UR37, R111 ;  /* 0x000000006f2572ca */ /* 0x000fe200000e0000 */
[----:B------:R-:W-:Y:S02]  /*14c10*/  IMAD R110, R20, 0x6c0, R110 ;  /* 0x000006c0146e7824 */ /* 0x000fe400078e026e */
[----:B------:R-:W-:-:S03]  /*14c20*/  IMAD.MOV.U32 R111, RZ, RZ, -0x7fffffe0 ;  /* 0x80000020ff6f7424 */ /* 0x000fc600078e00ff */
[----:B------:R-:W-:Y:S02]  /*14c30*/  R2UR UR6, R110 ;  /* 0x000000006e0672ca */ /* 0x000fe400000e0000 */
[----:B------:R-:W-:-:S13]  /*14c40*/  R2UR UR7, R111 ;  /* 0x000000006f0772ca */ /* 0x000fda00000e0000 */
[----:B------:R-:W-:Y:S01]  /*14c50*/  HGMMA.64x96x16.F32.BF16 R24, gdesc[UR4].tnspB, R24, gsb0 ;  /* 0x41600000041879f0 */ /* 0x000fe20008001818 */
[----:B------:R-:W-:Y:S01]  /*14c60*/  IMAD.MOV.U32 R113, RZ, RZ, -0x3ffffff0 ;  /* 0xc0000010ff717424 */ /* 0x000fe200078e00ff */
[----:B------:R-:W-:Y:S01]  /*14c70*/  R2UR UR32, R112 ;  /* 0x00000000702072ca */ /* 0x000fe200000e0000 */
[----:B------:R-:W-:-:S03]  /*14c80*/  VIADD R112, R110, 0x40 ;  /* 0x000000406e707836 */ /* 0x000fc60000000000 */
[C---:B------:R-:W-:Y:S02]  /*14c90*/  R2UR UR9, R113.reuse ;  /* 0x00000000710972ca */ /* 0x040fe400000e0000 */
[C---:B------:R-:W-:Y:S02]  /*14ca0*/  R2UR UR13, R113.reuse ;  /* 0x00000000710d72ca */ /* 0x040fe400000e0000 */
[C---:B------:R-:W-:Y:S02]  /*14cb0*/  R2UR UR17, R113.reuse ;  /* 0x00000000711172ca */ /* 0x040fe400000e0000 */
[C---:B------:R-:W-:Y:S02]  /*14cc0*/  R2UR UR21, R113.reuse ;  /* 0x00000000711572ca */ /* 0x040fe400000e0000 */
[C---:B------:R-:W-:Y:S02]  /*14cd0*/  R2UR UR25, R113.reuse ;  /* 0x00000000711972ca */ /* 0x040fe400000e0000 */
[----:B------:R-:W-:-:S02]  /*14ce0*/  R2UR UR29, R113 ;  /* 0x00000000711d72ca */ /* 0x000fc400000e0000 */
[----:B------:R-:W-:Y:S01]  /*14cf0*/  R2UR UR33, R113 ;  /* 0x00000000712172ca */ /* 0x000fe200000e0000 */
[----:B------:R-:W-:Y:S01]  /*14d00*/  IMAD.MOV.U32 R113, RZ, RZ, -0x7fffffe0 ;  /* 0x80000020ff717424 */ /* 0x000fe200078e00ff */
[----:B------:R-:W-:-:S04]  /*14d10*/  R2UR UR10, R112 ;  /* 0x00000000700a72ca */ /* 0x000fc800000e0000 */
[----:B------:R-:W-:Y:S01]  /*14d20*/  R2UR UR11, R113 ;  /* 0x00000000710b72ca */ /* 0x000fe200000e0000 */
[----:B------:R-:W-:Y:S02]  /*14d30*/  WARPGROUP.DEPBAR.LE gsb0, 0x0 ;  /* 0x00008000000079c5 */ /* 0x000fe40000010000 */
[----:B------:R-:W-:-:S10]  /*14d40*/  WARPGROUP.ARRIVE ;  /* 0x00000000000079c5 */ /* 0x000fd40000000000 */
[----:B------:R-:W-:Y:S01]  /*14d50*/  HGMMA.64x96x16.F32.BF16 R24, gdesc[UR8].tnspB, R24, gsb0 ;  /* 0x41600000081879f0 */ /* 0x000fe20008001818 */
[----:B------:R-:W-:Y:S02]  /*14d60*/  VIADD R112, R110, 0x80 ;  /* 0x000000806e707836 */ /* 0x000fe40000000000 */
[----:B------:R-:W-:-:S03]  /*14d70*/  IMAD.MOV.U32 R113, RZ, RZ, -0x7fffffe0 ;  /* 0x80000020ff717424 */ /* 0x000fc600078e00ff */
[----:B------:R-:W-:Y:S02]  /*14d80*/  R2UR UR14, R112 ;  /* 0x00000000700e72ca */ /* 0x000fe400000e0000 */
[----:B------:R-:W-:Y:S01]  /*14d90*/  R2UR UR15, R113 ;  /* 0x00000000710f72ca */ /* 0x000fe200000e0000 */
[----:B------:R-:W-:Y:S02]  /*14da0*/  VIADD R112, R110, 0xc0 ;  /* 0x000000c06e707836 */ /* 0x000fe40000000000 */
[----:B------:R-:W-:Y:S01]  /*14db0*/  IMAD.MOV.U32 R113, RZ, RZ, -0x7fffffe0 ;  /* 0x80000020ff717424 */ /* 0x000fe200078e00ff */
[----:B------:R-:W-:Y:S02]  /*14dc0*/  WARPGROUP.DEPBAR.LE gsb0, 0x0 ;  /* 0x00008000000079c5 */ /* 0x000fe40000010000 */
[----:B------:R-:W-:-:S07]  /*14dd0*/  WARPGROUP.ARRIVE ;  /* 0x00000000000079c5 */ /* 0x000fce0000000000 */
[----:B------:R-:W-:Y:S01]  /*14de0*/  HGMMA.64x96x16.F32.BF16 R24, gdesc[UR12].tnspB, R24, gsb0 ;  /* 0x416000000c1879f0 */ /* 0x000fe20008001818 */
[----:B------:R-:W-:Y:S02]  /*14df0*/  R2UR UR18, R112 ;  /* 0x00000000701272ca */ /* 0x000fe400000e0000 */
[----:B------:R-:W-:Y:S01]  /*14e00*/  R2UR UR19, R113 ;  /* 0x00000000711372ca */ /* 0x000fe200000e0000 */
[----:B------:R-:W-:Y:S02]  /*14e10*/  VIADD R112, R110, 0x100 ;  /* 0x000001006e707836 */ /* 0x000fe40000000000 */
[----:B------:R-:W-:-:S03]  /*14e20*/  IMAD.MOV.U32 R113, RZ, RZ, -0x7fffffe0 ;  /* 0x80000020ff717424 */ /* 0x000fc600078e00ff */
[----:B------:R-:W-:Y:S01]  /*14e30*/  R2UR UR22, R112 ;  /* 0x00000000701672ca */ /* 0x000fe200000e0000 */
[----:B------:R-:W-:Y:S02]  /*14e40*/  WARPGROUP.DEPBAR.LE gsb0, 0x0 ;  /* 0x00008000000079c5 */ /* 0x000fe40000010000 */
[----:B------:R-:W-:-:S06]  /*14e50*/  WARPGROUP.ARRIVE ;  /* 0x00000000000079c5 */ /* 0x000fcc0000000000 */
        /* <DEDUP_REMOVED lines=30> */
[----:B------:R-:W-:Y:S01]  /*15040*/  FMUL.FTZ R85, R85, R73 ;  /* 0x0000004955557220 */ /* 0x000fe20000410000 */
[----:B------:R-:W-:Y:S01]  /*15050*/  MUFU.EX2 R126, R126 ;  /* 0x0000007e007e7308 */ /* 0x000fe20000000800 */
[----:B------:R-:W0:Y:S07]  /*15060*/  S2R R155, SR_TID.X ;  /* 0x00000000009b7919 */ /* 0x000e2e0000002100 */
[----:B------:R-:W2:Y:S08]  /*15070*/  MUFU.EX2 R110, R85 ;  /* 0x00000055006e7308 */ /* 0x000eb00000000800 */
[----:B------:R-:W1:Y:S08]  /*15080*/  MUFU.EX2 R87, R87 ;  /* 0x0000005700577308 */ /* 0x000e700000000800 */
[----:B------:R-:W3:Y:S01]  /*15090*/  MUFU.EX2 R123, R123 ;  /* 0x0000007b007b7308 */ /* 0x000ee20000000800 */
[----:B--2---:R-:W-:-:S07]  /*150a0*/  FFMA.FTZ R111, R110, R137, R126 ;  /* 0x000000896e6f7223 */ /* 0x004fce000001007e */
[----:B------:R-:W2:Y:S01]  /*150b0*/  MUFU.EX2 R124, R124 ;  /* 0x0000007c007c7308 */ /* 0x000ea20000000800 */
[----:B------:R-:W-:Y:S02]  /*150c0*/  WARPGROUP.DEPBAR.LE gsb0, 0x0 ;  /* 0x00008000000079c5 */ /* 0x000fe40000010000 */
[----:B------:R-:W-:-:S06]  /*150d0*/  WARPGROUP.ARRIVE ;  /* 0x00000000000079c5 */ /* 0x000fcc0000000000 */
[----:B------:R-:W-:Y:S01]  /*150e0*/  HGMMA.64x96x16.F32.BF16 R24, gdesc[UR36].tnspB, R24, gsb0 ;  /* 0x41600000241879f0 */ /* 0x000fe20008001818 */
[----:B------:R-:W4:Y:S01]  /*150f0*/  MUFU.EX2 R136, R136 ;  /* 0x0000008800887308 */ /* 0x000f220000000800 */
[----:B-1----:R-:W-:-:S07]  /*15100*/  FADD.FTZ R111, R87, R111 ;  /* 0x0000006f576f7221 */ /* 0x002fce0000010000 */
[----:B------:R-:W1:Y:S01]  /*15110*/  MUFU.EX2 R0, R0 ;  /* 0x0000000000007308 */ /* 0x000e620000000800 */
[----:B------:R-:W-:Y:S02]  /*15120*/  @!P0 IMAD R112, R20, 0x8, R16 ;  /* 0x0000000814708824 */ /* 0x000fe400078e0210 */
[----:B---3--:R-:W-:-:S05]  /*15130*/  FADD.FTZ R20, R123, R111 ;  /* 0x0000006f7b147221 */ /* 0x008fca0000010000 */
[----:B------:R-:W3:Y:S08]  /*15140*/  MUFU.EX2 R135, R135 ;  /* 0x0000008700877308 */ /* 0x000ef00000000800 */
[----:B------:R-:W3:Y:S01]  /*15150*/  MUFU.EX2 R75, R75 ;  /* 0x0000004b004b7308 */ /* 0x000ee20000000800 */
[----:B--2---:R-:W-:-:S07]  /*15160*/  FADD.FTZ R20, R124, R20 ;  /* 0x000000147c147221 */ /* 0x004fce0000010000 */
[----:B------:R-:W2:Y:S08]  /*15170*/  MUFU.EX2 R134, R134 ;  /* 0x0000008600867308 */ /* 0x000eb00000000800 */
[----:B------:R-:W2:Y:S01]  /*15180*/  MUFU.EX2 R78, R78 ;  /* 0x0000004e004e7308 */ /* 0x000ea20000000800 */
[----:B----4-:R-:W-:Y:S01]  /*15190*/  FADD.FTZ R92, R136, R92 ;  /* 0x0000005c885c7221 */ /* 0x010fe20000010000 */
[----:B-1----:R-:W-:-:S06]  /*151a0*/  FADD.FTZ R20, R0, R20 ;  /* 0x0000001400147221 */ /* 0x002fcc0000010000 */
[----:B------:R-:W1:Y:S08]  /*151b0*/  MUFU.EX2 R133, R133 ;  /* 0x0000008500857308 */ /* 0x000e700000000800 */
[----:B------:R-:W4:Y:S01]  /*151c0*/  MUFU.EX2 R79, R79 ;  /* 0x0000004f004f7308 */ /* 0x000f220000000800 */
[----:B0-----:R-:W-:Y:S01]  /*151d0*/  SHF.R.U32.HI R138, RZ, 0x7, R155 ;  /* 0x00000007ff8a7819 */ /* 0x001fe2000001169b */
[----:B---3--:R-:W-:-:S06]  /*151e0*/  FADD.FTZ R92, R135, R92 ;  /* 0x0000005c875c7221 */ /* 0x008fcc0000010000 */
[----:B------:R-:W0:Y:S01]  /*151f0*/  MUFU.EX2 R132, R132 ;  /* 0x0000008400847308 */ /* 0x000e220000000800 */
[----:B------:R-:W-:-:S07]  /*15200*/  FADD.FTZ R20, R75, R20 ;  /* 0x000000144b147221 */ /* 0x000fce0000010000 */
[----:B------:R-:W3:Y:S01]  /*15210*/  MUFU.EX2 R103, R103 ;  /* 0x0000006700677308 */ /* 0x000ee20000000800 */
[----:B--2---:R-:W-:Y:S01]  /*15220*/  FADD.FTZ R92, R134, R92 ;  /* 0x0000005c865c7221 */ /* 0x004fe20000010000 */
[----:B------:R-:W-:-:S06]  /*15230*/  F2FP.BF16.F32.PACK_AB R137, R75, R0 ;  /* 0x000000004b89723e */ /* 0x000fcc00000010ff */
[----:B------:R-:W2:Y:S01]  /*15240*/  MUFU.EX2 R131, R131 ;  /* 0x0000008300837308 */ /* 0x000ea20000000800 */
[----:B------:R-:W-:Y:S02]  /*15250*/  VIADD R85, R138, 0x9 ;  /* 0x000000098a557836 */ /* 0x000fe40000000000 */
[----:B------:R-:W-:-:S05]  /*15260*/  FADD.FTZ R0, R78, R20 ;  /* 0x000000144e007221 */ /* 0x000fca0000010000 */
[----:B------:R-:W2:Y:S01]  /*15270*/  MUFU.EX2 R104, R104 ;  /* 0x0000006800687308 */ /* 0x000ea20000000800 */
[----:B------:R-:W-:Y:S01]  /*15280*/  ISETP.GE.U32.AND P2, PT, R155, 0x180, PT ;  /* 0x000001809b00780c */ /* 0x000fe20003f46070 */
[----:B------:R-:W-:Y:S02]  /*15290*/  @!P0 IMAD R113, R19, 0x8, R16 ;  /* 0x0000000813718824 */ /* 0x000fe400078e0210 */
[----:B-1----:R-:W-:-:S04]  /*152a0*/  FADD.FTZ R92, R133, R92 ;  /* 0x0000005c855c7221 */ /* 0x002fc80000010000 */
[----:B------:R-:W1:Y:S01]  /*152b0*/  MUFU.EX2 R130, R130 ;  /* 0x0000008200827308 */ /* 0x000e620000000800 */
[----:B----4-:R-:W-:Y:S01]  /*152c0*/  FADD.FTZ R0, R79, R0 ;  /* 0x000000004f007221 */ /* 0x010fe20000010000 */
[----:B------:R-:W-:-:S06]  /*152d0*/  SEL R85, R85, 0x9, !P2 ;  /* 0x0000000955557807 */ /* 0x000fcc0005000000 */
[----:B------:R-:W4:Y:S01]  /*152e0*/  MUFU.EX2 R105, R105 ;  /* 0x0000006900697308 */ /* 0x000f220000000800 */
[----:B------:R-:W-:Y:S02]  /*152f0*/  @!P0 VIADD R113, R113, 0x31c40 ;  /* 0x00031c4071718836 */ /* 0x000fe40000000000 */
[----:B0-----:R-:W-:Y:S01]  /*15300*/  FADD.FTZ R92, R132, R92 ;  /* 0x0000005c845c7221 */ /* 0x001fe20000010000 */
[----:B------:R-:W-:-:S04]  /*15310*/  @!P0 VIADD R112, R112, 0x31c60 ;  /* 0x00031c6070708836 */ /* 0x000fc80000000000 */
[----:B------:R-:W0:Y:S01]  /*15320*/  MUFU.EX2 R129, R129 ;  /* 0x0000008100817308 */ /* 0x000e220000000800 */
[----:B---3--:R-:W-:Y:S01]  /*15330*/  FADD.FTZ R0, R103, R0 ;  /* 0x0000000067007221 */ /* 0x008fe20000010000 */
[----:B------:R-:W-:Y:S02]  /*15340*/  WARPGROUP.DEPBAR.LE gsb0, 0x0 ;  /* 0x00008000000079c5 */ /* 0x000fe40000010000 */
[----:B------:R3:W-:Y:S06]  /*15350*/  BAR.ARV R85, 0x100 ;  /* 0x000400550000751d */ /* 0x0007ec0000002000 */
[----:B------:R-:W0:Y:S01]  /*15360*/  MUFU.EX2 R106, R106 ;  /* 0x0000006a006a7308 */ /* 0x000e220000000800 */
[----:B------:R-:W-:Y:S01]  /*15370*/  @!P0 PRMT R113, RZ, 0x654, R113 ;  /* 0x00000654ff718816 */ /* 0x000fe20000000071 */
[----:B--2---:R-:W-:Y:S01]  /*15380*/  FADD.FTZ R92, R131, R92 ;  /* 0x0000005c835c7221 */ /* 0x004fe20000010000 */
[----:B---3--:R-:W-:-:S05]  /*15390*/  F2FP.BF16.F32.PACK_AB R85, R87, R126 ;  /* 0x0000007e5755723e */ /* 0x008fca00000010ff */
[----:B------:R-:W2:Y:S01]  /*153a0*/  MUFU.EX2 R128, R128 ;  /* 0x0000008000807308 */ /* 0x000ea20000000800 */
[----:B------:R-:W-:Y:S01]  /*153b0*/  @!P0 PRMT R112, RZ, 0x654, R112 ;  /* 0x00000654ff708816 */ /* 0x000fe20000000070 */
[----:B------:R-:W-:Y:S01]  /*153c0*/  FADD.FTZ R0, R104, R0 ;  /* 0x0000000068007221 */ /* 0x000fe20000010000 */
[----:B------:R-:W-:Y:S01]  /*153d0*/  F2FP.BF16.F32.PACK_AB R87, R124, R123 ;  /* 0x0000007b7c57723e */ /* 0x000fe200000010ff */
[----:B------:R3:W-:Y:S04]  /*153e0*/  @!P0 SYNCS.ARRIVE.TRANS64.RED.A1T0 RZ, [R113+URZ], RZ ;  /* 0x000000ff71ff89a7 */ /* 0x0007e8000810043f */
[----:B------:R-:W3:Y:S01]  /*153f0*/  MUFU.EX2 R107, R107 ;  /* 0x0000006b006b7308 */ /* 0x000ee20000000800 */
[----:B-1----:R-:W-:Y:S01]  /*15400*/  FADD.FTZ R20, R130, R92 ;  /* 0x0000005c82147221 */ /* 0x002fe20000010000 */
[----:B----4-:R-:W-:Y:S01]  /*15410*/  FADD.FTZ R0, R105, R0 ;  /* 0x0000000069007221 */ /* 0x010fe20000010000 */
[----:B------:R1:W-:Y:S05]  /*15420*/  @!P0 SYNCS.ARRIVE.TRANS64.RED.A1T0 RZ, [R112+URZ], RZ ;  /* 0x000000ff70ff89a7 */ /* 0x0003ea000810043f */
[----:B------:R-:W4:Y:S01]  /*15430*/  MUFU.EX2 R127, R127 ;  /* 0x0000007f007f7308 */ /* 0x000f220000000800 */
[----:B------:R1:W-:Y:S07]  /*15440*/  STSM.16.M88.4 [R17+0x24300], R84 ;  /* 0x0243005411007844 */ /* 0x0003ee0000000200 */
[----:B------:R-:W4:Y:S01]  /*15450*/  MUFU.EX2 R108, R108 ;  /* 0x0000006c006c7308 */ /* 0x000f220000000800 */
[----:B0-----:R-:W-:Y:S01]  /*15460*/  FADD.FTZ R20, R129, R20 ;  /* 0x0000001481147221 */ /* 0x001fe20000010000 */
[----:B------:R-:W-:-:S06]  /*15470*/  FADD.FTZ R0, R106, R0 ;  /* 0x000000006a007221 */ /* 0x000fcc0000010000 */
[----:B------:R-:W0:Y:S08]  /*15480*/  MUFU.EX2 R125, R125 ;  /* 0x0000007d007d7308 */ /* 0x000e300000000800 */
[----:B------:R-:W0:Y:S01]  /*15490*/  MUFU.EX2 R109, R109 ;  /* 0x0000006d006d7308 */ /* 0x000e220000000800 */
[----:B--2---:R-:W-:Y:S01]  /*154a0*/  FADD.FTZ R20, R128, R20 ;  /* 0x0000001480147221 */ /* 0x004fe20000010000 */
[----:B---3--:R-:W-:-:S06]  /*154b0*/  FADD.FTZ R0, R107, R0 ;  /* 0x000000006b007221 */ /* 0x008fcc0000010000 */
[----:B-1----:R-:W1:Y:S08]  /*154c0*/  MUFU.EX2 R85, R82 ;  /* 0x0000005200557308 */ /* 0x002e700000000800 */
[----:B------:R-:W2:Y:S01]  /*154d0*/  MUFU.EX2 R114, R114 ;  /* 0x0000007200727308 */ /* 0x000ea20000000800 */
[----:B----4-:R-:W-:Y:S01]  /*154e0*/  FADD.FTZ R20, R127, R20 ;  /* 0x000000147f147221 */ /* 0x010fe20000010000 */
[----:B------:R-:W-:-:S06]  /*154f0*/  FADD.FTZ R0, R108, R0 ;  /* 0x000000006c007221 */ /* 0x000fcc0000010000 */
[----:B------:R-:W3:Y:S08]  /*15500*/  MUFU.EX2 R77, R77 ;  /* 0x0000004d004d7308 */ /* 0x000ef00000000800 */
[----:B------:R-:W-:Y:S08]  /*15510*/  MUFU.EX2 R84, R89 ;  /* 0x0000005900547308 */ /* 0x000ff00000000800 */
[----:B------:R-:W4:Y:S01]  /*15520*/  MUFU.EX2 R89, R115 ;  /* 0x0000007300597308 */ /* 0x000f220000000800 */
[----:B0-----:R-:W-:Y:S01]  /*15530*/  FADD.FTZ R20, R125, R20 ;  /* 0x000000147d147221 */ /* 0x001fe20000010000 */
[----:B------:R-:W-:-:S06]  /*15540*/  FADD.FTZ R0, R109, R0 ;  /* 0x000000006d007221 */ /* 0x000fcc0000010000 */
[----:B------:R-:W0:Y:S08]  /*15550*/  MUFU.EX2 R81, R81 ;  /* 0x0000005100517308 */ /* 0x000e300000000800 */
[----:B------:R-:W0:Y:S01]  /*15560*/  MUFU.EX2 R116, R116 ;  /* 0x0000007400747308 */ /* 0x000e220000000800 */
[----:B-1----:R-:W-:Y:S01]  /*15570*/  FADD.FTZ R20, R85, R20 ;  /* 0x0000001455147221 */ /* 0x002fe20000010000 */
[----:B--2---:R-:W-:-:S06]  /*15580*/  FADD.FTZ R0, R114, R0 ;  /* 0x0000000072007221 */ /* 0x004fcc0000010000 */
[----:B------:R-:W1:Y:S08]  /*15590*/  MUFU.EX2 R90, R90 ;  /* 0x0000005a005a7308 */ /* 0x000e700000000800 */
[----:B------:R-:W-:Y:S08]  /*155a0*/  MUFU.EX2 R111, R91 ;  /* 0x0000005b006f7308 */ /* 0x000ff00000000800 */
[----:B------:R-:W2:Y:S01]  /*155b0*/  MUFU.EX2 R91, R117 ;  /* 0x00000075005b7308 */ /* 0x000ea20000000800 */
[----:B---3--:R-:W-:Y:S01]  /*155c0*/  FADD.FTZ R20, R77, R20 ;  /* 0x000000144d147221 */ /* 0x008fe20000010000 */
[----:B----4-:R-:W-:-:S06]  /*155d0*/  FADD.FTZ R0, R89, R0 ;  /* 0x0000000059007221 */ /* 0x010fcc0000010000 */
[----:B------:R-:W3:Y:S08]  /*155e0*/  MUFU.EX2 R80, R80 ;  /* 0x0000005000507308 */ /* 0x000ef00000000800 */
        /* <DEDUP_REMOVED lines=23> */
[----:B------:R3:W4:Y:S08]  /*15760*/  MUFU.EX2 R82, R88 ;  /* 0x0000005800527308 */ /* 0x0007300000000800 */
[----:B------:R-:W4:Y:S01]  /*15770*/  MUFU.EX2 R142, R142 ;  /* 0x0000008e008e7308 */ /* 0x000f220000000800 */
[----:B0-----:R-:W-:Y:S01]  /*15780*/  FADD.FTZ R20, R21, R20 ;  /* 0x0000001415147221 */ /* 0x001fe20000010000 */
[----:B------:R-:W-:-:S06]  /*15790*/  FADD.FTZ R0, R122, R0 ;  /* 0x000000007a007221 */ /* 0x000fcc0000010000 */
[----:B------:R-:W0:Y:S08]  /*157a0*/  MUFU.EX2 R96, R96 ;  /* 0x0000006000607308 */ /* 0x000e300000000800 */
[----:B------:R-:W0:Y:S01]  /*157b0*/  MUFU.EX2 R141, R141 ;  /* 0x0000008d008d7308 */ /* 0x000e220000000800 */
[----:B---3--:R-:W-:Y:S01]  /*157c0*/  F2FP.BF16.F32.PACK_AB R88, R81, R77 ;  /* 0x0000004d5158723e */ /* 0x008fe200000010ff */
[----:B-1----:R-:W-:Y:S01]  /*157d0*/  FADD.FTZ R20, R93, R20 ;  /* 0x000000145d147221 */ /* 0x002fe20000010000 */
[----:B--2---:R-:W-:-:S05]  /*157e0*/  FADD.FTZ R77, R143, R0 ;  /* 0x000000008f4d7221 */ /* 0x004fca0000010000 */
[----:B------:R-:W1:Y:S01]  /*157f0*/  MUFU.EX2 R140, R140 ;  /* 0x0000008c008c7308 */ /* 0x000e620000000800 */
[----:B----4-:R-:W-:Y:S01]  /*15800*/  FADD.FTZ R75, R82, R20 ;  /* 0x00000014524b7221 */ /* 0x010fe20000010000 */
[----:B------:R-:W-:-:S06]  /*15810*/  FADD.FTZ R0, R142, R77 ;  /* 0x0000004d8e007221 */ /* 0x000fcc0000010000 */
[----:B------:R-:W2:Y:S01]  /*15820*/  MUFU.EX2 R145, R145 ;  /* 0x0000009100917308 */ /* 0x000ea20000000800 */
[----:B0-----:R-:W-:Y:S01]  /*15830*/  FADD.FTZ R20, R96, R75 ;  /* 0x0000004b60147221 */ /* 0x001fe20000010000 */
[----:B------:R-:W-:-:S06]  /*15840*/  FADD.FTZ R75, R141, R0 ;  /* 0x000000008d4b7221 */ /* 0x000fcc0000010000 */
[----:B------:R-:W0:Y:S01]  /*15850*/  MUFU.EX2 R146, R146 ;  /* 0x0000009200927308 */ /* 0x000e220000000800 */
[----:B-1----:R-:W-:-:S07]  /*15860*/  FADD.FTZ R0, R140, R75 ;  /* 0x0000004b8c007221 */ /* 0x002fce0000010000 */
[----:B------:R-:W1:Y:S01]  /*15870*/  MUFU.EX2 R87, R147 ;  /* 0x0000009300577308 */ /* 0x000e620000000800 */
[----:B------:R-:W-:Y:S02]  /*15880*/  F2FP.BF16.F32.PACK_AB R139, R79, R78 ;  /* 0x0000004e4f8b723e */ /* 0x000fe400000010ff */
[----:B------:R-:W-:-:S05]  /*15890*/  F2FP.BF16.F32.PACK_AB R78, R21, R97 ;  /* 0x00000061154e723e */ /* 0x000fca00000010ff */
[----:B------:R-:W3:Y:S01]  /*158a0*/  MUFU.EX2 R148, R148 ;  /* 0x0000009400947308 */ /* 0x000ee20000000800 */
[----:B--2---:R-:W-:-:S07]  /*158b0*/  FADD.FTZ R21, R145, R0 ;  /* 0x0000000091157221 */ /* 0x004fce0000010000 */
[----:B------:R-:W2:Y:S01]  /*158c0*/  MUFU.EX2 R149, R149 ;  /* 0x0000009500957308 */ /* 0x000ea20000000800 */
[----:B0-----:R-:W-:-:S07]  /*158d0*/  FADD.FTZ R0, R146, R21 ;  /* 0x0000001592007221 */ /* 0x001fce0000010000 */
[----:B------:R-:W0:Y:S01]  /*158e0*/  MUFU.EX2 R150, R150 ;  /* 0x0000009600967308 */ /* 0x000e220000000800 */
[----:B-1----:R-:W-:-:S04]  /*158f0*/  FADD.FTZ R21, R87, R0 ;  /* 0x0000000057157221 */ /* 0x002fc80000010000 */
[----:B---3--:R-:W-:-:S04]  /*15900*/  FADD.FTZ R0, R148, R21 ;  /* 0x0000001594007221 */ /* 0x008fc80000010000 */
[----:B--2---:R-:W-:-:S04]  /*15910*/  FADD.FTZ R21, R149, R0 ;  /* 0x0000000095157221 */ /* 0x004fc80000010000 */
[----:B0-----:R-:W-:Y:S02]  /*15920*/  FADD.FTZ R0, R150, R21 ;  /* 0x0000001596007221 */ /* 0x001fe40000010000 */
[----:B------:R-:W2:Y:S01]  /*15930*/  LDL R21, [R1+0x28] ;  /* 0x0000280001157983 */ /* 0x000ea20000100800 */
[----:B------:R-:W0:Y:S08]  /*15940*/  MUFU.EX2 R83, R83 ;  /* 0x0000005300537308 */ /* 0x000e300000000800 */
[----:B------:R-:W1:Y:S08]  /*15950*/  MUFU.EX2 R102, R102 ;  /* 0x0000006600667308 */ /* 0x000e700000000800 */
[----:B------:R-:W3:Y:S01]  /*15960*/  MUFU.EX2 R94, R94 ;  /* 0x0000005e005e7308 */ /* 0x000ee20000000800 */
[----:B0-----:R-:W-:-:S07]  /*15970*/  FADD.FTZ R79, R83, R20 ;  /* 0x00000014534f7221 */ /* 0x001fce0000010000 */
[----:B------:R-:W0:Y:S01]  /*15980*/  MUFU.EX2 R101, R101 ;  /* 0x0000006500657308 */ /* 0x000e220000000800 */
[----:B------:R-:W-:-:S07]  /*15990*/  FADD.FTZ R81, R84, R79 ;  /* 0x0000004f54517221 */ /* 0x000fce0000010000 */
[----:B------:R-:W4:Y:S01]  /*159a0*/  MUFU.EX2 R95, R95 ;  /* 0x0000005f005f7308 */ /* 0x000f220000000800 */
[----:B-1----:R-:W-:-:S07]  /*159b0*/  FADD.FTZ R81, R102, R81 ;  /* 0x0000005166517221 */ /* 0x002fce0000010000 */
[----:B------:R-:W1:Y:S01]  /*159c0*/  MUFU.EX2 R100, R100 ;  /* 0x0000006400647308 */ /* 0x000e620000000800 */
[----:B---3--:R-:W-:-:S07]  /*159d0*/  FADD.FTZ R20, R94, R81 ;  /* 0x000000515e147221 */ /* 0x008fce0000010000 */
[----:B------:R-:W-:Y:S01]  /*159e0*/  MUFU.EX2 R151, R151 ;  /* 0x0000009700977308 */ /* 0x000fe20000000800 */
[----:B0-----:R-:W-:-:S07]  /*159f0*/  FADD.FTZ R20, R101, R20 ;  /* 0x0000001465147221 */ /* 0x001fce0000010000 */
[----:B------:R-:W0:Y:S01]  /*15a00*/  MUFU.EX2 R152, R152 ;  /* 0x0000009800987308 */ /* 0x000e220000000800 */
[----:B----4-:R-:W-:-:S07]  /*15a10*/  FADD.FTZ R75, R95, R20 ;  /* 0x000000145f4b7221 */ /* 0x010fce0000010000 */
[----:B------:R-:W3:Y:S01]  /*15a20*/  MUFU.EX2 R99, R99 ;  /* 0x0000006300637308 */ /* 0x000ee20000000800 */
[----:B-1----:R-:W-:Y:S01]  /*15a30*/  FADD.FTZ R20, R100, R75 ;  /* 0x0000004b64147221 */ /* 0x002fe20000010000 */
[----:B------:R-:W-:Y:S02]  /*15a40*/  F2FP.BF16.F32.PACK_AB R138, R133, R134 ;  /* 0x00000086858a723e */ /* 0x000fe400000010ff */
[----:B------:R-:W-:Y:S01]  /*15a50*/  F2FP.BF16.F32.PACK_AB R133, R104, R103 ;  /* 0x000000676885723e */ /* 0x000fe200000010ff */
[----:B------:R-:W-:Y:S01]  /*15a60*/  FADD.FTZ R20, R111, R20 ;  /* 0x000000146f147221 */ /* 0x000fe20000010000 */
[----:B0-----:R-:W-:Y:S01]  /*15a70*/  F2FP.BF16.F32.PACK_AB R103, R152, R151 ;  /* 0x000000979867723e */ /* 0x001fe200000010ff */
[----:B------:R-:W-:-:S04]  /*15a80*/  FADD.FTZ R151, R151, R0 ;  /* 0x0000000097977221 */ /* 0x000fc80000010000 */
[----:B------:R-:W-:Y:S01]  /*15a90*/  FADD.FTZ R0, R152, R151 ;  /* 0x0000009798007221 */ /* 0x000fe20000010000 */
[----:B---3--:R-:W-:-:S05]  /*15aa0*/  FADD.FTZ R20, R99, R20 ;  /* 0x0000001463147221 */ /* 0x008fca0000010000 */
[----:B------:R0:W-:Y:S04]  /*15ab0*/  STL [R1+0x8], R20 ;  /* 0x0000081401007387 */ /* 0x0001e80000100800 */
[----:B------:R1:W-:Y:S01]  /*15ac0*/  STL [R1+0x34], R0 ;  /* 0x0000340001007387 */ /* 0x0003e20000100800 */
[----:B--2---:R-:W-:-:S03]  /*15ad0*/  ISETP.GT.AND P2, PT, R15, R21, PT ;  /* 0x000000150f00720c */ /* 0x004fc60003f44270 */
[----:B------:R2:W5:Y:S01]  /*15ae0*/  LDL R21, [R1+0x38] ;  /* 0x0000380001157983 */ /* 0x0005620000100800 */
[----:B------:R-:W-:Y:S02]  /*15af0*/  F2FP.BF16.F32.PACK_AB R136, R135, R136 ;  /* 0x000000888788723e */ /* 0x000fe400000010ff */
[----:B------:R-:W-:Y:S02]  /*15b00*/  F2FP.BF16.F32.PACK_AB R132, R131, R132 ;  /* 0x000000848384723e */ /* 0x000fe400000010ff */
[----:B------:R-:W-:Y:S02]  /*15b10*/  F2FP.BF16.F32.PACK_AB R134, R129, R130 ;  /* 0x000000828186723e */ /* 0x000fe400000010ff */
[----:B------:R-:W-:Y:S02]  /*15b20*/  F2FP.BF16.F32.PACK_AB R135, R106, R105 ;  /* 0x000000696a87723e */ /* 0x000fe400000010ff */
[----:B------:R-:W-:Y:S02]  /*15b30*/  F2FP.BF16.F32.PACK_AB R128, R127, R128 ;  /* 0x000000807f80723e */ /* 0x000fe400000010ff */
[----:B------:R-:W-:-:S02]  /*15b40*/  F2FP.BF16.F32.PACK_AB R129, R108, R107 ;  /* 0x0000006b6c81723e */ /* 0x000fc400000010ff */
[----:B------:R-:W-:Y:S02]  /*15b50*/  F2FP.BF16.F32.PACK_AB R130, R85, R125 ;  /* 0x0000007d5582723e */ /* 0x000fe400000010ff */
[----:B------:R-:W-:Y:S02]  /*15b60*/  F2FP.BF16.F32.PACK_AB R131, R114, R109 ;  /* 0x0000006d7283723e */ /* 0x000fe400000010ff */
[----:B------:R-:W-:Y:S02]  /*15b70*/  F2FP.BF16.F32.PACK_AB R90, R80, R90 ;  /* 0x0000005a505a723e */ /* 0x000fe400000010ff */
[----:B------:R-:W-:Y:S02]  /*15b80*/  F2FP.BF16.F32.PACK_AB R89, R116, R89 ;  /* 0x000000597459723e */ /* 0x000fe400000010ff */
[----:B------:R-:W-:Y:S02]  /*15b90*/  F2FP.BF16.F32.PACK_AB R91, R118, R91 ;  /* 0x0000005b765b723e */ /* 0x000fe400000010ff */
[----:B------:R-:W-:Y:S01]  /*15ba0*/  F2FP.BF16.F32.PACK_AB R80, R82, R93 ;  /* 0x0000005d5250723e */ /* 0x000fe200000010ff */
[----:B------:R2:W-:Y:S01]  /*15bb0*/  STSM.16.M88.4 [R17+0x25b00], R136 ;  /* 0x025b008811007844 */ /* 0x0005e20000000200 */
[----:B------:R-:W-:-:S02]  /*15bc0*/  F2FP.BF16.F32.PACK_AB R76, R76, R98 ;  /* 0x000000624c4c723e */ /* 0x000fc400000010ff */
[----:B------:R-:W-:Y:S02]  /*15bd0*/  F2FP.BF16.F32.PACK_AB R77, R120, R119 ;  /* 0x00000077784d723e */ /* 0x000fe400000010ff */
[----:B------:R-:W-:Y:S02]  /*15be0*/  F2FP.BF16.F32.PACK_AB R79, R122, R121 ;  /* 0x000000797a4f723e */ /* 0x000fe400000010ff */
[----:B------:R-:W-:Y:S01]  /*15bf0*/  F2FP.BF16.F32.PACK_AB R82, R83, R96 ;  /* 0x000000605352723e */ /* 0x000fe200000010ff */
[----:B------:R2:W-:Y:S01]  /*15c00*/  STSM.16.M88.4 [R17+0x27300], R132 ;  /* 0x0273008411007844 */ /* 0x0005e20000000200 */
        /* <DEDUP_REMOVED lines=9> */
[----:B------:R-:W-:Y:S02]  /*15ca0*/  F2FP.BF16.F32.PACK_AB R101, R150, R149 ;  /* 0x000000959665723e */ /* 0x000fe400000010ff */
[----:B------:R-:W-:Y:S01]  /*15cb0*/  F2FP.BF16.F32.PACK_AB R102, R99, R111 ;  /* 0x0000006f6366723e */ /* 0x000fe200000010ff */
[----:B------:R2:W-:Y:S04]  /*15cc0*/  STSM.16.M88.4 [R17+0x2bb00], R76 ;  /* 0x02bb004c11007844 */ /* 0x0005e80000000200 */
[----:B------:R2:W-:Y:S04]  /*15cd0*/  STSM.16.M88.4 [R17+0x2d300], R80 ;  /* 0x02d3005011007844 */ /* 0x0005e80000000200 */
[----:B------:R2:W-:Y:S04]  /*15ce0*/  STSM.16.M88.4 [R17+0x2eb00], R84 ;  /* 0x02eb005411007844 */ /* 0x0005e80000000200 */
[----:B------:R2:W-:Y:S01]  /*15cf0*/  STSM.16.M88.4 [R17+0x30300], R100 ;  /* 0x0303006411007844 */ /* 0x0005e20000000200 */
[----:B------:R-:W-:Y:S01]  /*15d00*/  @!PT LDS RZ, [RZ] ;  /* 0x00000000fffff984 */ /* 0x000fe20000000800 */
[----:B------:R-:W-:Y:S01]  /*15d10*/  @!PT LDS RZ, [RZ] ;  /* 0x00000000fffff984 */ /* 0x000fe20000000800 */
[----:B------:R-:W-:Y:S01]  /*15d20*/  @!PT LDS RZ, [RZ] ;  /* 0x00000000fffff984 */ /* 0x000fe20000000800 */
[----:B------:R-:W-:Y:S01]  /*15d30*/  @!PT LDS RZ, [RZ] ;  /* 0x00000000fffff984 */ /* 0x000fe20000000800 */
[----:B------:R3:W-:Y:S06]  /*15d40*/  MEMBAR.ALL.CTA ;  /* 0x0000000000007992 */ /* 0x0007ec0000008000 */
[----:B---3--:R-:W3:Y:S01]  /*15d50*/  FENCE.VIEW.ASYNC.S ;  /* 0x00000000000073c6 */ /* 0x008ee20000000000 */
        /* <DEDUP_REMOVED lines=49> */
[----:B0-----:R-:W-:-:S02]  /*16070*/  IMAD.MOV.U32 R20, RZ, RZ, R19 ;  /* 0x000000ffff147224 */ /* 0x001fc400078e0013 */
[----:B-1----:R-:W-:Y:S02]  /*16080*/  IMAD.MOV.U32 R0, RZ, RZ, R74 ;  /* 0x000000ffff007224 */ /* 0x002fe400078e004a */
[----:B------:R-:W-:Y:S01]  /*16090*/  IMAD.MOV.U32 R14, RZ, RZ, R72 ;  /* 0x000000ffff0e7224 */ /* 0x000fe200078e0048 */
[----:B---3--:R-:W-:Y:S01]  /*160a0*/  NOP ;  /* 0x0000000000007918 */ /* 0x008fe20000000000 */
[----:B--2---:R-:W-:Y:S05]  /*160b0*/  @P2 BRA `(.L_x_2428) ;  /* 0xffffffa4006c2947 */ /* 0x004fea000383ffff */
[----:B------:R0:W-:Y:S02]  /*160c0*/  STL [R1+0x4], R15 ;  /* 0x0000040f01007387 */ /* 0x0001e40000100800 */
.L_x_2417:
[----:B------:R-:W2:Y:S02]  /*160d0*/  LDL R0, [R1+0x4] ;  /* 0x0000040001007983 */ /* 0x000ea40000100800 */
[----:B--2---:R-:W-:-:S13]  /*160e0*/  ISETP.GE.AND P2, PT, R0, RZ, PT ;  /* 0x000000ff0000720c */ /* 0x004fda0003f46270 */
[----:B------:R-:W-:Y:S05]  /*160f0*/  @!P2 BRA `(.L_x_2429) ;  /* 0x000000500004a947 */ /* 0x000fea0003800000 */
[----:B0-----:R0:W5:Y:S01]  /*16100*/  LDL.LU R15, [R1+0x38] ;  /* 0x00003800010f7983 */ /* 0x0011620000300800 */
[----:B------:R-:W-:Y:S02]  /*16110*/  IMAD.MOV.U32 R0, RZ, RZ, R74 ;  /* 0x000000ffff007224 */ /* 0x000fe400078e004a */
[----:B------:R-:W-:Y:S02]  /*16120*/  IMAD.MOV.U32 R14, RZ, RZ, R72 ;  /* 0x000000ffff0e7224 */ /* 0x000fe400078e0048 */
[----:B------:R-:W-:-:S07]  /*16130*/  IMAD.MOV.U32 R20, RZ, RZ, R19 ;  /* 0x000000ffff147224 */ /* 0x000fce00078e0013 */
.L_x_2440:
[----:B-----5:R-:W2:Y:S01]  /*16140*/  LDL R21, [R1+0x64] ;  /* 0x0000640001157983 */ /* 0x020ea20000100800 */
[----:B------:R-:W-:Y:S01]  /*16150*/  VIADD R19, R20, 0x1 ;  /* 0x0000000114137836 */ /* 0x000fe20000000000 */
[----:B------:R-:W-:Y:S05]  /*16160*/  YIELD ;  /* 0x0000000000007946 */ /* 0x000fea0003800000 */
[----:B------:R-:W-:-:S04]  /*16170*/  ISETP.NE.AND P3, PT, R19, 0x2, PT ;  /* 0x000000021300780c */ /* 0x000fc80003f65270 */
[----:B------:R-:W-:Y:S02]  /*16180*/  SEL R72, RZ, 0x1, P3 ;  /* 0x00000001ff487807 */ /* 0x000fe40001800000 */
[----:B------:R-:W-:Y:S02]  /*16190*/  SEL R19, R19, RZ, P3 ;  /* 0x000000ff13137207 */ /* 0x000fe40001800000 */
[----:B------:R-:W-:-:S05]  /*161a0*/  LOP3.LUT R72, R15, R72, RZ, 0x3c, !PT ;  /* 0x000000480f487212 */ /* 0x000fca00078e3cff */
[----:B------:R1:W-:Y:S01]  /*161b0*/  STL [R1+0x38], R72 ;  /* 0x0000384801007387 */ /* 0x0003e20000100800 */
[----:B--2---:R-:W-:-:S13]  /*161c0*/  ISETP.NE.AND P2, PT, R21, RZ, PT ;  /* 0x000000ff1500720c */ /* 0x004fda0003f45270 */
[----:B-1----:R-:W-:Y:S05]  /*161d0*/  @P2 BRA `(.L_x_2430) ;  /* 0x0000000000302947 */ /* 0x002fea0003800000 */
[----:B------:R-:W-:Y:S05]  /*161e0*/  @!P1 BRA `(.L_x_2431) ;  /* 0x0000000000049947 */ /* 0x000fea0003800000 */
[----:B------:R-:W-:Y:S01]  /*161f0*/  BPT.TRAP 0x1 ;  /* 0x000000040000795c */ /* 0x000fe20000300000 */
.L_x_2431:
[----:B------:R-:W-:Y:S01]  /*16200*/  IMAD R21, R19, 0x8, R16 ;  /* 0x0000000813157824 */ /* 0x000fe200078e0210 */
[----:B------:R-:W-:-:S04]  /*16210*/  SHF.L.U32 R72, R72, 0x1f, RZ ;  /* 0x0000001f48487819 */ /* 0x000fc800000006ff */
[----:B------:R1:W2:Y:S01]  /*16220*/  SYNCS.PHASECHK.TRANS64.TRYWAIT P3, [R21+URZ+0x31c30], R72 ;  /* 0x031c3048150075a7 */ /* 0x0002a2000806017f */
[----:B------:R-:W-:Y:S05]  /*16230*/  @!P1 BRA `(.L_x_2432) ;  /* 0x0000000000049947 */ /* 0x000fea0003800000 */
[----:B------:R-:W-:Y:S01]  /*16240*/  BPT.TRAP 0x1 ;  /* 0x000000040000795c */ /* 0x000fe20000300000 */
.L_x_2432:
[----:B------:R-:W-:Y:S04]  /*16250*/  BSSY B0, `(.L_x_2430) ;  /* 0x0000004000007945 */ /* 0x000fe80003800000 */
[----:B--2---:R-:W-:Y:S05]  /*16260*/  @P3 BRA `(.L_x_2433) ;  /* 0x0000000000083947 */ /* 0x004fea0003800000 */
[----:B------:R-:W2:Y:S02]  /*16270*/  SYNCS.PHASECHK.TRANS64.TRYWAIT P3, [R21+URZ+0x31c30], R72 ;  /* 0x031c3048150075a7 */ /* 0x000ea4000806017f */
[----:B--2---:R-:W-:Y:S05]  /*16280*/  @!P3 BRA `(.L_x_2434) ;  /* 0x000000fc0060b947 */ /* 0x004fea0003800000 */
.L_x_2433:
[----:B------:R-:W-:Y:S05]  /*16290*/  BSYNC B0 ;  /* 0x0000000000007941 */ /* 0x000fea0003800000 */
.L_x_2430:
[----:B-12---:R-:W2:Y:S01]  /*162a0*/  LDL R72, [R1+0x70] ;  /* 0x0000700001487983 */ /* 0x006ea20000100800 */
[----:B------:R-:W1:Y:S01]  /*162b0*/  S2R R21, SR_TID.X ;  /* 0x0000000000157919 */ /* 0x000e620000002100 */
[----:B------:R-:W-:Y:S05]  /*162c0*/  WARPSYNC.ALL ;  /* 0x0000000000007948 */ /* 0x000fea0003800000 */
[----:B------:R-:W-:Y:S01]  /*162d0*/  IMAD.MOV.U32 R147, RZ, RZ, -0x7fffffe0 ;  /* 0x80000020ff937424 */ /* 0x000fe200078e00ff */
[----:B-1----:R-:W-:-:S05]  /*162e0*/  SHF.R.U32.HI R21, RZ, 0x7, R21 ;  /* 0x00000007ff157819 */ /* 0x002fca0000011615 */
[----:B------:R-:W-:-:S05]  /*162f0*/  VIADD R21, R21, 0x8 ;  /* 0x0000000815157836 */ /* 0x000fca0000000000 */
[----:B------:R1:W-:Y:S01]  /*16300*/  BAR.SYNC.DEFER_BLOCKING R21, 0x100 ;  /* 0x000400150000751d */ /* 0x0003e20000010000 */
[----:B------:R-:W-:Y:S02]  /*16310*/  R2UR UR47, R147 ;  /* 0x00000000932f72ca */ /* 0x000fe400000e0000 */
[C---:B------:R-:W-:Y:S02]  /*16320*/  R2UR UR44, R2.reuse ;  /* 0x00000000022c72ca */ /* 0x040fe400000e0000 */
[C---:B------:R-:W-:Y:S01]  /*16330*/  R2UR UR45, R3.reuse ;  /* 0x00000000032d72ca */ /* 0x040fe200000e0000 */
[----:B------:R-:W-:Y:S01]  /*16340*/  WARPGROUP.ARRIVE ;  /* 0x00000000000079c5 */ /* 0x000fe20000000000 */
[----:B------:R-:W-:Y:S01]  /*16350*/  IMAD.MOV.U32 R75, RZ, RZ, -0x7fffffe0 ;  /* 0x80000020ff4b7424 */ /* 0x000fe200078e00ff */
[----:B------:R-:W-:Y:S02]  /*16360*/  R2UR UR52, R2 ;  /* 0x00000000023472ca */ /* 0x000fe400000e0000 */
[----:B------:R-:W-:-:S02]  /*16370*/  R2UR UR53, R3 ;  /* 0x00000000033572ca */ /* 0x000fc400000e0000 */
[----:B------:R-:W-:Y:S01]  /*16380*/  R2UR UR55, R75 ;  /* 0x000000004b3772ca */ /* 0x000fe200000e0000 */
[----:B------:R-:W-:Y:S01]  /*16390*/  IMAD.MOV.U32 R73, RZ, RZ, -0x7fffffe0 ;  /* 0x80000020ff497424 */ /* 0x000fe200078e00ff */
[C---:B------:R-:W-:Y:S02]  /*163a0*/  R2UR UR48, R2.reuse ;  /* 0x00000000023072ca */ /* 0x040fe400000e0000 */
[----:B------:R-:W-:Y:S02]  /*163b0*/  R2UR UR49, R3 ;  /* 0x00000000033172ca */ /* 0x000fe400000e0000 */
[----:B------:R-:W-:Y:S02]  /*163c0*/  R2UR UR51, R73 ;  /* 0x00000000493372ca */ /* 0x000fe400000e0000 */
[----:B------:R-:W-:Y:S02]  /*163d0*/  R2UR UR27, R75 ;  /* 0x000000004b1b72ca */ /* 0x000fe400000e0000 */
[----:B------:R-:W-:-:S02]  /*163e0*/  R2UR UR24, R2 ;  /* 0x00000000021872ca */ /* 0x000fc400000e0000 */
[----:B------:R-:W-:Y:S01]  /*163f0*/  R2UR UR25, R3 ;  /* 0x00000000031972ca */ /* 0x000fe200000e0000 */
[----:B--2---:R-:W-:-:S05]  /*16400*/  IMAD R146, R19, 0x6c0, R72 ;  /* 0x000006c013927824 */ /* 0x004fca00078e0248 */
[----:B------:R-:W-:-:S13]  /*16410*/  R2UR UR46, R146 ;  /* 0x00000000922e72ca */ /* 0x000fda00000e0000 */
[----:B------:R-:W-:Y:S01]  /*16420*/  HGMMA.64x16x16.F32.BF16 R136, gdesc[UR44], RZ, !UPT, gsb0 ;  /* 0x002000002c8879f0 */ /* 0x000fe2000c0018ff */
[----:B------:R-:W-:-:S05]  /*16430*/  VIADD R74, R146, 0x40 ;  /* 0x00000040924a7836 */ /* 0x000fca0000000000 */
        /* <DEDUP_REMOVED lines=23> */
[----:B------:R-:W-:Y:S01]  /*165b0*/  VIADD R72, R146, 0x140 ;  /* 0x0000014092487836 */ /* 0x000fe20000000000 */
[----:B------:R-:W-:Y:S02]  /*165c0*/  R2UR UR31, R73 ;  /* 0x00000000491f72ca */ /* 0x000fe400000e0000 */
[----:B------:R-:W-:Y:S02]  /*165d0*/  R2UR UR28, R2 ;  /* 0x00000000021c72ca */ /* 0x000fe400000e0000 */
[----:B------:R-:W-:Y:S02]  /*165e0*/  R2UR UR30, R72 ;  /* 0x00000000481e72ca */ /* 0x000fe400000e0000 */
[----:B------:R-:W-:Y:S01]  /*165f0*/  R2UR UR29, R3 ;  /* 0x00000000031d72ca */ /* 0x000fe200000e0000 */
[----:B------:R-:W-:-:S05]  /*16600*/  VIADD R74, R146, 0x180 ;  /* 0x00000180924a7836 */ /* 0x000fca0000000000 */
[----:B------:R-:W-:Y:S01]  /*16610*/  R2UR UR22, R74 ;  /* 0x000000004a1672ca */ /* 0x000fe200000e0000 */
[----:B------:R-:W-:-:S05]  /*16620*/  VIADD R74, R146, 0x2 ;  /* 0x00000002924a7836 */ /* 0x000fca0000000000 */
[----:B------:R-:W-:Y:S01]  /*16630*/  R2UR UR42, R74 ;  /* 0x000000004a2a72ca */ /* 0x000fe200000e0000 */
[----:B------:R-:W-:-:S05]  /*16640*/  VIADD R74, R146, 0xc2 ;  /* 0x000000c2924a7836 */ /* 0x000fca0000000000 */
[----:B------:R-:W-:Y:S01]  /*16650*/  R2UR UR6, R74 ;  /* 0x000000004a0672ca */ /* 0x000fe200000e0000 */
[----:B------:R-:W-:Y:S01]  /*16660*/  VIADD R74, R146, 0x142 ;  /* 0x00000142924a7836 */ /* 0x000fe20000000000 */
[----:B------:R-:W-:Y:S02]  /*16670*/  WARPGROUP.DEPBAR.LE gsb0, 0x0 ;  /* 0x00008000000079c5 */ /* 0x000fe40000010000 */
[----:B------:R-:W-:-:S06]  /*16680*/  WARPGROUP.ARRIVE ;  /* 0x00000000000079c5 */ /* 0x000fcc0000000000 */
[----:B------:R-:W-:Y:S01]  /*16690*/  HGMMA.64x16x16.F32.BF16 R96, gdesc[UR28], RZ, !UPT, gsb0 ;  /* 0x002000001c6079f0 */ /* 0x000fe2000c0018ff */
[----:B------:R-:W-:Y:S01]  /*166a0*/  R2UR UR8, R74 ;  /* 0x000000004a0872ca */ /* 0x000fe200000e0000 */
[----:B------:R-:W-:-:S05]  /*166b0*/  VIADD R74, R146, 0x202 ;  /* 0x00000202924a7836 */ /* 0x000fca0000000000 */
[----:B------:R-:W-:Y:S01]  /*166c0*/  R2UR UR4, R74 ;  /* 0x000000004a0472ca */ /* 0x000fe200000e0000 */
[----:B------:R-:W-:Y:S01]  /*166d0*/  VIADD R74, R146, 0x280 ;  /* 0x00000280924a7836 */ /* 0x000fe20000000000 */
[----:B------:R-:W-:-:S04]  /*166e0*/  R2UR UR21, R75 ;  /* 0x000000004b1572ca */ /* 0x000fc800000e0000 */
[----:B------:R-:W-:Y:S02]  /*166f0*/  R2UR UR20, R74 ;  /* 0x000000004a1472ca */ /* 0x000fe400000e0000 */
[----:B------:R-:W-:-:S07]  /*16700*/  R2UR UR23, R75 ;  /* 0x000000004b1772ca */ /* 0x000fce00000e0000 */
[----:B------:R-:W-:Y:S01]  /*16710*/  UMOV UR25, UR21 ;  /* 0x0000001500197c82 */ /* 0x000fe20008000000 */
[----:B------:R-:W-:-:S03]  /*16720*/  R2UR UR21, R3 ;  /* 0x00000000031572ca */ /* 0x000fc600000e0000 */
[----:B------:R-:W-:Y:S01]  /*16730*/  UMOV UR24, UR20 ;  /* 0x0000001400187c82 */ /* 0x000fe20008000000 */
        /* <DEDUP_REMOVED lines=20> */
[----:B------:R-:W-:Y:S01]  /*16880*/  VIADD R76, R146, 0x200 ;  /* 0x00000200924c7836 */ /* 0x000fe20000000000 */
[----:B------:R-:W-:Y:S02]  /*16890*/  WARPGROUP.DEPBAR.LE gsb0, 0x0 ;  /* 0x00008000000079c5 */ /* 0x000fe40000010000 */
[----:B------:R-:W-:-:S09]  /*168a0*/  WARPGROUP.ARRIVE ;  /* 0x00000000000079c5 */ /* 0x000fd20000000000 */
[----:B------:R-:W-:Y:S01]  /*168b0*/  HGMMA.64x16x16.F32.BF16 R80, gdesc[UR32], RZ, !UPT, gsb0 ;  /* 0x00200000205079f0 */ /* 0x000fe2000c0018ff */
[----:B------:R-:W-:Y:S01]  /*168c0*/  R2UR UR38, R76 ;  /* 0x000000004c2672ca */ /* 0x000fe200000e0000 */
[C---:B------:R-:W-:Y:S02]  /*168d0*/  VIADD R72, R146.reuse, 0x300 ;  /* 0x0000030092487836 */ /* 0x040fe40000000000 */
[----:B------:R-:W-:Y:S01]  /*168e0*/  VIADD R76, R146, 0x82 ;  /* 0x00000082924c7836 */ /* 0x000fe20000000000 */
[C---:B------:R-:W-:Y:S02]  /*168f0*/  R2UR UR19, R73.reuse ;  /* 0x00000000491372ca */ /* 0x040fe400000e0000 */
[C---:B------:R-:W-:Y:S02]  /*16900*/  R2UR UR11, R73.reuse ;  /* 0x00000000490b72ca */ /* 0x040fe400000e0000 */
[C---:B------:R-:W-:Y:S02]  /*16910*/  R2UR UR17, R73.reuse ;  /* 0x00000000491172ca */ /* 0x040fe400000e0000 */
[----:B------:R-:W-:Y:S01]  /*16920*/  R2UR UR40, R72 ;  /* 0x00000000482872ca */ /* 0x000fe200000e0000 */
[----:B------:R-:W-:Y:S01]  /*16930*/  VIADD R72, R146, 0x380 ;  /* 0x0000038092487836 */ /* 0x000fe20000000000 */
[----:B------:R-:W-:Y:S01]  /*16940*/  R2UR UR41, R73 ;  /* 0x00000000492972ca */ /* 0x000fe200000e0000 */
[----:B------:R-:W-:Y:S01]  /*16950*/  IMAD.MOV.U32 R73, RZ, RZ, -0x7fffffe0 ;  /* 0x80000020ff497424 */ /* 0x000fe200078e00ff */
[----:B------:R-:W-:Y:S01]  /*16960*/  R2UR UR14, R76 ;  /* 0x000000004c0e72ca */ /* 0x000fe200000e0000 */
[----:B------:R-:W-:Y:S01]  /*16970*/  VIADD R76, R146, 0x182 ;  /* 0x00000182924c7836 */ /* 0x000fe20000000000 */
[----:B------:R-:W-:-:S02]  /*16980*/  R2UR UR5, R75 ;  /* 0x000000004b0572ca */ /* 0x000fc400000e0000 */
[----:B------:R-:W-:Y:S01]  /*16990*/  R2UR UR46, R72 ;  /* 0x00000000482e72ca */ /* 0x000fe200000e0000 */
[----:B------:R-:W-:Y:S01]  /*169a0*/  VIADD R72, R146, 0x400 ;  /* 0x0000040092487836 */ /* 0x000fe20000000000 */
[----:B------:R-:W-:Y:S01]  /*169b0*/  R2UR UR47, R73 ;  /* 0x00000000492f72ca */ /* 0x000fe200000e0000 */
[----:B------:R-:W-:Y:S01]  /*169c0*/  IMAD.MOV.U32 R73, RZ, RZ, -0x7fffffe0 ;  /* 0x80000020ff497424 */ /* 0x000fe200078e00ff */
[----:B------:R-:W-:Y:S01]  /*169d0*/  R2UR UR12, R76 ;  /* 0x000000004c0c72ca */ /* 0x000fe200000e0000 */
[C---:B------:R-:W-:Y:S01]  /*169e0*/  VIADD R76, R146.reuse, 0x2c0 ;  /* 0x000002c0924c7836 */ /* 0x040fe20000000000 */
[C---:B------:R-:W-:Y:S01]  /*169f0*/  R2UR UR43, R75.reuse ;  /* 0x000000004b2b72ca */ /* 0x040fe200000e0000 */
[----:B------:R-:W-:Y:S01]  /*16a00*/  VIADD R74, R146, 0x340 ;  /* 0x00000340924a7836 */ /* 0x000fe20000000000 */
[C---:B------:R-:W-:Y:S02]  /*16a10*/  R2UR UR7, R75.reuse ;  /* 0x000000004b0772ca */ /* 0x040fe400000e0000 */
[----:B------:R-:W-:Y:S01]  /*16a20*/  R2UR UR9, R75 ;  /* 0x000000004b0972ca */ /* 0x000fe200000e0000 */
[----:B------:R-:W-:Y:S01]  /*16a30*/  IMAD.MOV.U32 R75, RZ, RZ, -0x7fffffe0 ;  /* 0x80000020ff4b7424 */ /* 0x000fe200078e00ff */
[----:B------:R-:W-:-:S02]  /*16a40*/  R2UR UR26, R72 ;  /* 0x00000000481a72ca */ /* 0x000fc400000e0000 */
[----:B------:R-:W-:Y:S01]  /*16a50*/  R2UR UR27, R73 ;  /* 0x00000000491b72ca */ /* 0x000fe200000e0000 */
[----:B------:R-:W-:Y:S01]  /*16a60*/  UMOV UR44, UR4 ;  /* 0x00000004002c7c82 */ /* 0x000fe20008000000 */
[----:B------:R-:W-:Y:S01]  /*16a70*/  R2UR UR36, R76 ;  /* 0x000000004c2472ca */ /* 0x000fe200000e0000 */
[----:B------:R-:W-:Y:S01]  /*16a80*/  UMOV UR45, UR5 ;  /* 0x00000005002d7c82 */ /* 0x000fe20008000000 */
[----:B------:R-:W-:Y:S02]  /*16a90*/  R2UR UR37, R77 ;  /* 0x000000004d2572ca */ /* 0x000fe400000e0000 */
[----:B------:R-:W-:Y:S01]  /*16aa0*/  R2UR UR4, R74 ;  /* 0x000000004a0472ca */ /* 0x000fe200000e0000 */
[C---:B------:R-:W-:Y:S01]  /*16ab0*/  VIADD R74, R146.reuse, 0x3c0 ;  /* 0x000003c0924a7836 */ /* 0x040fe20000000000 */
[----:B------:R-:W-:Y:S01]  /*16ac0*/  R2UR UR5, R75 ;  /* 0x000000004b0572ca */ /* 0x000fe200000e0000 */
[----:B------:R-:W-:Y:S02]  /*16ad0*/  IMAD.MOV.U32 R75, RZ, RZ, -0x7fffffe0 ;  /* 0x80000020ff4b7424 */ /* 0x000fe400078e00ff */
[----:B------:R-:W-:Y:S01]  /*16ae0*/  VIADD R72, R146, 0x242 ;  /* 0x0000024292487836 */ /* 0x000fe20000000000 */
[----:B------:R-:W-:Y:S01]  /*16af0*/  R2UR UR50, R74 ;  /* 0x000000004a3272ca */ /* 0x000fe200000e0000 */
[----:B------:R-:W-:Y:S01]  /*16b00*/  VIADD R74, R146, 0x440 ;  /* 0x00000440924a7836 */ /* 0x000fe20000000000 */
[----:B------:R-:W-:Y:S01]  /*16b10*/  R2UR UR51, R75 ;  /* 0x000000004b3372ca */ /* 0x000fe200000e0000 */
[----:B------:R-:W-:-:S02]  /*16b20*/  IMAD.MOV.U32 R75, RZ, RZ, -0x7fffffe0 ;  /* 0x80000020ff4b7424 */ /* 0x000fc400078e00ff */
[----:B------:R-:W-:Y:S01]  /*16b30*/  IMAD.MOV.U32 R73, RZ, RZ, -0x7fffffe0 ;  /* 0x80000020ff497424 */ /* 0x000fe200078e00ff */
[----:B------:R-:W-:Y:S01]  /*16b40*/  MOV R156, UR27 ;  /* 0x0000001b009c7c02 */ /* 0x000fe20008000f00 */
[----:B------:R-:W-:Y:S01]  /*16b50*/  UMOV UR27, UR37 ;  /* 0x00000025001b7c82 */ /* 0x000fe20008000000 */
[----:B------:R-:W-:Y:S01]  /*16b60*/  MOV R155, UR26 ;  /* 0x0000001a009b7c02 */ /* 0x000fe20008000f00 */
[----:B------:R-:W-:Y:S01]  /*16b70*/  UMOV UR26, UR36 ;  /* 0x00000024001a7c82 */ /* 0x000fe20008000000 */
[----:B------:R-:W-:Y:S02]  /*16b80*/  R2UR UR39, R77 ;  /* 0x000000004d2772ca */ /* 0x000fe400000e0000 */
        /* <DEDUP_REMOVED lines=8> */
[----:B------:R-:W-:-:S02]  /*16c10*/  R2UR UR36, R2 ;  /* 0x00000000022472ca */ /* 0x000fc400000e0000 */
[----:B------:R-:W-:Y:S01]  /*16c20*/  R2UR UR37, R3 ;  /* 0x00000000032572ca */ /* 0x000fe200000e0000 */
[----:B------:R-:W-:Y:S01]  /*16c30*/  UMOV UR58, UR44 ;  /* 0x0000002c003a7c82 */ /* 0x000fe20008000000 */
[----:B------:R-:W-:Y:S01]  /*16c40*/  UMOV UR59, UR45 ;  /* 0x0000002d003b7c82 */ /* 0x000fe20008000000 */
[C---:B------:R-:W-:Y:S01]  /*16c50*/  R2UR UR15, R77.reuse ;  /* 0x000000004d0f72ca */ /* 0x040fe200000e0000 */
[----:B------:R-:W-:Y:S02]  /*16c60*/  WARPGROUP.DEPBAR.LE gsb0, 0x0 ;  /* 0x00008000000079c5 */ /* 0x000fe40000010000 */
[----:B------:R-:W-:Y:S02]  /*16c70*/  R2UR UR13, R77 ;  /* 0x000000004d0d72ca */ /* 0x000fe400000e0000 */
[----:B------:R-:W-:Y:S02]  /*16c80*/  R2UR UR20, R74 ;  /* 0x000000004a1472ca */ /* 0x000fe400000e0000 */
[----:B------:R-:W-:-:S02]  /*16c90*/  R2UR UR21, R75 ;  /* 0x000000004b1572ca */ /* 0x000fc400000e0000 */
[----:B------:R-:W-:Y:S02]  /*16ca0*/  R2UR UR44, R72 ;  /* 0x00000000482c72ca */ /* 0x000fe400000e0000 */
[----:B------:R-:W-:Y:S02]  /*16cb0*/  R2UR UR45, R73 ;  /* 0x00000000492d72ca */ /* 0x000fe400000e0000 */
[----:B------:R-:W-:-:S06]  /*16cc0*/  WARPGROUP.ARRIVE ;  /* 0x00000000000079c5 */ /* 0x000fcc0000000000 */
[----:B------:R-:W-:Y:S01]  /*16cd0*/  HGMMA.64x16x16.F32.BF16 R72, gdesc[UR36], RZ, !UPT, gsb0 ;  /* 0x00200000244879f0 */ /* 0x000fe2000c0018ff */
[----:B------:R-:W-:Y:S01]  /*16ce0*/  UMOV UR22, UR40 ;  /* 0x0000002800167c82 */ /* 0x000fe20008000000 */
[----:B------:R-:W-:Y:S01]  /*16cf0*/  UMOV UR23, UR41 ;  /* 0x0000002900177c82 */ /* 0x000fe20008000000 */
[----:B------:R-:W-:Y:S02]  /*16d00*/  R2UR UR40, R8 ;  /* 0x00000000082872ca */ /* 0x000fe400000e0000 */
[----:B------:R-:W-:Y:S01]  /*16d10*/  R2UR UR41, R9 ;  /* 0x00000000092972ca */ /* 0x000fe200000e0000 */
[----:B------:R-:W-:Y:S02]  /*16d20*/  WARPGROUP.DEPBAR.LE gsb0, 0x0 ;  /* 0x00008000000079c5 */ /* 0x000fe40000010000 */
[----:B------:R-:W-:-:S10]  /*16d30*/  WARPGROUP.ARRIVE ;  /* 0x00000000000079c5 */ /* 0x000fd40000000000 */
[----:B------:R-:W-:Y:S01]  /*16d40*/  HGMMA.64x16x16.F32.BF16 R136, gdesc[UR40], R136, gsb0 ;  /* 0x00200000288879f0 */ /* 0x000fe20008001888 */
        /* <DEDUP_REMOVED lines=40> */
[----:B------:R-:W-:Y:S01]  /*16fd0*/  UMOV UR14, UR54 ;  /* 0x00000036000e7c82 */ /* 0x000fe20008000000 */
[----:B------:R-:W-:Y:S01]  /*16fe0*/  UMOV UR15, UR55 ;  /* 0x00000037000f7c82 */ /* 0x000fe20008000000 */
[----:B------:R-:W-:Y:S02]  /*16ff0*/  WARPGROUP.DEPBAR.LE gsb0, 0x0 ;  /* 0x00008000000079c5 */ /* 0x000fe40000010000 */
[----:B------:R-:W-:-:S08]  /*17000*/  WARPGROUP.ARRIVE ;  /* 0x00000000000079c5 */ /* 0x000fd00000000000 */
        /* <DEDUP_REMOVED lines=12> */
[----:B------:R-:W-:Y:S02]  /*170d0*/  VIADD R148, R146, 0x302 ;  /* 0x0000030292947836 */ /* 0x000fe40000000000 */
        /* <DEDUP_REMOVED lines=9> */
[----:B------:R-:W-:Y:S01]  /*17170*/  UMOV UR32, UR46 ;  /* 0x0000002e00207c82 */ /* 0x000fe20008000000 */
[----:B------:R-:W-:Y:S01]  /*17180*/  UMOV UR33, UR47 ;  /* 0x0000002f00217c82 */ /* 0x000fe20008000000 */
[----:B------:R-:W-:Y:S01]  /*17190*/  R2UR UR46, R148 ;  /* 0x00000000942e72ca */ /* 0x000fe200000e0000 */
[----:B------:R-:W-:Y:S01]  /*171a0*/  VIADD R148, R146, 0x3c2 ;  /* 0x000003c292947836 */ /* 0x000fe20000000000 */
[----:B------:R-:W-:Y:S01]  /*171b0*/  R2UR UR47, R149 ;  /* 0x00000000952f72ca */ /* 0x000fe200000e0000 */
[----:B------:R-:W-:Y:S02]  /*171c0*/  WARPGROUP.DEPBAR.LE gsb0, 0x0 ;  /* 0x00008000000079c5 */ /* 0x000fe40000010000 */
[----:B------:R-:W-:-:S06]  /*171d0*/  WARPGROUP.ARRIVE ;  /* 0x00000000000079c5 */ /* 0x000fcc0000000000 */
[----:B------:R-:W-:Y:S01]  /*171e0*/  HGMMA.64x16x16.F32.BF16 R136, gdesc[UR40], R136, gsb0 ;  /* 0x00200000288879f0 */ /* 0x000fe20008001888 */
[----:B------:R-:W-:Y:S01]  /*171f0*/  IMAD.MOV.U32 R149, RZ, RZ, -0x7fffffe0 ;  /* 0x80000020ff957424 */ /* 0x000fe200078e00ff */
[----:B------:R-:W-:Y:S01]  /*17200*/  UMOV UR34, UR50 ;  /* 0x0000003200227c82 */ /* 0x000fe20008000000 */
        /* <DEDUP_REMOVED lines=13> */
[----:B------:R-:W-:Y:S02]  /*172e0*/  R2UR UR6, R148 ;  /* 0x00000000940672ca */ /* 0x000fe400000e0000 */
[----:B------:R-:W-:Y:S02]  /*172f0*/  R2UR UR7, R149 ;  /* 0x00000000950772ca */ /* 0x000fe400000e0000 */
[----:B------:R-:W-:Y:S02]  /*17300*/  R2UR UR4, R12 ;  /* 0x000000000c0472ca */ /* 0x000fe400000e0000 */
[----:B------:R-:W-:-:S07]  /*17310*/  R2UR UR5, R13 ;  /* 0x000000000d0572ca */ /* 0x000fce00000e0000 */
[----:B------:R-:W-:Y:S01]  /*17320*/  MOV R153, UR6 ;  /* 0x0000000600997c02 */ /* 0x000fe20008000f00 */
[----:B------:R-:W-:Y:S01]  /*17330*/  UMOV UR6, UR24 ;  /* 0x0000001800067c82 */ /* 0x000fe20008000000 */
[----:B------:R-:W-:Y:S01]  /*17340*/  MOV R154, UR7 ;  /* 0x00000007009a7c02 */ /* 0x000fe20008000f00 */
[----:B------:R-:W-:Y:S01]  /*17350*/  UMOV UR7, UR25 ;  /* 0x0000001900077c82 */ /* 0x000fe20008000000 */
[----:B------:R-:W-:Y:S02]  /*17360*/  WARPGROUP.DEPBAR.LE gsb0, 0x0 ;  /* 0x00008000000079c5 */ /* 0x000fe40000010000 */
[----:B------:R-:W-:-:S06]  /*17370*/  WARPGROUP.ARRIVE ;  /* 0x00000000000079c5 */ /* 0x000fcc0000000000 */
[----:B------:R-:W-:Y:S01]  /*17380*/  HGMMA.64x16x16.F32.BF16 R128, gdesc[UR4], R128, gsb0 ;  /* 0x00200000048079f0 */ /* 0x000fe20008001880 */
        /* <DEDUP_REMOVED lines=15> */
[----:B------:R-:W-:Y:S02]  /*17480*/  R2UR UR49, R13 ;  /* 0x000000000d3172ca */ /* 0x000fe400000e0000 */
[----:B------:R-:W-:Y:S01]  /*17490*/  MOV R150, UR51 ;  /* 0x0000003300967c02 */ /* 0x000fe20008000f00 */
[----:B------:R-:W-:Y:S01]  /*174a0*/  UMOV UR51, UR57 ;  /* 0x0000003900337c82 */ /* 0x000fe20008000000 */
[----:B------:R-:W-:Y:S01]  /*174b0*/  MOV R147, UR50 ;  /* 0x0000003200937c02 */ /* 0x000fe20008000f00 */
[----:B------:R-:W-:Y:S01]  /*174c0*/  UMOV UR50, UR56 ;  /* 0x0000003800327c82 */ /* 0x000fe20008000000 */
[----:B------:R-:W-:-:S02]  /*174d0*/  WARPGROUP.DEPBAR.LE gsb0, 0x0 ;  /* 0x00008000000079c5 */ /* 0x000fc40000010000 */
[----:B------:R-:W-:-:S06]  /*174e0*/  WARPGROUP.ARRIVE ;  /* 0x00000000000079c5 */ /* 0x000fcc0000000000 */
        /* <DEDUP_REMOVED lines=17> */
[----:B------:R-:W-:Y:S02]  /*17600*/  VIADD R148, R146, 0x4c0 ;  /* 0x000004c092947836 */ /* 0x000fe40000000000 */
[----:B------:R-:W-:-:S03]  /*17610*/  IMAD.MOV.U32 R149, RZ, RZ, -0x7fffffe0 ;  /* 0x80000020ff957424 */ /* 0x000fc600078e00ff */
[----:B------:R-:W-:Y:S01]  /*17620*/  R2UR UR10, R148 ;  /* 0x00000000940a72ca */ /* 0x000fe200000e0000 */
[----:B------:R-:W-:Y:S02]  /*17630*/  WARPGROUP.DEPBAR.LE gsb0, 0x0 ;  /* 0x00008000000079c5 */ /* 0x000fe40000010000 */
[----:B------:R-:W-:-:S06]  /*17640*/  WARPGROUP.ARRIVE ;  /* 0x00000000000079c5 */ /* 0x000fcc0000000000 */
[----:B------:R-:W-:Y:S01]  /*17650*/  HGMMA.64x16x16.F32.BF16 R80, gdesc[UR24], R80, gsb0 ;  /* 0x00200000185079f0 */ /* 0x000fe20008001850 */
[----:B------:R-:W-:-:S03]  /*17660*/  R2UR UR11, R149 ;  /* 0x00000000950b72ca */ /* 0x000fc600000e0000 */
[----:B------:R-:W-:Y:S01]  /*17670*/  MOV R151, UR10 ;  /* 0x0000000a00977c02 */ /* 0x000fe20008000f00 */
[----:B------:R-:W-:Y:S01]  /*17680*/  UMOV UR10, UR28 ;  /* 0x0000001c000a7c82 */ /* 0x000fe20008000000 */
[----:B------:R-:W-:-:S08]  /*17690*/  R2UR UR28, R12 ;  /* 0x000000000c1c72ca */ /* 0x000fd000000e0000 */
[----:B------:R-:W-:Y:S01]  /*176a0*/  MOV R152, UR11 ;  /* 0x0000000b00987c02 */ /* 0x000fe20008000f00 */
[----:B------:R-:W-:Y:S01]  /*176b0*/  UMOV UR11, UR29 ;  /* 0x0000001d000b7c82 */ /* 0x000fe20008000000 */
[----:B------:R-:W-:Y:S01]  /*176c0*/  R2UR UR29, R13 ;  /* 0x000000000d1d72ca */ /* 0x000fe200000e0000 */
[----:B------:R-:W-:Y:S02]  /*176d0*/  VIADD R148, R146, 0x500 ;  /* 0x0000050092947836 */ /* 0x000fe40000000000 */
[----:B------:R-:W-:Y:S01]  /*176e0*/  IMAD.MOV.U32 R149, RZ, RZ, -0x7fffffe0 ;  /* 0x80000020ff957424 */ /* 0x000fe200078e00ff */
[----:B------:R-:W-:Y:S02]  /*176f0*/  WARPGROUP.DEPBAR.LE gsb0, 0x0 ;  /* 0x00008000000079c5 */ /* 0x000fe40000010000 */
[----:B------:R-:W-:-:S07]  /*17700*/  WARPGROUP.ARRIVE ;  /* 0x00000000000079c5 */ /* 0x000fce0000000000 */
[----:B------:R-:W-:Y:S01]  /*17710*/  HGMMA.64x16x16.F32.BF16 R72, gdesc[UR28], R72, gsb0 ;  /* 0x002000001c4879f0 */ /* 0x000fe20008001848 */
[----:B------:R-:W-:Y:S02]  /*17720*/  R2UR UR14, R148 ;  /* 0x00000000940e72ca */ /* 0x000fe400000e0000 */
[----:B------:R-:W-:-:S11]  /*17730*/  R2UR UR15, R149 ;  /* 0x00000000950f72ca */ /* 0x000fd600000e0000 */
[----:B-1----:R-:W-:Y:S01]  /*17740*/  MOV R21, UR14 ;  /* 0x0000000e00157c02 */ /* 0x002fe20008000f00 */
[----:B------:R-:W-:Y:S01]  /*17750*/  UMOV UR14, UR44 ;  /* 0x0000002c000e7c82 */ /* 0x000fe20008000000 */
[----:B------:R-:W-:Y:S01]  /*17760*/  MOV R145, UR15 ;  /* 0x0000000f00917c02 */ /* 0x000fe20008000f00 */
[----:B------:R-:W-:Y:S01]  /*17770*/  UMOV UR15, UR45 ;  /* 0x0000002d000f7c82 */ /* 0x000fe20008000000 */
[----:B------:R-:W-:Y:S02]  /*17780*/  R2UR UR44, R10 ;  /* 0x000000000a2c72ca */ /* 0x000fe400000e0000 */
[----:B------:R-:W-:Y:S01]  /*17790*/  R2UR UR45, R11 ;  /* 0x000000000b2d72ca */ /* 0x000fe200000e0000 */
[----:B------:R1:W-:Y:S01]  /*177a0*/  STL [R1+0xb4], R14 ;  /* 0x0000b40e01007387 */ /* 0x0003e20000100800 */
[----:B------:R-:W-:Y:S01]  /*177b0*/  MOV R157, UR46 ;  /* 0x0000002e009d7c02 */ /* 0x000fe20008000f00 */
[----:B------:R-:W-:Y:S01]  /*177c0*/  UMOV UR46, UR52 ;  /* 0x00000034002e7c82 */ /* 0x000fe20008000000 */
[----:B-1----:R-:W-:Y:S01]  /*177d0*/  MOV R14, UR47 ;  /* 0x0000002f000e7c02 */ /* 0x002fe20008000f00 */
[----:B------:R-:W-:Y:S01]  /*177e0*/  UMOV UR47, UR53 ;  /* 0x00000035002f7c82 */ /* 0x000fe20008000000 */
        /* <DEDUP_REMOVED lines=26> */
[----:B------:R-:W-:Y:S02]  /*17990*/  R2UR UR50, R147 ;  /* 0x00000000933272ca */ /* 0x000fe400000e0000 */
[----:B------:R-:W-:Y:S02]  /*179a0*/  R2UR UR48, R10 ;  /* 0x000000000a3072ca */ /* 0x000fe400000e0000 */
[----:B------:R-:W-:-:S02]  /*179b0*/  R2UR UR49, R11 ;  /* 0x000000000b3172ca */ /* 0x000fc400000e0000 */
[----:B------:R-:W-:Y:S02]  /*179c0*/  R2UR UR56, R10 ;  /* 0x000000000a3872ca */ /* 0x000fe400000e0000 */
[C---:B------:R-:W-:Y:S01]  /*179d0*/  R2UR UR57, R11.reuse ;  /* 0x000000000b3972ca */ /* 0x040fe200000e0000 */
[----:B------:R-:W-:Y:S01]  /*179e0*/  VIADD R148, R146, 0x540 ;  /* 0x0000054092947836 */ /* 0x000fe20000000000 */
[----:B------:R-:W-:Y:S01]  /*179f0*/  R2UR UR44, R10 ;  /* 0x000000000a2c72ca */ /* 0x000fe200000e0000 */
[----:B------:R-:W-:Y:S01]  /*17a00*/  IMAD.MOV.U32 R149, RZ, RZ, -0x7fffffe0 ;  /* 0x80000020ff957424 */ /* 0x000fe200078e00ff */
[----:B------:R-:W-:Y:S01]  /*17a10*/  R2UR UR45, R11 ;  /* 0x000000000b2d72ca */ /* 0x000fe200000e0000 */
[----:B------:R1:W5:Y:S01]  /*17a20*/  LDL.LU R14, [R1+0xb4] ;  /* 0x0000b400010e7983 */ /* 0x0003620000300800 */
[----:B------:R-:W-:Y:S02]  /*17a30*/  WARPGROUP.DEPBAR.LE gsb0, 0x0 ;  /* 0x00008000000079c5 */ /* 0x000fe40000010000 */
[----:B------:R-:W-:-:S09]  /*17a40*/  WARPGROUP.ARRIVE ;  /* 0x00000000000079c5 */ /* 0x000fd20000000000 */
[----:B------:R-:W-:Y:S03]  /*17a50*/  HGMMA.64x16x16.F32.BF16 R96, gdesc[UR44], R96, gsb0 ;  /* 0x002000002c6079f0 */ /* 0x000fe60008001860 */
[----:B------:R-:W-:Y:S02]  /*17a60*/  WARPGROUP.DEPBAR.LE gsb0, 0x0 ;  /* 0x00008000000079c5 */ /* 0x000fe40000010000 */
[----:B------:R-:W-:-:S06]  /*17a70*/  WARPGROUP.ARRIVE ;  /* 0x00000000000079c5 */ /* 0x000fcc0000000000 */
[----:B------:R-:W-:Y:S01]  /*17a80*/  HGMMA.64x16x16.F32.BF16 R88, gdesc[UR48], R88, gsb0 ;  /* 0x00200000305879f0 */ /* 0x000fe20008001858 */
        /* <DEDUP_REMOVED lines=163> */
[----:B-1----:R-:W-:Y:S05]  /*184c0*/  @P2 BRA `(.L_x_2435) ;  /* 0x0000000000302947 */ /* 0x002fea0003800000 */
[----:B------:R-:W-:Y:S05]  /*184d0*/  @!P1 BRA `(.L_x_2436) ;  /* 0x0000000000049947 */ /* 0x000fea0003800000 */
[----:B------:R-:W-:Y:S01]  /*184e0*/  BPT.TRAP 0x1 ;  /* 0x000000040000795c */ /* 0x000fe20000300000 */
.L_x_2436:
[----:B------:R-:W-:Y:S01]  /*184f0*/  SHF.L.U32 R15, R15, 0x1f, RZ ;  /* 0x0000001f0f0f7819 */ /* 0x000fe200000006ff */
[----:B------:R-:W-:-:S04]  /*18500*/  IMAD R21, R20, 0x8, R16 ;  /* 0x0000000814157824 */ /* 0x000fc800078e0210 */
[----:B------:R1:W2:Y:S01]  /*18510*/  SYNCS.PHASECHK.TRANS64.TRYWAIT P2, [R21+URZ+0x31c50], R15 ;  /* 0x031c500f150075a7 */ /* 0x0002a2000804017f */
[----:B------:R-:W-:Y:S05]  /*18520*/  @!P1 BRA `(.L_x_2437) ;  /* 0x0000000000049947 */ /* 0x000fea0003800000 */
[----:B------:R-:W-:Y:S01]  /*18530*/  BPT.TRAP 0x1 ;  /* 0x000000040000795c */ /* 0x000fe20000300000 */
.L_x_2437:
[----:B------:R-:W-:Y:S04]  /*18540*/  BSSY B0, `(.L_x_2435) ;  /* 0x0000004000007945 */ /* 0x000fe80003800000 */
[----:B--2---:R-:W-:Y:S05]  /*18550*/  @P2 BRA `(.L_x_2438) ;  /* 0x0000000000082947 */ /* 0x004fea0003800000 */
[----:B------:R-:W2:Y:S02]  /*18560*/  SYNCS.PHASECHK.TRANS64.TRYWAIT P2, [R21+URZ+0x31c50], R15 ;  /* 0x031c500f150075a7 */ /* 0x000ea4000804017f */
[----:B--2---:R-:W-:Y:S05]  /*18570*/  @!P2 BRA `(.L_x_2439) ;  /* 0x000000d800b8a947 */ /* 0x004fea0003800000 */
.L_x_2438:
[----:B------:R-:W-:Y:S05]  /*18580*/  BSYNC B0 ;  /* 0x0000000000007941 */ /* 0x000fea0003800000 */
.L_x_2435:
[----:B------:R-:W-:Y:S01]  /*18590*/  FMUL.FTZ R155, R136, UR61 ;  /* 0x0000003d889b7c20 */ /* 0x000fe20008410000 */
[----:B------:R-:W-:Y:S01]  /*185a0*/  FMUL.FTZ R150, R137, UR61 ;  /* 0x0000003d89967c20 */ /* 0x000fe20008410000 */
[----:B------:R-:W-:Y:S01]  /*185b0*/  FMUL.FTZ R146, R140, UR61 ;  /* 0x0000003d8c927c20 */ /* 0x000fe20008410000 */
[----:B------:R-:W-:Y:S01]  /*185c0*/  FMUL.FTZ R145, R141, UR61 ;  /* 0x0000003d8d917c20 */ /* 0x000fe20008410000 */
[----:B------:R-:W-:Y:S01]  /*185d0*/  FMUL.FTZ R141, R128, UR61 ;  /* 0x0000003d808d7c20 */ /* 0x000fe20008410000 */
[----:B------:R-:W-:Y:S01]  /*185e0*/  FMUL.FTZ R138, R138, UR61 ;  /* 0x0000003d8a8a7c20 */ /* 0x000fe20008410000 */
[----:B------:R-:W3:Y:S01]  /*185f0*/  MUFU.TANH R155, R155 ;  /* 0x0000009b009b7308 */ /* 0x000ee20000002400 */
[----:B------:R-:W-:Y:S01]  /*18600*/  FMUL.FTZ R140, R129, UR61 ;  /* 0x0000003d818c7c20 */ /* 0x000fe20008410000 */
[----:B------:R4:W-:Y:S01]  /*18610*/  STL [R1+0xb4], R2 ;  /* 0x0000b40201007387 */ /* 0x0009e20000100800 */
[----:B-12---:R-:W-:Y:S01]  /*18620*/  FMUL.FTZ R21, R113, UR61 ;  /* 0x0000003d71157c20 */ /* 0x006fe20008410000 */
        /* <DEDUP_REMOVED lines=13> */
[----:B---3-5:R-:W-:Y:S01]  /*18700*/  FMNMX.FTZ R113, R155, R14, !PT ;  /* 0x0000000e9b717209 */ /* 0x028fe20007810000 */
[----:B------:R-:W-:Y:S01]  /*18710*/  FMUL.FTZ R109, R109, UR61 ;  /* 0x0000003d6d6d7c20 */ /* 0x000fe20008410000 */
[----:B------:R-:W-:Y:S01]  /*18720*/  FMUL.FTZ R96, R96, UR61 ;  /* 0x0000003d60607c20 */ /* 0x000fe20008410000 */
[----:B------:R-:W-:Y:S01]  /*18730*/  FMUL.FTZ R100, R100, UR61 ;  /* 0x0000003d64647c20 */ /* 0x000fe20008410000 */
[----:B------:R-:W-:Y:S01]  /*18740*/  FMUL.FTZ R101, R101, UR61 ;  /* 0x0000003d65657c20 */ /* 0x000fe20008410000 */
[----:B------:R-:W-:Y:S01]  /*18750*/  FMUL.FTZ R88, R88, UR61 ;  /* 0x0000003d58587c20 */ /* 0x000fe20008410000 */
[----:B------:R-:W-:Y:S01]  /*18760*/  FMUL.FTZ R89, R89, UR61 ;  /* 0x0000003d59597c20 */ /* 0x000fe20008410000 */
[----:B------:R-:W3:Y:S01]  /*18770*/  MUFU.TANH R145, R145 ;  /* 0x0000009100917308 */ /* 0x000ee20000002400 */
        /* <DEDUP_REMOVED lines=13> */
[----:B------:R-:W-:Y:S05]  /*18850*/  WARPSYNC.ALL ;  /* 0x0000000000007948 */ /* 0x000fea0003800000 */
[----:B----4-:R2:W4:Y:S01]  /*18860*/  MUFU.TANH R2, R138 ;  /* 0x0000008a00027308 */ /* 0x0105220000002400 */
[----:B---3--:R-:W-:Y:S01]  /*18870*/  FMNMX.FTZ R116, R145, R116, !PT ;  /* 0x0000007491747209 */ /* 0x008fe20007810000 */
[----:B------:R-:W-:Y:S01]  /*18880*/  FMUL.FTZ R127, R127, UR61 ;  /* 0x0000003d7f7f7c20 */ /* 0x000fe20008410000 */
[----:B------:R-:W-:Y:S01]  /*18890*/  ULDC UR4, c[0x0][0x988] ;  /* 0x0002620000047ab9 */ /* 0x000fe20000000800 */
[----:B------:R-:W-:Y:S01]  /*188a0*/  FMUL.FTZ R143, R143, UR61 ;  /* 0x0000003d8f8f7c20 */ /* 0x000fe20008410000 */
[----:B------:R-:W-:Y:S01]  /*188b0*/  FMUL.FTZ R139, R139, UR61 ;  /* 0x0000003d8b8b7c20 */ /* 0x000fe20008410000 */
[----:B-1----:R-:W-:Y:S01]  /*188c0*/  FMNMX.FTZ R116, R141, R116, !PT ;  /* 0x000000748d747209 */ /* 0x002fe20007810000 */
[----:B------:R-:W-:Y:S01]  /*188d0*/  FMUL.FTZ R131, R131, UR61 ;  /* 0x0000003d83837c20 */ /* 0x000fe20008410000 */
[----:B------:R-:W1:Y:S01]  /*188e0*/  MUFU.TANH R140, R140 ;  /* 0x0000008c008c7308 */ /* 0x000e620000002400 */
[----:B--2---:R-:W-:Y:S01]  /*188f0*/  FMUL.FTZ R138, R132, UR61 ;  /* 0x0000003d848a7c20 */ /* 0x004fe20008410000 */
[----:B------:R-:W-:Y:S01]  /*18900*/  FMUL.FTZ R132, R133, UR61 ;  /* 0x0000003d85847c20 */ /* 0x000fe20008410000 */
[----:B------:R-:W-:Y:S01]  /*18910*/  FMUL.FTZ R130, R130, UR61 ;  /* 0x0000003d82827c20 */ /* 0x000fe20008410000 */
[----:B------:R-:W-:Y:S01]  /*18920*/  FMUL.FTZ R114, R114, UR61 ;  /* 0x0000003d72727c20 */ /* 0x000fe20008410000 */
[----:B------:R-:W-:Y:S01]  /*18930*/  FMUL.FTZ R142, R142, UR61 ;  /* 0x0000003d8e8e7c20 */ /* 0x000fe20008410000 */
[----:B------:R-:W-:Y:S01]  /*18940*/  FMUL.FTZ R122, R122, UR61 ;  /* 0x0000003d7a7a7c20 */ /* 0x000fe20008410000 */
[----:B------:R-:W-:Y:S01]  /*18950*/  FMUL.FTZ R126, R126, UR61 ;  /* 0x0000003d7e7e7c20 */ /* 0x000fe20008410000 */
[----:B------:R-:W2:Y:S01]  /*18960*/  MUFU.TANH R138, R138 ;  /* 0x0000008a008a7308 */ /* 0x000ea20000002400 */
[----:B----4-:R3:W-:Y:S01]  /*18970*/  STL [R1+0x3c], R2 ;  /* 0x00003c0201007387 */ /* 0x0107e20000100800 */
[----:B------:R-:W-:Y:S01]  /*18980*/  FMUL.FTZ R134, R134, UR61 ;  /* 0x0000003d86867c20 */ /* 0x000fe20008410000 */
[----:B------:R-:W-:Y:S01]  /*18990*/  FMUL.FTZ R135, R135, UR61 ;  /* 0x0000003d87877c20 */ /* 0x000fe20008410000 */
[----:B------:R-:W-:Y:S01]  /*189a0*/  FMUL.FTZ R156, R118, UR61 ;  /* 0x0000003d769c7c20 */ /* 0x000fe20008410000 */
[----:B------:R-:W-:Y:S01]  /*189b0*/  FMUL.FTZ R123, R123, UR61 ;  /* 0x0000003d7b7b7c20 */ /* 0x000fe20008410000 */
[----:B------:R-:W-:-:S02]  /*189c0*/  FMUL.FTZ R157, R115, UR61 ;  /* 0x0000003d739d7c20 */ /* 0x000fc40008410000 */
[----:B------:R-:W4:Y:S01]  /*189d0*/  MUFU.TANH R132, R132 ;  /* 0x0000008400847308 */ /* 0x000f220000002400 */
[----:B-1----:R-:W-:-:S07]  /*189e0*/  FMNMX.FTZ R116, R140, R116, !PT ;  /* 0x000000748c747209 */ /* 0x002fce0007810000 */
[----:B------:R-:W1:Y:S01]  /*189f0*/  MUFU.TANH R137, R137 ;  /* 0x0000008900897308 */ /* 0x000e620000002400 */
[----:B--2---:R-:W-:-:S07]  /*18a00*/  FMNMX.FTZ R116, R138, R116, !PT ;  /* 0x000000748a747209 */ /* 0x004fce0007810000 */
[----:B------:R-:W2:Y:S01]  /*18a10*/  MUFU.TANH R136, R136 ;  /* 0x0000008800887308 */ /* 0x000ea20000002400 */
[----:B----4-:R-:W-:-:S07]  /*18a20*/  FMNMX.FTZ R116, R132, R116, !PT ;  /* 0x0000007484747209 */ /* 0x010fce0007810000 */
[----:B------:R-:W4:Y:S01]  /*18a30*/  MUFU.TANH R129, R129 ;  /* 0x0000008100817308 */ /* 0x000f220000002400 */
[----:B-1----:R-:W-:-:S07]  /*18a40*/  FMNMX.FTZ R116, R137, R116, !PT ;  /* 0x0000007489747209 */ /* 0x002fce0007810000 */
[----:B------:R-:W1:Y:S01]  /*18a50*/  MUFU.TANH R128, R128 ;  /* 0x0000008000807308 */ /* 0x000e620000002400 */
[----:B--2---:R-:W-:-:S07]  /*18a60*/  FMNMX.FTZ R116, R136, R116, !PT ;  /* 0x0000007488747209 */ /* 0x004fce0007810000 */
[----:B------:R-:W2:Y:S08]  /*18a70*/  MUFU.TANH R15, R15 ;  /* 0x0000000f000f7308 */ /* 0x000eb00000002400 */
[----:B------:R-:W0:Y:S08]  /*18a80*/  MUFU.TANH R21, R21 ;  /* 0x0000001500157308 */ /* 0x000e300000002400 */
[----:B------:R-:W3:Y:S08]  /*18a90*/  MUFU.TANH R125, R125 ;  /* 0x0000007d007d7308 */ /* 0x000ef00000002400 */
[----:B------:R4:W-:Y:S08]  /*18aa0*/  MUFU.TANH R113, R97 ;  /* 0x0000006100717308 */ /* 0x0009f00000002400 */
[----:B------:R-:W3:Y:S01]  /*18ab0*/  MUFU.TANH R112, R112 ;  /* 0x0000007000707308 */ /* 0x000ee20000002400 */
[----:B----4-:R-:W-:-:S04]  /*18ac0*/  FMNMX.FTZ R97, R129, R116, !PT ;  /* 0x0000007481617209 */ /* 0x010fc80007810000 */
[----:B-1----:R-:W-:-:S03]  /*18ad0*/  FMNMX.FTZ R97, R128, R97, !PT ;  /* 0x0000006180617209 */ /* 0x002fc60007810000 */
[----:B------:R-:W1:Y:S01]  /*18ae0*/  MUFU.TANH R104, R104 ;  /* 0x0000006800687308 */ /* 0x000e620000002400 */
[----:B--2---:R-:W-:-:S04]  /*18af0*/  FMNMX.FTZ R97, R15, R97, !PT ;  /* 0x000000610f617209 */ /* 0x004fc80007810000 */
[----:B0-----:R-:W-:-:S03]  /*18b00*/  FMNMX.FTZ R97, R21, R97, !PT ;  /* 0x0000006115617209 */ /* 0x001fc60007810000 */
[----:B------:R-:W0:Y:S01]  /*18b10*/  MUFU.TANH R105, R105 ;  /* 0x0000006900697308 */ /* 0x000e220000002400 */
[----:B---3--:R-:W-:-:S04]  /*18b20*/  FMNMX.FTZ R97, R125, R97, !PT ;  /* 0x000000617d617209 */ /* 0x008fc80007810000 */
[----:B------:R-:W-:-:S03]  /*18b30*/  FMNMX.FTZ R97, R112, R97, !PT ;  /* 0x0000006170617209 */ /* 0x000fc60007810000 */
        /* <DEDUP_REMOVED lines=9> */
[----:B0-----:R-:W-:-:S04]  /*18bd0*/  FMNMX.FTZ R97, R96, R97, !PT ;  /* 0x0000006160617209 */ /* 0x001fc80007810000 */
[----:B------:R-:W-:-:S03]  /*18be0*/  FMNMX.FTZ R97, R113, R97, !PT ;  /* 0x0000006171617209 */ /* 0x000fc60007810000 */
        /* <DEDUP_REMOVED lines=26> */
[----:B------:R-:W-:Y:S01]  /*18d90*/  MUFU.TANH R89, R143 ;  /* 0x0000008f00597308 */ /* 0x000fe20000002400 */
[----:B-1----:R-:W-:-:S05]  /*18da0*/  FMNMX.FTZ R72, R124, R72, !PT ;  /* 0x000000487c487209 */ /* 0x002fca0007810000 */
[----:B------:R-:W1:Y:S02]  /*18db0*/  SHFL.BFLY PT, R73, R72, 0x2, 0x1f ;  /* 0x0c401f0048497f89 */ /* 0x000e6400000e0000 */
[----:B------:R-:W-:Y:S08]  /*18dc0*/  MUFU.TANH R2, R139 ;  /* 0x0000008b00027308 */ /* 0x000ff00000002400 */
[----:B------:R2:W-:Y:S08]  /*18dd0*/  MUFU.TANH R143, R131 ;  /* 0x00000083008f7308 */ /* 0x0005f00000002400 */
[----:B------:R3:W-:Y:S01]  /*18de0*/  MUFU.TANH R139, R130 ;  /* 0x00000082008b7308 */ /* 0x0007e20000002400 */
[----:B-1----:R-:W-:-:S07]  /*18df0*/  FMNMX.FTZ R72, R72, R73, !PT ;  /* 0x0000004948487209 */ /* 0x002fce0007810000 */
[----:B------:R-:W1:Y:S01]  /*18e00*/  MUFU.TANH R93, R114 ;  /* 0x00000072005d7308 */ /* 0x000e620000002400 */
[----:B------:R-:W4:Y:S07]  /*18e10*/  SHFL.BFLY PT, R73, R72, 0x1, 0x1f ;  /* 0x0c201f0048497f89 */ /* 0x000f2e00000e0000 */
[----:B------:R-:W-:Y:S08]  /*18e20*/  MUFU.TANH R92, R142 ;  /* 0x0000008e005c7308 */ /* 0x000ff00000002400 */
[----:B------:R1:W-:Y:S08]  /*18e30*/  MUFU.TANH R133, R122 ;  /* 0x0000007a00857308 */ /* 0x0003f00000002400 */
[----:B------:R-:W-:Y:S01]  /*18e40*/  MUFU.TANH R81, R126 ;  /* 0x0000007e00517308 */ /* 0x000fe20000002400 */
[----:B----4-:R-:W-:Y:S01]  /*18e50*/  FMNMX.FTZ R72, R72, R73, !PT ;  /* 0x0000004948487209 */ /* 0x010fe20007810000 */
[----:B------:R-:W-:-:S04]  /*18e60*/  IMAD.U32 R73, RZ, RZ, UR4 ;  /* 0x00000004ff497e24 */ /* 0x000fc8000f8e00ff */
[CC--:B------:R-:W-:Y:S01]  /*18e70*/  FMUL.FTZ R154, R72.reuse, R73.reuse ;  /* 0x00000049489a7220 */ /* 0x0c0fe20000410000 */
[----:B------:R-:W-:Y:S01]  /*18e80*/  FADD.FTZ R14, -R72, R14 ;  /* 0x0000000e480e7221 */ /* 0x000fe20000010100 */
[----:B------:R4:W4:Y:S02]  /*18e90*/  MUFU.TANH R85, R134 ;  /* 0x0000008600557308 */ /* 0x0009240000002400 */
[-C--:B--2---:R-:W-:Y:S01]  /*18ea0*/  FFMA.FTZ R131, R137, R73.reuse, -R154 ;  /* 0x0000004989837223 */ /* 0x084fe2000001089a */
[----:B0-----:R-:W-:Y:S02]  /*18eb0*/  IMAD.MOV.U32 R137, RZ, RZ, R80 ;  /* 0x000000ffff897224 */ /* 0x001fe400078e0050 */
[-CC-:B---3--:R-:W-:Y:S01]  /*18ec0*/  FFMA.FTZ R130, R136, R73.reuse, -R154.reuse ;  /* 0x0000004988827223 */ /* 0x188fe2000001089a */
[-CC-:B------:R-:W-:Y:S01]  /*18ed0*/  FFMA.FTZ R80, R105, R73.reuse, -R154.reuse ;  /* 0x0000004969507223 */ /* 0x180fe2000001089a */
[----:B------:R-:W2:Y:S01]  /*18ee0*/  LDL.LU R136, [R1+0x8] ;  /* 0x0000080001887983 */ /* 0x000ea20000300800 */
[-C--:B------:R-:W-:Y:S01]  /*18ef0*/  FMUL.FTZ R14, R14, R73.reuse ;  /* 0x000000490e0e7220 */ /* 0x080fe20000410000 */
[-CC-:B------:R-:W-:Y:S01]  /*18f00*/  FFMA.FTZ R118, R155, R73.reuse, -R154.reuse ;  /* 0x000000499b767223 */ /* 0x180fe2000001089a */
[----:B------:R0:W3:Y:S01]  /*18f10*/  MUFU.TANH R84, R135 ;  /* 0x0000008700547308 */ /* 0x0000e20000002400 */
[----:B------:R-:W2:Y:S01]  /*18f20*/  LDL.LU R105, [R1+0x3c] ;  /* 0x00003c0001697983 */ /* 0x000ea20000300800 */
[-CC-:B-1----:R-:W-:Y:S01]  /*18f30*/  FFMA.FTZ R122, R150, R73.reuse, -R154.reuse ;  /* 0x00000049967a7223 */ /* 0x182fe2000001089a */
[-CC-:B------:R-:W-:Y:S01]  /*18f40*/  FFMA.FTZ R76, R104, R73.reuse, -R154.reuse ;  /* 0x00000049684c7223 */ /* 0x180fe2000001089a */
[----:B------:R-:W-:Y:S01]  /*18f50*/  FFMA.FTZ R114, R146, R73, -R154 ;  /* 0x0000004992727223 */ /* 0x000fe2000001089a */
[----:B------:R-:W-:-:S02]  /*18f60*/  IMAD.MOV.U32 R155, RZ, RZ, R93 ;  /* 0x000000ffff9b7224 */ /* 0x000fc400078e005d */
[-CC-:B------:R-:W-:Y:S01]  /*18f70*/  FFMA.FTZ R115, R145, R73.reuse, -R154.reuse ;  /* 0x0000004991737223 */ /* 0x180fe2000001089a */
[-CC-:B----4-:R-:W-:Y:S01]  /*18f80*/  FFMA.FTZ R134, R140, R73.reuse, -R154.reuse ;  /* 0x000000498c867223 */ /* 0x190fe2000001089a */
[----:B------:R-:W-:Y:S01]  /*18f90*/  MUFU.EX2 R14, R14 ;  /* 0x0000000e000e7308 */ /* 0x000fe20000000800 */
[-CC-:B------:R-:W-:Y:S01]  /*18fa0*/  FFMA.FTZ R93, R117, R73.reuse, -R154.reuse ;  /* 0x00000049755d7223 */ /* 0x180fe2000001089a */
[----:B------:R-:W-:Y:S02]  /*18fb0*/  IMAD.MOV.U32 R150, RZ, RZ, R85 ;  /* 0x000000ffff967224 */ /* 0x000fe400078e0055 */
[----:B0-----:R-:W-:-:S04]  /*18fc0*/  FFMA.FTZ R135, R141, R73, -R154 ;  /* 0x000000498d877223 */ /* 0x001fc8000001089a */
[----:B------:R0:W1:Y:S01]  /*18fd0*/  MUFU.TANH R142, R123 ;  /* 0x0000007b008e7308 */ /* 0x0000620000002400 */
[----:B------:R-:W-:Y:S01]  /*18fe0*/  FMUL.FTZ R117, R106, UR61 ;  /* 0x0000003d6a757c20 */ /* 0x000fe20008410000 */
[----:B------:R-:W-:Y:S02]  /*18ff0*/  IMAD.MOV.U32 R140, RZ, RZ, R133 ;  /* 0x000000ffff8c7224 */ /* 0x000fe400078e0085 */
[-CC-:B------:R-:W-:Y:S01]  /*19000*/  FFMA.FTZ R133, R138, R73.reuse, -R154.reuse ;  /* 0x000000498a857223 */ /* 0x180fe2000001089a */
[----:B------:R-:W-:Y:S02]  /*19010*/  IMAD.MOV.U32 R138, RZ, RZ, R81 ;  /* 0x000000ffff8a7224 */ /* 0x000fe400078e0051 */
[-C--:B------:R-:W-:Y:S01]  /*19020*/  FFMA.FTZ R127, R15, R73.reuse, -R154 ;  /* 0x000000490f7f7223 */ /* 0x080fe2000001089a */
[----:B---3--:R-:W-:Y:S02]  /*19030*/  IMAD.MOV.U32 R146, RZ, RZ, R84 ;  /* 0x000000ffff927224 */ /* 0x008fe400078e0054 */
[----:B------:R-:W-:Y:S01]  /*19040*/  FFMA.FTZ R126, R21, R73, -R154 ;  /* 0x00000049157e7223 */ /* 0x000fe2000001089a */
[----:B------:R-:W3:Y:S01]  /*19050*/  MUFU.EX2 R104, R118 ;  /* 0x0000007600687308 */ /* 0x000ee20000000800 */
[----:B0-----:R-:W-:-:S02]  /*19060*/  IMAD.MOV.U32 R123, RZ, RZ, R92 ;  /* 0x000000ffff7b7224 */ /* 0x001fc400078e005c */
[-CC-:B------:R-:W-:Y:S01]  /*19070*/  FFMA.FTZ R92, R88, R73.reuse, -R154.reuse ;  /* 0x00000049585c7223 */ /* 0x180fe2000001089a */
[-CC-:B------:R-:W-:Y:S01]  /*19080*/  FFMA.FTZ R88, R121, R73.reuse, -R154.reuse ;  /* 0x0000004979587223 */ /* 0x180fe2000001089a */
[-CC-:B------:R-:W-:Y:S01]  /*19090*/  FFMA.FTZ R97, R96, R73.reuse, -R154.reuse ;  /* 0x0000004960617223 */ /* 0x180fe2000001089a */
[-CC-:B------:R-:W-:Y:S02]  /*190a0*/  FFMA.FTZ R132, R132, R73.reuse, -R154.reuse ;  /* 0x0000004984847223 */ /* 0x180fe4000001089a */
[----:B------:R-:W0:Y:S01]  /*190b0*/  MUFU.EX2 R122, R122 ;  /* 0x0000007a007a7308 */ /* 0x000e220000000800 */
[----:B------:R-:W-:Y:S01]  /*190c0*/  FMUL.FTZ R121, R98, UR61 ;  /* 0x0000003d62797c20 */ /* 0x000fe20008410000 */
[----:B------:R-:W-:-:S06]  /*190d0*/  FFMA.FTZ R81, R112, R73, -R154 ;  /* 0x0000004970517223 */ /* 0x000fcc000001089a */
[----:B------:R1:W4:Y:S01]  /*190e0*/  MUFU.EX2 R106, R114 ;  /* 0x00000072006a7308 */ /* 0x0003220000000800 */
[----:B------:R-:W-:Y:S02]  /*190f0*/  IMAD.MOV.U32 R112, RZ, RZ, R89 ;  /* 0x000000ffff707224 */ /* 0x000fe400078e0059 */
[-CC-:B------:R-:W-:Y:S01]  /*19100*/  FFMA.FTZ R129, R129, R73.reuse, -R154.reuse ;  /* 0x0000004981817223 */ /* 0x180fe2000001089a */
[-CC-:B------:R-:W-:Y:S01]  /*19110*/  FFMA.FTZ R128, R128, R73.reuse, -R154.reuse ;  /* 0x0000004980807223 */ /* 0x180fe2000001089a */
[----:B------:R-:W-:-:S03]  /*19120*/  FFMA.FTZ R125, R125, R73, -R154 ;  /* 0x000000497d7d7223 */ /* 0x000fc6000001089a */
        /* <DEDUP_REMOVED lines=15> */
[----:B------:R-:W-:-:S02]  /*19220*/  IMAD.MOV.U32 R124, RZ, RZ, R112 ;  /* 0x000000ffff7c7224 */ /* 0x000fc400078e0070 */
[----:B------:R-:W-:Y:S01]  /*19230*/  FMUL.FTZ R116, R119, UR61 ;  /* 0x0000003d77747c20 */ /* 0x000fe20008410000 */
[----:B------:R-:W-:Y:S01]  /*19240*/  FMUL.FTZ R119, R110, UR61 ;  /* 0x0000003d6e777c20 */ /* 0x000fe20008410000 */
[----:B------:R-:W-:Y:S01]  /*19250*/  FMUL.FTZ R110, R102, UR61 ;  /* 0x0000003d666e7c20 */ /* 0x000fe20008410000 */
[----:B------:R-:W-:Y:S01]  /*19260*/  IMAD.MOV.U32 R102, RZ, RZ, R139 ;  /* 0x000000ffff667224 */ /* 0x000fe200078e008b */
[----:B------:R-:W4:Y:S01]  /*19270*/  MUFU.TANH R157, R157 ;  /* 0x0000009d009d7308 */ /* 0x000f220000002400 */
[----:B-1----:R-:W-:Y:S02]  /*19280*/  IMAD.MOV.U32 R114, RZ, RZ, R142 ;  /* 0x000000ffff727224 */ /* 0x002fe400078e008e */
[----:B------:R-:W-:Y:S02]  /*19290*/  IMAD.MOV.U32 R101, RZ, RZ, R140 ;  /* 0x000000ffff657224 */ /* 0x000fe400078e008c */
[----:B------:R-:W-:Y:S02]  /*192a0*/  IMAD.MOV.U32 R109, RZ, RZ, R138 ;  /* 0x000000ffff6d7224 */ /* 0x000fe400078e008a */
[----:B------:R-:W-:Y:S01]  /*192b0*/  IMAD.MOV.U32 R108, RZ, RZ, R137 ;  /* 0x000000ffff6c7224 */ /* 0x000fe200078e0089 */
[----:B------:R-:W1:Y:S01]  /*192c0*/  MUFU.TANH R156, R156 ;  /* 0x0000009c009c7308 */ /* 0x000e620000002400 */
[----:B------:R-:W-:-:S07]  /*192d0*/  FMUL.FTZ R118, R107, UR61 ;  /* 0x0000003d6b767c20 */ /* 0x000fce0008410000 */
[----:B------:R-:W1:Y:S01]  /*192e0*/  MUFU.TANH R116, R116 ;  /* 0x0000007400747308 */ /* 0x000e620000002400 */
[----:B------:R-:W-:-:S07]  /*192f0*/  FMUL.FTZ R120, R111, UR61 ;  /* 0x0000003d6f787c20 */ /* 0x000fce0008410000 */
[----:B------:R-:W1:Y:S08]  /*19300*/  MUFU.TANH R117, R117 ;  /* 0x0000007500757308 */ /* 0x000e700000002400 */
[----:B------:R-:W1:Y:S08]  /*19310*/  MUFU.TANH R118, R118 ;  /* 0x0000007600767308 */ /* 0x000e700000002400 */
[----:B------:R-:W1:Y:S08]  /*19320*/  MUFU.TANH R119, R119 ;  /* 0x0000007700777308 */ /* 0x000e700000002400 */
[----:B------:R-:W1:Y:S01]  /*19330*/  MUFU.TANH R120, R120 ;  /* 0x0000007800787308 */ /* 0x000e620000002400 */
[----:B------:R-:W-:-:S07]  /*19340*/  FMUL.FTZ R111, R103, UR61 ;  /* 0x0000003d676f7c20 */ /* 0x000fce0008410000 */
[----:B------:R-:W1:Y:S01]  /*19350*/  MUFU.TANH R121, R121 ;  /* 0x0000007900797308 */ /* 0x000e620000002400 */
[----:B------:R-:W-:Y:S01]  /*19360*/  FMUL.FTZ R90, R90, UR61 ;  /* 0x0000003d5a5a7c20 */ /* 0x000fe20008410000 */
[----:B------:R-:W-:-:S06]  /*19370*/  FMUL.FTZ R112, R91, UR61 ;  /* 0x0000003d5b707c20 */ /* 0x000fcc0008410000 */
[----:B------:R-:W-:Y:S01]  /*19380*/  MUFU.TANH R110, R110 ;  /* 0x0000006e006e7308 */ /* 0x000fe20000002400 */
[----:B------:R-:W-:-:S07]  /*19390*/  FMUL.FTZ R113, R94, UR61 ;  /* 0x0000003d5e717c20 */ /* 0x000fce0008410000 */
[----:B------:R-:W-:Y:S08]  /*193a0*/  MUFU.TANH R111, R111 ;  /* 0x0000006f006f7308 */ /* 0x000ff00000002400 */
[----:B------:R-:W-:Y:S01]  /*193b0*/  MUFU.TANH R90, R90 ;  /* 0x0000005a005a7308 */ /* 0x000fe20000002400 */
[----:B------:R-:W-:-:S07]  /*193c0*/  FMUL.FTZ R137, R82, UR61 ;  /* 0x0000003d52897c20 */ /* 0x000fce0008410000 */
[----:B------:R-:W-:Y:S01]  /*193d0*/  MUFU.TANH R112, R112 ;  /* 0x0000007000707308 */ /* 0x000fe20000002400 */
[----:B------:R-:W-:-:S07]  /*193e0*/  FMUL.FTZ R138, R83, UR61 ;  /* 0x0000003d538a7c20 */ /* 0x000fce0008410000 */
[----:B------:R-:W-:Y:S01]  /*193f0*/  MUFU.TANH R113, R113 ;  /* 0x0000007100717308 */ /* 0x000fe20000002400 */
[----:B------:R-:W-:Y:S01]  /*19400*/  FMUL.FTZ R139, R86, UR61 ;  /* 0x0000003d568b7c20 */ /* 0x000fe20008410000 */
[----:B------:R-:W-:-:S06]  /*19410*/  FMUL.FTZ R140, R87, UR61 ;  /* 0x0000003d578c7c20 */ /* 0x000fcc0008410000 */
[----:B------:R-:W-:Y:S08]  /*19420*/  MUFU.TANH R137, R137 ;  /* 0x0000008900897308 */ /* 0x000ff00000002400 */
[----:B------:R-:W-:Y:S08]  /*19430*/  MUFU.TANH R138, R138 ;  /* 0x0000008a008a7308 */ /* 0x000ff00000002400 */
[----:B------:R-:W-:Y:S01]  /*19440*/  MUFU.TANH R139, R139 ;  /* 0x0000008b008b7308 */ /* 0x000fe20000002400 */
[----:B--2---:R-:W-:Y:S01]  /*19450*/  FMNMX.FTZ R98, R105, R0, !PT ;  /* 0x0000000069627209 */ /* 0x004fe20007810000 */
[----:B---3--:R-:W-:-:S03]  /*19460*/  FFMA.FTZ R100, R14, R136, R104 ;  /* 0x000000880e647223 */ /* 0x008fc60000010068 */
[----:B------:R-:W-:Y:S01]  /*19470*/  FMNMX.FTZ R98, R2, R98, !PT ;  /* 0x0000006202627209 */ /* 0x000fe20007810000 */
[----:B0-----:R-:W-:-:S03]  /*19480*/  FADD.FTZ R100, R122, R100 ;  /* 0x000000647a647221 */ /* 0x001fc60000010000 */
[----:B------:R-:W-:Y:S01]  /*19490*/  FMNMX.FTZ R98, R123, R98, !PT ;  /* 0x000000627b627209 */ /* 0x000fe20007810000 */
[----:B----4-:R-:W-:Y:S01]  /*194a0*/  FADD.FTZ R100, R106, R100 ;  /* 0x000000646a647221 */ /* 0x010fe20000010000 */
[----:B------:R-:W-:Y:S02]  /*194b0*/  F2FP.BF16.F32.PACK_AB R104, R122, R104 ;  /* 0x000000687a68723e */ /* 0x000fe400000010ff */
[----:B------:R-:W-:Y:S01]  /*194c0*/  FMNMX.FTZ R98, R124, R98, !PT ;  /* 0x000000627c627209 */ /* 0x000fe20007810000 */
[----:B------:R-:W-:Y:S01]  /*194d0*/  FMUL.FTZ R122, R99, UR61 ;  /* 0x0000003d637a7c20 */ /* 0x000fe20008410000 */
[----:B------:R-:W-:Y:S02]  /*194e0*/  IMAD.MOV.U32 R99, RZ, RZ, R143 ;  /* 0x000000ffff637224 */ /* 0x000fe400078e008f */
[----:B------:R-:W-:Y:S01]  /*194f0*/  FMNMX.FTZ R98, R102, R98, !PT ;  /* 0x0000006266627209 */ /* 0x000fe20007810000 */
[C---:B------:R-:W-:Y:S01]  /*19500*/  FADD.FTZ R142, R115.reuse, R100 ;  /* 0x00000064738e7221 */ /* 0x040fe20000010000 */
[----:B------:R-:W-:Y:S01]  /*19510*/  F2FP.BF16.F32.PACK_AB R106, R115, R106 ;  /* 0x0000006a736a723e */ /* 0x000fe200000010ff */
[----:B------:R-:W-:Y:S01]  /*19520*/  IMAD.MOV.U32 R115, RZ, RZ, R150 ;  /* 0x000000ffff737224 */ /* 0x000fe200078e0096 */
        /* <DEDUP_REMOVED lines=10> */
[----:B-1----:R-:W-:-:S04]  /*195d0*/  FMNMX.FTZ R98, R156, R98, !PT ;  /* 0x000000629c627209 */ /* 0x002fc80007810000 */
[----:B------:R-:W-:Y:S01]  /*195e0*/  FMNMX.FTZ R98, R116, R98, !PT ;  /* 0x0000006274627209 */ /* 0x000fe20007810000 */
[----:B------:R-:W0:Y:S03]  /*195f0*/  MUFU.TANH R122, R122 ;  /* 0x0000007a007a7308 */ /* 0x000e260000002400 */
[----:B------:R-:W-:-:S04]  /*19600*/  FMNMX.FTZ R98, R117, R98, !PT ;  /* 0x0000006275627209 */ /* 0x000fc80007810000 */
[----:B------:R-:W-:-:S04]  /*19610*/  FMNMX.FTZ R98, R118, R98, !PT ;  /* 0x0000006276627209 */ /* 0x000fc80007810000 */
[----:B------:R-:W-:-:S04]  /*19620*/  FMNMX.FTZ R98, R119, R98, !PT ;  /* 0x0000006277627209 */ /* 0x000fc80007810000 */
[----:B------:R-:W-:-:S04]  /*19630*/  FMNMX.FTZ R98, R120, R98, !PT ;  /* 0x0000006278627209 */ /* 0x000fc80007810000 */
[----:B------:R-:W-:Y:S01]  /*19640*/  FMNMX.FTZ R98, R121, R98, !PT ;  /* 0x0000006279627209 */ /* 0x000fe20007810000 */
[----:B------:R-:W-:-:S03]  /*19650*/  FMUL.FTZ R136, R95, UR61 ;  /* 0x0000003d5f887c20 */ /* 0x000fc60008410000 */
[----:B0-----:R-:W-:-:S04]  /*19660*/  FMNMX.FTZ R98, R122, R98, !PT ;  /* 0x000000627a627209 */ /* 0x001fc80007810000 */
[----:B------:R-:W-:Y:S01]  /*19670*/  FMNMX.FTZ R98, R110, R98, !PT ;  /* 0x000000626e627209 */ /* 0x000fe20007810000 */
[----:B------:R-:W0:Y:S03]  /*19680*/  MUFU.TANH R136, R136 ;  /* 0x0000008800887308 */ /* 0x000e260000002400 */
[----:B------:R-:W-:-:S04]  /*19690*/  FMNMX.FTZ R98, R111, R98, !PT ;  /* 0x000000626f627209 */ /* 0x000fc80007810000 */
[----:B------:R-:W-:-:S04]  /*196a0*/  FMNMX.FTZ R98, R90, R98, !PT ;  /* 0x000000625a627209 */ /* 0x000fc80007810000 */
[----:B------:R-:W-:Y:S01]  /*196b0*/  FMNMX.FTZ R98, R112, R98, !PT ;  /* 0x0000006270627209 */ /* 0x000fe20007810000 */
[----:B------:R-:W-:-:S03]  /*196c0*/  FMUL.FTZ R143, R74, UR61 ;  /* 0x0000003d4a8f7c20 */ /* 0x000fc60008410000 */
[----:B------:R-:W-:Y:S01]  /*196d0*/  FMNMX.FTZ R98, R113, R98, !PT ;  /* 0x0000006271627209 */ /* 0x000fe20007810000 */
[----:B------:R-:W1:Y:S01]  /*196e0*/  MUFU.TANH R140, R140 ;  /* 0x0000008c008c7308 */ /* 0x000e620000002400 */
[----:B------:R-:W-:Y:S02]  /*196f0*/  FMUL.FTZ R146, R75, UR61 ;  /* 0x0000003d4b927c20 */ /* 0x000fe40008410000 */
[----:B0-----:R-:W-:Y:S01]  /*19700*/  FMNMX.FTZ R98, R136, R98, !PT ;  /* 0x0000006288627209 */ /* 0x001fe20007810000 */
[----:B------:R-:W-:-:S03]  /*19710*/  FMUL.FTZ R148, R78, UR61 ;  /* 0x0000003d4e947c20 */ /* 0x000fc60008410000 */
[----:B------:R-:W-:Y:S01]  /*19720*/  FMNMX.FTZ R98, R137, R98, !PT ;  /* 0x0000006289627209 */ /* 0x000fe20007810000 */
[----:B------:R-:W0:Y:S01]  /*19730*/  MUFU.TANH R143, R143 ;  /* 0x0000008f008f7308 */ /* 0x000e220000002400 */
[----:B------:R-:W-:Y:S02]  /*19740*/  FMUL.FTZ R149, R79, UR61 ;  /* 0x0000003d4f957c20 */ /* 0x000fe40008410000 */
[----:B------:R-:W-:-:S05]  /*19750*/  FMNMX.FTZ R98, R138, R98, !PT ;  /* 0x000000628a627209 */ /* 0x000fca0007810000 */
[----:B------:R-:W2:Y:S01]  /*19760*/  MUFU.TANH R146, R146 ;  /* 0x0000009200927308 */ /* 0x000ea20000002400 */
[----:B------:R-:W-:-:S07]  /*19770*/  FMNMX.FTZ R98, R139, R98, !PT ;  /* 0x000000628b627209 */ /* 0x000fce0007810000 */
[----:B------:R-:W3:Y:S01]  /*19780*/  MUFU.TANH R148, R148 ;  /* 0x0000009400947308 */ /* 0x000ee20000002400 */
[----:B-1----:R-:W-:-:S07]  /*19790*/  FMNMX.FTZ R98, R140, R98, !PT ;  /* 0x000000628c627209 */ /* 0x002fce0007810000 */
[----:B------:R-:W1:Y:S01]  /*197a0*/  MUFU.TANH R149, R149 ;  /* 0x0000009500957308 */ /* 0x000e620000002400 */
[----:B0-----:R-:W-:-:S04]  /*197b0*/  FMNMX.FTZ R98, R143, R98, !PT ;  /* 0x000000628f627209 */ /* 0x001fc80007810000 */
[----:B--2---:R-:W-:-:S04]  /*197c0*/  FMNMX.FTZ R98, R146, R98, !PT ;  /* 0x0000006292627209 */ /* 0x004fc80007810000 */
[----:B---3--:R-:W-:-:S04]  /*197d0*/  FMNMX.FTZ R74, R148, R98, !PT ;  /* 0x00000062944a7209 */ /* 0x008fc80007810000 */
[----:B-1----:R-:W-:-:S05]  /*197e0*/  FMNMX.FTZ R74, R149, R74, !PT ;  /* 0x0000004a954a7209 */ /* 0x002fca0007810000 */
        /* <DEDUP_REMOVED lines=8> */
[----:B------:R-:W-:-:S03]  /*19870*/  FFMA.FTZ R109, R155, R73, -R150 ;  /* 0x000000499b6d7223 */ /* 0x000fc60000010896 */
[----:B------:R-:W2:Y:S01]  /*19880*/  LDL R155, [R1+0x7c] ;  /* 0x00007c00019b7983 */ /* 0x000ea20000100800 */
[----:B------:R-:W-:Y:S01]  /*19890*/  FFMA.FTZ R94, R110, R73, -R150 ;  /* 0x000000496e5e7223 */ /* 0x000fe20000010896 */
[----:B------:R-:W-:-:S05]  /*198a0*/  VIADD R110, R16, 0x200 ;  /* 0x00000200106e7836 */ /* 0x000fca0000000000 */
        /* <DEDUP_REMOVED lines=75> */
[----:B------:R-:W-:Y:S01]  /*19d60*/  FFMA.FTZ R82, R136, R73, -R150 ;  /* 0x0000004988527223 */ /* 0x000fe20000010896 */
[----:B------:R-:W-:Y:S01]  /*19d70*/  R2UR UR28, R112 ;  /* 0x00000000701c72ca */ /* 0x000fe200000e0000 */
[----:B------:R-:W2:Y:S01]  /*19d80*/  LDL.LU R136, [R1+0x34] ;  /* 0x0000340001887983 */ /* 0x000ea20000300800 */
        /* <DEDUP_REMOVED lines=17> */
[----:B------:R-:W-:Y:S03]  /*19ea0*/  HGMMA.64x96x16.F32.BF16 R24, gdesc[UR32].tnspB, R24, gsb0 ;  /* 0x41600000201879f0 */ /* 0x000fe60008001818 */
[----:B------:R-:W0:Y:S01]  /*19eb0*/  S2R R155, SR_TID.X ;  /* 0x00000000009b7919 */ /* 0x000e220000002100 */
[----:B------:R-:W-:Y:S01]  /*19ec0*/  FADD.FTZ R0, -R74, R0 ;  /* 0x000000004a007221 */ /* 0x000fe20000010100 */
[----:B------:R-:W-:-:S03]  /*19ed0*/  FFMA.FTZ R105, R105, R73, -R150 ;  /* 0x0000004969697223 */ /* 0x000fc60000010896 */
[----:B------:R-:W-:-:S03]  /*19ee0*/  FMUL.FTZ R0, R0, R73 ;  /* 0x0000004900007220 */ /* 0x000fc60000410000 */
[----:B------:R-:W-:Y:S01]  /*19ef0*/  MUFU.EX2 R105, R105 ;  /* 0x0000006900697308 */ /* 0x000fe20000000800 */
[----:B------:R-:W-:-:S07]  /*19f00*/  FFMA.FTZ R83, R137, R73, -R150 ;  /* 0x0000004989537223 */ /* 0x000fce0000010896 */
[----:B------:R-:W2:Y:S01]  /*19f10*/  MUFU.EX2 R0, R0 ;  /* 0x0000000000007308 */ /* 0x000ea20000000800 */
[----:B------:R-:W-:Y:S02]  /*19f20*/  WARPGROUP.DEPBAR.LE gsb0, 0x0 ;  /* 0x00008000000079c5 */ /* 0x000fe40000010000 */
[----:B------:R-:W-:-:S06]  /*19f30*/  WARPGROUP.ARRIVE ;  /* 0x00000000000079c5 */ /* 0x000fcc0000000000 */
[----:B------:R-:W-:Y:S01]  /*19f40*/  HGMMA.64x96x16.F32.BF16 R24, gdesc[UR36].tnspB, R24, gsb0 ;  /* 0x41600000241879f0 */ /* 0x000fe20008001818 */
[----:B------:R-:W3:Y:S01]  /*19f50*/  MUFU.EX2 R110, R107 ;  /* 0x0000006b006e7308 */ /* 0x000ee20000000800 */
[----:B0-----:R-:W-:Y:S01]  /*19f60*/  SHF.R.U32.HI R137, RZ, 0x7, R155 ;  /* 0x00000007ff897819 */ /* 0x001fe2000001169b */
[-CC-:B------:R-:W-:Y:S01]  /*19f70*/  FFMA.FTZ R124, R124, R73.reuse, -R150.reuse ;  /* 0x000000497c7c7223 */ /* 0x180fe20000010896 */
[----:B------:R-:W-:Y:S01]  /*19f80*/  FFMA.FTZ R123, R123, R73, -R150 ;  /* 0x000000497b7b7223 */ /* 0x000fe20000010896 */
[----:B------:R-:W-:Y:S02]  /*19f90*/  ISETP.GE.U32.AND P2, PT, R155, 0x180, PT ;  /* 0x000001809b00780c */ /* 0x000fe40003f46070 */
[----:B------:R-:W-:Y:S02]  /*19fa0*/  VIADD R111, R137, 0x9 ;  /* 0x00000009896f7836 */ /* 0x000fe40000000000 */
[----:B------:R-:W-:Y:S01]  /*19fb0*/  MUFU.EX2 R107, R123 ;  /* 0x0000007b006b7308 */ /* 0x000fe20000000800 */
[----:B--2---:R-:W-:-:S02]  /*19fc0*/  FFMA.FTZ R112, R0, R136, R105 ;  /* 0x0000008800707223 */ /* 0x004fc40000010069 */
[----:B------:R-:W-:-:S05]  /*19fd0*/  SEL R111, R111, 0x9, !P2 ;  /* 0x000000096f6f7807 */ /* 0x000fca0005000000 */
[----:B------:R-:W-:Y:S01]  /*19fe0*/  MUFU.EX2 R124, R124 ;  /* 0x0000007c007c7308 */ /* 0x000fe20000000800 */
[----:B---3--:R-:W-:Y:S01]  /*19ff0*/  F2FP.BF16.F32.PACK_AB R105, R110, R105 ;  /* 0x000000696e69723e */ /* 0x008fe200000010ff */
[-CC-:B------:R-:W-:Y:S01]  /*1a000*/  FFMA.FTZ R95, R102, R73.reuse, -R150.reuse ;  /* 0x00000049665f7223 */ /* 0x180fe20000010896 */
[----:B------:R-:W-:-:S05]  /*1a010*/  FFMA.FTZ R98, R99, R73, -R150 ;  /* 0x0000004963627223 */ /* 0x000fca0000010896 */
[----:B------:R-:W0:Y:S01]  /*1a020*/  MUFU.EX2 R135, R135 ;  /* 0x0000008700877308 */ /* 0x000e220000000800 */
[----:B------:R-:W-:-:S07]  /*1a030*/  FFMA.FTZ R99, R115, R73, -R150 ;  /* 0x0000004973637223 */ /* 0x000fce0000010896 */
[----:B------:R-:W2:Y:S01]  /*1a040*/  MUFU.EX2 R134, R134 ;  /* 0x0000008600867308 */ /* 0x000ea20000000800 */
[----:B------:R-:W-:-:S07]  /*1a050*/  FFMA.FTZ R100, R100, R73, -R150 ;  /* 0x0000004964647223 */ /* 0x000fce0000010896 */
[----:B------:R-:W3:Y:S08]  /*1a060*/  MUFU.EX2 R133, R133 ;  /* 0x0000008500857308 */ /* 0x000ef00000000800 */
[----:B------:R-:W-:Y:S01]  /*1a070*/  MUFU.EX2 R98, R98 ;  /* 0x0000006200627308 */ /* 0x000fe20000000800 */
[----:B------:R-:W-:Y:S01]  /*1a080*/  FFMA.FTZ R101, R101, R73, -R150 ;  /* 0x0000004965657223 */ /* 0x000fe20000010896 */
[----:B0-----:R-:W-:-:S06]  /*1a090*/  FADD.FTZ R142, R135, R142 ;  /* 0x0000008e878e7221 */ /* 0x001fcc0000010000 */
[----:B------:R-:W-:Y:S01]  /*1a0a0*/  MUFU.EX2 R132, R132 ;  /* 0x0000008400847308 */ /* 0x000fe20000000800 */
[----:B------:R-:W-:Y:S01]  /*1a0b0*/  FFMA.FTZ R102, R114, R73, -R150 ;  /* 0x0000004972667223 */ /* 0x000fe20000010896 */
[----:B--2---:R-:W-:-:S06]  /*1a0c0*/  FADD.FTZ R142, R134, R142 ;  /* 0x0000008e868e7221 */ /* 0x004fcc0000010000 */
[----:B------:R-:W-:Y:S01]  /*1a0d0*/  MUFU.EX2 R131, R131 ;  /* 0x0000008300837308 */ /* 0x000fe20000000800 */
[----:B------:R-:W-:Y:S02]  /*1a0e0*/  WARPGROUP.DEPBAR.LE gsb0, 0x0 ;  /* 0x00008000000079c5 */ /* 0x000fe40000010000 */
[----:B------:R0:W-:Y:S06]  /*1a0f0*/  BAR.ARV R111, 0x100 ;  /* 0x0004006f0000751d */ /* 0x0001ec0000002000 */
[----:B0-----:R-:W-:Y:S01]  /*1a100*/  FADD.FTZ R111, R110, R112 ;  /* 0x000000706e6f7221 */ /* 0x001fe20000010000 */
        /* <DEDUP_REMOVED lines=8> */
[----:B------:R-:W-:Y:S02]  /*1a190*/  @!P0 SYNCS.ARRIVE.TRANS64.RED.A1T0 RZ, [R112+URZ], RZ ;  /* 0x000000ff70ff89a7 */ /* 0x000fe4000810043f */
[----:B------:R0:W-:Y:S01]  /*1a1a0*/  @!P0 SYNCS.ARRIVE.TRANS64.RED.A1T0 RZ, [R110+URZ], RZ ;  /* 0x000000ff6eff89a7 */ /* 0x0001e2000810043f */
[----:B------:R2:W-:Y:S01]  /*1a1b0*/  STSM.16.M88.4 [R17+0x24300], R104 ;  /* 0x0243006811007844 */ /* 0x0005e20000000200 */
[----:B------:R-:W-:Y:S01]  /*1a1c0*/  MUFU.EX2 R100, R100 ;  /* 0x0000006400647308 */ /* 0x000fe20000000800 */
[----:B------:R-:W-:-:S07]  /*1a1d0*/  FADD.FTZ R124, R124, R20 ;  /* 0x000000147c7c7221 */ /* 0x000fce0000010000 */
[----:B--2---:R-:W-:Y:S08]  /*1a1e0*/  MUFU.EX2 R104, R93 ;  /* 0x0000005d00687308 */ /* 0x004ff00000000800 */
[----:B------:R-:W2:Y:S08]  /*1a1f0*/  MUFU.EX2 R93, R95 ;  /* 0x0000005f005d7308 */ /* 0x000eb00000000800 */
[----:B------:R-:W4:Y:S01]  /*1a200*/  MUFU.EX2 R95, R99 ;  /* 0x00000063005f7308 */ /* 0x000f220000000800 */
[----:B---3--:R-:W-:-:S07]  /*1a210*/  FADD.FTZ R142, R133, R142 ;  /* 0x0000008e858e7221 */ /* 0x008fce0000010000 */
[----:B------:R-:W3:Y:S01]  /*1a220*/  MUFU.EX2 R130, R130 ;  /* 0x0000008200827308 */ /* 0x000ee20000000800 */
[----:B------:R-:W-:-:S07]  /*1a230*/  FFMA.FTZ R108, R108, R73, -R150 ;  /* 0x000000496c6c7223 */ /* 0x000fce0000010896 */
[----:B------:R-:W-:Y:S08]  /*1a240*/  MUFU.EX2 R136, R77 ;  /* 0x0000004d00887308 */ /* 0x000ff00000000800 */
[----:B0-----:R2:W-:Y:S08]  /*1a250*/  MUFU.EX2 R110, R76 ;  /* 0x0000004c006e7308 */ /* 0x0015f00000000800 */
[----:B------:R-:W0:Y:S01]  /*1a260*/  MUFU.EX2 R77, R101 ;  /* 0x00000065004d7308 */ /* 0x000e220000000800 */
[----:B--2---:R-:W-:Y:S01]  /*1a270*/  FADD.FTZ R76, R93, R124 ;  /* 0x0000007c5d4c7221 */ /* 0x004fe20000010000 */
[----:B------:R-:W-:-:S03]  /*1a280*/  FADD.FTZ R142, R132, R142 ;  /* 0x0000008e848e7221 */ /* 0x000fc60000010000 */
[----:B------:R-:W-:-:S03]  /*1a290*/  FADD.FTZ R76, R98, R76 ;  /* 0x0000004c624c7221 */ /* 0x000fc60000010000 */
[----:B------:R-:W-:Y:S01]  /*1a2a0*/  MUFU.EX2 R129, R129 ;  /* 0x0000008100817308 */ /* 0x000fe20000000800 */
[----:B----4-:R-:W-:-:S07]  /*1a2b0*/  FADD.FTZ R76, R95, R76 ;  /* 0x0000004c5f4c7221 */ /* 0x010fce0000010000 */
[----:B------:R-:W2:Y:S01]  /*1a2c0*/  MUFU.EX2 R102, R102 ;  /* 0x0000006600667308 */ /* 0x000ea20000000800 */
[----:B------:R-:W-:-:S07]  /*1a2d0*/  FADD.FTZ R142, R131, R142 ;  /* 0x0000008e838e7221 */ /* 0x000fce0000010000 */
[----:B------:R-:W4:Y:S01]  /*1a2e0*/  MUFU.EX2 R128, R128 ;  /* 0x0000008000807308 */ /* 0x000f220000000800 */
[----:B------:R-:W-:-:S07]  /*1a2f0*/  FFMA.FTZ R114, R157, R73, -R150 ;  /* 0x000000499d727223 */ /* 0x000fce0000010896 */
[----:B------:R-:W1:Y:S01]  /*1a300*/  MUFU.EX2 R103, R103 ;  /* 0x0000006700677308 */ /* 0x000e620000000800 */
[----:B---3--:R-:W-:-:S07]  /*1a310*/  FADD.FTZ R142, R130, R142 ;  /* 0x0000008e828e7221 */ /* 0x008fce0000010000 */
[----:B------:R-:W3:Y:S08]  /*1a320*/  MUFU.EX2 R127, R127 ;  /* 0x0000007f007f7308 */ /* 0x000ef00000000800 */
[----:B------:R0:W-:Y:S08]  /*1a330*/  MUFU.EX2 R111, R88 ;  /* 0x00000058006f7308 */ /* 0x0001f00000000800 */
[----:B------:R-:W3:Y:S01]  /*1a340*/  MUFU.EX2 R108, R108 ;  /* 0x0000006c006c7308 */ /* 0x000ee20000000800 */
[----:B0-----:R-:W-:Y:S01]  /*1a350*/  FADD.FTZ R88, R100, R76 ;  /* 0x0000004c64587221 */ /* 0x001fe20000010000 */
[----:B------:R-:W-:-:S03]  /*1a360*/  FFMA.FTZ R115, R156, R73, -R150 ;  /* 0x000000499c737223 */ /* 0x000fc60000010896 */
[----:B------:R-:W-:-:S03]  /*1a370*/  FADD.FTZ R88, R77, R88 ;  /* 0x000000584d587221 */ /* 0x000fc60000010000 */
[----:B------:R-:W0:Y:S01]  /*1a380*/  MUFU.EX2 R126, R126 ;  /* 0x0000007e007e7308 */ /* 0x000e220000000800 */
[----:B--2---:R-:W-:-:S07]  /*1a390*/  FADD.FTZ R88, R102, R88 ;  /* 0x0000005866587221 */ /* 0x004fce0000010000 */
[----:B------:R-:W-:Y:S01]  /*1a3a0*/  MUFU.EX2 R106, R97 ;  /* 0x00000061006a7308 */ /* 0x000fe20000000800 */
[----:B------:R-:W-:-:S07]  /*1a3b0*/  FFMA.FTZ R116, R116, R73, -R150 ;  /* 0x0000004974747223 */ /* 0x000fce0000010896 */
[----:B------:R-:W2:Y:S01]  /*1a3c0*/  MUFU.EX2 R97, R109 ;  /* 0x0000006d00617308 */ /* 0x000ea20000000800 */
[----:B------:R-:W-:-:S07]  /*1a3d0*/  FFMA.FTZ R117, R117, R73, -R150 ;  /* 0x0000004975757223 */ /* 0x000fce0000010896 */
[----:B------:R-:W-:Y:S08]  /*1a3e0*/  MUFU.EX2 R125, R125 ;  /* 0x0000007d007d7308 */ /* 0x000ff00000000800 */
[----:B------:R4:W-:Y:S08]  /*1a3f0*/  MUFU.EX2 R105, R96 ;  /* 0x0000006000697308 */ /* 0x0009f00000000800 */
[----:B------:R-:W2:Y:S01]  /*1a400*/  MUFU.EX2 R114, R114 ;  /* 0x0000007200727308 */ /* 0x000ea20000000800 */
[----:B----4-:R-:W-:-:S04]  /*1a410*/  FADD.FTZ R96, R129, R142 ;  /* 0x0000008e81607221 */ /* 0x010fc80000010000 */
[----:B------:R-:W-:-:S03]  /*1a420*/  FADD.FTZ R96, R128, R96 ;  /* 0x0000006080607221 */ /* 0x000fc60000010000 */
[----:B------:R-:W-:Y:S01]  /*1a430*/  MUFU.EX2 R113, R81 ;  /* 0x0000005100717308 */ /* 0x000fe20000000800 */
[----:B------:R-:W-:-:S07]  /*1a440*/  FFMA.FTZ R118, R118, R73, -R150 ;  /* 0x0000004976767223 */ /* 0x000fce0000010896 */
[----:B------:R-:W4:Y:S08]  /*1a450*/  MUFU.EX2 R99, R115 ;  /* 0x0000007300637308 */ /* 0x000f300000000800 */
[----:B------:R1:W-:Y:S02]  /*1a460*/  MUFU.EX2 R101, R78 ;  /* 0x0000004e00657308 */ /* 0x0003e40000000800 */
[----:B-1----:R-:W-:-:S06]  /*1a470*/  FADD.FTZ R78, R103, R88 ;  /* 0x00000058674e7221 */ /* 0x002fcc0000010000 */
[----:B------:R-:W1:Y:S01]  /*1a480*/  MUFU.EX2 R116, R116 ;  /* 0x0000007400747308 */ /* 0x000e620000000800 */
[----:B---3--:R-:W-:Y:S01]  /*1a490*/  FADD.FTZ R88, R127, R96 ;  /* 0x000000607f587221 */ /* 0x008fe20000010000 */
[----:B------:R-:W-:-:S03]  /*1a4a0*/  FADD.FTZ R78, R108, R78 ;  /* 0x0000004e6c4e7221 */ /* 0x000fc60000010000 */
[----:B0-----:R-:W-:-:S03]  /*1a4b0*/  FADD.FTZ R88, R126, R88 ;  /* 0x000000587e587221 */ /* 0x001fc60000010000 */
[----:B------:R-:W0:Y:S01]  /*1a4c0*/  MUFU.EX2 R123, R80 ;  /* 0x00000050007b7308 */ /* 0x000e220000000800 */
[----:B--2---:R-:W-:Y:S01]  /*1a4d0*/  FADD.FTZ R78, R97, R78 ;  /* 0x0000004e614e7221 */ /* 0x004fe20000010000 */
[----:B------:R-:W-:Y:S01]  /*1a4e0*/  FFMA.FTZ R119, R119, R73, -R150 ;  /* 0x0000004977777223 */ /* 0x000fe20000010896 */
[----:B------:R-:W-:-:S05]  /*1a4f0*/  F2FP.BF16.F32.PACK_AB R95, R100, R95 ;  /* 0x0000005f645f723e */ /* 0x000fca00000010ff */
[----:B------:R-:W2:Y:S01]  /*1a500*/  MUFU.EX2 R117, R117 ;  /* 0x0000007500757308 */ /* 0x000ea20000000800 */
[----:B------:R-:W-:Y:S01]  /*1a510*/  FADD.FTZ R78, R114, R78 ;  /* 0x0000004e724e7221 */ /* 0x000fe20000010000 */
[----:B------:R-:W-:-:S06]  /*1a520*/  FFMA.FTZ R120, R120, R73, -R150 ;  /* 0x0000004978787223 */ /* 0x000fcc0000010896 */
[----:B------:R-:W3:Y:S01]  /*1a530*/  MUFU.EX2 R107, R89 ;  /* 0x00000059006b7308 */ /* 0x000ee20000000800 */
[----:B----4-:R-:W-:-:S07]  /*1a540*/  FADD.FTZ R78, R99, R78 ;  /* 0x0000004e634e7221 */ /* 0x010fce0000010000 */
[----:B------:R4:W-:Y:S01]  /*1a550*/  MUFU.EX2 R100, R79 ;  /* 0x0000004f00647308 */ /* 0x0009e20000000800 */
[----:B------:R-:W-:-:S07]  /*1a560*/  FFMA.FTZ R121, R121, R73, -R150 ;  /* 0x0000004979797223 */ /* 0x000fce0000010896 */
[----:B------:R-:W3:Y:S01]  /*1a570*/  MUFU.EX2 R118, R118 ;  /* 0x0000007600767308 */ /* 0x000ee20000000800 */
[----:B----4-:R-:W-:-:S04]  /*1a580*/  FADD.FTZ R79, R125, R88 ;  /* 0x000000587d4f7221 */ /* 0x010fc80000010000 */
[----:B------:R-:W-:-:S03]  /*1a590*/  FADD.FTZ R79, R113, R79 ;  /* 0x0000004f714f7221 */ /* 0x000fc60000010000 */
[----:B------:R-:W4:Y:S01]  /*1a5a0*/  MUFU.EX2 R119, R119 ;  /* 0x0000007700777308 */ /* 0x000f220000000800 */
[----:B------:R-:W-:Y:S01]  /*1a5b0*/  FADD.FTZ R79, R110, R79 ;  /* 0x0000004f6e4f7221 */ /* 0x000fe20000010000 */
[----:B-1----:R-:W-:Y:S01]  /*1a5c0*/  FADD.FTZ R78, R116, R78 ;  /* 0x0000004e744e7221 */ /* 0x002fe20000010000 */
[----:B------:R-:W-:-:S05]  /*1a5d0*/  FFMA.FTZ R122, R122, R73, -R150 ;  /* 0x000000497a7a7223 */ /* 0x000fca0000010896 */
[----:B------:R-:W1:Y:S01]  /*1a5e0*/  MUFU.EX2 R120, R120 ;  /* 0x0000007800787308 */ /* 0x000e620000000800 */
[----:B0-----:R-:W-:Y:S01]  /*1a5f0*/  FADD.FTZ R79, R123, R79 ;  /* 0x0000004f7b4f7221 */ /* 0x001fe20000010000 */
[----:B--2---:R-:W-:-:S06]  /*1a600*/  FADD.FTZ R88, R117, R78 ;  /* 0x0000004e75587221 */ /* 0x004fcc0000010000 */
[----:B------:R-:W-:Y:S01]  /*1a610*/  MUFU.EX2 R137, R21 ;  /* 0x0000001500897308 */ /* 0x000fe20000000800 */
[----:B---3--:R-:W-:Y:S01]  /*1a620*/  FADD.FTZ R96, R107, R79 ;  /* 0x0000004f6b607221 */ /* 0x008fe20000010000 */
[----:B------:R-:W-:Y:S01]  /*1a630*/  F2FP.BF16.F32.PACK_AB R93, R98, R93 ;  /* 0x0000005d625d723e */ /* 0x000fe200000010ff */
[----:B------:R-:W-:-:S05]  /*1a640*/  FADD.FTZ R88, R118, R88 ;  /* 0x0000005876587221 */ /* 0x000fca0000010000 */
[----:B------:R-:W0:Y:S01]  /*1a650*/  MUFU.EX2 R121, R121 ;  /* 0x0000007900797308 */ /* 0x000e220000000800 */
[----:B------:R-:W-:Y:S01]  /*1a660*/  FFMA.FTZ R86, R138, R73, -R150 ;  /* 0x000000498a567223 */ /* 0x000fe20000010896 */
[----:B------:R-:W-:Y:S02]  /*1a670*/  F2FP.BF16.F32.PACK_AB R76, R130, R131 ;  /* 0x00000083824c723e */ /* 0x000fe400000010ff */
[----:B------:R-:W-:Y:S02]  /*1a680*/  F2FP.BF16.F32.PACK_AB R77, R102, R77 ;  /* 0x0000004d664d723e */ /* 0x000fe400000010ff */
[----:B------:R-:W-:Y:S02]  /*1a690*/  F2FP.BF16.F32.PACK_AB R78, R128, R129 ;  /* 0x00000081804e723e */ /* 0x000fe400000010ff */
[----:B------:R2:W-:Y:S01]  /*1a6a0*/  MUFU.EX2 R89, R92 ;  /* 0x0000005c00597308 */ /* 0x0005e20000000800 */
[----:B------:R-:W-:Y:S01]  /*1a6b0*/  F2FP.BF16.F32.PACK_AB R79, R108, R103 ;  /* 0x000000676c4f723e */ /* 0x000fe200000010ff */
[----:B------:R-:W-:Y:S01]  /*1a6c0*/  FADD.FTZ R96, R136, R96 ;  /* 0x0000006088607221 */ /* 0x000fe20000010000 */
[----:B----4-:R-:W-:-:S05]  /*1a6d0*/  FADD.FTZ R88, R119, R88 ;  /* 0x0000005877587221 */ /* 0x010fca0000010000 */
[----:B------:R-:W3:Y:S01]  /*1a6e0*/  MUFU.EX2 R122, R122 ;  /* 0x0000007a007a7308 */ /* 0x000ee20000000800 */
[----:B--2---:R-:W-:Y:S01]  /*1a6f0*/  F2FP.BF16.F32.PACK_AB R92, R134, R135 ;  /* 0x00000087865c723e */ /* 0x004fe200000010ff */
[----:B------:R-:W-:-:S06]  /*1a700*/  FFMA.FTZ R75, R90, R73, -R150 ;  /* 0x000000495a4b7223 */ /* 0x000fcc0000010896 */
[----:B------:R2:W4:Y:S01]  /*1a710*/  MUFU.EX2 R20, R94 ;  /* 0x0000005e00147308 */ /* 0x0005220000000800 */
[----:B-1----:R-:W-:Y:S01]  /*1a720*/  FADD.FTZ R88, R120, R88 ;  /* 0x0000005878587221 */ /* 0x002fe20000010000 */
[----:B--2---:R-:W-:-:S06]  /*1a730*/  F2FP.BF16.F32.PACK_AB R94, R132, R133 ;  /* 0x00000085845e723e */ /* 0x004fcc00000010ff */
[----:B------:R-:W1:Y:S01]  /*1a740*/  MUFU.EX2 R138, R15 ;  /* 0x0000000f008a7308 */ /* 0x000e620000000800 */
[----:B------:R-:W-:Y:S01]  /*1a750*/  STSM.16.M88.4 [R17+0x25b00], R92 ;  /* 0x025b005c11007844 */ /* 0x000fe20000000200 */
[----:B------:R-:W-:-:S03]  /*1a760*/  FFMA.FTZ R87, R139, R73, -R150 ;  /* 0x000000498b577223 */ /* 0x000fc60000010896 */
[----:B------:R2:W-:Y:S03]  /*1a770*/  STSM.16.M88.4 [R17+0x27300], R76 ;  /* 0x0273004c11007844 */ /* 0x0005e60000000200 */
[----:B------:R-:W1:Y:S01]  /*1a780*/  MUFU.EX2 R91, R91 ;  /* 0x0000005b005b7308 */ /* 0x000e620000000800 */
[----:B0-----:R-:W-:-:S07]  /*1a790*/  FADD.FTZ R88, R121, R88 ;  /* 0x0000005879587221 */ /* 0x001fce0000010000 */
[----:B------:R-:W-:Y:S01]  /*1a7a0*/  MUFU.EX2 R139, R85 ;  /* 0x00000055008b7308 */ /* 0x000fe20000000800 */
[----:B--2---:R-:W-:-:S07]  /*1a7b0*/  FADD.FTZ R76, R106, R96 ;  /* 0x000000606a4c7221 */ /* 0x004fce0000010000 */
[----:B------:R-:W0:Y:S01]  /*1a7c0*/  MUFU.EX2 R75, R75 ;  /* 0x0000004b004b7308 */ /* 0x000e220000000800 */
[----:B------:R-:W-:Y:S01]  /*1a7d0*/  FADD.FTZ R76, R137, R76 ;  /* 0x0000004c894c7221 */ /* 0x000fe20000010000 */
[----:B---3--:R-:W-:Y:S01]  /*1a7e0*/  FADD.FTZ R88, R122, R88 ;  /* 0x000000587a587221 */ /* 0x008fe20000010000 */
[----:B------:R-:W-:Y:S02]  /*1a7f0*/  FFMA.FTZ R90, R140, R73, -R150 ;  /* 0x000000498c5a7223 */ /* 0x000fe40000010896 */
[----:B------:R-:W-:-:S03]  /*1a800*/  FADD.FTZ R76, R105, R76 ;  /* 0x0000004c694c7221 */ /* 0x000fc60000010000 */
[----:B------:R-:W2:Y:S01]  /*1a810*/  MUFU.EX2 R140, R84 ;  /* 0x00000054008c7308 */ /* 0x000ea20000000800 */
[----:B----4-:R-:W-:Y:S01]  /*1a820*/  FADD.FTZ R88, R20, R88 ;  /* 0x0000005814587221 */ /* 0x010fe20000010000 */
[----:B-1----:R-:W-:-:S03]  /*1a830*/  FADD.FTZ R76, R138, R76 ;  /* 0x0000004c8a4c7221 */ /* 0x002fc60000010000 */
[----:B------:R-:W-:Y:S01]  /*1a840*/  FADD.FTZ R88, R91, R88 ;  /* 0x000000585b587221 */ /* 0x000fe20000010000 */
[----:B------:R-:W-:Y:S02]  /*1a850*/  FADD.FTZ R76, R89, R76 ;  /* 0x0000004c594c7221 */ /* 0x000fe40000010000 */
[----:B------:R-:W1:Y:S01]  /*1a860*/  MUFU.EX2 R82, R82 ;  /* 0x0000005200527308 */ /* 0x000e620000000800 */
[----:B0-----:R-:W-:Y:S01]  /*1a870*/  FADD.FTZ R88, R75, R88 ;  /* 0x000000584b587221 */ /* 0x001fe20000010000 */
[----:B------:R-:W-:-:S06]  /*1a880*/  FADD.FTZ R77, R139, R76 ;  /* 0x0000004c8b4d7221 */ /* 0x000fcc0000010000 */
[----:B------:R-:W0:Y:S01]  /*1a890*/  MUFU.EX2 R83, R83 ;  /* 0x0000005300537308 */ /* 0x000e220000000800 */
[----:B------:R-:W-:Y:S01]  /*1a8a0*/  FADD.FTZ R79, R104, R77 ;  /* 0x0000004d684f7221 */ /* 0x000fe20000010000 */
[----:B------:R-:W-:-:S06]  /*1a8b0*/  FADD.FTZ R77, R101, R88 ;  /* 0x00000058654d7221 */ /* 0x000fcc0000010000 */
[----:B------:R-:W3:Y:S01]  /*1a8c0*/  MUFU.EX2 R86, R86 ;  /* 0x0000005600567308 */ /* 0x000ee20000000800 */
[----:B--2---:R-:W-:Y:S01]  /*1a8d0*/  FADD.FTZ R78, R140, R79 ;  /* 0x0000004f8c4e7221 */ /* 0x004fe20000010000 */
[----:B------:R-:W-:Y:S01]  /*1a8e0*/  FADD.FTZ R79, R100, R77 ;  /* 0x0000004d644f7221 */ /* 0x000fe20000010000 */
[----:B------:R-:W-:-:S05]  /*1a8f0*/  FFMA.FTZ R143, R143, R73, -R150 ;  /* 0x000000498f8f7223 */ /* 0x000fca0000010896 */
[----:B------:R-:W2:Y:S01]  /*1a900*/  MUFU.EX2 R87, R87 ;  /* 0x0000005700577308 */ /* 0x000ea20000000800 */
[----:B-1----:R-:W-:Y:S01]  /*1a910*/  FADD.FTZ R88, R82, R79 ;  /* 0x0000004f52587221 */ /* 0x002fe20000010000 */
[----:B------:R-:W-:-:S06]  /*1a920*/  F2FP.BF16.F32.PACK_AB R79, R91, R20 ;  /* 0x000000145b4f723e */ /* 0x000fcc00000010ff */
[----:B------:R-:W1:Y:S01]  /*1a930*/  MUFU.EX2 R102, R90 ;  /* 0x0000005a00667308 */ /* 0x000e620000000800 */
[----:B0-----:R-:W-:Y:S01]  /*1a940*/  FADD.FTZ R91, R83, R88 ;  /* 0x00000058535b7221 */ /* 0x001fe20000010000 */
[----:B------:R-:W-:-:S06]  /*1a950*/  F2FP.BF16.F32.PACK_AB R88, R139, R89 ;  /* 0x000000598b58723e */ /* 0x000fcc00000010ff */
[----:B------:R-:W0:Y:S01]  /*1a960*/  MUFU.EX2 R143, R143 ;  /* 0x0000008f008f7308 */ /* 0x000e220000000800 */
[----:B---3--:R-:W-:Y:S01]  /*1a970*/  FADD.FTZ R20, R86, R91 ;  /* 0x0000005b56147221 */ /* 0x008fe20000010000 */
[----:B------:R-:W-:-:S03]  /*1a980*/  F2FP.BF16.F32.PACK_AB R89, R101, R75 ;  /* 0x0000004b6559723e */ /* 0x000fc600000010ff */
[----:B--2---:R-:W-:-:S04]  /*1a990*/  FADD.FTZ R75, R87, R20 ;  /* 0x00000014574b7221 */ /* 0x004fc80000010000 */
[----:B-1----:R-:W-:-:S04]  /*1a9a0*/  FADD.FTZ R20, R102, R75 ;  /* 0x0000004b66147221 */ /* 0x002fc80000010000 */
[----:B0-----:R-:W-:Y:S02]  /*1a9b0*/  FADD.FTZ R75, R143, R20 ;  /* 0x000000148f4b7221 */ /* 0x001fe40000010000 */
[----:B------:R-:W2:Y:S01]  /*1a9c0*/  LDL.LU R20, [R1+0x4] ;  /* 0x0000040001147983 */ /* 0x000ea20000300800 */
[----:B------:R-:W0:Y:S08]  /*1a9d0*/  MUFU.EX2 R112, R141 ;  /* 0x0000008d00707308 */ /* 0x000e300000000800 */
[----:B------:R-:W1:Y:S01]  /*1a9e0*/  MUFU.EX2 R84, R145 ;  /* 0x0000009100547308 */ /* 0x000e620000000800 */
[----:B------:R-:W-:Y:S01]  /*1a9f0*/  FADD.FTZ R103, R111, R78 ;  /* 0x0000004e6f677221 */ /* 0x000fe20000010000 */
[----:B------:R-:W-:-:S06]  /*1aa00*/  F2FP.BF16.F32.PACK_AB R96, R126, R127 ;  /* 0x0000007f7e60723e */ /* 0x000fcc00000010ff */
[----:B------:R-:W3:Y:S01]  /*1aa10*/  MUFU.EX2 R85, R147 ;  /* 0x0000009300557308 */ /* 0x000ee20000000800 */
[----:B------:R-:W-:Y:S02]  /*1aa20*/  F2FP.BF16.F32.PACK_AB R97, R114, R97 ;  /* 0x000000617261723e */ /* 0x000fe400000010ff */
[----:B------:R-:W-:Y:S02]  /*1aa30*/  F2FP.BF16.F32.PACK_AB R98, R113, R125 ;  /* 0x0000007d7162723e */ /* 0x000fe400000010ff */
[----:B------:R-:W-:-:S03]  /*1aa40*/  F2FP.BF16.F32.PACK_AB R99, R116, R99 ;  /* 0x000000637463723e */ /* 0x000fc600000010ff */
[----:B------:R-:W4:Y:S01]  /*1aa50*/  MUFU.EX2 R80, R151 ;  /* 0x0000009700507308 */ /* 0x000f220000000800 */
[----:B------:R-:W-:Y:S02]  /*1aa60*/  F2FP.BF16.F32.PACK_AB R92, R123, R110 ;  /* 0x0000006e7b5c723e */ /* 0x000fe400000010ff */
[----:B------:R-:W-:Y:S02]  /*1aa70*/  F2FP.BF16.F32.PACK_AB R93, R118, R117 ;  /* 0x00000075765d723e */ /* 0x000fe400000010ff */
[----:B------:R-:W-:Y:S02]  /*1aa80*/  F2FP.BF16.F32.PACK_AB R94, R136, R107 ;  /* 0x0000006b885e723e */ /* 0x000fe400000010ff */
[----:B------:R-:W-:Y:S01]  /*1aa90*/  F2FP.BF16.F32.PACK_AB R95, R120, R119 ;  /* 0x00000077785f723e */ /* 0x000fe200000010ff */
[----:B------:R-:W4:Y:S01]  /*1aaa0*/  MUFU.EX2 R81, R152 ;  /* 0x0000009800517308 */ /* 0x000f220000000800 */
[----:B0-----:R-:W-:Y:S01]  /*1aab0*/  FADD.FTZ R103, R112, R103 ;  /* 0x0000006770677221 */ /* 0x001fe20000010000 */
[----:B------:R-:W-:Y:S04]  /*1aac0*/  STSM.16.M88.4 [R17+0x28b00], R96 ;  /* 0x028b006011007844 */ /* 0x000fe80000000200 */
[----:B------:R1:W-:Y:S02]  /*1aad0*/  STSM.16.M88.4 [R17+0x2a300], R92 ;  /* 0x02a3005c11007844 */ /* 0x0003e40000000200 */
[----:B------:R-:W0:Y:S01]  /*1aae0*/  MUFU.EX2 R15, R153 ;  /* 0x00000099000f7308 */ /* 0x000e220000000800 */
[-CC-:B------:R-:W-:Y:S01]  /*1aaf0*/  FFMA.FTZ R146, R146, R73.reuse, -R150.reuse ;  /* 0x0000004992927223 */ /* 0x180fe20000010896 */
[-CC-:B------:R-:W-:Y:S01]  /*1ab00*/  FFMA.FTZ R148, R148, R73.reuse, -R150.reuse ;  /* 0x0000004994947223 */ /* 0x180fe20000010896 */
[----:B------:R-:W-:Y:S01]  /*1ab10*/  FFMA.FTZ R149, R149, R73, -R150 ;  /* 0x0000004995957223 */ /* 0x000fe20000010896 */
[----:B------:R-:W-:-:S04]  /*1ab20*/  F2FP.BF16.F32.PACK_AB R91, R82, R100 ;  /* 0x00000064525b723e */ /* 0x000fc800000010ff */
[----:B------:R-:W0:Y:S01]  /*1ab30*/  MUFU.EX2 R21, R154 ;  /* 0x0000009a00157308 */ /* 0x000e220000000800 */
[----:B-1----:R-:W-:-:S04]  /*1ab40*/  FADD.FTZ R92, R84, R103 ;  /* 0x00000067545c7221 */ /* 0x002fc80000010000 */
[----:B---3--:R-:W-:-:S03]  /*1ab50*/  FADD.FTZ R93, R85, R92 ;  /* 0x0000005c555d7221 */ /* 0x008fc60000010000 */
[----:B------:R-:W1:Y:S01]  /*1ab60*/  MUFU.EX2 R146, R146 ;  /* 0x0000009200927308 */ /* 0x000e620000000800 */
[----:B----4-:R-:W-:-:S07]  /*1ab70*/  FADD.FTZ R82, R80, R93 ;  /* 0x0000005d50527221 */ /* 0x010fce0000010000 */
[----:B------:R-:W-:Y:S01]  /*1ab80*/  MUFU.EX2 R148, R148 ;  /* 0x0000009400947308 */ /* 0x000fe20000000800 */
[----:B------:R-:W-:-:S07]  /*1ab90*/  FADD.FTZ R82, R81, R82 ;  /* 0x0000005251527221 */ /* 0x000fce0000010000 */
[----:B------:R-:W3:Y:S01]  /*1aba0*/  MUFU.EX2 R149, R149 ;  /* 0x0000009500957308 */ /* 0x000ee20000000800 */
[----:B0-----:R-:W-:Y:S01]  /*1abb0*/  FADD.FTZ R82, R15, R82 ;  /* 0x000000520f527221 */ /* 0x001fe20000010000 */
[----:B------:R-:W-:-:S03]  /*1abc0*/  F2FP.BF16.F32.PACK_AB R93, R86, R83 ;  /* 0x00000053565d723e */ /* 0x000fc600000010ff */
[----:B------:R-:W-:Y:S01]  /*1abd0*/  FADD.FTZ R83, R21, R82 ;  /* 0x0000005215537221 */ /* 0x000fe20000010000 */
[----:B------:R-:W-:Y:S02]  /*1abe0*/  F2FP.BF16.F32.PACK_AB R76, R137, R106 ;  /* 0x0000006a894c723e */ /* 0x000fe400000010ff */
[----:B------:R-:W-:Y:S02]  /*1abf0*/  F2FP.BF16.F32.PACK_AB R77, R122, R121 ;  /* 0x000000797a4d723e */ /* 0x000fe400000010ff */
[----:B------:R-:W-:Y:S01]  /*1ac00*/  F2FP.BF16.F32.PACK_AB R78, R138, R105 ;  /* 0x000000698a4e723e */ /* 0x000fe200000010ff */
[----:B------:R3:W-:Y:S01]  /*1ac10*/  STL [R1+0x8], R83 ;  /* 0x0000085301007387 */ /* 0x0007e20000100800 */
[----:B------:R-:W-:Y:S02]  /*1ac20*/  F2FP.BF16.F32.PACK_AB R90, R140, R104 ;  /* 0x000000688c5a723e */ /* 0x000fe400000010ff */
[----:B------:R-:W-:Y:S02]  /*1ac30*/  F2FP.BF16.F32.PACK_AB R92, R112, R111 ;  /* 0x0000006f705c723e */ /* 0x000fe400000010ff */
[----:B------:R-:W-:-:S02]  /*1ac40*/  F2FP.BF16.F32.PACK_AB R94, R85, R84 ;  /* 0x00000054555e723e */ /* 0x000fc400000010ff */
[----:B------:R-:W-:Y:S02]  /*1ac50*/  F2FP.BF16.F32.PACK_AB R95, R102, R87 ;  /* 0x00000057665f723e */ /* 0x000fe400000010ff */
[----:B------:R-:W-:Y:S02]  /*1ac60*/  F2FP.BF16.F32.PACK_AB R80, R81, R80 ;  /* 0x000000505150723e */ /* 0x000fe400000010ff */
[C---:B-1----:R-:W-:Y:S02]  /*1ac70*/  F2FP.BF16.F32.PACK_AB R81, R146.reuse, R143 ;  /* 0x0000008f9251723e */ /* 0x042fe400000010ff */
[----:B------:R-:W-:Y:S02]  /*1ac80*/  F2FP.BF16.F32.PACK_AB R82, R21, R15 ;  /* 0x0000000f1552723e */ /* 0x000fe400000010ff */
[----:B---3--:R-:W-:Y:S01]  /*1ac90*/  F2FP.BF16.F32.PACK_AB R83, R149, R148 ;  /* 0x000000949553723e */ /* 0x008fe200000010ff */
[----:B------:R-:W-:Y:S04]  /*1aca0*/  STSM.16.M88.4 [R17+0x2bb00], R76 ;  /* 0x02bb004c11007844 */ /* 0x000fe80000000200 */
[----:B------:R-:W-:Y:S04]  /*1acb0*/  STSM.16.M88.4 [R17+0x2d300], R88 ;  /* 0x02d3005811007844 */ /* 0x000fe80000000200 */
[----:B------:R-:W-:Y:S04]  /*1acc0*/  STSM.16.M88.4 [R17+0x2eb00], R92 ;  /* 0x02eb005c11007844 */ /* 0x000fe80000000200 */
[----:B------:R-:W-:Y:S01]  /*1acd0*/  STSM.16.M88.4 [R17+0x30300], R80 ;  /* 0x0303005011007844 */ /* 0x000fe20000000200 */
[----:B------:R-:W-:Y:S01]  /*1ace0*/  @!PT LDS RZ, [RZ] ;  /* 0x00000000fffff984 */ /* 0x000fe20000000800 */
[----:B------:R-:W-:Y:S01]  /*1acf0*/  @!PT LDS RZ, [RZ] ;  /* 0x00000000fffff984 */ /* 0x000fe20000000800 */
[----:B------:R-:W-:Y:S01]  /*1ad00*/  @!PT LDS RZ, [RZ] ;  /* 0x00000000fffff984 */ /* 0x000fe20000000800 */
[----:B------:R-:W-:Y:S01]  /*1ad10*/  @!PT LDS RZ, [RZ] ;  /* 0x00000000fffff984 */ /* 0x000fe20000000800 */
[----:B------:R0:W-:Y:S06]  /*1ad20*/  MEMBAR.ALL.CTA ;  /* 0x0000000000007992 */ /* 0x0001ec0000008000 */
[----:B0-----:R-:W0:Y:S01]  /*1ad30*/  FENCE.VIEW.ASYNC.S ;  /* 0x00000000000073c6 */ /* 0x001e220000000000 */
[----:B------:R-:W-:-:S04]  /*1ad40*/  FADD.FTZ R75, R146, R75 ;  /* 0x0000004b924b7221 */ /* 0x000fc80000010000 */
        /* <DEDUP_REMOVED lines=26> */
[----:B------:R1:W-:Y:S01]  /*1aef0*/  STL [R1+0x34], R15 ;  /* 0x0000340f01007387 */ /* 0x0003e20000100800 */
        /* <DEDUP_REMOVED lines=9> */
[----:B-1----:R1:W5:Y:S01]  /*1af90*/  LDL R15, [R1+0x38] ;  /* 0x00003800010f7983 */ /* 0x0023620000100800 */
        /* <DEDUP_REMOVED lines=17> */
[----:B------:R-:W-:-:S02]  /*1b0b0*/  VIADD R14, R20, 0xffffffff ;  /* 0xffffffff140e7836 */ /* 0x000fc40000000000 */
[----:B------:R-:W-:-:S03]  /*1b0c0*/  IMAD.MOV.U32 R20, RZ, RZ, R19 ;  /* 0x000000ffff147224 */ /* 0x000fc600078e0013 */
[----:B------:R2:W-:Y:S02]  /*1b0d0*/  STL [R1+0x4], R14 ;  /* 0x0000040e01007387 */ /* 0x0005e40000100800 */
[----:B--2---:R-:W-:Y:S01]  /*1b0e0*/  IMAD.MOV.U32 R14, RZ, RZ, R72 ;  /* 0x000000ffff0e7224 */ /* 0x004fe200078e0048 */
[----:B0-----:R-:W-:-:S04]  /*1b0f0*/  NOP ;  /* 0x0000000000007918 */ /* 0x001fc80000000000 */
[----:B-1----:R-:W-:Y:S05]  /*1b100*/  @P2 BRA `(.L_x_2440) ;  /* 0xffffffb0000c2947 */ /* 0x002fea000383ffff */
.L_x_2429:
[----:B------:R-:W-:Y:S05]  /*1b110*/  WARPSYNC.ALL ;  /* 0x0000000000007948 */ /* 0x000fea0003800000 */
[----:B------:R-:W-:Y:S06]  /*1b120*/  BAR.ARV 0x8, 0x200 ;  /* 0x0208000000007b1d */ /* 0x000fec0000002000 */
[----:B------:R-:W-:Y:S05]  /*1b130*/  @!P1 BRA `(.L_x_2441) ;  /* 0x0000000000049947 */ /* 0x000fea0003800000 */
[----:B------:R-:W-:Y:S01]  /*1b140*/  BPT.TRAP 0x1 ;  /* 0x000000040000795c */ /* 0x000fe20000300000 */
.L_x_2441:
[----:B------:R-:W2:Y:S01]  /*1b150*/  LDL R0, [R1+0x38] ;  /* 0x0000380001007983 */ /* 0x000ea20000100800 */
[----:B------:R-:W-:Y:S01]  /*1b160*/  IMAD R9, R19, 0x8, R16 ;  /* 0x0000000813097824 */ /* 0x000fe200078e0210 */
[----:B--2---:R-:W-:-:S04]  /*1b170*/  SHF.L.U32 R0, R0, 0x1f, RZ ;  /* 0x0000001f00007819 */ /* 0x004fc800000006ff */
[----:B------:R1:W2:Y:S01]  /*1b180*/  SYNCS.PHASECHK.TRANS64.TRYWAIT P2, [R9+URZ+0x31c50], R0 ;  /* 0x031c5000090075a7 */ /* 0x0002a2000804017f */
[----:B------:R-:W-:Y:S05]  /*1b190*/  @!P1 BRA `(.L_x_2442) ;  /* 0x0000000000049947 */ /* 0x000fea0003800000 */
[----:B------:R-:W-:Y:S01]  /*1b1a0*/  BPT.TRAP 0x1 ;  /* 0x000000040000795c */ /* 0x000fe20000300000 */
.L_x_2442:
[----:B-----5:R-:W3:Y:S01]  /*1b1b0*/  LDL.LU R2, [R1+0x7c] ;  /* 0x00007c0001027983 */ /* 0x020ee20000300800 */
        /* <DEDUP_REMOVED lines=9> */
.L_x_2443:
[----:B------:R-:W-:Y:S01]  /*1b250*/  IMAD R4, R19, 0x6c0, R16 ;  /* 0x000006c013047824 */ /* 0x000fe200078e0210 */
[----:B------:R-:W1:Y:S01]  /*1b260*/  LDL.LU R13, [R1+0x8] ;  /* 0x00000800010d7983 */ /* 0x000e620000300800 */
        /* <DEDUP_REMOVED lines=12> */
[----:B------:R-:W-:-:S03]  /*1b330*/  IMAD.MOV.U32 R3, RZ, RZ, -0x3ffffff0 ;  /* 0xc0000010ff037424 */ /* 0x000fc600078e00ff */
[----:B------:R-:W4:Y:S01]  /*1b340*/  LDL.LU R8, [R1+0x38] ;  /* 0x0000380001087983 */ /* 0x000f220000300800 */
[----:B------:R-:W-:Y:S02]  /*1b350*/  IMAD.MOV.U32 R5, RZ, RZ, -0x7fffffe0 ;  /* 0x80000020ff057424 */ /* 0x000fe400078e00ff */
[----:B------:R-:W-:-:S03]  /*1b360*/  VIADD R19, R19, 0x1 ;  /* 0x0000000113137836 */ /* 0x000fc60000000000 */
        /* <DEDUP_REMOVED lines=32> */
[----:B-12---:R-:W1:Y:S02]  /*1b570*/  SHFL.BFLY PT, R0, R13, 0x2, 0x1f ;  /* 0x0c401f000d007f89 */ /* 0x006e6400000e0000 */
[----:B-1----:R-:W-:Y:S01]  /*1b580*/  FADD.FTZ R0, R0, R13 ;  /* 0x0000000d00007221 */ /* 0x002fe20000010000 */
        /* <DEDUP_REMOVED lines=30> */
[C---:B------:R-:W-:Y:S01]  /*1b770*/  VIADD R6, R4.reuse, 0x1c0 ;  /* 0x000001c004067836 */ /* 0x040fe20000000000 */
        /* <DEDUP_REMOVED lines=15> */
[----:B------:R-:W1:Y:S01]  /*1b870*/  SHFL.BFLY PT, R3, R0, 0x1, 0x1f ;  /* 0x0c201f0000037f89 */ /* 0x000e6200000e0000 */
[----:B------:R-:W-:Y:S02]  /*1b880*/  R2UR UR6, R4 ;  /* 0x00000000040672ca */ /* 0x000fe400000e0000 */
[----:B------:R-:W-:Y:S02]  /*1b890*/  R2UR UR4, R2 ;  /* 0x00000000020472ca */ /* 0x000fe400000e0000 */
[----:B------:R-:W-:Y:S01]  /*1b8a0*/  R2UR UR7, R5 ;  /* 0x00000000050772ca */ /* 0x000fe200000e0000 */
[----:B---3--:R-:W2:Y:S01]  /*1b8b0*/  SHFL.BFLY PT, R2, R12, 0x2, 0x1f ;  /* 0x0c401f000c027f89 */ /* 0x008ea200000e0000 */
[----:B-1----:R-:W-:Y:S01]  /*1b8c0*/  FADD.FTZ R10, R0, R3 ;  /* 0x00000003000a7221 */ /* 0x002fe20000010000 */
[----:B------:R-:W-:Y:S01]  /*1b8d0*/  IMAD.MOV.U32 R3, RZ, RZ, RZ ;  /* 0x000000ffff037224 */ /* 0x000fe200078e00ff */
[----:B------:R-:W-:-:S03]  /*1b8e0*/  SEL R0, RZ, 0x1, P2 ;  /* 0x00000001ff007807 */ /* 0x000fc60001000000 */
[----:B------:R-:W-:Y:S01]  /*1b8f0*/  FSETP.NE.FTZ.AND P1, PT, R10, RZ, PT ;  /* 0x000000ff0a00720b */ /* 0x000fe20003f35000 */
[----:B--2---:R-:W-:Y:S01]  /*1b900*/  FADD.FTZ R2, R2, R12 ;  /* 0x0000000c02027221 */ /* 0x004fe20000010000 */
[----:B----4-:R-:W-:-:S04]  /*1b910*/  LOP3.LUT R8, R8, R0, RZ, 0x3c, !PT ;  /* 0x0000000008087212 */ /* 0x010fc800078e3cff */
[----:B------:R-:W1:Y:S07]  /*1b920*/  SHFL.BFLY PT, R5, R2, 0x1, 0x1f ;  /* 0x0c201f0002057f89 */ /* 0x000e6e00000e0000 */
[----:B------:R-:W2:Y:S08]  /*1b930*/  @P1 MUFU.LG2 R4, R10 ;  /* 0x0000000a00041308 */ /* 0x000eb00000000c00 */
[----:B------:R3:W-:Y:S02]  /*1b940*/  @P1 MUFU.RCP R3, R10 ;  /* 0x0000000a00031308 */ /* 0x0007e40000001000 */
[----:B---3--:R-:W3:Y:S01]  /*1b950*/  LDL.LU R10, [R1+0xa0] ;  /* 0x0000a000010a7983 */ /* 0x008ee20000300800 */
[----:B-1----:R-:W-:-:S05]  /*1b960*/  FADD.FTZ R11, R2, R5 ;  /* 0x00000005020b7221 */ /* 0x002fca0000010000 */
[----:B------:R-:W-:Y:S01]  /*1b970*/  FSETP.NE.FTZ.AND P3, PT, R11, RZ, PT ;  /* 0x000000ff0b00720b */ /* 0x000fe20003f75000 */
[----:B------:R-:W-:Y:S02]  /*1b980*/  WARPGROUP.DEPBAR.LE gsb0, 0x0 ;  /* 0x00008000000079c5 */ /* 0x000fe40000010000 */
[----:B------:R-:W-:Y:S01]  /*1b990*/  WARPGROUP.ARRIVE ;  /* 0x00000000000079c5 */ /* 0x000fe20000000000 */
[----:B------:R-:W-:Y:S01]  /*1b9a0*/  @!P0 VIADD R9, R9, 0x31c60 ;  /* 0x00031c6009098836 */ /* 0x000fe20000000000 */
[----:B------:R1:W-:Y:S08]  /*1b9b0*/  STL [R1+0x38], R8 ;  /* 0x0000380801007387 */ /* 0x0003f00000100800 */
[----:B------:R-:W4:Y:S01]  /*1b9c0*/  @P3 MUFU.LG2 R6, R11 ;  /* 0x0000000b00063308 */ /* 0x000f220000000c00 */
[----:B------:R-:W-:Y:S01]  /*1b9d0*/  HGMMA.64x96x16.F32.BF16 R24, gdesc[UR4].tnspB, R24, gsb0 ;  /* 0x41600000041879f0 */ /* 0x000fe20008001818 */
[----:B------:R-:W-:Y:S01]  /*1b9e0*/  @!P0 PRMT R9, RZ, 0x654, R9 ;  /* 0x00000654ff098816 */ /* 0x000fe20000000009 */
[----:B-1----:R-:W-:-:S06]  /*1b9f0*/  IMAD.MOV.U32 R8, RZ, RZ, RZ ;  /* 0x000000ffff087224 */ /* 0x002fcc00078e00ff */
[----:B------:R-:W1:Y:S01]  /*1ba00*/  @P3 MUFU.RCP R8, R11 ;  /* 0x0000000b00083308 */ /* 0x000e620000001000 */
[C---:B------:R-:W-:Y:S01]  /*1ba10*/  @P1 FMUL.FTZ R5, R73.reuse, 0.69314718246459960938 ;  /* 0x3f31721849051820 */ /* 0x040fe20000410000 */
[----:B------:R-:W-:Y:S01]  /*1ba20*/  @P3 FMUL.FTZ R12, R73, 0.69314718246459960938 ;  /* 0x3f317218490c3820 */ /* 0x000fe20000410000 */
[----:B--2---:R-:W-:Y:S01]  /*1ba30*/  @P1 FMUL.FTZ R4, R4, 0.69314718246459960938 ;  /* 0x3f31721804041820 */ /* 0x004fe20000410000 */
[----:B----4-:R-:W-:Y:S01]  /*1ba40*/  @P3 FMUL.FTZ R7, R6, 0.69314718246459960938 ;  /* 0x3f31721806073820 */ /* 0x010fe20000410000 */
[----:B------:R-:W-:Y:S02]  /*1ba50*/  IMAD.MOV.U32 R2, RZ, RZ, -0x800000 ;  /* 0xff800000ff027424 */ /* 0x000fe400078e00ff */
[----:B------:R-:W-:Y:S02]  /*1ba60*/  IMAD.MOV.U32 R0, RZ, RZ, -0x800000 ;  /* 0xff800000ff007424 */ /* 0x000fe400078e00ff */
[----:B------:R-:W-:Y:S01]  /*1ba70*/  @P1 FFMA.FTZ R2, R5, R72, R4 ;  /* 0x0000004805021223 */ /* 0x000fe20000010004 */
[----:B------:R-:W-:Y:S01]  /*1ba80*/  @P3 FFMA.FTZ R0, R12, R74, R7 ;  /* 0x0000004a0c003223 */ /* 0x000fe20000010007 */
[----:B------:R-:W-:-:S02]  /*1ba90*/  PLOP3.LUT P1, PT, PT, PT, PT, 0x8, 0x0 ;  /* 0x000000000000781c */ /* 0x000fc40003f2e170 */
[----:B------:R-:W-:Y:S01]  /*1baa0*/  SEL R19, R19, RZ, P2 ;  /* 0x000000ff13137207 */ /* 0x000fe20001000000 */
[----:B------:R-:W-:Y:S02]  /*1bab0*/  WARPGROUP.DEPBAR.LE gsb0, 0x0 ;  /* 0x00008000000079c5 */ /* 0x000fe40000010000 */
[----:B------:R2:W-:Y:S01]  /*1bac0*/  @!P0 SYNCS.ARRIVE.TRANS64.RED.A1T0 RZ, [R9+URZ], RZ ;  /* 0x000000ff09ff89a7 */ /* 0x0005e2000810043f */
        /* <DEDUP_REMOVED lines=48> */
[----:B---3--:R-:W-:-:S05]  /*1bdd0*/  VIADD R10, R10, 0x1 ;  /* 0x000000010a0a7836 */ /* 0x008fca0000000000 */
[----:B------:R2:W-:Y:S02]  /*1bde0*/  STL [R1+0xa0], R10 ;  /* 0x0000a00a01007387 */ /* 0x0005e40000100800 */
.L_x_2376:
[----:B------:R-:W3:Y:S01]  /*1bdf0*/  LDL R87, [R1+0x98] ;  /* 0x0000980001577983 */ /* 0x000ee20000100800 */
[----:B------:R-:W-:Y:S05]  /*1be00*/  WARPSYNC.ALL ;  /* 0x0000000000007948 */ /* 0x000fea0003800000 */
[----:B------:R-:W4:Y:S01]  /*1be10*/  S2R R3, SR_TID.X ;  /* 0x0000000000037919 */ /* 0x000f220000002100 */
[----:B------:R-:W0:Y:S01]  /*1be20*/  S2UR UR5, SR_CgaCtaId ;  /* 0x00000000000579c3 */ /* 0x000e220000008800 */
[----:B------:R-:W-:Y:S01]  /*1be30*/  UMOV UR4, 0x400 ;  /* 0x0000040000047882 */ /* 0x000fe20000000000 */
[----:B------:R-:W-:Y:S01]  /*1be40*/  BSSY B0, `(.L_x_2445) ;  /* 0x00001cf000007945 */ /* 0x000fe20003800000 */
[----:B0-----:R-:W-:-:S06]  /*1be50*/  ULEA UR4, UR5, UR4, 0x18 ;  /* 0x0000000405047291 */ /* 0x001fcc000f8ec03f */
[----:B------:R-:W-:Y:S01]  /*1be60*/  IMAD.U32 R16, RZ, RZ, UR4 ;  /* 0x00000004ff107e24 */ /* 0x000fe2000f8e00ff */
[----:B------:R-:W-:Y:S01]  /*1be70*/  BAR.SYNC.DEFER_BLOCKING 0x5, 0x200 ;  /* 0x0148000000007b1d */ /* 0x000fe20000010000 */
[----:B----4-:R-:W-:-:S05]  /*1be80*/  VIADD R86, R3, 0xffffff80 ;  /* 0xffffff8003567836 */ /* 0x010fca0000000000 */
[----:B------:R-:W-:-:S04]  /*1be90*/  SHF.R.S32.HI R3, RZ, 0x1f, R86 ;  /* 0x0000001fff037819 */ /* 0x000fc80000011456 */
[----:B------:R-:W-:-:S04]  /*1bea0*/  LEA.HI R3, R3, R86, RZ, 0x2 ;  /* 0x0000005603037211 */ /* 0x000fc800078f10ff */
[----:B------:R-:W-:-:S05]  /*1beb0*/  LOP3.LUT R3, R3, 0xfffffffc, RZ, 0xc0, !PT ;  /* 0xfffffffc03037812 */ /* 0x000fca00078ec0ff */
[----:B------:R-:W-:-:S04]  /*1bec0*/  IMAD.IADD R3, R86, 0x1, -R3 ;  /* 0x0000000156037824 */ /* 0x000fc800078e0a03 */
[----:B-1----:R-:W-:Y:S01]  /*1bed0*/  IMAD.SHL.U32 R36, R3, 0x8, RZ ;  /* 0x0000000803247824 */ /* 0x002fe200078e00ff */
[----:B------:R0:W1:Y:S03]  /*1bee0*/  LDS.128 R108, [R16+0x31cd0] ;  /* 0x031cd000106c7984 */ /* 0x0000660000000c00 */
[C---:B------:R-:W-:Y:S02]  /*1bef0*/  VIADD R37, R36.reuse, 0x40 ;  /* 0x0000004024257836 */ /* 0x040fe40000000000 */
[----:B------:R-:W-:-:S03]  /*1bf00*/  VIADD R38, R36, 0x20 ;  /* 0x0000002024267836 */ /* 0x000fc60000000000 */
[----:B------:R-:W-:Y:S02]  /*1bf10*/  SHF.R.S32.HI R40, RZ, 0x1f, R37 ;  /* 0x0000001fff287819 */ /* 0x000fe40000011425 */
[----:B------:R-:W-:Y:S01]  /*1bf20*/  SHF.R.S32.HI R39, RZ, 0x1f, R38 ;  /* 0x0000001fff277819 */ /* 0x000fe20000011426 */
[----:B------:R-:W-:Y:S06]  /*1bf30*/  BAR.ARV 0x4, 0x200 ;  /* 0x0108000000007b1d */ /* 0x000fec0000002000 */
[----:B---3--:R-:W-:Y:S01]  /*1bf40*/  SHF.R.S32.HI R30, RZ, 0x1f, R87 ;  /* 0x0000001fff1e7819 */ /* 0x008fe20000011457 */
[----:B------:R-:W-:-:S03]  /*1bf50*/  IMAD.SHL.U32 R34, R87, 0x4, RZ ;  /* 0x0000000457227824 */ /* 0x000fc600078e00ff */
[----:B------:R-:W-:Y:S01]  /*1bf60*/  SHF.L.U64.HI R31, R87, 0x2, R30 ;  /* 0x00000002571f7819 */ /* 0x000fe2000001021e */
[----:B01----:R-:W-:Y:S06]  /*1bf70*/  @P1 BRA `(.L_x_2446) ;  /* 0x0000001000641947 */ /* 0x003fec0003800000 */
[----:B------:R-:W3:Y:S01]  /*1bf80*/  LDL R4, [R1+0xac] ;  /* 0x0000ac0001047983 */ /* 0x000ee20000100800 */
[----:B------:R-:W-:Y:S05]  /*1bf90*/  WARPSYNC.ALL ;  /* 0x0000000000007948 */ /* 0x000fea0003800000 */
[----:B------:R-:W0:Y:S01]  /*1bfa0*/  S2R R5, SR_SWINHI ;  /* 0x0000000000057919 */ /* 0x000e220000002f00 */
[----:B------:R-:W-:Y:S01]  /*1bfb0*/  F2FP.BF16.F32.PACK_AB R6, R73, R6 ;  /* 0x000000064906723e */ /* 0x000fe200000010ff */
[----:B------:R-:W-:Y:S01]  /*1bfc0*/  ULDC.64 UR4, c[0x0][0xc00] ;  /* 0x0003000000047ab9 */ /* 0x000fe20000000a00 */
[----:B------:R-:W-:Y:S01]  /*1bfd0*/  F2FP.BF16.F32.PACK_AB R27, R46, R27 ;  /* 0x0000001b2e1b723e */ /* 0x000fe200000010ff */
[----:B------:R-:W-:Y:S01]  /*1bfe0*/  ULDC.64 UR6, c[0x0][0x208] ;  /* 0x0000820000067ab9 */ /* 0x000fe20000000a00 */
[----:B------:R-:W-:-:S02]  /*1bff0*/  MOV R20, R16 ;  /* 0x0000001000147202 */ /* 0x000fc40000000f00 */
[----:B0-----:R-:W-:Y:S01]  /*1c000*/  MOV R21, R5 ;  /* 0x0000000500157202 */ /* 0x001fe20000000f00 */
[----:B------:R-:W-:Y:S02]  /*1c010*/  BAR.SYNC.DEFER_BLOCKING 0x1, 0x180 ;  /* 0x0046000000007b1d */ /* 0x000fe40000010000 */
[----:B---3--:R-:W-:-:S03]  /*1c020*/  IMAD.WIDE R4, R4, 0x2, R20 ;  /* 0x0000000204047825 */ /* 0x008fc600078e0214 */
[C---:B------:R-:W-:Y:S02]  /*1c030*/  IADD3 R47, P4, R4.reuse, 0x20, RZ ;  /* 0x00000020042f7810 */ /* 0x040fe40007f9e0ff */
[C---:B------:R-:W-:Y:S02]  /*1c040*/  IADD3 R83, P2, R4.reuse, 0x3020, RZ ;  /* 0x0000302004537810 */ /* 0x040fe40007f5e0ff */
[----:B------:R-:W-:Y:S01]  /*1c050*/  LOP3.LUT R8, R47, 0x180, RZ, 0xc0, !PT ;  /* 0x000001802f087812 */ /* 0x000fe200078ec0ff */
[--C-:B------:R-:W-:Y:S01]  /*1c060*/  IMAD.X R13, RZ, RZ, R5.reuse, P4 ;  /* 0x000000ffff0d7224 */ /* 0x100fe200020e0605 */
[----:B------:R-:W-:Y:S01]  /*1c070*/  IADD3 R81, P3, R4, 0x3000, RZ ;  /* 0x0000300004517810 */ /* 0x000fe20007f7e0ff */
[--C-:B------:R-:W-:Y:S01]  /*1c080*/  IMAD.X R25, RZ, RZ, R5.reuse, P2 ;  /* 0x000000ffff197224 */ /* 0x100fe200010e0605 */
[----:B------:R-:W-:Y:S02]  /*1c090*/  SHF.R.U64 R8, R8, 0x3, RZ ;  /* 0x0000000308087819 */ /* 0x000fe400000012ff */
[----:B------:R-:W-:Y:S01]  /*1c0a0*/  IADD3 R82, P1, R4, 0x6000, RZ ;  /* 0x0000600004527810 */ /* 0x000fe20007f3e0ff */
[----:B------:R-:W-:Y:S01]  /*1c0b0*/  IMAD.X R15, RZ, RZ, R5, P3 ;  /* 0x000000ffff0f7224 */ /* 0x000fe200018e0605 */
[----:B--2---:R-:W-:-:S02]  /*1c0c0*/  LOP3.LUT R10, R83, 0x180, RZ, 0xc0, !PT ;  /* 0x00000180530a7812 */ /* 0x004fc400078ec0ff */
[----:B------:R-:W-:Y:S02]  /*1c0d0*/  LOP3.LUT R12, R8, R47, RZ, 0x3c, !PT ;  /* 0x0000002f080c7212 */ /* 0x000fe400078e3cff */
[----:B------:R-:W-:Y:S02]  /*1c0e0*/  LOP3.LUT R8, R81, 0x180, RZ, 0xc0, !PT ;  /* 0x0000018051087812 */ /* 0x000fe400078ec0ff */
[----:B------:R-:W-:Y:S02]  /*1c0f0*/  LOP3.LUT R47, R82, 0x180, RZ, 0xc0, !PT ;  /* 0x00000180522f7812 */ /* 0x000fe400078ec0ff */
[----:B------:R-:W-:Y:S02]  /*1c100*/  SHF.R.U64 R10, R10, 0x3, RZ ;  /* 0x000000030a0a7819 */ /* 0x000fe400000012ff */
[----:B------:R-:W-:Y:S02]  /*1c110*/  SHF.R.U64 R8, R8, 0x3, RZ ;  /* 0x0000000308087819 */ /* 0x000fe400000012ff */
[----:B------:R-:W-:-:S02]  /*1c120*/  SHF.R.U64 R47, R47, 0x3, RZ ;  /* 0x000000032f2f7819 */ /* 0x000fc400000012ff */
[----:B------:R-:W-:Y:S02]  /*1c130*/  LOP3.LUT R24, R10, R83, RZ, 0x3c, !PT ;  /* 0x000000530a187212 */ /* 0x000fe400078e3cff */
[----:B------:R-:W-:Y:S02]  /*1c140*/  LOP3.LUT R14, R8, R81, RZ, 0x3c, !PT ;  /* 0x00000051080e7212 */ /* 0x000fe400078e3cff */
[----:B------:R-:W-:Y:S02]  /*1c150*/  LOP3.LUT R9, R4, 0x180, RZ, 0xc0, !PT ;  /* 0x0000018004097812 */ /* 0x000fe400078ec0ff */
[----:B------:R-:W-:Y:S02]  /*1c160*/  LOP3.LUT R8, R47, R82, RZ, 0x3c, !PT ;  /* 0x000000522f087212 */ /* 0x000fe400078e3cff */
[----:B------:R-:W-:Y:S02]  /*1c170*/  MOV R47, R24 ;  /* 0x00000018002f7202 */ /* 0x000fe40000000f00 */
[----:B------:R-:W-:-:S02]  /*1c180*/  F2FP.BF16.F32.PACK_AB R24, R41, R28 ;  /* 0x0000001c2918723e */ /* 0x000fc400000010ff */
[----:B------:R-:W0:Y:S01]  /*1c190*/  LDC R41, c[0x0][0xbe8] ;  /* 0x0002fa00ff297b82 */ /* 0x000e220000000800 */
[----:B------:R-:W-:Y:S02]  /*1c1a0*/  SHF.R.U64 R9, R9, 0x3, RZ ;  /* 0x0000000309097819 */ /* 0x000fe400000012ff */
[----:B------:R-:W-:Y:S02]  /*1c1b0*/  IADD3 R85, P0, R4, 0x6020, RZ ;  /* 0x0000602004557810 */ /* 0x000fe40007f1e0ff */
[----:B------:R-:W-:Y:S01]  /*1c1c0*/  LOP3.LUT R4, R9, R4, RZ, 0x3c, !PT ;  /* 0x0000000409047212 */ /* 0x000fe200078e3cff */
[--C-:B------:R-:W-:Y:S01]  /*1c1d0*/  IMAD.X R9, RZ, RZ, R5.reuse, P1 ;  /* 0x000000ffff097224 */ /* 0x100fe200008e0605 */
[----:B------:R-:W-:Y:S01]  /*1c1e0*/  LOP3.LUT R84, R85, 0x180, RZ, 0xc0, !PT ;  /* 0x0000018055547812 */ /* 0x000fe200078ec0ff */
[----:B------:R-:W-:Y:S01]  /*1c1f0*/  IMAD.X R11, RZ, RZ, R5, P0 ;  /* 0x000000ffff0b7224 */ /* 0x000fe200000e0605 */
[----:B------:R-:W-:Y:S02]  /*1c200*/  MOV R81, R4 ;  /* 0x0000000400517202 */ /* 0x000fe40000000f00 */
[----:B------:R-:W-:-:S02]  /*1c210*/  F2FP.BF16.F32.PACK_AB R4, R74, R7 ;  /* 0x000000074a04723e */ /* 0x000fc400000010ff */
[----:B------:R-:W-:Y:S02]  /*1c220*/  F2FP.BF16.F32.PACK_AB R5, R79, R78 ;  /* 0x0000004e4f05723e */ /* 0x000fe400000010ff */
[----:B------:R-:W-:Y:S02]  /*1c230*/  F2FP.BF16.F32.PACK_AB R7, R80, R77 ;  /* 0x0000004d5007723e */ /* 0x000fe400000010ff */
[----:B------:R-:W-:Y:S02]  /*1c240*/  MOV R74, R12 ;  /* 0x0000000c004a7202 */ /* 0x000fe40000000f00 */
[----:B------:R-:W-:Y:S01]  /*1c250*/  MOV R73, R14 ;  /* 0x0000000e00497202 */ /* 0x000fe20000000f00 */
[----:B------:R1:W-:Y:S01]  /*1c260*/  STSM.16.M88.4 [R81], R4 ;  /* 0x0000000451007844 */ /* 0x0003e20000000200 */
[----:B------:R-:W-:Y:S02]  /*1c270*/  F2FP.BF16.F32.PACK_AB R12, R33, R32 ;  /* 0x00000020210c723e */ /* 0x000fe400000010ff */
[----:B------:R-:W-:-:S02]  /*1c280*/  F2FP.BF16.F32.PACK_AB R13, R76, R75 ;  /* 0x0000004b4c0d723e */ /* 0x000fc400000010ff */
[----:B------:R-:W-:Y:S02]  /*1c290*/  F2FP.BF16.F32.PACK_AB R14, R72, R29 ;  /* 0x0000001d480e723e */ /* 0x000fe400000010ff */
[----:B------:R-:W-:Y:S02]  /*1c2a0*/  F2FP.BF16.F32.PACK_AB R15, R35, R26 ;  /* 0x0000001a230f723e */ /* 0x000fe400000010ff */
[----:B------:R-:W-:Y:S01]  /*1c2b0*/  F2FP.BF16.F32.PACK_AB R25, R43, R42 ;  /* 0x0000002a2b19723e */ /* 0x000fe200000010ff */
[----:B------:R-:W-:Y:S01]  /*1c2c0*/  IMAD.MOV.U32 R42, RZ, RZ, RZ ;  /* 0x000000ffff2a7224 */ /* 0x000fe200078e00ff */
[----:B------:R-:W-:Y:S01]  /*1c2d0*/  F2FP.BF16.F32.PACK_AB R26, R45, R44 ;  /* 0x0000002c2d1a723e */ /* 0x000fe200000010ff */
[----:B------:R-:W-:Y:S01]  /*1c2e0*/  STSM.16.M88.4 [R74], R12 ;  /* 0x0000000c4a007844 */ /* 0x000fe20000000200 */
[----:B------:R-:W-:Y:S02]  /*1c2f0*/  SHF.R.U64 R84, R84, 0x3, RZ ;  /* 0x0000000354547819 */ /* 0x000fe400000012ff */
[----:B------:R-:W-:Y:S01]  /*1c300*/  ISETP.NE.U32.AND P0, PT, RZ, UR4, PT ;  /* 0x00000004ff007c0c */ /* 0x000fe2000bf05070 */
[----:B------:R2:W-:Y:S01]  /*1c310*/  STSM.16.M88.4 [R73], R24 ;  /* 0x0000001849007844 */ /* 0x0005e20000000200 */
[----:B------:R-:W-:-:S02]  /*1c320*/  LOP3.LUT R10, R84, R85, RZ, 0x3c, !PT ;  /* 0x00000055540a7212 */ /* 0x000fc400078e3cff */
[----:B------:R-:W-:Y:S02]  /*1c330*/  MOV R29, R8 ;  /* 0x00000008001d7202 */ /* 0x000fe40000000f00 */
[----:B------:R-:W-:Y:S02]  /*1c340*/  MOV R28, R10 ;  /* 0x0000000a001c7202 */ /* 0x000fe40000000f00 */
[----:B-1----:R-:W-:Y:S02]  /*1c350*/  F2FP.BF16.F32.PACK_AB R4, R49, R48 ;  /* 0x000000303104723e */ /* 0x002fe400000010ff */
[----:B------:R-:W-:Y:S02]  /*1c360*/  F2FP.BF16.F32.PACK_AB R5, R51, R50 ;  /* 0x000000323305723e */ /* 0x000fe400000010ff */
[----:B------:R-:W-:Y:S02]  /*1c370*/  F2FP.BF16.F32.PACK_AB R6, R53, R52 ;  /* 0x000000343506723e */ /* 0x000fe400000010ff */
[----:B------:R-:W-:-:S02]  /*1c380*/  F2FP.BF16.F32.PACK_AB R7, R55, R54 ;  /* 0x000000363707723e */ /* 0x000fc400000010ff */
[----:B------:R-:W-:Y:S02]  /*1c390*/  F2FP.BF16.F32.PACK_AB R8, R57, R56 ;  /* 0x000000383908723e */ /* 0x000fe400000010ff */
[----:B--2---:R-:W-:Y:S01]  /*1c3a0*/  IADD3 R24, P1, R34, UR4, RZ ;  /* 0x0000000422187c10 */ /* 0x004fe2000ff3e0ff */
[----:B------:R1:W-:Y:S01]  /*1c3b0*/  STSM.16.M88.4 [R47], R4 ;  /* 0x000000042f007844 */ /* 0x0003e20000000200 */
[----:B------:R-:W-:Y:S02]  /*1c3c0*/  F2FP.BF16.F32.PACK_AB R9, R59, R58 ;  /* 0x0000003a3b09723e */ /* 0x000fe400000010ff */
[----:B------:R-:W-:Y:S02]  /*1c3d0*/  F2FP.BF16.F32.PACK_AB R10, R61, R60 ;  /* 0x0000003c3d0a723e */ /* 0x000fe400000010ff */
[----:B------:R-:W-:Y:S02]  /*1c3e0*/  F2FP.BF16.F32.PACK_AB R11, R63, R62 ;  /* 0x0000003e3f0b723e */ /* 0x000fe400000010ff */
[----:B------:R-:W-:-:S02]  /*1c3f0*/  IADD3.X R25, R31, UR5, RZ, P1, !PT ;  /* 0x000000051f197c10 */ /* 0x000fc40008ffe4ff */
[----:B------:R-:W-:Y:S01]  /*1c400*/  F2FP.BF16.F32.PACK_AB R12, R65, R64 ;  /* 0x00000040410c723e */ /* 0x000fe200000010ff */
[----:B------:R2:W-:Y:S01]  /*1c410*/  STSM.16.M88.4 [R29], R8 ;  /* 0x000000081d007844 */ /* 0x0005e20000000200 */
[----:B------:R-:W-:Y:S02]  /*1c420*/  F2FP.BF16.F32.PACK_AB R13, R67, R66 ;  /* 0x00000042430d723e */ /* 0x000fe400000010ff */
[----:B------:R-:W-:Y:S02]  /*1c430*/  F2FP.BF16.F32.PACK_AB R14, R69, R68 ;  /* 0x00000044450e723e */ /* 0x000fe400000010ff */
[----:B------:R-:W-:Y:S02]  /*1c440*/  F2FP.BF16.F32.PACK_AB R15, R71, R70 ;  /* 0x00000046470f723e */ /* 0x000fe400000010ff */
[----:B0-----:R-:W-:Y:S02]  /*1c450*/  ISETP.NE.AND P1, PT, R41, 0x1, PT ;  /* 0x000000012900780c */ /* 0x001fe40003f25270 */
[----:B------:R-:W-:Y:S01]  /*1c460*/  ISETP.NE.AND.EX P0, PT, RZ, UR5, PT, P0 ;  /* 0x00000005ff007c0c */ /* 0x000fe2000bf05300 */
[----:B------:R-:W-:Y:S01]  /*1c470*/  ULDC.64 UR4, c[0x0][0xc08] ;  /* 0x0003020000047ab9 */ /* 0x000fe20000000a00 */
[----:B------:R2:W-:Y:S01]  /*1c480*/  STSM.16.M88.4 [R28], R12 ;  /* 0x0000000c1c007844 */ /* 0x0005e20000000200 */
[----:B------:R-:W-:Y:S01]  /*1c490*/  BAR.SYNC.DEFER_BLOCKING 0x1, 0x180 ;  /* 0x0046000000007b1d */ /* 0x000fe20000010000 */
[----:B------:R-:W-:-:S04]  /*1c4a0*/  ISETP.NE.U32.AND P2, PT, RZ, UR4, PT ;  /* 0x00000004ff007c0c */ /* 0x000fc8000bf45070 */
[----:B------:R-:W-:-:S03]  /*1c4b0*/  ISETP.NE.AND.EX P2, PT, RZ, UR5, PT, P2 ;  /* 0x00000005ff007c0c */ /* 0x000fc6000bf45320 */
[----:B-1----:R-:W0:Y:S08]  /*1c4c0*/  @P1 LDC R6, c[0x0][0xbec] ;  /* 0x0002fb00ff061b82 */ /* 0x002e300000000800 */
[----:B------:R-:W1:Y:S02]  /*1c4d0*/  @P1 LDC R27, c[0x0][0xbf0] ;  /* 0x0002fc00ff1b1b82 */ /* 0x000e640000000800 */
[----:B------:R-:W-:Y:S01]  /*1c4e0*/  @P2 IADD3 R34, P3, R34, UR4, RZ ;  /* 0x0000000422222c10 */ /* 0x000fe2000ff7e0ff */
[----:B------:R-:W-:-:S02]  /*1c4f0*/  ULDC UR4, c[0x0][0xa88] ;  /* 0x0002a20000047ab9 */ /* 0x000fc40000000800 */
[----:B------:R-:W-:Y:S01]  /*1c500*/  IMAD.U32 R46, RZ, RZ, UR4 ;  /* 0x00000004ff2e7e24 */ /* 0x000fe2000f8e00ff */
[----:B------:R-:W-:Y:S01]  /*1c510*/  @P2 IADD3.X R35, R31, UR5, RZ, P3, !PT ;  /* 0x000000051f232c10 */ /* 0x000fe20009ffe4ff */
[----:B------:R2:W5:Y:S04]  /*1c520*/  @P0 LDG.E R42, desc[UR6][R24.64] ;  /* 0x00000006182a0981 */ /* 0x000568000c1e1900 */
[----:B------:R2:W5:Y:S01]  /*1c530*/  @P2 LDG.E R46, desc[UR6][R34.64] ;  /* 0x00000006222e2981 */ /* 0x000562000c1e1900 */
[----:B------:R-:W-:Y:S05]  /*1c540*/  @P2 BRA `(.L_x_2447) ;  /* 0x0000000000142947 */ /* 0x000fea0003800000 */
[----:B------:R-:W-:Y:S05]  /*1c550*/  @!P0 BRA `(.L_x_2447) ;  /* 0x0000000000108947 */ /* 0x000fea0003800000 */
[----:B------:R-:W-:Y:S02]  /*1c560*/  ULDC.64 UR4, c[0x0][0x208] ;  /* 0x0000820000047ab9 */ /* 0x000fe40000000a00 */
[----:B------:R-:W3:Y:S04]  /*1c570*/  LDG.E R5, desc[UR4][R24.64] ;  /* 0x0000000418057981 */ /* 0x000ee8000c1e1900 */
[----:B-----5:R-:W3:Y:S02]  /*1c580*/  LDG.E R46, desc[UR4][R24.64+0x4] ;  /* 0x00000404182e7981 */ /* 0x020ee4000c1e1900 */
[----:B---3--:R-:W-:-:S07]  /*1c590*/  IMAD.IADD R46, R46, 0x1, -R5 ;  /* 0x000000012e2e7824 */ /* 0x008fce00078e0a05 */
.L_x_2447:
[----:B------:R-:W3:Y:S01]  /*1c5a0*/  LDL R4, [R1+0x94] ;  /* 0x0000940001047983 */ /* 0x000ee20000100800 */
[----:B------:R-:W-:Y:S01]  /*1c5b0*/  ULDC.64 UR4, c[0x0][0xb90] ;  /* 0x0002e40000047ab9 */ /* 0x000fe20000000a00 */
[----:B------:R-:W4:Y:S01]  /*1c5c0*/  S2R R5, SR_TID.X ;  /* 0x0000000000057919 */ /* 0x000f220000002100 */
[----:B-----5:R-:W-:Y:S02]  /*1c5d0*/  SHF.R.S32.HI R43, RZ, 0x1f, R42 ;  /* 0x0000001fff2b7819 */ /* 0x020fe4000001142a */
[----:B------:R-:W-:Y:S01]  /*1c5e0*/  SEL R44, R30, RZ, !P0 ;  /* 0x000000ff1e2c7207 */ /* 0x000fe20004000000 */
[----:B------:R-:W3:Y:S01]  /*1c5f0*/  LDL.LU R55, [R1+0x9c] ;  /* 0x00009c0001377983 */ /* 0x000ee20000300800 */
[----:B------:R-:W-:Y:S01]  /*1c600*/  SEL R45, R87, RZ, !P0 ;  /* 0x000000ff572d7207 */ /* 0x000fe20004000000 */
[----:B------:R-:W-:Y:S01]  /*1c610*/  IMAD R46, R46, R41, RZ ;  /* 0x000000292e2e7224 */ /* 0x000fe200078e02ff */
[----:B------:R-:W1:Y:S01]  /*1c620*/  @P1 LDC R53, c[0x0][0xbec] ;  /* 0x0002fb00ff351b82 */ /* 0x000e620000000800 */
[----:B------:R-:W3:Y:S04]  /*1c630*/  LDL.LU R54, [R1+0x84] ;  /* 0x0000840001367983 */ /* 0x000ee80000300800 */
[----:B--2---:R-:W2:Y:S01]  /*1c640*/  LDL R10, [R1+0xa8] ;  /* 0x0000a800010a7983 */ /* 0x004ea20000100800 */
[----:B----4-:R-:W-:-:S05]  /*1c650*/  VIADD R15, R5, 0xffffff80 ;  /* 0xffffff80050f7836 */ /* 0x010fca0000000000 */
[----:B------:R-:W-:-:S04]  /*1c660*/  SHF.R.S32.HI R52, RZ, 0x1f, R15 ;  /* 0x0000001fff347819 */ /* 0x000fc8000001140f */
[----:B------:R-:W-:-:S04]  /*1c670*/  LEA.HI R52, R52, R15, RZ, 0x2 ;  /* 0x0000000f34347211 */ /* 0x000fc800078f10ff */
[----:B------:R-:W-:-:S05]  /*1c680*/  SHF.R.S32.HI R52, RZ, 0x2, R52 ;  /* 0x00000002ff347819 */ /* 0x000fca0000011434 */
[----:B------:R-:W-:-:S04]  /*1c690*/  IMAD R9, R52, 0x20, R36 ;  /* 0x0000002034097824 */ /* 0x000fc800078e0224 */
[----:B------:R-:W-:Y:S01]  /*1c6a0*/  IMAD.WIDE R20, R9, 0x2, R20 ;  /* 0x0000000209147825 */ /* 0x000fe200078e0214 */
[----:B------:R-:W-:-:S04]  /*1c6b0*/  SHF.R.S32.HI R14, RZ, 0x1f, R15 ;  /* 0x0000001fff0e7819 */ /* 0x000fc8000001140f */
[----:B------:R-:W-:-:S04]  /*1c6c0*/  LEA.HI R14, R14, R15, RZ, 0x7 ;  /* 0x0000000f0e0e7211 */ /* 0x000fc800078f38ff */
[----:B------:R-:W-:-:S05]  /*1c6d0*/  LOP3.LUT R14, R14, 0xffffff80, RZ, 0xc0, !PT ;  /* 0xffffff800e0e7812 */ /* 0x000fca00078ec0ff */
[----:B------:R-:W-:Y:S01]  /*1c6e0*/  IMAD.IADD R14, R15, 0x1, -R14 ;  /* 0x000000010f0e7824 */ /* 0x000fe200078e0a0e */
[----:B------:R-:W-:Y:S01]  /*1c6f0*/  ULDC.64 UR6, c[0x0][0x208] ;  /* 0x0000820000067ab9 */ /* 0x000fe20000000a00 */
[C---:B------:R-:W-:Y:S02]  /*1c700*/  IADD3 R25, P5, R20.reuse, 0x4800, RZ ;  /* 0x0000480014197810 */ /* 0x040fe40007fbe0ff */
[----:B------:R-:W-:Y:S02]  /*1c710*/  IADD3 R29, P4, R20, 0x6000, RZ ;  /* 0x00006000141d7810 */ /* 0x000fe40007f9e0ff */
[----:B------:R-:W-:Y:S02]  /*1c720*/  LOP3.LUT R24, R25, 0x180, RZ, 0xc0, !PT ;  /* 0x0000018019187812 */ /* 0x000fe400078ec0ff */
[----:B------:R-:W-:Y:S02]  /*1c730*/  LOP3.LUT R28, R29, 0x180, RZ, 0xc0, !PT ;  /* 0x000001801d1c7812 */ /* 0x000fe400078ec0ff */
[----:B------:R-:W-:-:S02]  /*1c740*/  SHF.R.U64 R24, R24, 0x3, RZ ;  /* 0x0000000318187819 */ /* 0x000fc400000012ff */
[----:B------:R-:W-:Y:S02]  /*1c750*/  SHF.R.U64 R28, R28, 0x3, RZ ;  /* 0x000000031c1c7819 */ /* 0x000fe400000012ff */
[----:B------:R-:W-:Y:S01]  /*1c760*/  LOP3.LUT R24, R24, R25, RZ, 0x3c, !PT ;  /* 0x0000001918187212 */ /* 0x000fe200078e3cff */
[--C-:B------:R-:W-:Y:S01]  /*1c770*/  IMAD.X R25, RZ, RZ, R21.reuse, P5 ;  /* 0x000000ffff197224 */ /* 0x100fe200028e0615 */
[----:B------:R-:W-:Y:S01]  /*1c780*/  LOP3.LUT R28, R28, R29, RZ, 0x3c, !PT ;  /* 0x0000001d1c1c7212 */ /* 0x000fe200078e3cff */
[----:B------:R-:W-:Y:S01]  /*1c790*/  IMAD.X R29, RZ, RZ, R21, P4 ;  /* 0x000000ffff1d7224 */ /* 0x000fe200020e0615 */
[----:B------:R-:W-:Y:S01]  /*1c7a0*/  BSSY B1, `(.L_x_2448) ;  /* 0x0000081000017945 */ /* 0x000fe20003800000 */
[----:B---3--:R-:W-:Y:S01]  /*1c7b0*/  SHF.R.S32.HI R47, RZ, 0x1f, R55 ;  /* 0x0000001fff2f7819 */ /* 0x008fe20000011437 */
[----:B------:R-:W-:-:S04]  /*1c7c0*/  IMAD.IADD R13, R4, 0x1, R54 ;  /* 0x00000001040d7824 */ /* 0x000fc800078e0236 */
[----:B------:R-:W-:Y:S02]  /*1c7d0*/  IMAD R4, R47, UR4, RZ ;  /* 0x000000042f047c24 */ /* 0x000fe4000f8e02ff */
[----:B0-----:R-:W-:-:S04]  /*1c7e0*/  @P1 IMAD.HI.U32 R6, R13, R6, RZ ;  /* 0x000000060d061227 */ /* 0x001fc800078e00ff */
[----:B------:R-:W-:Y:S01]  /*1c7f0*/  IMAD.MOV.U32 R7, RZ, RZ, R13 ;  /* 0x000000ffff077224 */ /* 0x000fe200078e000d */
[----:B-1----:R-:W-:Y:S01]  /*1c800*/  @P1 SHF.R.U32.HI R7, RZ, R27, R6 ;  /* 0x0000001bff071219 */ /* 0x002fe20000011606 */
[C---:B------:R-:W-:Y:S02]  /*1c810*/  IMAD R11, R55.reuse, UR5, R4 ;  /* 0x00000005370b7c24 */ /* 0x040fe4000f8e0204 */
[----:B------:R-:W-:Y:S01]  /*1c820*/  IMAD.WIDE.U32 R4, R55, UR4, R42 ;  /* 0x0000000437047c25 */ /* 0x000fe2000f8e002a */
[----:B------:R-:W-:-:S03]  /*1c830*/  ULDC.64 UR4, c[0x0][0xb98] ;  /* 0x0002e60000047ab9 */ /* 0x000fc60000000a00 */
[----:B------:R-:W-:Y:S02]  /*1c840*/  IMAD.IADD R5, R5, 0x1, R11 ;  /* 0x0000000105057824 */ /* 0x000fe400078e020b */
[----:B------:R-:W-:Y:S02]  /*1c850*/  IMAD.MOV R8, RZ, RZ, -R7 ;  /* 0x000000ffff087224 */ /* 0x000fe400078e0a07 */
[----:B------:R-:W-:Y:S02]  /*1c860*/  IMAD R6, R44, UR4, RZ ;  /* 0x000000042c067c24 */ /* 0x000fe4000f8e02ff */
[----:B------:R-:W-:-:S04]  /*1c870*/  IMAD.WIDE.U32 R4, R45, UR4, R4 ;  /* 0x000000042d047c25 */ /* 0x000fc8000f8e0004 */
[----:B------:R-:W-:Y:S01]  /*1c880*/  IMAD R9, R41, R8, R13 ;  /* 0x0000000829097224 */ /* 0x000fe200078e020d */
[----:B------:R-:W-:Y:S01]  /*1c890*/  SHF.R.S32.HI R11, RZ, 0x1f, R7 ;  /* 0x0000001fff0b7819 */ /* 0x000fe20000011407 */
[----:B------:R-:W-:Y:S01]  /*1c8a0*/  IMAD R8, R45, UR5, R6 ;  /* 0x000000052d087c24 */ /* 0x000fe2000f8e0206 */
[----:B------:R-:W-:Y:S01]  /*1c8b0*/  IADD3 R4, P0, R7, R4, RZ ;  /* 0x0000000407047210 */ /* 0x000fe20007f1e0ff */
        /* <DEDUP_REMOVED lines=12> */
[----:B--2---:R-:W-:Y:S01]  /*1c980*/  IMAD.IADD R5, R10, 0x1, R54 ;  /* 0x000000010a057824 */ /* 0x004fe200078e0236 */
        /* <DEDUP_REMOVED lines=8> */
[----:B------:R-:W-:-:S05]  /*1ca10*/  VIADD R5, R5, 0x8 ;  /* 0x0000000805057836 */ /* 0x000fca0000000000 */
[----:B------:R-:W-:Y:S02]  /*1ca20*/  ISETP.GE.OR P0, PT, R5, R46, P0 ;  /* 0x0000002e0500720c */ /* 0x000fe40000706670 */
[----:B------:R-:W-:Y:S02]  /*1ca30*/  LOP3.LUT R12, R13, 0x180, RZ, 0xc0, !PT ;  /* 0x000001800d0c7812 */ /* 0x000fe400078ec0ff */
[----:B------:R-:W-:-:S03]  /*1ca40*/  LOP3.LUT R8, R7, 0x180, RZ, 0xc0, !PT ;  /* 0x0000018007087812 */ /* 0x000fc600078ec0ff */
[----:B0-----:R-:W-:Y:S01]  /*1ca50*/  @!P2 ST.E desc[UR6][R48.64], R2 ;  /* 0x000000023000a985 */ /* 0x001fe2000c101906 */
[----:B------:R-:W-:Y:S02]  /*1ca60*/  SHF.R.U64 R12, R12, 0x3, RZ ;  /* 0x000000030c0c7819 */ /* 0x000fe400000012ff */
[----:B------:R-:W-:-:S03]  /*1ca70*/  SHF.R.U64 R8, R8, 0x3, RZ ;  /* 0x0000000308087819 */ /* 0x000fc600000012ff */
[----:B-1----:R0:W-:Y:S01]  /*1ca80*/  @!P0 ST.E desc[UR6][R50.64], R0 ;  /* 0x0000000032008985 */ /* 0x0021e2000c101906 */
[----:B------:R-:W-:Y:S01]  /*1ca90*/  IMAD R43, R43, UR4, RZ ;  /* 0x000000042b2b7c24 */ /* 0x000fe2000f8e02ff */
[----:B------:R-:W-:Y:S01]  /*1caa0*/  LOP3.LUT R12, R12, R13, RZ, 0x3c, !PT ;  /* 0x0000000d0c0c7212 */ /* 0x000fe200078e3cff */
[----:B------:R-:W-:Y:S01]  /*1cab0*/  IMAD.X R13, RZ, RZ, R21, P3 ;  /* 0x000000ffff0d7224 */ /* 0x000fe200018e0615 */
[----:B------:R-:W-:Y:S01]  /*1cac0*/  LOP3.LUT R8, R8, R7, RZ, 0x3c, !PT ;  /* 0x0000000708087212 */ /* 0x000fe200078e3cff */
[----:B0-----:R-:W0:Y:S01]  /*1cad0*/  @P1 LDC R51, c[0x0][0xbf0] ;  /* 0x0002fc00ff331b82 */ /* 0x001e220000000800 */
[----:B------:R-:W-:Y:S01]  /*1cae0*/  IADD3 R7, P3, R20, 0x7800, RZ ;  /* 0x0000780014077810 */ /* 0x000fe20007f7e0ff */
[----:B------:R-:W-:Y:S01]  /*1caf0*/  IMAD R49, R42, UR5, R43 ;  /* 0x000000052a317c24 */ /* 0x000fe2000f8e022b */
[----:B------:R-:W-:Y:S01]  /*1cb00*/  LOP3.LUT R11, R20, 0x180, RZ, 0xc0, !PT ;  /* 0x00000180140b7812 */ /* 0x000fe200078ec0ff */
[----:B------:R-:W-:Y:S01]  /*1cb10*/  IMAD.WIDE.U32 R42, R42, UR4, RZ ;  /* 0x000000042a2a7c25 */ /* 0x000fe2000f8e00ff */
[----:B------:R-:W-:Y:S01]  /*1cb20*/  LOP3.LUT R4, R7, 0x180, RZ, 0xc0, !PT ;  /* 0x0000018007047812 */ /* 0x000fe200078ec0ff */
[----:B------:R-:W-:-:S02]  /*1cb30*/  ULDC.64 UR4, c[0x0][0xae8] ;  /* 0x0002ba0000047ab9 */ /* 0x000fc40000000a00 */
[----:B------:R-:W-:Y:S01]  /*1cb40*/  IMAD R0, R3, 0x60, R52 ;  /* 0x0000006003007824 */ /* 0x000fe200078e0234 */
[----:B------:R-:W-:Y:S01]  /*1cb50*/  SHF.R.U64 R11, R11, 0x3, RZ ;  /* 0x000000030b0b7819 */ /* 0x000fe200000012ff */
[----:B------:R-:W-:Y:S01]  /*1cb60*/  IMAD.MOV.U32 R2, RZ, RZ, R42 ;  /* 0x000000ffff027224 */ /* 0x000fe200078e002a */
[----:B------:R-:W-:Y:S01]  /*1cb70*/  SHF.R.U64 R4, R4, 0x3, RZ ;  /* 0x0000000304047819 */ /* 0x000fe200000012ff */
[----:B------:R-:W-:Y:S01]  /*1cb80*/  IMAD.IADD R42, R54, 0x1, R0 ;  /* 0x00000001362a7824 */ /* 0x000fe200078e0200 */
[----:B------:R-:W-:Y:S01]  /*1cb90*/  LOP3.LUT R20, R11, R20, RZ, 0x3c, !PT ;  /* 0x000000140b147212 */ /* 0x000fe200078e3cff */
[----:B------:R-:W-:Y:S01]  /*1cba0*/  IMAD.IADD R3, R43, 0x1, R49 ;  /* 0x000000012b037824 */ /* 0x000fe200078e0231 */
[----:B------:R-:W5:Y:S01]  /*1cbb0*/  LD.E.128 R12, desc[UR6][R12.64] ;  /* 0x000000060c0c7980 */ /* 0x000f62000c101d00 */
[----:B------:R-:W-:Y:S02]  /*1cbc0*/  IMAD R47, R47, UR4, RZ ;  /* 0x000000042f2f7c24 */ /* 0x000fe4000f8e02ff */
[----:B------:R-:W-:Y:S01]  /*1cbd0*/  @P1 IMAD.HI.U32 R0, R42, R53, RZ ;  /* 0x000000352a001227 */ /* 0x000fe200078e00ff */
[----:B------:R-:W-:Y:S01]  /*1cbe0*/  LOP3.LUT R32, R4, R7, RZ, 0x3c, !PT ;  /* 0x0000000704207212 */ /* 0x000fe200078e3cff */
[----:B------:R-:W5:Y:S02]  /*1cbf0*/  LD.E.128 R8, desc[UR6][R8.64] ;  /* 0x0000000608087980 */ /* 0x000f64000c101d00 */
[----:B------:R-:W-:-:S02]  /*1cc00*/  IMAD.X R33, RZ, RZ, R21, P3 ;  /* 0x000000ffff217224 */ /* 0x000fc400018e0615 */
[----:B------:R1:W5:Y:S01]  /*1cc10*/  LD.E.128 R4, desc[UR6][R20.64] ;  /* 0x0000000614047980 */ /* 0x000362000c101d00 */
[C---:B------:R-:W-:Y:S02]  /*1cc20*/  IMAD R47, R55.reuse, UR5, R47 ;  /* 0x00000005372f7c24 */ /* 0x040fe4000f8e022f */
[----:B------:R-:W-:Y:S01]  /*1cc30*/  IMAD.WIDE.U32 R2, R55, UR4, R2 ;  /* 0x0000000437027c25 */ /* 0x000fe2000f8e0002 */
[----:B------:R-:W-:Y:S01]  /*1cc40*/  ULDC.64 UR4, c[0x0][0xaf0] ;  /* 0x0002bc0000047ab9 */ /* 0x000fe20000000a00 */
[----:B------:R-:W5:Y:S02]  /*1cc50*/  LD.E.128 R24, desc[UR6][R24.64] ;  /* 0x0000000618187980 */ /* 0x000f64000c101d00 */
[----:B------:R-:W-:Y:S02]  /*1cc60*/  IMAD.IADD R3, R3, 0x1, R47 ;  /* 0x0000000103037824 */ /* 0x000fe400078e022f */
[----:B------:R-:W5:Y:S01]  /*1cc70*/  LD.E.128 R28, desc[UR6][R28.64] ;  /* 0x000000061c1c7980 */ /* 0x000f62000c101d00 */
[----:B-1----:R-:W-:Y:S01]  /*1cc80*/  IMAD.MOV.U32 R21, RZ, RZ, R42 ;  /* 0x000000ffff157224 */ /* 0x002fe200078e002a */
[----:B0-----:R-:W-:Y:S01]  /*1cc90*/  @P1 SHF.R.U32.HI R21, RZ, R51, R0 ;  /* 0x00000033ff151219 */ /* 0x001fe20000011600 */
[----:B------:R-:W-:Y:S01]  /*1cca0*/  IMAD R44, R44, UR4, RZ ;  /* 0x000000042c2c7c24 */ /* 0x000fe2000f8e02ff */
[----:B------:R-:W5:Y:S02]  /*1ccb0*/  LD.E.128 R32, desc[UR6][R32.64] ;  /* 0x0000000620207980 */ /* 0x000f64000c101d00 */
[--C-:B------:R-:W-:Y:S01]  /*1ccc0*/  SHF.R.S32.HI R0, RZ, 0x1f, R21.reuse ;  /* 0x0000001fff007819 */ /* 0x100fe20000011415 */
[----:B------:R-:W-:Y:S01]  /*1ccd0*/  IMAD.MOV R20, RZ, RZ, -R21 ;  /* 0x000000ffff147224 */ /* 0x000fe200078e0a15 */
[----:B------:R-:W-:Y:S01]  /*1cce0*/  @!PT LDS RZ, [RZ] ;  /* 0x00000000fffff984 */ /* 0x000fe20000000800 */
[----:B------:R-:W-:Y:S01]  /*1ccf0*/  @!PT LDS RZ, [RZ] ;  /* 0x00000000fffff984 */ /* 0x000fe20000000800 */
[----:B------:R-:W-:Y:S01]  /*1cd00*/  @!PT LDS RZ, [RZ] ;  /* 0x00000000fffff984 */ /* 0x000fe20000000800 */
[----:B------:R-:W-:Y:S01]  /*1cd10*/  @!PT LDS RZ, [RZ] ;  /* 0x00000000fffff984 */ /* 0x000fe20000000800 */
[----:B------:R0:W-:Y:S06]  /*1cd20*/  MEMBAR.ALL.CTA ;  /* 0x0000000000007992 */ /* 0x0001ec0000008000 */
[----:B0-----:R-:W0:Y:S01]  /*1cd30*/  FENCE.VIEW.ASYNC.S ;  /* 0x00000000000073c6 */ /* 0x001e220000000000 */
[----:B------:R-:W-:-:S02]  /*1cd40*/  IMAD R43, R45, UR5, R44 ;  /* 0x000000052d2b7c24 */ /* 0x000fc4000f8e022c */
        /* <DEDUP_REMOVED lines=21> */
[----:B0-----:R0:W1:Y:S03]  /*1cea0*/  SHFL.IDX PT, R20, R41, RZ, 0x1c1f ;  /* 0x001c1fff29147589 */ /* 0x00106600000e0000 */
[----:B------:R0:W-:Y:S01]  /*1ceb0*/  SYNCS.ARRIVE.TRANS64.RED.A1T0 RZ, [R0+URZ], RZ ;  /* 0x000000ff00ff79a7 */ /* 0x0001e2000810043f */
        /* <DEDUP_REMOVED lines=15> */
.L_x_2449:
[----:B------:R-:W-:Y:S05]  /*1cfb0*/  BSYNC B1 ;  /* 0x0000000000017941 */ /* 0x000fea0003800000 */
.L_x_2448:
[----:B---3--:R-:W-:Y:S01]  /*1cfc0*/  VIADD R3, R49, 0x60 ;  /* 0x0000006031037836 */ /* 0x008fe20000000000 */
[----:B-----5:R3:W4:Y:S04]  /*1cfd0*/  SHFL.IDX PT, R5, R47, 0x1, 0x1c1f ;  /* 0x003c1f002f057f89 */ /* 0x02072800000e0000 */
        /* <DEDUP_REMOVED lines=14> */
[----:B---3--:R-:W-:Y:S01]  /*1d0c0*/  LEA R2, P0, R37, R4, 0x1 ;  /* 0x0000000425027211 */ /* 0x008fe200078008ff */
[----:B------:R-:W-:-:S03]  /*1d0d0*/  ULDC.64 UR4, c[0x0][0x208] ;  /* 0x0000820000047ab9 */ /* 0x000fc60000000a00 */
[----:B------:R-:W-:-:S05]  /*1d0e0*/  LEA.HI.X R3, R37, R5, R40, 0x1, P0 ;  /* 0x0000000525037211 */ /* 0x000fca00000f0c28 */
[----:B------:R0:W-:Y:S01]  /*1d0f0*/  ST.E.128 desc[UR4][R2.64], R32 ;  /* 0x0000002002007985 */ /* 0x0001e2000c101d04 */
[----:B------:R-:W-:Y:S05]  /*1d100*/  BRA `(.L_x_2450) ;  /* 0x0000000800887947 */ /* 0x000fea0003800000 */
.L_x_2446:
[----:B------:R-:W-:Y:S01]  /*1d110*/  ULDC.64 UR4, c[0x0][0xc00] ;  /* 0x0003000000047ab9 */ /* 0x000fe20000000a00 */
[----:B------:R-:W0:Y:S01]  /*1d120*/  LDC R25, c[0x0][0xbe8] ;  /* 0x0002fa00ff197b82 */ /* 0x000e220000000800 */
[----:B------:R-:W-:Y:S01]  /*1d130*/  ISETP.NE.U32.AND P0, PT, RZ, UR4, PT ;  /* 0x00000004ff007c0c */ /* 0x000fe2000bf05070 */
[----:B------:R-:W-:Y:S01]  /*1d140*/  IMAD.MOV.U32 R0, RZ, RZ, RZ ;  /* 0x000000ffff007224 */ /* 0x000fe200078e00ff */
[----:B------:R-:W-:Y:S01]  /*1d150*/  IADD3 R4, P1, R34, UR4, RZ ;  /* 0x0000000422047c10 */ /* 0x000fe2000ff3e0ff */
[----:B------:R-:W-:Y:S01]  /*1d160*/  ULDC.64 UR6, c[0x0][0x208] ;  /* 0x0000820000067ab9 */ /* 0x000fe20000000a00 */
[----:B------:R-:W-:Y:S02]  /*1d170*/  ISETP.NE.AND.EX P0, PT, RZ, UR5, PT, P0 ;  /* 0x00000005ff007c0c */ /* 0x000fe4000bf05300 */
[----:B------:R-:W-:Y:S01]  /*1d180*/  IADD3.X R5, R31, UR5, RZ, P1, !PT ;  /* 0x000000051f057c10 */ /* 0x000fe20008ffe4ff */
[----:B------:R-:W-:Y:S02]  /*1d190*/  ULDC.64 UR4, c[0x0][0xc08] ;  /* 0x0003020000047ab9 */ /* 0x000fe40000000a00 */
[----:B------:R-:W-:-:S04]  /*1d1a0*/  ISETP.NE.U32.AND P1, PT, RZ, UR4, PT ;  /* 0x00000004ff007c0c */ /* 0x000fc8000bf25070 */
[----:B------:R-:W-:-:S04]  /*1d1b0*/  ISETP.NE.AND.EX P1, PT, RZ, UR5, PT, P1 ;  /* 0x00000005ff007c0c */ /* 0x000fc8000bf25310 */
[----:B------:R1:W5:Y:S09]  /*1d1c0*/  @P0 LDG.E R0, desc[UR6][R4.64] ;  /* 0x0000000604000981 */ /* 0x000372000c1e1900 */
[----:B------:R-:W-:Y:S01]  /*1d1d0*/  @P1 IADD3 R34, P2, R34, UR4, RZ ;  /* 0x0000000422221c10 */ /* 0x000fe2000ff5e0ff */
[----:B------:R-:W-:-:S02]  /*1d1e0*/  ULDC UR4, c[0x0][0xa88] ;  /* 0x0002a20000047ab9 */ /* 0x000fc40000000800 */
[----:B------:R-:W-:Y:S01]  /*1d1f0*/  IMAD.U32 R8, RZ, RZ, UR4 ;  /* 0x00000004ff087e24 */ /* 0x000fe2000f8e00ff */
[----:B------:R-:W-:Y:S02]  /*1d200*/  @P1 IADD3.X R35, R31, UR5, RZ, P2, !PT ;  /* 0x000000051f231c10 */ /* 0x000fe400097fe4ff */
[----:B0-----:R-:W-:-:S03]  /*1d210*/  ISETP.NE.AND P2, PT, R25, 0x1, PT ;  /* 0x000000011900780c */ /* 0x001fc60003f45270 */
[----:B------:R1:W5:Y:S01]  /*1d220*/  @P1 LDG.E R8, desc[UR6][R34.64] ;  /* 0x0000000622081981 */ /* 0x000362000c1e1900 */
[----:B------:R-:W-:-:S09]  /*1d230*/  ISETP.GE.AND P3, PT, R86, 0xc0, PT ;  /* 0x000000c05600780c */ /* 0x000fd20003f66270 */
[----:B------:R-:W0:Y:S08]  /*1d240*/  @P2 LDC R14, c[0x0][0xbec] ;  /* 0x0002fb00ff0e2b82 */ /* 0x000e300000000800 */
[----:B------:R-:W3:Y:S01]  /*1d250*/  @P2 LDC R27, c[0x0][0xbf0] ;  /* 0x0002fc00ff1b2b82 */ /* 0x000ee20000000800 */
[----:B-1----:R-:W-:Y:S05]  /*1d260*/  @P1 BRA `(.L_x_2451) ;  /* 0x0000000000141947 */ /* 0x002fea0003800000 */
[----:B------:R-:W-:Y:S05]  /*1d270*/  @!P0 BRA `(.L_x_2451) ;  /* 0x0000000000108947 */ /* 0x000fea0003800000 */
[----:B------:R-:W-:Y:S02]  /*1d280*/  ULDC.64 UR4, c[0x0][0x208] ;  /* 0x0000820000047ab9 */ /* 0x000fe40000000a00 */
[----:B------:R-:W4:Y:S04]  /*1d290*/  LDG.E R7, desc[UR4][R4.64] ;  /* 0x0000000404077981 */ /* 0x000f28000c1e1900 */
[----:B-----5:R-:W4:Y:S02]  /*1d2a0*/  LDG.E R8, desc[UR4][R4.64+0x4] ;  /* 0x0000040404087981 */ /* 0x020f24000c1e1900 */
[----:B----4-:R-:W-:-:S07]  /*1d2b0*/  IMAD.IADD R8, R8, 0x1, -R7 ;  /* 0x0000000108087824 */ /* 0x010fce00078e0a07 */
.L_x_2451:
[----:B------:R-:W4:Y:S04]  /*1d2c0*/  LDL R24, [R1+0x9c] ;  /* 0x00009c0001187983 */ /* 0x000f280000100800 */
[----:B------:R1:W5:Y:S01]  /*1d2d0*/  LDL R20, [R1+0x84] ;  /* 0x0000840001147983 */ /* 0x0003620000100800 */
[----:B------:R-:W-:Y:S01]  /*1d2e0*/  BSSY B1, `(.L_x_2452) ;  /* 0x000002e000017945 */ /* 0x000fe20003800000 */
[----:B------:R-:W-:Y:S02]  /*1d2f0*/  SEL R15, R87, RZ, !P0 ;  /* 0x000000ff570f7207 */ /* 0x000fe40004000000 */
[----:B------:R-:W-:Y:S02]  /*1d300*/  SEL R30, R30, RZ, !P0 ;  /* 0x000000ff1e1e7207 */ /* 0x000fe40004000000 */
[----:B-----5:R-:W-:-:S02]  /*1d310*/  SHF.R.S32.HI R13, RZ, 0x1f, R0 ;  /* 0x0000001fff0d7819 */ /* 0x020fc40000011400 */
[----:B----4-:R-:W-:Y:S01]  /*1d320*/  SHF.R.S32.HI R12, RZ, 0x1f, R24 ;  /* 0x0000001fff0c7819 */ /* 0x010fe20000011418 */
[----:B-1----:R-:W-:Y:S06]  /*1d330*/  @P3 BRA `(.L_x_2453) ;  /* 0x0000000000a03947 */ /* 0x002fec0003800000 */
[----:B------:R-:W2:Y:S01]  /*1d340*/  S2R R4, SR_TID.X ;  /* 0x0000000000047919 */ /* 0x000ea20000002100 */
[----:B------:R-:W1:Y:S02]  /*1d350*/  LDC R11, c[0x0][0xbe8] ;  /* 0x0002fa00ff0b7b82 */ /* 0x000e640000000800 */
[----:B-1----:R-:W-:Y:S01]  /*1d360*/  IMAD R2, R8, R11, RZ ;  /* 0x0000000b08027224 */ /* 0x002fe200078e02ff */
[----:B--2---:R-:W-:-:S04]  /*1d370*/  IADD3 R10, R20, -0x80, R4 ;  /* 0xffffff80140a7810 */ /* 0x004fc80007ffe004 */
[----:B------:R-:W-:-:S13]  /*1d380*/  ISETP.GE.AND P0, PT, R10, R2, PT ;  /* 0x000000020a00720c */ /* 0x000fda0003f06270 */
[----:B------:R-:W-:Y:S05]  /*1d390*/  @P0 BRA `(.L_x_2453) ;  /* 0x0000000000880947 */ /* 0x000fea0003800000 */
[----:B------:R-:W-:Y:S01]  /*1d3a0*/  ISETP.NE.AND P0, PT, R11, 0x1, PT ;  /* 0x000000010b00780c */ /* 0x000fe20003f05270 */
[----:B------:R-:W-:Y:S01]  /*1d3b0*/  ULDC.64 UR4, c[0x0][0xb90] ;  /* 0x0002e40000047ab9 */ /* 0x000fe20000000a00 */
[----:B------:R-:W-:Y:S01]  /*1d3c0*/  IMAD.MOV.U32 R4, RZ, RZ, R0 ;  /* 0x000000ffff047224 */ /* 0x000fe200078e0000 */
[----:B------:R-:W-:Y:S01]  /*1d3d0*/  ULDC.64 UR6, c[0x0][0x208] ;  /* 0x0000820000067ab9 */ /* 0x000fe20000000a00 */
[----:B------:R-:W-:Y:S02]  /*1d3e0*/  IMAD R6, R12, UR4, RZ ;  /* 0x000000040c067c24 */ /* 0x000fe4000f8e02ff */
[----:B------:R-:W-:Y:S02]  /*1d3f0*/  IMAD.MOV.U32 R5, RZ, RZ, R13 ;  /* 0x000000ffff057224 */ /* 0x000fe400078e000d */
[----:B------:R-:W-:Y:S02]  /*1d400*/  IMAD.MOV.U32 R7, RZ, RZ, R10 ;  /* 0x000000ffff077224 */ /* 0x000fe400078e000a */
[----:B------:R-:W-:-:S03]  /*1d410*/  IMAD.WIDE.U32 R4, R24, UR4, R4 ;  /* 0x0000000418047c25 */ /* 0x000fc6000f8e0004 */
[----:B------:R-:W1:Y:S08]  /*1d420*/  @P0 LDC R9, c[0x0][0xbec] ;  /* 0x0002fb00ff090b82 */ /* 0x000e700000000800 */
[----:B------:R-:W2:Y:S01]  /*1d430*/  @P0 LDC R21, c[0x0][0xbf0] ;  /* 0x0002fc00ff150b82 */ /* 0x000ea20000000800 */
[----:B-1----:R-:W-:-:S04]  /*1d440*/  @P0 IMAD.HI.U32 R2, R10, R9, RZ ;  /* 0x000000090a020227 */ /* 0x002fc800078e00ff */
[----:B------:R-:W-:Y:S01]  /*1d450*/  IMAD R9, R24, UR5, R6 ;  /* 0x0000000518097c24 */ /* 0x000fe2000f8e0206 */
[----:B------:R-:W-:Y:S01]  /*1d460*/  ULDC.64 UR4, c[0x0][0xb98] ;  /* 0x0002e60000047ab9 */ /* 0x000fe20000000a00 */
[----:B--2---:R-:W-:Y:S02]  /*1d470*/  @P0 SHF.R.U32.HI R7, RZ, R21, R2 ;  /* 0x00000015ff070219 */ /* 0x004fe40000011602 */
[----:B------:R-:W-:Y:S02]  /*1d480*/  IMAD.IADD R5, R5, 0x1, R9 ;  /* 0x0000000105057824 */ /* 0x000fe400078e0209 */
[----:B------:R-:W-:Y:S02]  /*1d490*/  IMAD R2, R30, UR4, RZ ;  /* 0x000000041e027c24 */ /* 0x000fe4000f8e02ff */
[----:B------:R-:W-:Y:S02]  /*1d4a0*/  IMAD.MOV R9, RZ, RZ, -R7 ;  /* 0x000000ffff097224 */ /* 0x000fe400078e0a07 */
        /* <DEDUP_REMOVED lines=17> */
.L_x_2453:
[----:B------:R-:W-:Y:S05]  /*1d5c0*/  BSYNC B1 ;  /* 0x0000000000017941 */ /* 0x000fea0003800000 */
.L_x_2452:
[----:B--2---:R-:W-:Y:S01]  /*1d5d0*/  SHF.R.S32.HI R10, RZ, 0x1f, R86 ;  /* 0x0000001fff0a7819 */ /* 0x004fe20000011456 */
        /* <DEDUP_REMOVED lines=9> */
[----:B------:R-:W-:Y:S02]  /*1d670*/  IMAD.IADD R9, R20, 0x1, R0 ;  /* 0x0000000114097824 */ /* 0x000fe400078e0200 */
[----:B------:R-:W-:Y:S02]  /*1d680*/  IMAD R6, R12, UR4, RZ ;  /* 0x000000040c067c24 */ /* 0x000fe4000f8e02ff */
[----:B------:R-:W-:Y:S02]  /*1d690*/  IMAD.MOV.U32 R2, RZ, RZ, R4 ;  /* 0x000000ffff027224 */ /* 0x000fe400078e0004 */
        /* <DEDUP_REMOVED lines=30> */
[----:B------:R0:W1:Y:S04]  /*1d880*/  SHFL.IDX PT, R3, R2, RZ, 0x1c1f ;  /* 0x001c1fff02037589 */ /* 0x00006800000e0000 */
[----:B------:R0:W2:Y:S02]  /*1d890*/  SHFL.IDX PT, R14, R0, RZ, 0x1c1f ;  /* 0x001c1fff000e7589 */ /* 0x0000a400000e0000 */
.L_x_2646:
[----:B------:R-:W-:Y:S01]  /*1d8a0*/  IMAD R25, R8, R25, RZ ;  /* 0x0000001908197224 */ /* 0x000fe200078e02ff */
[----:B------:R-:W-:Y:S01]  /*1d8b0*/  BSSY B1, `(.L_x_2455) ;  /* 0x0000012000017945 */ /* 0x000fe20003800000 */
[----:B------:R-:W-:-:S05]  /*1d8c0*/  IMAD.IADD R4, R10, 0x1, R20 ;  /* 0x000000010a047824 */ /* 0x000fca00078e0214 */
[----:B------:R-:W-:-:S13]  /*1d8d0*/  ISETP.GE.AND P0, PT, R4, R25, PT ;  /* 0x000000190400720c */ /* 0x000fda0003f06270 */
[----:B------:R-:W-:Y:S05]  /*1d8e0*/  @P0 BRA `(.L_x_2456) ;  /* 0x0000000000380947 */ /* 0x000fea0003800000 */
[----:B------:R-:W-:Y:S01]  /*1d8f0*/  ULDC UR4, c[0x0][0xac8] ;  /* 0x0002b20000047ab9 */ /* 0x000fe20000000800 */
[----:B------:R-:W-:Y:S01]  /*1d900*/  ULDC.64 UR6, c[0x0][0x208] ;  /* 0x0000820000067ab9 */ /* 0x000fe20000000a00 */
[----:B------:R-:W-:Y:S02]  /*1d910*/  ISETP.GE.AND P2, PT, R36, UR4, PT ;  /* 0x0000000424007c0c */ /* 0x000fe4000bf46270 */
[----:B------:R-:W-:Y:S02]  /*1d920*/  ISETP.GE.AND P3, PT, R38, UR4, PT ;  /* 0x0000000426007c0c */ /* 0x000fe4000bf66270 */
[----:B------:R-:W-:-:S09]  /*1d930*/  ISETP.GE.AND P4, PT, R37, UR4, PT ;  /* 0x0000000425007c0c */ /* 0x000fd2000bf86270 */
[----:B-1----:R-:W-:Y:S02]  /*1d940*/  @!P2 IMAD.MOV.U32 R15, RZ, RZ, R3 ;  /* 0x000000ffff0fa224 */ /* 0x002fe400078e0003 */
[-C--:B--2---:R-:W-:Y:S02]  /*1d950*/  @!P3 LEA R8, P0, R38, R14.reuse, 0x1 ;  /* 0x0000000e2608b211 */ /* 0x084fe400078008ff */
[C---:B------:R-:W-:Y:S01]  /*1d960*/  @!P4 LEA R10, P1, R37.reuse, R14, 0x1 ;  /* 0x0000000e250ac211 */ /* 0x040fe200078208ff */
[----:B------:R-:W-:Y:S01]  /*1d970*/  @!P2 IMAD.WIDE R6, R36, 0x2, R14 ;  /* 0x000000022406a825 */ /* 0x000fe200078e020e */
[-C--:B------:R-:W-:Y:S02]  /*1d980*/  @!P3 LEA.HI.X R9, R38, R3.reuse, R39, 0x1, P0 ;  /* 0x000000032609b211 */ /* 0x080fe400000f0c27 */
[----:B------:R-:W-:Y:S02]  /*1d990*/  @!P4 LEA.HI.X R11, R37, R3, R40, 0x1, P1 ;  /* 0x00000003250bc211 */ /* 0x000fe400008f0c28 */
[----:B------:R3:W-:Y:S04]  /*1d9a0*/  @!P2 ST.E.128 desc[UR6][R6.64], RZ ;  /* 0x000000ff0600a985 */ /* 0x0007e8000c101d06 */
[----:B------:R3:W-:Y:S04]  /*1d9b0*/  @!P3 ST.E.128 desc[UR6][R8.64], RZ ;  /* 0x000000ff0800b985 */ /* 0x0007e8000c101d06 */
[----:B------:R3:W-:Y:S02]  /*1d9c0*/  @!P4 ST.E.128 desc[UR6][R10.64], RZ ;  /* 0x000000ff0a00c985 */ /* 0x0007e4000c101d06 */
.L_x_2456:
[----:B------:R-:W-:Y:S05]  /*1d9d0*/  BSYNC B1 ;  /* 0x0000000000017941 */ /* 0x000fea0003800000 */
.L_x_2455:
[----:B------:R-:W-:-:S03]  /*1d9e0*/  UMOV UR4, 0xffffffff ;  /* 0xffffffff00047882 */ /* 0x000fc60000000000 */
[----:B------:R-:W-:Y:S05]  /*1d9f0*/  BRA.DIV UR4, `(.L_x_2457) ;  /* 0x0000008604f47947 */ /* 0x000fea000b800000 */
[----:B-1----:R1:W4:Y:S04]  /*1da00*/  SHFL.IDX PT, R3, R2, 0x1, 0x1c1f ;  /* 0x003c1f0002037f89 */ /* 0x00232800000e0000 */
[----:B--2---:R1:W2:Y:S02]  /*1da10*/  SHFL.IDX PT, R14, R0, 0x1, 0x1c1f ;  /* 0x003c1f00000e7f89 */ /* 0x0042a400000e0000 */
.L_x_2650:
[----:B01----:R-:W-:-:S05]  /*1da20*/  VIADD R0, R4, 0x60 ;  /* 0x0000006004007836 */ /* 0x003fca0000000000 */
[----:B------:R-:W-:-:S13]  /*1da30*/  ISETP.GE.AND P0, PT, R0, R25, PT ;  /* 0x000000190000720c */ /* 0x000fda0003f06270 */
[----:B------:R-:W-:Y:S05]  /*1da40*/  @P0 BRA `(.L_x_2450) ;  /* 0x0000000000380947 */ /* 0x000fea0003800000 */
[----:B------:R-:W-:Y:S01]  /*1da50*/  ULDC UR4, c[0x0][0xac8] ;  /* 0x0002b20000047ab9 */ /* 0x000fe20000000800 */
[----:B------:R-:W-:Y:S01]  /*1da60*/  ULDC.64 UR6, c[0x0][0x208] ;  /* 0x0000820000067ab9 */ /* 0x000fe20000000a00 */
[----:B------:R-:W-:Y:S02]  /*1da70*/  ISETP.GE.AND P2, PT, R36, UR4, PT ;  /* 0x0000000424007c0c */ /* 0x000fe4000bf46270 */
[----:B------:R-:W-:Y:S02]  /*1da80*/  ISETP.GE.AND P3, PT, R38, UR4, PT ;  /* 0x0000000426007c0c */ /* 0x000fe4000bf66270 */
[----:B------:R-:W-:-:S09]  /*1da90*/  ISETP.GE.AND P4, PT, R37, UR4, PT ;  /* 0x0000000425007c0c */ /* 0x000fd2000bf86270 */
[----:B----4-:R-:W-:Y:S02]  /*1daa0*/  @!P2 IMAD.MOV.U32 R15, RZ, RZ, R3 ;  /* 0x000000ffff0fa224 */ /* 0x010fe400078e0003 */
[-C--:B--23--:R-:W-:Y:S02]  /*1dab0*/  @!P3 LEA R6, P0, R38, R14.reuse, 0x1 ;  /* 0x0000000e2606b211 */ /* 0x08cfe400078008ff */
[C---:B------:R-:W-:Y:S01]  /*1dac0*/  @!P4 LEA R2, P1, R37.reuse, R14, 0x1 ;  /* 0x0000000e2502c211 */ /* 0x040fe200078208ff */
[----:B------:R-:W-:Y:S01]  /*1dad0*/  @!P2 IMAD.WIDE R4, R36, 0x2, R14 ;  /* 0x000000022404a825 */ /* 0x000fe200078e020e */
[-C--:B------:R-:W-:Y:S02]  /*1dae0*/  @!P3 LEA.HI.X R7, R38, R3.reuse, R39, 0x1, P0 ;  /* 0x000000032607b211 */ /* 0x080fe400000f0c27 */
[----:B------:R-:W-:Y:S02]  /*1daf0*/  @!P4 LEA.HI.X R3, R37, R3, R40, 0x1, P1 ;  /* 0x000000032503c211 */ /* 0x000fe400008f0c28 */
[----:B------:R0:W-:Y:S04]  /*1db00*/  @!P2 ST.E.128 desc[UR6][R4.64], RZ ;  /* 0x000000ff0400a985 */ /* 0x0001e8000c101d06 */
[----:B------:R0:W-:Y:S04]  /*1db10*/  @!P3 ST.E.128 desc[UR6][R6.64], RZ ;  /* 0x000000ff0600b985 */ /* 0x0001e8000c101d06 */
[----:B------:R0:W-:Y:S02]  /*1db20*/  @!P4 ST.E.128 desc[UR6][R2.64], RZ ;  /* 0x000000ff0200c985 */ /* 0x0001e4000c101d06 */
.L_x_2450:
[----:B------:R-:W-:Y:S05]  /*1db30*/  BSYNC B0 ;  /* 0x0000000000007941 */ /* 0x000fea0003800000 */
.L_x_2445:
[----:B------:R-:W-:Y:S02]  /*1db40*/  ULDC UR4, c[0x0][0xc3c] ;  /* 0x00030f0000047ab9 */ /* 0x000fe40000000800 */
[----:B------:R-:W-:-:S13]  /*1db50*/  ISETP.GE.AND P0, PT, R111, UR4, PT ;  /* 0x000000046f007c0c */ /* 0x000fda000bf06270 */
[----:B------:R-:W-:Y:S05]  /*1db60*/  @!P0 BRA `(.L_x_2458) ;  /* 0xfffffe3400c88947 */ /* 0x000fea000383ffff */
[----:B------:R-:W-:Y:S05]  /*1db70*/  BRA `(.L_x_2310) ;  /* 0x0000007c00487947 */ /* 0x000fea0003800000 */
.L_x_2308:
[----:B------:R-:W-:-:S08]  /*1db80*/  NOP ;  /* 0x0000000000007918 */ /* 0x000fd00000000000 */
[----:B0-----:R-:W0:-:S00]  /*1db90*/  USETMAXREG.DEALLOC.CTAPOOL 0x20 ;  /* 0x00000020000079c8 */ /* 0x001e0000080e0500 */
        /* <DEDUP_REMOVED lines=16> */
.L_x_2459:
        /* <DEDUP_REMOVED lines=43> */
.L_x_2465:
        /* <DEDUP_REMOVED lines=13> */
.L_x_2464:
[----:B------:R-:W-:Y:S05]  /*1e020*/  BSYNC B0 ;  /* 0x0000000000007941 */ /* 0x000fea0003800000 */
.L_x_2463:
        /* <DEDUP_REMOVED lines=22> */
.L_x_2461:
        /* <DEDUP_REMOVED lines=22> */
.L_x_2466:
        /* <DEDUP_REMOVED lines=59> */
.L_x_2462:
[----:B------:R-:W-:Y:S02]  /*1e6a0*/  IMAD.MOV.U32 R17, RZ, RZ, RZ ;  /* 0x000000ffff117224 */ /* 0x000fe400078e00ff */
[----:B------:R-:W-:Y:S02]  /*1e6b0*/  IMAD.U32 R16, RZ, RZ, UR6 ;  /* 0x00000006ff107e24 */ /* 0x000fe4000f8e00ff */
[----:B------:R-:W-:-:S07]  /*1e6c0*/  IMAD.MOV.U32 R18, RZ, RZ, RZ ;  /* 0x000000ffff127224 */ /* 0x000fce00078e00ff */
.L_x_2467:
[----:B------:R-:W-:-:S13]  /*1e6d0*/  ISETP.NE.AND P0, PT, R5, RZ, PT ;  /* 0x000000ff0500720c */ /* 0x000fda0003f05270 */
[----:B------:R-:W0:Y:S01]  /*1e6e0*/  @!P0 S2R R3, SR_CgaCtaId ;  /* 0x0000000000038919 */ /* 0x000e220000008800 */
[----:B------:R-:W-:-:S04]  /*1e6f0*/  @!P0 MOV R0, 0x400 ;  /* 0x0000040000008802 */ /* 0x000fc80000000f00 */
[----:B0-----:R-:W-:-:S05]  /*1e700*/  @!P0 LEA R0, R3, R0, 0x18 ;  /* 0x0000000003008211 */ /* 0x001fca00078ec0ff */
[----:B------:R2:W-:Y:S01]  /*1e710*/  @!P0 STS.128 [R0+0x31cd0], R16 ;  /* 0x031cd01000008388 */ /* 0x0005e20000000c00 */
[----:B------:R-:W-:Y:S06]  /*1e720*/  BAR.ARV 0x5, 0x200 ;  /* 0x0148000000007b1d */ /* 0x000fec0000002000 */
.L_x_2460:
        /* <DEDUP_REMOVED lines=31> */
[C---:B------:R-:W-:Y:S01]  /*1e920*/  LOP3.LUT R2, R0.reuse, 0x20, RZ, 0xfc, !PT ;  /* 0x0000002000027812 */ /* 0x040fe200078efcff */
[----:B------:R-:W-:Y:S01]  /*1e930*/  IMAD.MOV.U32 R3, RZ, RZ, 0x1 ;  /* 0x00000001ff037424 */ /* 0x000fe200078e00ff */
[----:B------:R-:W-:Y:S02]  /*1e940*/  LOP3.LUT R0, R0, 0x40, RZ, 0xfc, !PT ;  /* 0x0000004000007812 */ /* 0x000fe400078efcff */
[----:B------:R4:W-:Y:S04]  /*1e950*/  STL [R1+0x8], R4 ;  /* 0x0000080401007387 */ /* 0x0009e80000100800 */
[----:B------:R4:W-:Y:S02]  /*1e960*/  STL [R1], R3 ;  /* 0x0000000301007387 */ /* 0x0009e40000100800 */
.L_x_2612:
[----:B0---4-:R-:W0:Y:S01]  /*1e970*/  LDC.64 R2, c[0x0][0xc88] ;  /* 0x00032200ff027b82 */ /* 0x011e220000000a00 */
[----:B------:R-:W-:Y:S01]  /*1e980*/  ULDC.64 UR4, c[0x0][0x208] ;  /* 0x0000820000047ab9 */ /* 0x000fe20000000a00 */
        /* <DEDUP_REMOVED lines=19> */
[C---:B------:R-:W-:Y:S01]  /*1eac0*/  IADD3 R2, P2, R24.reuse, UR6, RZ ;  /* 0x0000000618027c10 */ /* 0x040fe2000ff5e0ff */
[----:B------:R0:W-:Y:S03]  /*1ead0*/  STL [R1+0x28], R0 ;  /* 0x0000280001007387 */ /* 0x0001e60000100800 */
[C---:B------:R-:W-:Y:S01]  /*1eae0*/  IADD3.X R3, R25.reuse, UR7, RZ, P2, !PT ;  /* 0x0000000719037c10 */ /* 0x040fe200097fe4ff */
[----:B------:R-:W-:Y:S01]  /*1eaf0*/  ULDC.64 UR6, c[0x0][0xa10] ;  /* 0x0002840000067ab9 */ /* 0x000fe20000000a00 */
[----:B------:R-:W-:Y:S01]  /*1eb00*/  ISETP.NE.U32.AND P3, PT, RZ, UR8, PT ;  /* 0x00000008ff007c0c */ /* 0x000fe2000bf65070 */
[----:B-1----:R1:W5:Y:S01]  /*1eb10*/  @P1 LDG.E R8, desc[UR10][R4.64] ;  /* 0x0000000a04081981 */ /* 0x002362000c1e1900 */
[----:B------:R-:W-:Y:S01]  /*1eb20*/  IADD3 R6, P4, R24, UR4, RZ ;  /* 0x0000000418067c10 */ /* 0x000fe2000ff9e0ff */
[----:B------:R-:W-:Y:S01]  /*1eb30*/  IMAD.MOV.U32 R28, RZ, RZ, RZ ;  /* 0x000000ffff1c7224 */ /* 0x000fe200078e00ff */
[----:B------:R-:W-:Y:S01]  /*1eb40*/  ISETP.NE.AND.EX P3, PT, RZ, UR9, PT, P3 ;  /* 0x00000009ff007c0c */ /* 0x000fe2000bf65330 */
[----:B------:R-:W2:Y:S01]  /*1eb50*/  @P0 LDG.E R9, desc[UR10][R2.64] ;  /* 0x0000000a02090981 */ /* 0x000ea2000c1e1900 */
[----:B------:R-:W-:Y:S01]  /*1eb60*/  IADD3.X R7, R25, UR5, RZ, P4, !PT ;  /* 0x0000000519077c10 */ /* 0x000fe2000a7fe4ff */
[----:B0-----:R-:W-:Y:S01]  /*1eb70*/  IMAD.MOV.U32 R0, RZ, RZ, RZ ;  /* 0x000000ffff007224 */ /* 0x001fe200078e00ff */
[----:B------:R-:W-:-:S02]  /*1eb80*/  ISETP.NE.U32.AND P1, PT, RZ, UR4, PT ;  /* 0x00000004ff007c0c */ /* 0x000fc4000bf25070 */
[----:B------:R-:W-:Y:S02]  /*1eb90*/  ISETP.NE.U32.AND P2, PT, RZ, UR6, PT ;  /* 0x00000006ff007c0c */ /* 0x000fe4000bf45070 */
[C---:B-1----:R-:W-:Y:S01]  /*1eba0*/  IADD3 R4, P4, R24.reuse, UR6, RZ ;  /* 0x0000000618047c10 */ /* 0x042fe2000ff9e0ff */
[----:B------:R-:W-:Y:S01]  /*1ebb0*/  ULDC UR4, c[0x0][0x288] ;  /* 0x0000a20000047ab9 */ /* 0x000fe20000000800 */
[----:B------:R-:W-:Y:S02]  /*1ebc0*/  ISETP.NE.AND.EX P1, PT, RZ, UR5, PT, P1 ;  /* 0x00000005ff007c0c */ /* 0x000fe4000bf25310 */
[----:B------:R-:W-:Y:S02]  /*1ebd0*/  IADD3.X R5, R25, UR7, RZ, P4, !PT ;  /* 0x0000000719057c10 */ /* 0x000fe4000a7fe4ff */
[----:B------:R-:W-:Y:S02]  /*1ebe0*/  @P3 IADD3 R10, P4, R24, UR8, RZ ;  /* 0x00000008180a3c10 */ /* 0x000fe4000ff9e0ff */
[----:B------:R-:W-:-:S02]  /*1ebf0*/  ISETP.NE.AND.EX P2, PT, RZ, UR7, PT, P2 ;  /* 0x00000007ff007c0c */ /* 0x000fc4000bf45320 */
[----:B------:R-:W-:-:S05]  /*1ec00*/  @P3 IADD3.X R11, R25, UR9, RZ, P4, !PT ;  /* 0x00000009190b3c10 */ /* 0x000fca000a7fe4ff */
[----:B------:R-:W5:Y:S06]  /*1ec10*/  @P1 LDG.E R28, desc[UR10][R6.64] ;  /* 0x0000000a061c1981 */ /* 0x000f6c000c1e1900 */
        /* <DEDUP_REMOVED lines=16> */
[----:B------:R-:W-:Y:S06]  /*1ed20*/  @P3 BRA `(.L_x_2469) ;  /* 0x0000000000183947 */ /* 0x000fec0003800000 */
[----:B------:R-:W-:Y:S05]  /*1ed30*/  @!P0 BRA `(.L_x_2469) ;  /* 0x0000000000148947 */ /* 0x000fea0003800000 */
[----:B------:R-:W-:Y:S02]  /*1ed40*/  ULDC.64 UR4, c[0x0][0x208] ;  /* 0x0000820000047ab9 */ /* 0x000fe40000000a00 */
[----:B------:R-:W2:Y:S04]  /*1ed50*/  LDG.E R11, desc[UR4][R2.64] ;  /* 0x00000004020b7981 */ /* 0x000ea8000c1e1900 */
[----:B------:R-:W2:Y:S02]  /*1ed60*/  LDG.E R2, desc[UR4][R2.64+0x4] ;  /* 0x0000040402027981 */ /* 0x000ea4000c1e1900 */
[----:B--2---:R-:W-:-:S05]  /*1ed70*/  IMAD.IADD R12, R2, 0x1, -R11 ;  /* 0x00000001020c7824 */ /* 0x004fca00078e0a0b */
[----:B------:R0:W-:Y:S02]  /*1ed80*/  STL [R1+0x18], R12 ;  /* 0x0000180c01007387 */ /* 0x0001e40000100800 */
.L_x_2469:
        /* <DEDUP_REMOVED lines=11> */
.L_x_2470:
[----:B------:R-:W-:Y:S05]  /*1ee40*/  @!P1 BRA `(.L_x_2471) ;  /* 0x0000000000109947 */ /* 0x000fea0003800000 */
[----:B------:R-:W-:Y:S02]  /*1ee50*/  ULDC.64 UR4, c[0x0][0x208] ;  /* 0x0000820000047ab9 */ /* 0x000fe40000000a00 */
[----:B------:R-:W2:Y:S04]  /*1ee60*/  LDG.E R10, desc[UR4][R6.64] ;  /* 0x00000004060a7981 */ /* 0x000ea8000c1e1900 */
[----:B------:R-:W2:Y:S02]  /*1ee70*/  LDG.E R6, desc[UR4][R6.64+0x4] ;  /* 0x0000040406067981 */ /* 0x000ea4000c1e1900 */
[----:B--2---:R-:W-:-:S07]  /*1ee80*/  IMAD.IADD R10, R6, 0x1, -R10 ;  /* 0x00000001060a7824 */ /* 0x004fce00078e0a0a */
.L_x_2471:
[----:B------:R-:W-:Y:S01]  /*1ee90*/  ULDC.64 UR4, c[0x0][0x208] ;  /* 0x0000820000047ab9 */ /* 0x000fe20000000a00 */
[----:B-1----:R-:W1:Y:S01]  /*1eea0*/  LDC R3, c[0x0][0x448] ;  /* 0x00011200ff037b82 */ /* 0x002e620000000800 */
[----:B------:R-:W2:Y:S01]  /*1eeb0*/  @P2 LDG.E R2, desc[UR4][R4.64] ;  /* 0x0000000404022981 */ /* 0x000ea2000c1e1900 */
[----:B-----5:R-:W-:-:S03]  /*1eec0*/  IMAD.IADD R10, R10, 0x1, -R8 ;  /* 0x000000010a0a7824 */ /* 0x020fc600078e0a08 */
[----:B------:R-:W2:Y:S01]  /*1eed0*/  @P2 LDG.E R4, desc[UR4][R4.64+0x4] ;  /* 0x0000040404042981 */ /* 0x000ea2000c1e1900 */
[----:B-1----:R-:W-:-:S13]  /*1eee0*/  ISETP.NE.AND P0, PT, R3, 0x1, PT ;  /* 0x000000010300780c */ /* 0x002fda0003f05270 */
[----:B------:R-:W1:Y:S01]  /*1eef0*/  @P0 LDC R3, c[0x0][0x450] ;  /* 0x00011400ff030b82 */ /* 0x000e620000000800 */
[----:B------:R-:W-:Y:S01]  /*1ef00*/  BSSY B0, `(.L_x_2472) ;  /* 0x0000167000007945 */ /* 0x000fe20003800000 */
[----:B--2---:R-:W-:-:S06]  /*1ef10*/  @P2 IMAD.IADD R9, R4, 0x1, -R2 ;  /* 0x0000000104092824 */ /* 0x004fcc00078e0a02 */
[----:B------:R-:W2:Y:S01]  /*1ef20*/  @P0 LDC R4, c[0x0][0x44c] ;  /* 0x00011300ff040b82 */ /* 0x000ea20000000800 */
[----:B------:R-:W-:-:S04]  /*1ef30*/  IMAD R2, R17, 0xc0, RZ ;  /* 0x000000c011027824 */ /* 0x000fc800078e02ff */
[----:B------:R-:W-:Y:S02]  /*1ef40*/  VIADD R2, R2, 0xbf ;  /* 0x000000bf02027836 */ /* 0x000fe40000000000 */
[----:B------:R-:W-:-:S04]  /*1ef50*/  IMAD.IADD R20, R10, 0x1, R9 ;  /* 0x000000010a147824 */ /* 0x000fc800078e0209 */
[C---:B------:R-:W-:Y:S01]  /*1ef60*/  VIADD R21, R20.reuse, 0x8f ;  /* 0x0000008f14157836 */ /* 0x040fe20000000000 */
[----:B------:R-:W-:-:S03]  /*1ef70*/  IADD3 R20, R20, 0x90, -R12 ;  /* 0x0000009014147810 */ /* 0x000fc60007ffe80c */
[----:B------:R-:W-:-:S04]  /*1ef80*/  IMAD.HI R21, R21, 0x38e38e39, RZ ;  /* 0x38e38e3915157827 */ /* 0x000fc800078e02ff */
[----:B--2---:R-:W-:-:S05]  /*1ef90*/  @P0 IMAD.HI.U32 R4, R2, R4, RZ ;  /* 0x0000000402040227 */ /* 0x004fca00078e00ff */
[----:B-1----:R-:W-:-:S05]  /*1efa0*/  @P0 SHF.R.U32.HI R2, RZ, R3, R4 ;  /* 0x00000003ff020219 */ /* 0x002fca0000011604 */
[----:B------:R-:W-:Y:S01]  /*1efb0*/  IMAD.IADD R2, R20, 0x1, R2 ;  /* 0x0000000114027824 */ /* 0x000fe200078e0202 */
[----:B------:R-:W-:-:S03]  /*1efc0*/  SHF.R.U32.HI R3, RZ, 0x1f, R21 ;  /* 0x0000001fff037819 */ /* 0x000fc60000011615 */
[----:B------:R-:W-:Y:S01]  /*1efd0*/  IMAD.HI R2, R2, 0x38e38e39, RZ ;  /* 0x38e38e3902027827 */ /* 0x000fe200078e02ff */
[----:B------:R-:W-:-:S04]  /*1efe0*/  LEA.HI.SX32 R21, R21, R3, 0x1b ;  /* 0x0000000315157211 */ /* 0x000fc800078fdaff */
[----:B------:R-:W-:-:S04]  /*1eff0*/  SHF.R.U32.HI R3, RZ, 0x1f, R2 ;  /* 0x0000001fff037819 */ /* 0x000fc80000011602 */
[----:B------:R-:W-:-:S04]  /*1f000*/  LEA.HI.SX32 R3, R2, R3, 0x1b ;  /* 0x0000000302037211 */ /* 0x000fc800078fdaff */
[----:B------:R-:W-:-:S05]  /*1f010*/  VIMNMX R2, R21, R3, PT ;  /* 0x0000000315027248 */ /* 0x000fca0003fe0100 */
[--C-:B------:R-:W-:Y:S02]  /*1f020*/  IMAD R2, R2, 0x90, -R10.reuse ;  /* 0x0000009002027824 */ /* 0x100fe400078e0a0a */
[----:B------:R-:W-:-:S03]  /*1f030*/  IMAD.MOV R10, RZ, RZ, -R10 ;  /* 0x000000ffff0a7224 */ /* 0x000fc600078e0a0a */
[----:B------:R-:W-:Y:S02]  /*1f040*/  VIMNMX R2, R2, R9, PT ;  /* 0x0000000902027248 */ /* 0x000fe40003fe0100 */
[----:B------:R-:W-:-:S04]  /*1f050*/  VIMNMX R10, RZ, R10, !PT ;  /* 0x0000000aff0a7248 */ /* 0x000fc80007fe0100 */
[----:B------:R-:W-:Y:S01]  /*1f060*/  ISETP.GT.AND P0, PT, R2, R10, PT ;  /* 0x0000000a0200720c */ /* 0x000fe20003f04270 */
[----:B------:R-:W-:-:S05]  /*1f070*/  IMAD.WIDE.U32 R4, R10, 0x38e38e39, RZ ;  /* 0x38e38e390a047825 */ /* 0x000fca00078e00ff */
[----:B------:R-:W-:-:S07]  /*1f080*/  SHF.R.U32.HI R4, RZ, 0x5, R5 ;  /* 0x00000005ff047819 */ /* 0x000fce0000011605 */
[----:B------:R-:W-:-:S04]  /*1f090*/  @P0 VIADD R2, R2, 0x8f ;  /* 0x0000008f02020836 */ /* 0x000fc80000000000 */
[----:B------:R-:W-:-:S05]  /*1f0a0*/  @P0 IMAD.HI R2, R2, 0x38e38e39, RZ ;  /* 0x38e38e3902020827 */ /* 0x000fca00078e02ff */
        /* <DEDUP_REMOVED lines=13> */
.L_x_2653:
[----:B--2---:R-:W-:Y:S02]  /*1f180*/  ISETP.NE.AND P0, PT, R14, RZ, PT ;  /* 0x000000ff0e00720c */ /* 0x004fe40003f05270 */
[----:B------:R-:W-:-:S11]  /*1f190*/  PLOP3.LUT P6, PT, PT, PT, PT, 0x8, 0x0 ;  /* 0x000000000000781c */ /* 0x000fd60003fce170 */
[----:B------:R-:W-:Y:S05]  /*1f1a0*/  @P0 BRA `(.L_x_2475) ;  /* 0x00000000000c0947 */ /* 0x000fea0003800000 */
[----:B------:R-:W-:-:S03]  /*1f1b0*/  UMOV UR4, 0xffffffff ;  /* 0xffffffff00047882 */ /* 0x000fc60000000000 */
[----:B------:R-:W-:Y:S05]  /*1f1c0*/  BRA.DIV UR4, `(.L_x_2476) ;  /* 0x00000072047c7947 */ /* 0x000fea000b800000 */
[----:B------:R-:W-:-:S13]  /*1f1d0*/  ELECT P6, URZ, PT ;  /* 0x00000000003f782f */ /* 0x000fda00038c0000 */
.L_x_2475:
        /* <DEDUP_REMOVED lines=9> */
.L_x_2656:
[----:B------:R-:W-:Y:S05]  /*1f270*/  BSYNC B1 ;  /* 0x0000000000017941 */ /* 0x000fea0003800000 */
.L_x_2477:
[----:B------:R-:W-:Y:S04]  /*1f280*/  BSSY B1, `(.L_x_2479) ;  /* 0x000008c000017945 */ /* 0x000fe80003800000 */
[----:B------:R-:W-:Y:S05]  /*1f290*/  @!P6 BRA `(.L_x_2480) ;  /* 0x000000080028e947 */ /* 0x000fea0003800000 */
[----:B------:R-:W2:Y:S01]  /*1f2a0*/  LDL R7, [R1] ;  /* 0x0000000001077983 */ /* 0x000ea20000100800 */
[----:B------:R-:W-:Y:S01]  /*1f2b0*/  IMAD R9, R29, 0x8, R22 ;  /* 0x000000081d097824 */ /* 0x000fe200078e0216 */
[----:B------:R-:W3:Y:S01]  /*1f2c0*/  S2R R6, SR_TID.X ;  /* 0x0000000000067919 */ /* 0x000ee20000002100 */
[----:B------:R-:W-:Y:S01]  /*1f2d0*/  BSSY B2, `(.L_x_2481) ;  /* 0x0000006000027945 */ /* 0x000fe20003800000 */
[----:B---3--:R-:W-:-:S04]  /*1f2e0*/  LOP3.LUT R6, R6, 0x7f, RZ, 0xc0, !PT ;  /* 0x0000007f06067812 */ /* 0x008fc800078ec0ff */
[----:B------:R-:W-:Y:S02]  /*1f2f0*/  ISETP.NE.AND P1, PT, R6, RZ, PT ;  /* 0x000000ff0600720c */ /* 0x000fe40003f25270 */
[----:B--2---:R-:W-:-:S04]  /*1f300*/  SHF.L.U32 R8, R7, 0x1f, RZ ;  /* 0x0000001f07087819 */ /* 0x004fc800000006ff */
[----:B------:R-:W2:Y:S02]  /*1f310*/  SYNCS.PHASECHK.TRANS64.TRYWAIT P0, [R9+URZ+0x31ca0], R8 ;  /* 0x031ca008090075a7 */ /* 0x000ea4000800017f */
[----:B--2---:R-:W-:Y:S05]  /*1f320*/  @!P0 BRA `(.L_x_2482) ;  /* 0x0000007000588947 */ /* 0x004fea0003800000 */
.L_x_2657:
[----:B------:R-:W-:Y:S05]  /*1f330*/  BSYNC B2 ;  /* 0x0000000000027941 */ /* 0x000fea0003800000 */
.L_x_2481:
        /* <DEDUP_REMOVED lines=9> */
.L_x_2484:
[----:B------:R-:W-:Y:S05]  /*1f3d0*/  BSYNC B2 ;  /* 0x0000000000027941 */ /* 0x000fea0003800000 */
.L_x_2483:
        /* <DEDUP_REMOVED lines=10> */
[----:B------:R-:W-:Y:S01]  /*1f480*/  VIADD R10, R7, 0x16a00 ;  /* 0x00016a00070a7836 */ /* 0x000fe20000000000 */
[----:B------:R-:W-:-:S09]  /*1f490*/  UMOV UR7, 0x12f00000 ;  /* 0x12f0000000077882 */ /* 0x000fd20000000000 */
.L_x_2485:
        /* <DEDUP_REMOVED lines=16> */
.L_x_2486:
        /* <DEDUP_REMOVED lines=10> */
[----:B0-----:R-:W-:Y:S01]  /*1f640*/  IMAD.MOV.U32 R12, RZ, RZ, 0x40 ;  /* 0x00000040ff0c7424 */ /* 0x001fe200078e00ff */
[----:B------:R-:W-:Y:S01]  /*1f650*/  PLOP3.LUT P0, PT, PT, PT, PT, 0x80, 0x0 ;  /* 0x000000000000781c */ /* 0x000fe20003f0f070 */
[----:B------:R-:W-:Y:S01]  /*1f660*/  VIADD R10, R7, 0x1b200 ;  /* 0x0001b200070a7836 */ /* 0x000fe20000000000 */
[----:B------:R-:W-:Y:S01]  /*1f670*/  UMOV UR6, 0x0 ;  /* 0x0000000000067882 */ /* 0x000fe20000000000 */
[----:B------:R-:W-:Y:S01]  /*1f680*/  UMOV UR7, 0x12f00000 ;  /* 0x12f0000000077882 */ /* 0x000fe20000000000 */
[----:B------:R-:W-:-:S15]  /*1f690*/  R2UR UR10, R12 ;  /* 0x000000000c0a72ca */ /* 0x000fde00000e0000 */
.L_x_2487:
        /* <DEDUP_REMOVED lines=13> */
.L_x_2658:
[----:B------:R-:W-:Y:S05]  /*1f770*/  BSYNC B2 ;  /* 0x0000000000027941 */ /* 0x000fea0003800000 */
.L_x_2488:
        /* <DEDUP_REMOVED lines=11> */
.L_x_2491:
[----:B------:R-:W-:Y:S05]  /*1f830*/  BSYNC B2 ;  /* 0x0000000000027941 */ /* 0x000fea0003800000 */
.L_x_2490:
        /* <DEDUP_REMOVED lines=8> */
.L_x_2492:
        /* <DEDUP_REMOVED lines=15> */
.L_x_2493:
        /* <DEDUP_REMOVED lines=15> */
.L_x_2494:
        /* <DEDUP_REMOVED lines=10> */
.L_x_2480:
[----:B------:R-:W-:Y:S05]  /*1fb40*/  BSYNC B1 ;  /* 0x0000000000017941 */ /* 0x000fea0003800000 */
.L_x_2479:
[----:B-1----:R-:W2:Y:S01]  /*1fb50*/  LDL.LU R5, [R1] ;  /* 0x0000000001057983 */ /* 0x002ea20000300800 */
        /* <DEDUP_REMOVED lines=10> */
.L_x_2511:
[----:B------:R-:W-:Y:S05]  /*1fc00*/  YIELD ;  /* 0x0000000000007946 */ /* 0x000fea0003800000 */
[----:B------:R-:W-:Y:S04]  /*1fc10*/  BSSY B1, `(.L_x_2495) ;  /* 0x000008b000017945 */ /* 0x000fe80003800000 */
[----:B--2---:R-:W-:Y:S05]  /*1fc20*/  @!P6 BRA `(.L_x_2496) ;  /* 0x000000080024e947 */ /* 0x004fea0003800000 */
[----:B-1----:R-:W2:Y:S01]  /*1fc30*/  LDL R5, [R1] ;  /* 0x0000000001057983 */ /* 0x002ea20000100800 */
        /* <DEDUP_REMOVED lines=8> */
.L_x_2659:
[----:B------:R-:W-:Y:S05]  /*1fcc0*/  BSYNC B2 ;  /* 0x0000000000027941 */ /* 0x000fea0003800000 */
.L_x_2497:
        /* <DEDUP_REMOVED lines=9> */
.L_x_2500:
[----:B------:R-:W-:Y:S05]  /*1fd60*/  BSYNC B2 ;  /* 0x0000000000027941 */ /* 0x000fea0003800000 */
.L_x_2499:
[----:B0-----:R-:W-:Y:S01]  /*1fd70*/  IMAD.MOV.U32 R12, RZ, RZ, RZ ;  /* 0x000000ffff0c7224 */ /* 0x001fe200078e00ff */
        /* <DEDUP_REMOVED lines=10> */
.L_x_2501:
        /* <DEDUP_REMOVED lines=16> */
.L_x_2502:
        /* <DEDUP_REMOVED lines=16> */
.L_x_2503:
        /* <DEDUP_REMOVED lines=13> */
.L_x_2660:
[----:B------:R-:W-:Y:S05]  /*200f0*/  BSYNC B2 ;  /* 0x0000000000027941 */ /* 0x000fea0003800000 */
.L_x_2504:
        /* <DEDUP_REMOVED lines=11> */
.L_x_2507:
[----:B------:R-:W-:Y:S05]  /*201b0*/  BSYNC B2 ;  /* 0x0000000000027941 */ /* 0x000fea0003800000 */
.L_x_2506:
        /* <DEDUP_REMOVED lines=8> */
.L_x_2508:
        /* <DEDUP_REMOVED lines=15> */
.L_x_2509:
        /* <DEDUP_REMOVED lines=15> */
.L_x_2510:
        /* <DEDUP_REMOVED lines=10> */
.L_x_2496:
[----:B------:R-:W-:Y:S05]  /*204c0*/  BSYNC B1 ;  /* 0x0000000000017941 */ /* 0x000fea0003800000 */
.L_x_2495:
        /* <DEDUP_REMOVED lines=10> */
.L_x_2473:
[----:B------:R-:W-:Y:S05]  /*20570*/  BSYNC B0 ;  /* 0x0000000000007941 */ /* 0x000fea0003800000 */
.L_x_2472:
[----:B------:R-:W3:Y:S01]  /*20580*/  LDC R0, c[0x0][0x448] ;  /* 0x00011200ff007b82 */ /* 0x000ee20000000800 */
[----:B------:R-:W-:Y:S01]  /*20590*/  IMAD.MOV.U32 R2, RZ, RZ, 0xc0 ;  /* 0x000000c0ff027424 */ /* 0x000fe200078e00ff */
[----:B------:R-:W-:Y:S05]  /*205a0*/  @!P0 WARPSYNC.ALL ;  /* 0x0000000000008948 */ /* 0x000fea0003800000 */
[----:B------:R-:W-:Y:S01]  /*205b0*/  IMAD R2, R17, R2, 0xbf ;  /* 0x000000bf11027424 */ /* 0x000fe200078e0202 */
[----:B------:R-:W-:Y:S01]  /*205c0*/  BSSY B7, `(.L_x_2512) ;  /* 0x000042e000077945 */ /* 0x000fe20003800000 */
[----:B------:R-:W-:Y:S01]  /*205d0*/  @!P0 BAR.SYNC.DEFER_BLOCKING 0xc, 0x200 ;  /* 0x0308000000008b1d */ /* 0x000fe20000010000 */
[----:B---3--:R-:W-:-:S13]  /*205e0*/  ISETP.NE.AND P1, PT, R0, 0x1, PT ;  /* 0x000000010000780c */ /* 0x008fda0003f25270 */
[----:B------:R-:W3:Y:S08]  /*205f0*/  @P1 LDC R3, c[0x0][0x44c] ;  /* 0x00011300ff031b82 */ /* 0x000ef00000000800 */
[----:B------:R-:W4:Y:S01]  /*20600*/  @P1 LDC R0, c[0x0][0x450] ;  /* 0x00011400ff001b82 */ /* 0x000f220000000800 */
[----:B---3--:R-:W-:-:S05]  /*20610*/  @P1 IMAD.HI.U32 R3, R2, R3, RZ ;  /* 0x0000000302031227 */ /* 0x008fca00078e00ff */
[----:B----4-:R-:W-:-:S05]  /*20620*/  @P1 SHF.R.U32.HI R2, RZ, R0, R3 ;  /* 0x00000000ff021219 */ /* 0x010fca0000011603 */
[----:B------:R-:W-:-:S04]  /*20630*/  IMAD.IADD R0, R20, 0x1, R2 ;  /* 0x0000000114007824 */ /* 0x000fc800078e0202 */
[----:B------:R-:W-:-:S05]  /*20640*/  IMAD.HI R0, R0, 0x38e38e39, RZ ;  /* 0x38e38e3900007827 */ /* 0x000fca00078e02ff */
[----:B------:R-:W-:-:S04]  /*20650*/  SHF.R.U32.HI R2, RZ, 0x1f, R0 ;  /* 0x0000001fff027819 */ /* 0x000fc80000011600 */
[----:B------:R-:W-:-:S04]  /*20660*/  LEA.HI.SX32 R2, R0, R2, 0x1b ;  /* 0x0000000200027211 */ /* 0x000fc800078fdaff */
[----:B------:R-:W-:-:S04]  /*20670*/  VIMNMX R4, R21, R2, PT ;  /* 0x0000000215047248 */ /* 0x000fc80003fe0100 */
[----:B------:R-:W-:Y:S01]  /*20680*/  ISETP.GT.AND P0, PT, R4, RZ, PT ;  /* 0x000000ff0400720c */ /* 0x000fe20003f04270 */
[----:B------:R3:W-:-:S12]  /*20690*/  STL [R1+0x10], R4 ;  /* 0x0000100401007387 */ /* 0x0007d80000100800 */
[----:B---3--:R-:W-:Y:S05]  /*206a0*/  @P0 BRA `(.L_x_2513) ;  /* 0x0000000000480947 */ /* 0x008fea0003800000 */
[----:B-1----:R-:W1:Y:S02]  /*206b0*/  S2R R5, SR_TID.X ;  /* 0x0000000000057919 */ /* 0x002e640000002100 */
[----:B-1----:R-:W-:-:S04]  /*206c0*/  LOP3.LUT R5, R5, 0x7f, RZ, 0xc0, !PT ;  /* 0x0000007f05057812 */ /* 0x002fc800078ec0ff */
[----:B------:R-:W-:-:S13]  /*206d0*/  ISETP.NE.AND P0, PT, R5, RZ, PT ;  /* 0x000000ff0500720c */ /* 0x000fda0003f05270 */
[----:B------:R-:W-:Y:S05]  /*206e0*/  @P0 BRA `(.L_x_2514) ;  /* 0x00000040006c0947 */ /* 0x000fea0003800000 */
[----:B------:R-:W1:Y:S01]  /*206f0*/  S2R R5, SR_LANEID ;  /* 0x0000000000057919 */ /* 0x000e620000000000 */
[----:B------:R-:W-:Y:S01]  /*20700*/  VOTEU.ANY UR4, UPT, PT ;  /* 0x0000000000047886 */ /* 0x000fe200038e0100 */
[----:B------:R-:W3:Y:S01]  /*20710*/  LDC.64 R2, c[0x0][0xc60] ;  /* 0x00031800ff027b82 */ /* 0x000ee20000000a00 */
[----:B------:R-:W1:Y:S01]  /*20720*/  FLO.U32 R0, UR4 ;  /* 0x0000000400007d00 */ /* 0x000e6200080e0000 */
[----:B------:R-:W-:Y:S01]  /*20730*/  ULDC.64 UR6, c[0x0][0x208] ;  /* 0x0000820000067ab9 */ /* 0x000fe20000000a00 */
[----:B-1----:R-:W-:-:S06]  /*20740*/  ISETP.EQ.U32.AND P0, PT, R0, R5, PT ;  /* 0x000000050000720c */ /* 0x002fcc0003f02070 */
[----:B------:R-:W3:Y:S07]  /*20750*/  POPC R5, UR4 ;  /* 0x0000000400057d09 */ /* 0x000eee0008000000 */
[----:B---3--:R-:W3:Y:S01]  /*20760*/  @P0 ATOMG.E.ADD.STRONG.GPU PT, R3, desc[UR6][R2.64], R5 ;  /* 0x00000005020309a8 */ /* 0x008ee200081ee1c6 */
[----:B------:R-:W1:Y:S02]  /*20770*/  S2R R4, SR_LTMASK ;  /* 0x0000000000047919 */ /* 0x000e640000003900 */
[----:B-1----:R-:W-:-:S04]  /*20780*/  LOP3.LUT R4, R4, UR4, RZ, 0xc0, !PT ;  /* 0x0000000404047c12 */ /* 0x002fc8000f8ec0ff */
[----:B--2---:R-:W1:Y:S01]  /*20790*/  POPC R7, R4 ;  /* 0x0000000400077309 */ /* 0x004e620000000000 */
[----:B---3--:R-:W1:Y:S02]  /*207a0*/  SHFL.IDX PT, R0, R3, R0, 0x1f ;  /* 0x00001f0003007589 */ /* 0x008e6400000e0000 */
[----:B-1----:R-:W-:Y:S01]  /*207b0*/  IADD3 R16, R0, UR38, R7 ;  /* 0x0000002600107c10 */ /* 0x002fe2000fffe007 */
[----:B------:R-:W-:Y:S06]  /*207c0*/  BRA `(.L_x_2514) ;  /* 0x0000004000347947 */ /* 0x000fec0003800000 */
.L_x_2513:
        /* <DEDUP_REMOVED lines=9> */
[----:B------:R-:W3:Y:S01]  /*20860*/  LDC.64 R2, c[0x4][R2] ;  /* 0x0100000002027b82 */ /* 0x000ee20000000a00 */
[----:B-1----:R-:W-:Y:S02]  /*20870*/  IMAD.U32 R5, RZ, RZ, UR7 ;  /* 0x00000007ff057e24 */ /* 0x002fe4000f8e00ff */
[----:B------:R-:W-:Y:S02]  /*20880*/  IMAD.U32 R6, RZ, RZ, UR8 ;  /* 0x00000008ff067e24 */ /* 0x000fe4000f8e00ff */
[----:B--2---:R-:W-:-:S02]  /*20890*/  IMAD.U32 R7, RZ, RZ, UR9 ;  /* 0x00000009ff077e24 */ /* 0x004fc4000f8e00ff */
[----:B------:R-:W-:Y:S02]  /*208a0*/  IMAD.U32 R10, RZ, RZ, UR4 ;  /* 0x00000004ff0a7e24 */ /* 0x000fe4000f8e00ff */
[----:B------:R-:W-:Y:S02]  /*208b0*/  IMAD.U32 R11, RZ, RZ, UR5 ;  /* 0x00000005ff0b7e24 */ /* 0x000fe4000f8e00ff */
[----:B------:R-:W-:Y:S02]  /*208c0*/  IMAD.MOV.U32 R8, RZ, RZ, 0x70 ;  /* 0x00000070ff087424 */ /* 0x000fe400078e00ff */
[----:B0-----:R-:W-:Y:S02]  /*208d0*/  IMAD.MOV.U32 R12, RZ, RZ, 0x1 ;  /* 0x00000001ff0c7424 */ /* 0x001fe400078e00ff */
[----:B------:R-:W-:-:S07]  /*208e0*/  IMAD.MOV.U32 R13, RZ, RZ, RZ ;  /* 0x000000ffff0d7224 */ /* 0x000fce00078e00ff */
[----:B------:R-:W-:-:S07]  /*208f0*/  LEPC R20, `(.L_x_2516) ;  /* 0x000000001014794e */ /* 0x000fce0000000000 */
[----:B---3--:R-:W-:Y:S05]  /*20900*/  CALL.ABS.NOINC R2 ;  /* 0x0000000002007343 */ /* 0x008fea0003c00000 */
.L_x_2516:
[----:B------:R-:W-:Y:S05]  /*20910*/  BSYNC B6 ;  /* 0x0000000000067941 */ /* 0x000fea0003800000 */
.L_x_2515:
        /* <DEDUP_REMOVED lines=8> */
[----:B------:R3:W4:Y:S01]  /*209a0*/  LDC.64 R2, c[0x4][R0] ;  /* 0x0100000000027b82 */ /* 0x0007220000000a00 */
[----:B------:R-:W-:Y:S02]  /*209b0*/  IMAD.U32 R4, RZ, RZ, UR6 ;  /* 0x00000006ff047e24 */ /* 0x000fe4000f8e00ff */
[----:B-1----:R-:W-:Y:S02]  /*209c0*/  IMAD.U32 R5, RZ, RZ, UR7 ;  /* 0x00000007ff057e24 */ /* 0x002fe4000f8e00ff */
[----:B------:R-:W-:Y:S02]  /*209d0*/  IMAD.U32 R6, RZ, RZ, UR8 ;  /* 0x00000008ff067e24 */ /* 0x000fe4000f8e00ff */
[----:B--2---:R-:W-:-:S02]  /*209e0*/  IMAD.U32 R7, RZ, RZ, UR9 ;  /* 0x00000009ff077e24 */ /* 0x004fc4000f8e00ff */
[----:B------:R-:W-:Y:S02]  /*209f0*/  IMAD.U32 R10, RZ, RZ, UR4 ;  /* 0x00000004ff0a7e24 */ /* 0x000fe4000f8e00ff */
[----:B------:R-:W-:Y:S02]  /*20a00*/  IMAD.U32 R11, RZ, RZ, UR5 ;  /* 0x00000005ff0b7e24 */ /* 0x000fe4000f8e00ff */
[----:B------:R-:W-:Y:S02]  /*20a10*/  IMAD.MOV.U32 R8, RZ, RZ, 0x70 ;  /* 0x00000070ff087424 */ /* 0x000fe400078e00ff */
[----:B0-----:R-:W-:Y:S02]  /*20a20*/  IMAD.MOV.U32 R12, RZ, RZ, 0x1 ;  /* 0x00000001ff0c7424 */ /* 0x001fe400078e00ff */
[----:B---3--:R-:W-:-:S07]  /*20a30*/  IMAD.MOV.U32 R13, RZ, RZ, RZ ;  /* 0x000000ffff0d7224 */ /* 0x008fce00078e00ff */
[----:B------:R-:W-:-:S07]  /*20a40*/  LEPC R20, `(.L_x_2519) ;  /* 0x000000001014794e */ /* 0x000fce0000000000 */
[----:B----4-:R-:W-:Y:S05]  /*20a50*/  CALL.ABS.NOINC R2 ;  /* 0x0000000002007343 */ /* 0x010fea0003c00000 */
.L_x_2519:
        /* <DEDUP_REMOVED lines=16> */
.L_x_2518:
[----:B------:R-:W-:Y:S05]  /*20b60*/  BSYNC B6 ;  /* 0x0000000000067941 */ /* 0x000fea0003800000 */
.L_x_2517:
[----:B------:R-:W-:Y:S01]  /*20b70*/  ULDC.64 UR4, c[0x0][0x9f8] ;  /* 0x00027e0000047ab9 */ /* 0x000fe20000000a00 */
[----:B------:R-:W-:Y:S01]  /*20b80*/  ULDC.64 UR6, c[0x0][0x208] ;  /* 0x0000820000067ab9 */ /* 0x000fe20000000a00 */
[----:B------:R-:W-:Y:S01]  /*20b90*/  ISETP.NE.U32.AND P0, PT, RZ, UR4, PT ;  /* 0x00000004ff007c0c */ /* 0x000fe2000bf05070 */
[----:B------:R-:W3:Y:S01]  /*20ba0*/  LDL R20, [R1+0x10] ;  /* 0x0000100001147983 */ /* 0x000ee20000100800 */
[----:B------:R-:W4:Y:S02]  /*20bb0*/  LDC.64 R2, c[0x0][0x418] ;  /* 0x00010600ff027b82 */ /* 0x000f240000000a00 */
[----:B------:R-:W-:-:S13]  /*20bc0*/  ISETP.NE.AND.EX P0, PT, RZ, UR5, PT, P0 ;  /* 0x00000005ff007c0c */ /* 0x000fda000bf05300 */
[----:B------:R-:W-:-:S04]  /*20bd0*/  @P0 IADD3 R24, P1, R24, UR4, RZ ;  /* 0x0000000418180c10 */ /* 0x000fc8000ff3e0ff */
[----:B------:R-:W-:Y:S01]  /*20be0*/  @P0 IADD3.X R25, R25, UR5, RZ, P1, !PT ;  /* 0x0000000519190c10 */ /* 0x000fe20008ffe4ff */
[----:B------:R-:W-:-:S04]  /*20bf0*/  ULDC.64 UR4, c[0x0][0xa08] ;  /* 0x0002820000047ab9 */ /* 0x000fc80000000a00 */
[----:B------:R3:W2:Y:S01]  /*20c00*/  @P0 LDG.E R26, desc[UR6][R24.64] ;  /* 0x00000006181a0981 */ /* 0x0006a2000c1e1900 */
[----:B----4-:R-:W-:Y:S01]  /*20c10*/  LOP3.LUT P0, RZ, R2, UR4, RZ, 0xfc, !PT ;  /* 0x0000000402ff7c12 */ /* 0x010fe2000f80fcff */
[----:B------:R-:W-:-:S03]  /*20c20*/  UMOV UR4, 0xffffffff ;  /* 0xffffffff00047882 */ /* 0x000fc60000000000 */
[----:B------:R-:W-:Y:S01]  /*20c30*/  LOP3.LUT P0, RZ, R3, UR5, RZ, 0xfc, P0 ;  /* 0x0000000503ff7c12 */ /* 0x000fe2000800fcff */
[----:B---3--:R-:W-:Y:S01]  /*20c40*/  VIADD R25, R20, 0xffffffff ;  /* 0xffffffff14197836 */ /* 0x008fe20000000000 */
[----:B--2---:R-:W-:Y:S02]  /*20c50*/  SHF.R.S32.HI R7, RZ, 0x1f, R26 ;  /* 0x0000001fff077819 */ /* 0x004fe4000001141a */
[----:B------:R-:W-:-:S03]  /*20c60*/  SEL R24, R26, RZ, !P0 ;  /* 0x000000ff1a187207 */ /* 0x000fc60004000000 */
[----:B------:R2:W-:Y:S01]  /*20c70*/  STL [R1+0x4], R7 ;  /* 0x0000040701007387 */ /* 0x0005e20000100800 */
[----:B------:R-:W-:Y:S05]  /*20c80*/  BRA.DIV UR4, `(.L_x_2520) ;  /* 0x0000005a04507947 */ /* 0x000fea000b800000 */
[----:B------:R-:W3:Y:S02]  /*20c90*/  S2R R0, SR_TID.X ;  /* 0x0000000000007919 */ /* 0x000ee40000002100 */
[----:B---3--:R-:W-:-:S04]  /*20ca0*/  SHF.R.U32.HI R0, RZ, 0x5, R0 ;  /* 0x00000005ff007819 */ /* 0x008fc80000011600 */
[----:B------:R-:W-:-:S05]  /*20cb0*/  LOP3.LUT R0, R0, 0x3, RZ, 0xc0, !PT ;  /* 0x0000000300007812 */ /* 0x000fca00078ec0ff */
[----:B------:R3:W4:Y:S02]  /*20cc0*/  SHFL.IDX PT, R14, R0, RZ, 0x1f ;  /* 0x00001fff000e7589 */ /* 0x00072400000e0000 */
.L_x_2663:
[----:B---3--:R-:W3:Y:S01]  /*20cd0*/  LDL.LU R0, [R1+0x44] ;  /* 0x0000440001007983 */ /* 0x008ee20000300800 */
[----:B------:R-:W-:Y:S02]  /*20ce0*/  PLOP3.LUT P1, PT, PT, PT, PT, 0x8, 0x0 ;  /* 0x000000000000781c */ /* 0x000fe40003f2e170 */
[----:B----4-:R-:W-:Y:S02]  /*20cf0*/  ISETP.NE.AND P0, PT, R14, RZ, PT ;  /* 0x000000ff0e00720c */ /* 0x010fe40003f05270 */
[----:B---3--:R-:W-:-:S09]  /*20d00*/  LOP3.LUT R0, R0, 0xfffffffe, RZ, 0xc0, !PT ;  /* 0xfffffffe00007812 */ /* 0x008fd200078ec0ff */
[----:B------:R-:W-:-:S05]  /*20d10*/  @P1 LOP3.LUT R0, R0, 0x1, RZ, 0xfc, !PT ;  /* 0x0000000100001812 */ /* 0x000fca00078efcff */
[----:B------:R3:W-:Y:S01]  /*20d20*/  STL [R1+0x44], R0 ;  /* 0x0000440001007387 */ /* 0x0007e20000100800 */
[----:B------:R-:W-:Y:S05]  /*20d30*/  @P0 BRA `(.L_x_2521) ;  /* 0x0000000400240947 */ /* 0x000fea0003800000 */
[----:B------:R-:W-:-:S03]  /*20d40*/  UMOV UR4, 0xffffffff ;  /* 0xffffffff00047882 */ /* 0x000fc60000000000 */
[----:B------:R-:W-:Y:S05]  /*20d50*/  BRA.DIV UR4, `(.L_x_2522) ;  /* 0x0000005a04507947 */ /* 0x000fea000b800000 */
[----:B------:R-:W-:-:S13]  /*20d60*/  ELECT P6, URZ, PT ;  /* 0x00000000003f782f */ /* 0x000fda00038c0000 */
.L_x_2666:
[----:B------:R-:W-:Y:S05]  /*20d70*/  @!P6 BRA `(.L_x_2521) ;  /* 0x000000040014e947 */ /* 0x000fea0003800000 */
[----:B------:R-:W-:-:S04]  /*20d80*/  ISETP.NE.U32.AND P0, PT, R2, RZ, PT ;  /* 0x000000ff0200720c */ /* 0x000fc80003f05070 */
[----:B------:R-:W-:-:S13]  /*20d90*/  ISETP.NE.AND.EX P0, PT, R3, RZ, PT, P0 ;  /* 0x000000ff0300720c */ /* 0x000fda0003f05300 */
[----:B------:R-:W-:Y:S05]  /*20da0*/  @!P0 BRA `(.L_x_2523) ;  /* 0x0000000000488947 */ /* 0x000fea0003800000 */
[----:B------:R-:W4:Y:S01]  /*20db0*/  LDC R6, c[0x0][0x43c] ;  /* 0x00010f00ff067b82 */ /* 0x000f220000000800 */
[----:B------:R-:W-:Y:S01]  /*20dc0*/  ULDC.64 UR4, c[0x0][0x428] ;  /* 0x00010a0000047ab9 */ /* 0x000fe20000000a00 */
[----:B------:R-:W-:Y:S01]  /*20dd0*/  ULDC.64 UR6, c[0x0][0x208] ;  /* 0x0000820000067ab9 */ /* 0x000fe20000000a00 */
[----:B----4-:R-:W-:-:S13]  /*20de0*/  ISETP.NE.AND P0, PT, R6, 0x1, PT ;  /* 0x000000010600780c */ /* 0x010fda0003f05270 */
[----:B-1----:R-:W3:Y:S02]  /*20df0*/  @P0 LDC.64 R4, c[0x0][0x440] ;  /* 0x00011000ff040b82 */ /* 0x002ee40000000a00 */
[----:B---3--:R-:W-:-:S04]  /*20e00*/  @P0 IMAD.HI.U32 R0, R25, R4, RZ ;  /* 0x0000000419000227 */ /* 0x008fc800078e00ff */
        /* <DEDUP_REMOVED lines=12> */
.L_x_2523:
[----:B---3--:R-:W-:Y:S01]  /*20ed0*/  IMAD R0, R23, 0x8, R22 ;  /* 0x0000000817007824 */ /* 0x008fe200078e0216 */
[----:B----4-:R-:W-:-:S04]  /*20ee0*/  SHF.L.U32 R2, R27, 0x1f, RZ ;  /* 0x0000001f1b027819 */ /* 0x010fc800000006ff */
[----:B------:R-:W3:Y:S02]  /*20ef0*/  SYNCS.PHASECHK.TRANS64.TRYWAIT P0, [R0+URZ+0x31c40], R2 ;  /* 0x031c4002000075a7 */ /* 0x000ee4000800017f */
[----:B---3--:R-:W-:Y:S05]  /*20f00*/  @!P0 BRA `(.L_x_2524) ;  /* 0x0000005800048947 */ /* 0x008fea0003800000 */
.L_x_2667:
[----:B------:R-:W4:Y:S02]  /*20f10*/  S2R R3, SR_TID.X ;  /* 0x0000000000037919 */ /* 0x000f240000002100 */
[----:B----4-:R-:W-:-:S04]  /*20f20*/  LOP3.LUT R3, R3, 0x7f, RZ, 0xc0, !PT ;  /* 0x0000007f03037812 */ /* 0x010fc800078ec0ff */
[----:B------:R-:W-:-:S13]  /*20f30*/  ISETP.NE.AND P0, PT, R3, RZ, PT ;  /* 0x000000ff0300720c */ /* 0x000fda0003f05270 */
[----:B------:R-:W-:Y:S05]  /*20f40*/  @P0 BRA `(.L_x_2525) ;  /* 0x00000000001c0947 */ /* 0x000fea0003800000 */
[----:B------:R-:W4:Y:S01]  /*20f50*/  S2R R3, SR_TID.X ;  /* 0x0000000000037919 */ /* 0x000f220000002100 */
[----:B---3--:R-:W-:-:S04]  /*20f60*/  IMAD.MOV.U32 R2, RZ, RZ, 0x6c00 ;  /* 0x00006c00ff027424 */ /* 0x008fc800078e00ff */
[----:B------:R3:W-:Y:S01]  /*20f70*/  SYNCS.ARRIVE.TRANS64 RZ, [R0+URZ+0x31c30], R2 ;  /* 0x031c300200ff79a7 */ /* 0x0007e2000800003f */
[----:B----4-:R-:W-:-:S04]  /*20f80*/  LOP3.LUT R3, R3, 0x1f, RZ, 0xc0, !PT ;  /* 0x0000001f03037812 */ /* 0x010fc800078ec0ff */
[----:B------:R-:W-:-:S13]  /*20f90*/  ISETP.NE.AND P0, PT, R3, RZ, PT ;  /* 0x000000ff0300720c */ /* 0x000fda0003f05270 */
[----:B---3--:R-:W-:Y:S05]  /*20fa0*/  @!P0 BRA `(.L_x_2525) ;  /* 0x0000000000048947 */ /* 0x008fea0003800000 */
[----:B------:R-:W-:Y:S01]  /*20fb0*/  BPT.TRAP 0x1 ;  /* 0x000000040000795c */ /* 0x000fe20000300000 */
.L_x_2525:
[----:B---3--:R-:W3:Y:S01]  /*20fc0*/  LDL.LU R2, [R1+0x44] ;  /* 0x0000440001027983 */ /* 0x008ee20000300800 */
        /* <DEDUP_REMOVED lines=22> */
[----:B----4-:R-:W-:Y:S01]  /*21130*/  UMOV UR8, UR15 ;  /* 0x0000000f00087c82 */ /* 0x010fe20008000000 */
[----:B------:R-:W-:Y:S02]  /*21140*/  UMOV UR10, UR17 ;  /* 0x00000011000a7c82 */ /* 0x000fe40008000000 */
[----:B------:R4:W-:Y:S02]  /*21150*/  UTMALDG.4D [UR8], [UR4], desc[UR6] ;  /* 0x00000608040075b4 */ /* 0x0009e40008019000 */
[----:B----4-:R-:W-:Y:S01]  /*21160*/  UMOV UR8, UR16 ;  /* 0x0000001000087c82 */ /* 0x010fe20008000000 */
[----:B------:R-:W-:-:S02]  /*21170*/  UMOV UR10, UR14 ;  /* 0x0000000e000a7c82 */ /* 0x000fc40008000000 */
[----:B------:R4:W-:Y:S01]  /*21180*/  UTMALDG.4D [UR8], [UR4], desc[UR6] ;  /* 0x00000608040075b4 */ /* 0x0009e20008019000 */
[----:B---3--:R-:W-:-:S04]  /*21190*/  LOP3.LUT R2, R2, 0xfffffffe, RZ, 0xc0, !PT ;  /* 0xfffffffe02027812 */ /* 0x008fc800078ec0ff */
[----:B------:R-:W-:-:S05]  /*211a0*/  @P0 LOP3.LUT R2, R2, 0x1, RZ, 0xfc, !PT ;  /* 0x0000000102020812 */ /* 0x000fca00078efcff */
[----:B------:R4:W-:Y:S01]  /*211b0*/  STL [R1+0x44], R2 ;  /* 0x0000440201007387 */ /* 0x0009e20000100800 */
[----:B------:R-:W-:Y:S01]  /*211c0*/  NOP ;  /* 0x0000000000007918 */ /* 0x000fe20000000000 */
.L_x_2521:
[----:B------:R-:W5:Y:S04]  /*211d0*/  LDL.LU R4, [R1+0x14] ;  /* 0x0000140001047983 */ /* 0x000f680000300800 */
[----:B------:R-:W2:Y:S04]  /*211e0*/  LDL.LU R6, [R1+0xc] ;  /* 0x00000c0001067983 */ /* 0x000ea80000300800 */
[----:B------:R-:W2:Y:S01]  /*211f0*/  LDL.LU R3, [R1+0x28] ;  /* 0x0000280001037983 */ /* 0x000ea20000300800 */
[----:B------:R-:W-:Y:S05]  /*21200*/  WARPSYNC.ALL ;  /* 0x0000000000007948 */ /* 0x000fea0003800000 */
[----:B----4-:R-:W-:Y:S01]  /*21210*/  ULDC.64 UR6, c[0x0][0xa00] ;  /* 0x0002800000067ab9 */ /* 0x010fe20000000a00 */
[----:B------:R-:W-:Y:S01]  /*21220*/  ULDC.64 UR4, c[0x0][0x298] ;  /* 0x0000a60000047ab9 */ /* 0x000fe20000000a00 */
[----:B------:R-:W-:Y:S01]  /*21230*/  BAR.SYNC.DEFER_BLOCKING 0x8, 0x200 ;  /* 0x0208000000007b1d */ /* 0x000fe20000010000 */
[----:B------:R-:W-:Y:S01]  /*21240*/  ISETP.NE.U32.AND P0, PT, RZ, UR6, PT ;  /* 0x00000006ff007c0c */ /* 0x000fe2000bf05070 */
[----:B---3--:R-:W-:-:S03]  /*21250*/  VIADD R0, R22, 0xda00 ;  /* 0x0000da0016007836 */ /* 0x008fc60000000000 */
[----:B------:R-:W-:Y:S01]  /*21260*/  ISETP.NE.AND.EX P0, PT, RZ, UR7, PT, P0 ;  /* 0x00000007ff007c0c */ /* 0x000fe2000bf05300 */
[----:B------:R-:W-:Y:S01]  /*21270*/  BSSY B6, `(.L_x_2526) ;  /* 0x0000020000067945 */ /* 0x000fe20003800000 */
[----:B------:R-:W-:Y:S02]  /*21280*/  LOP3.LUT P1, RZ, R0, 0x1bf, RZ, 0xc0, !PT ;  /* 0x000001bf00ff7812 */ /* 0x000fe4000782c0ff */
[----:B-----5:R-:W-:-:S05]  /*21290*/  SHF.R.S32.HI R2, RZ, 0x1f, R4 ;  /* 0x0000001fff027819 */ /* 0x020fca0000011404 */
[----:B------:R-:W-:Y:S01]  /*212a0*/  IMAD R2, R2, UR4, RZ ;  /* 0x0000000402027c24 */ /* 0x000fe2000f8e02ff */
[----:B--2---:R-:W-:-:S03]  /*212b0*/  SEL R3, R3, RZ, !P0 ;  /* 0x000000ff03037207 */ /* 0x004fc60004000000 */
[----:B------:R-:W-:Y:S01]  /*212c0*/  IMAD R0, R4, UR5, R2 ;  /* 0x0000000504007c24 */ /* 0x000fe2000f8e0202 */
[----:B------:R-:W-:Y:S01]  /*212d0*/  SEL R2, R6, RZ, !P0 ;  /* 0x000000ff06027207 */ /* 0x000fe20004000000 */
[----:B-1----:R-:W-:-:S05]  /*212e0*/  IMAD.WIDE.U32 R4, R4, UR4, RZ ;  /* 0x0000000404047c25 */ /* 0x002fca000f8e00ff */
[----:B------:R-:W-:Y:S04]  /*212f0*/  STL.64 [R1+0x20], R4 ;  /* 0x0000200401007387 */ /* 0x000fe80000100a00 */
[----:B------:R1:W-:Y:S04]  /*21300*/  STL [R1+0xc], R2 ;  /* 0x00000c0201007387 */ /* 0x0003e80000100800 */
[----:B------:R2:W-:Y:S01]  /*21310*/  STL [R1+0x30], R3 ;  /* 0x0000300301007387 */ /* 0x0005e20000100800 */
[----:B-1----:R-:W-:Y:S01]  /*21320*/  IMAD.IADD R2, R5, 0x1, R0 ;  /* 0x0000000105027824 */ /* 0x002fe200078e0200 */
        /* <DEDUP_REMOVED lines=20> */
.L_x_2527:
[----:B------:R-:W-:Y:S05]  /*21470*/  BSYNC B6 ;  /* 0x0000000000067941 */ /* 0x000fea0003800000 */
.L_x_2526:
[----:B--2---:R-:W2:Y:S01]  /*21480*/  LDL.LU R0, [R1+0x14] ;  /* 0x0000140001007983 */ /* 0x004ea20000300800 */
[----:B------:R-:W-:Y:S01]  /*21490*/  ULDC.64 UR4, c[0x0][0x2d8] ;  /* 0x0000b60000047ab9 */ /* 0x000fe20000000a00 */
[----:B------:R-:W1:Y:S01]  /*214a0*/  LDC R10, c[0x0][0x448] ;  /* 0x00011200ff0a7b82 */ /* 0x000e620000000800 */
[----:B------:R-:W-:Y:S01]  /*214b0*/  ULDC.64 UR6, c[0x0][0x2c8] ;  /* 0x0000b20000067ab9 */ /* 0x000fe20000000a00 */
[----:B------:R-:W2:Y:S01]  /*214c0*/  LDL.LU.64 R2, [R1+0x20] ;  /* 0x0000200001027983 */ /* 0x000ea20000300a00 */
[----:B------:R-:W-:-:S03]  /*214d0*/  ULDC.64 UR8, c[0x0][0x280] ;  /* 0x0000a00000087ab9 */ /* 0x000fc60000000a00 */
[----:B------:R-:W3:Y:S04]  /*214e0*/  LDL.LU R20, [R1+0x28] ;  /* 0x0000280001147983 */ /* 0x000ee80000300800 */
[----:B------:R-:W4:Y:S04]  /*214f0*/  LDL.LU R21, [R1+0x30] ;  /* 0x0000300001157983 */ /* 0x000f280000300800 */
[----:B------:R-:W4:Y:S01]  /*21500*/  LDL.LU R4, [R1+0xc] ;  /* 0x00000c0001047983 */ /* 0x000f220000300800 */
[----:B------:R-:W0:Y:S01]  /*21510*/  S2R R11, SR_TID.X ;  /* 0x00000000000b7919 */ /* 0x000e220000002100 */
[----:B-1----:R-:W-:-:S13]  /*21520*/  ISETP.NE.AND P1, PT, R10, 0x1, PT ;  /* 0x000000010a00780c */ /* 0x002fda0003f25270 */
[----:B------:R-:W1:Y:S01]  /*21530*/  @P1 LDC R5, c[0x0][0x450] ;  /* 0x00011400ff051b82 */ /* 0x000e620000000800 */
        /* <DEDUP_REMOVED lines=17> */
[----:B------:R-:W-:Y:S01]  /*21650*/  LOP3.LUT R6, R20, 0x60, R6, 0xf8, !PT ;  /* 0x0000006014067812 */ /* 0x000fe200078ef806 */
[----:B0-----:R-:W-:-:S04]  /*21660*/  IMAD.SHL.U32 R20, R11, 0x8, RZ ;  /* 0x000000080b147824 */ /* 0x001fc800078e00ff */
[----:B------:R-:W-:Y:S01]  /*21670*/  IMAD R0, R17, 0xc0, R6 ;  /* 0x000000c011007824 */ /* 0x000fe200078e0206 */
[----:B------:R-:W-:-:S03]  /*21680*/  LOP3.LUT R20, R20, 0x18, RZ, 0xc0, !PT ;  /* 0x0000001814147812 */ /* 0x000fc600078ec0ff */
[----:B----4-:R-:W-:Y:S01]  /*21690*/  @P1 IMAD.HI.U32 R6, R0, R4, RZ ;  /* 0x0000000400061227 */ /* 0x010fe200078e00ff */
[C---:B------:R-:W-:Y:S02]  /*216a0*/  LOP3.LUT R12, R20.reuse, 0x20, RZ, 0xfc, !PT ;  /* 0x00000020140c7812 */ /* 0x040fe400078efcff */
[----:B------:R-:W-:Y:S01]  /*216b0*/  LOP3.LUT R11, R20, 0x40, RZ, 0xfc, !PT ;  /* 0x00000040140b7812 */ /* 0x000fe200078efcff */
[----:B------:R-:W-:Y:S01]  /*216c0*/  IMAD.MOV.U32 R4, RZ, RZ, R0 ;  /* 0x000000ffff047224 */ /* 0x000fe200078e0000 */
[----:B------:R0:W5:Y:S01]  /*216d0*/  LDL R20, [R1+0x8] ;  /* 0x0000080001147983 */ /* 0x0001620000100800 */
[----:B-1----:R-:W-:-:S04]  /*216e0*/  @P1 SHF.R.U32.HI R4, RZ, R5, R6 ;  /* 0x00000005ff041219 */ /* 0x002fc80000011606 */
[--C-:B------:R-:W-:Y:S01]  /*216f0*/  SHF.R.S32.HI R5, RZ, 0x1f, R4.reuse ;  /* 0x0000001fff057819 */ /* 0x100fe20000011404 */
[----:B------:R-:W-:-:S04]  /*21700*/  IMAD.MOV R8, RZ, RZ, -R4 ;  /* 0x000000ffff087224 */ /* 0x000fc800078e0a04 */
[----:B------:R-:W-:Y:S02]  /*21710*/  IMAD R5, R5, UR4, RZ ;  /* 0x0000000405057c24 */ /* 0x000fe4000f8e02ff */
[----:B------:R-:W-:Y:S02]  /*21720*/  IMAD R8, R10, R8, R0 ;  /* 0x000000080a087224 */ /* 0x000fe400078e0200 */
[C---:B------:R-:W-:Y:S02]  /*21730*/  IMAD R6, R4.reuse, UR5, R5 ;  /* 0x0000000504067c24 */ /* 0x040fe4000f8e0205 */
[----:B------:R-:W-:Y:S01]  /*21740*/  IMAD.WIDE.U32 R4, R4, UR4, R2 ;  /* 0x0000000404047c25 */ /* 0x000fe2000f8e0002 */
[----:B------:R-:W-:-:S03]  /*21750*/  SHF.R.S32.HI R9, RZ, 0x1f, R8 ;  /* 0x0000001fff097819 */ /* 0x000fc60000011408 */
[----:B------:R-:W-:Y:S02]  /*21760*/  IMAD.IADD R5, R5, 0x1, R6 ;  /* 0x0000000105057824 */ /* 0x000fe400078e0206 */
[----:B------:R-:W-:Y:S02]  /*21770*/  IMAD R9, R9, UR6, RZ ;  /* 0x0000000609097c24 */ /* 0x000fe4000f8e02ff */
[----:B------:R-:W-:-:S04]  /*21780*/  IMAD.WIDE.U32 R6, R8, UR6, R4 ;  /* 0x0000000608067c25 */ /* 0x000fc8000f8e0004 */
[----:B------:R-:W-:Y:S01]  /*21790*/  IMAD R5, R8, UR7, R9 ;  /* 0x0000000708057c24 */ /* 0x000fe2000f8e0209 */
[----:B------:R-:W-:Y:S01]  /*217a0*/  LEA R4, P0, R6, UR8, 0x1 ;  /* 0x0000000806047c11 */ /* 0x000fe2000f8008ff */
[----:B------:R-:W-:Y:S01]  /*217b0*/  VIADD R0, R0, 0x80 ;  /* 0x0000008000007836 */ /* 0x000fe20000000000 */
[----:B------:R-:W1:Y:S01]  /*217c0*/  S2R R9, SR_TID.X ;  /* 0x0000000000097919 */ /* 0x000e620000002100 */
[----:B------:R-:W-:Y:S02]  /*217d0*/  IMAD.IADD R5, R7, 0x1, R5 ;  /* 0x0000000107057824 */ /* 0x000fe400078e0205 */
[----:B------:R-:W2:Y:S03]  /*217e0*/  @P1 LDC R7, c[0x0][0x450] ;  /* 0x00011400ff071b82 */ /* 0x000ea60000000800 */
[----:B------:R-:W-:-:S05]  /*217f0*/  LEA.HI.X R5, R6, UR9, R5, 0x1, P0 ;  /* 0x0000000906057c11 */ /* 0x000fca00080f0c05 */
[----:B------:R-:W3:Y:S01]  /*21800*/  @P1 LDC R6, c[0x0][0x44c] ;  /* 0x00011300ff061b82 */ /* 0x000ee20000000800 */
[----:B-1----:R-:W-:Y:S02]  /*21810*/  IMAD.SHL.U32 R21, R9, 0x8, RZ ;  /* 0x0000000809157824 */ /* 0x002fe400078e00ff */
[----:B---3--:R-:W-:-:S03]  /*21820*/  @P1 IMAD.HI.U32 R8, R0, R6, RZ ;  /* 0x0000000600081227 */ /* 0x008fc600078e00ff */
[----:B------:R-:W-:Y:S01]  /*21830*/  LOP3.LUT R21, R21, 0x18, RZ, 0xc0, !PT ;  /* 0x0000001815157812 */ /* 0x000fe200078ec0ff */
[----:B------:R-:W-:Y:S01]  /*21840*/  IMAD.MOV.U32 R6, RZ, RZ, R0 ;  /* 0x000000ffff067224 */ /* 0x000fe200078e0000 */
[----:B--2---:R-:W-:-:S05]  /*21850*/  @P1 SHF.R.U32.HI R6, RZ, R7, R8 ;  /* 0x00000007ff061219 */ /* 0x004fca0000011608 */
        /* <DEDUP_REMOVED lines=17> */
[----:B------:R-:W-:-:S04]  /*21970*/  UMOV UR4, 0xffffffff ;  /* 0xffffffff00047882 */ /* 0x000fc80000000000 */
[----:B------:R-:W-:Y:S01]  /*21980*/  LEA.HI.X R6, R2, UR9, R6, 0x1, P3 ;  /* 0x0000000902067c11 */ /* 0x000fe200098f0c06 */
[----:B0-----:R-:W-:Y:S06]  /*21990*/  BRA.DIV UR4, `(.L_x_2528) ;  /* 0x0000004e04747947 */ /* 0x001fec000b800000 */
[----:B------:R-:W0:Y:S02]  /*219a0*/  S2R R3, SR_TID.X ;  /* 0x0000000000037919 */ /* 0x000e240000002100 */
[----:B0-----:R-:W-:Y:S02]  /*219b0*/  LOP3.LUT R8, R3, 0x7f, RZ, 0xc0, !PT ;  /* 0x0000007f03087812 */ /* 0x001fe400078ec0ff */
[----:B------:R-:W2:Y:S01]  /*219c0*/  LDL.LU R3, [R1+0x18] ;  /* 0x0000180001037983 */ /* 0x000ea20000300800 */
[----:B------:R-:W-:Y:S01]  /*219d0*/  ULDC.64 UR4, c[0x0][0x208] ;  /* 0x0000820000047ab9 */ /* 0x000fe20000000a00 */
[----:B------:R-:W-:Y:S02]  /*219e0*/  SHF.R.U32.HI R8, RZ, 0x2, R8 ;  /* 0x00000002ff087819 */ /* 0x000fe40000011608 */
[----:B------:R-:W-:Y:S03]  /*219f0*/  SHFL.IDX PT, R2, R5, RZ, 0x1c1f ;  /* 0x001c1fff05027589 */ /* 0x000fe600000e0000 */
[----:B------:R-:W-:-:S02]  /*21a00*/  IMAD R17, R17, 0xc0, R8 ;  /* 0x000000c011117824 */ /* 0x000fc400078e0208 */
[----:B--2---:R-:W-:Y:S02]  /*21a10*/  IMAD R0, R3, R10, RZ ;  /* 0x0000000a03007224 */ /* 0x004fe400078e02ff */
[----:B------:R-:W0:Y:S03]  /*21a20*/  SHFL.IDX PT, R3, R4, RZ, 0x1c1f ;  /* 0x001c1fff04037589 */ /* 0x000e2600000e0000 */
        /* <DEDUP_REMOVED lines=37> */
[-C--:B------:R-:W-:Y:S01]  /*21c80*/  ISETP.GE.AND P3, PT, R2, R0.reuse, PT ;  /* 0x000000000200720c */ /* 0x080fe20003f66270 */
[----:B------:R-:W-:Y:S01]  /*21c90*/  VIADD R2, R17, 0x60 ;  /* 0x0000006011027836 */ /* 0x000fe20000000000 */
[----:B------:R-:W1:Y:S04]  /*21ca0*/  SHFL.IDX PT, R4, R7, RZ, 0x1c1f ;  /* 0x001c1fff07047589 */ /* 0x000e6800000e0000 */
[----:B------:R-:W-:Y:S02]  /*21cb0*/  ISETP.GE.AND P4, PT, R2, R0, PT ;  /* 0x000000000200720c */ /* 0x000fe40003f86270 */
[----:B------:R-:W2:Y:S04]  /*21cc0*/  SHFL.IDX PT, R2, R6, RZ, 0x1c1f ;  /* 0x001c1fff06027589 */ /* 0x000ea800000e0000 */
[----:B------:R-:W3:Y:S07]  /*21cd0*/  SHFL.IDX PT, R6, R6, 0x1, 0x1c1f ;  /* 0x003c1f0006067f89 */ /* 0x000eee00000e0000 */
[----:B0-----:R-:W-:-:S05]  /*21ce0*/  @!P4 LEA R3, P5, R21, R3, 0x1 ;  /* 0x000000031503c211 */ /* 0x001fca00078a08ff */
[----:B------:R-:W-:Y:S01]  /*21cf0*/  @!P4 IMAD.X R8, RZ, RZ, R5, P5 ;  /* 0x000000ffff08c224 */ /* 0x000fe200028e0605 */
[----:B-1----:R-:W-:-:S05]  /*21d00*/  @!P3 LEA R4, P5, R21, R4, 0x1 ;  /* 0x000000041504b211 */ /* 0x002fca00078a08ff */
[----:B--2---:R-:W-:Y:S02]  /*21d10*/  @!P3 IMAD.X R5, RZ, RZ, R2, P5 ;  /* 0x000000ffff05b224 */ /* 0x004fe400028e0602 */
[----:B------:R-:W-:Y:S02]  /*21d20*/  @!P4 IMAD.MOV.U32 R2, RZ, RZ, R3 ;  /* 0x000000ffff02c224 */ /* 0x000fe400078e0003 */
[----:B------:R-:W-:-:S05]  /*21d30*/  @!P4 IMAD.MOV.U32 R3, RZ, RZ, R8 ;  /* 0x000000ffff03c224 */ /* 0x000fca00078e0008 */
[----:B------:R-:W-:Y:S04]  /*21d40*/  @!P4 LDGSTS.E.BYPASS.LTC128B.128 [R20+0xf200], desc[UR4][R2.64], !P2 ;  /* 0x0f2000000214cfae */ /* 0x000fe8000d101d44 */
[----:B------:R-:W-:Y:S04]  /*21d50*/  @!P4 LDGSTS.E.BYPASS.LTC128B.128 [R20+0x12200], desc[UR4][R2.64+0x40], !P1 ;  /* 0x122000400214cfae */ /* 0x000fe8000c901d44 */
[----:B------:R0:W-:Y:S02]  /*21d60*/  @!P4 LDGSTS.E.BYPASS.LTC128B.128 [R20+0x15200], desc[UR4][R2.64+0x80], !P0 ;  /* 0x152000800214cfae */ /* 0x0001e4000c101d44 */
[----:B0-----:R-:W-:-:S02]  /*21d70*/  @!P3 IMAD.MOV.U32 R2, RZ, RZ, R4 ;  /* 0x000000ffff02b224 */ /* 0x001fc400078e0004 */
[----:B------:R-:W-:-:S05]  /*21d80*/  @!P3 IMAD.MOV.U32 R3, RZ, RZ, R5 ;  /* 0x000000ffff03b224 */ /* 0x000fca00078e0005 */
[----:B------:R-:W-:Y:S04]  /*21d90*/  @!P3 LDGSTS.E.BYPASS.LTC128B.128 [R20+0xfa00], desc[UR4][R2.64], !P2 ;  /* 0x0fa000000214bfae */ /* 0x000fe8000d101d44 */
[----:B------:R-:W-:Y:S04]  /*21da0*/  @!P3 LDGSTS.E.BYPASS.LTC128B.128 [R20+0x12a00], desc[UR4][R2.64+0x40], !P1 ;  /* 0x12a000400214bfae */ /* 0x000fe8000c901d44 */
[----:B------:R0:W-:Y:S04]  /*21db0*/  @!P3 LDGSTS.E.BYPASS.LTC128B.128 [R20+0x15a00], desc[UR4][R2.64+0x80], !P0 ;  /* 0x15a000800214bfae */ /* 0x0001e8000c101d44 */
[----:B0--3--:R0:W1:Y:S02]  /*21dc0*/  SHFL.IDX PT, R2, R7, 0x1, 0x1c1f ;  /* 0x003c1f0007027f89 */ /* 0x00906400000e0000 */
.L_x_2680:
[----:B------:R-:W-:Y:S01]  /*21dd0*/  VIADD R17, R17, 0xa0 ;  /* 0x000000a011117836 */ /* 0x000fe20000000000 */
[----:B------:R-:W-:Y:S01]  /*21de0*/  ULDC.64 UR4, c[0x0][0x208] ;  /* 0x0000820000047ab9 */ /* 0x000fe20000000a00 */
        /* <DEDUP_REMOVED lines=12> */
.L_x_2529:
        /* <DEDUP_REMOVED lines=14> */
[----:B-1----:R-:W2:Y:S01]  /*21f90*/  LDL R2, [R1+0x10] ;  /* 0x0000100001027983 */ /* 0x002ea20000100800 */
[----:B------:R1:W-:Y:S01]  /*21fa0*/  SYNCS.ARRIVE.TRANS64.A1T0 RZ, [R22+URZ+0x31c00], RZ ;  /* 0x031c00ff16ff79a7 */ /* 0x0003e2000810003f */
[----:B------:R-:W-:Y:S01]  /*21fb0*/  BSSY B0, `(.L_x_2530) ;  /* 0x0000004000007945 */ /* 0x000fe20003800000 */
[----:B------:R-:W3:Y:S01]  /*21fc0*/  SYNCS.PHASECHK.TRANS64.TRYWAIT P0, [R22+URZ+0x31c20], R3 ;  /* 0x031c2003160075a7 */ /* 0x000ee2000800017f */
[----:B--2---:R-:W-:Y:S02]  /*21fd0*/  ISETP.GE.AND P1, PT, R2, 0x2, PT ;  /* 0x000000020200780c */ /* 0x004fe40003f26270 */
[----:B-1-3--:R-:W-:Y:S11]  /*21fe0*/  @!P0 BRA `(.L_x_2531) ;  /* 0x0000005000148947 */ /* 0x00aff60003800000 */
.L_x_2681:
[----:B------:R-:W-:Y:S05]  /*21ff0*/  BSYNC B0 ;  /* 0x0000000000007941 */ /* 0x000fea0003800000 */
.L_x_2530:
[----:B------:R-:W-:Y:S04]  /*22000*/  BSSY B0, `(.L_x_2532) ;  /* 0x0000229000007945 */ /* 0x000fe80003800000 */
[----:B------:R-:W-:Y:S05]  /*22010*/  @!P1 BRA `(.L_x_2533) ;  /* 0x00000020009c9947 */ /* 0x000fea0003800000 */
[----:B------:R-:W2:Y:S01]  /*22020*/  LDL R2, [R1+0x10] ;  /* 0x0000100001027983 */ /* 0x000ea20000100800 */
[----:B------:R-:W-:Y:S01]  /*22030*/  BSSY B2, `(.L_x_2534) ;  /* 0x00000bd000027945 */ /* 0x000fe20003800000 */
[C---:B--2---:R-:W-:Y:S01]  /*22040*/  LOP3.LUT R0, R2.reuse, 0x1, RZ, 0xc0, !PT ;  /* 0x0000000102007812 */ /* 0x044fe200078ec0ff */
[----:B0-----:R-:W-:-:S03]  /*22050*/  VIADD R7, R2, 0xfffffffe ;  /* 0xfffffffe02077836 */ /* 0x001fc60000000000 */
[----:B------:R-:W-:Y:S01]  /*22060*/  ISETP.NE.U32.AND P0, PT, R0, 0x1, PT ;  /* 0x000000010000780c */ /* 0x000fe20003f05070 */
[----:B------:R-:W-:-:S12]  /*22070*/  IMAD.MOV.U32 R0, RZ, RZ, R7 ;  /* 0x000000ffff007224 */ /* 0x000fd800078e0007 */
[----:B------:R-:W-:Y:S05]  /*22080*/  @!P0 BRA `(.L_x_2535) ;  /* 0x0000000800dc8947 */ /* 0x000fea0003800000 */
        /* <DEDUP_REMOVED lines=11> */
[----:B------:R-:W-:Y:S01]  /*22140*/  ISETP.NE.U32.AND P0, PT, RZ, UR4, PT ;  /* 0x00000004ff007c0c */ /* 0x000fe2000bf05070 */
[----:B------:R-:W-:-:S03]  /*22150*/  IMAD.MOV.U32 R0, RZ, RZ, R7 ;  /* 0x000000ffff007224 */ /* 0x000fc600078e0007 */
[----:B------:R-:W-:-:S13]  /*22160*/  ISETP.NE.AND.EX P0, PT, RZ, UR5, PT, P0 ;  /* 0x00000005ff007c0c */ /* 0x000fda000bf05300 */
[----:B------:R-:W-:Y:S05]  /*22170*/  @!P0 BRA `(.L_x_2538) ;  /* 0x00000000004c8947 */ /* 0x000fea0003800000 */
[----:B------:R-:W2:Y:S01]  /*22180*/  LDL R10, [R1+0x4] ;  /* 0x00000400010a7983 */ /* 0x000ea20000100800 */
[----:B------:R-:W0:Y:S01]  /*22190*/  LDC R4, c[0x0][0x43c] ;  /* 0x00010f00ff047b82 */ /* 0x000e220000000800 */
[----:B------:R-:W-:Y:S01]  /*221a0*/  ULDC.64 UR6, c[0x0][0x428] ;  /* 0x00010a0000067ab9 */ /* 0x000fe20000000a00 */
[----:B------:R-:W-:Y:S01]  /*221b0*/  ULDC.64 UR8, c[0x0][0x208] ;  /* 0x0000820000087ab9 */ /* 0x000fe20000000a00 */
[----:B0-----:R-:W-:-:S13]  /*221c0*/  ISETP.NE.AND P0, PT, R4, 0x1, PT ;  /* 0x000000010400780c */ /* 0x001fda0003f05270 */
[----:B-1----:R-:W0:Y:S02]  /*221d0*/  @P0 LDC.64 R2, c[0x0][0x440] ;  /* 0x00011000ff020b82 */ /* 0x002e240000000a00 */
[----:B0-----:R-:W-:-:S04]  /*221e0*/  @P0 IMAD.HI.U32 R0, R7, R2, RZ ;  /* 0x0000000207000227 */ /* 0x001fc800078e00ff */
[----:B------:R-:W-:Y:S01]  /*221f0*/  IMAD.MOV.U32 R2, RZ, RZ, R7 ;  /* 0x000000ffff027224 */ /* 0x000fe200078e0007 */
[----:B------:R-:W-:-:S04]  /*22200*/  @P0 SHF.R.U32.HI R2, RZ, R3, R0 ;  /* 0x00000003ff020219 */ /* 0x000fc80000011600 */
[--C-:B------:R-:W-:Y:S01]  /*22210*/  SHF.R.S32.HI R3, RZ, 0x1f, R2.reuse ;  /* 0x0000001fff037819 */ /* 0x100fe20000011402 */
[----:B------:R-:W-:-:S04]  /*22220*/  IMAD.MOV R0, RZ, RZ, -R2 ;  /* 0x000000ffff007224 */ /* 0x000fc800078e0a02 */
[----:B------:R-:W-:Y:S02]  /*22230*/  IMAD R0, R4, R0, R7 ;  /* 0x0000000004007224 */ /* 0x000fe400078e0207 */
[----:B------:R-:W-:-:S04]  /*22240*/  IMAD.WIDE.U32 R2, R26, UR6, R2 ;  /* 0x000000061a027c25 */ /* 0x000fc8000f8e0002 */
[----:B--2---:R-:W-:-:S04]  /*22250*/  IMAD R4, R10, UR6, RZ ;  /* 0x000000060a047c24 */ /* 0x004fc8000f8e02ff */
[----:B------:R-:W-:-:S04]  /*22260*/  IMAD R4, R26, UR7, R4 ;  /* 0x000000071a047c24 */ /* 0x000fc8000f8e0204 */
[----:B------:R-:W-:Y:S01]  /*22270*/  IMAD.IADD R3, R4, 0x1, R3 ;  /* 0x0000000104037824 */ /* 0x000fe200078e0203 */
[----:B------:R-:W-:-:S04]  /*22280*/  LEA R4, P0, R2, UR4, 0x2 ;  /* 0x0000000402047c11 */ /* 0x000fc8000f8010ff */
[----:B------:R-:W-:-:S06]  /*22290*/  LEA.HI.X R5, R2, UR5, R3, 0x2, P0 ;  /* 0x0000000502057c11 */ /* 0x000fcc00080f1403 */
[----:B------:R0:W5:Y:S03]  /*222a0*/  LDG.E R5, desc[UR8][R4.64] ;  /* 0x0000000804057981 */ /* 0x000166000c1e1900 */
.L_x_2538:
[----:B-1----:R-:W-:Y:S01]  /*222b0*/  IMAD R3, R6, 0x8, R22 ;  /* 0x0000000806037824 */ /* 0x002fe200078e0216 */
[----:B------:R-:W-:Y:S01]  /*222c0*/  SHF.L.U32 R2, R9, 0x1f, RZ ;  /* 0x0000001f09027819 */ /* 0x000fe200000006ff */
[----:B------:R-:W-:Y:S03]  /*222d0*/  BSSY B3, `(.L_x_2539) ;  /* 0x0000003000037945 */ /* 0x000fe60003800000 */
[----:B------:R-:W1:Y:S02]  /*222e0*/  SYNCS.PHASECHK.TRANS64.TRYWAIT P0, [R3+URZ+0x31c40], R2 ;  /* 0x031c4002030075a7 */ /* 0x000e64000800017f */
[----:B-1----:R-:W-:Y:S05]  /*222f0*/  @!P0 BRA `(.L_x_2540) ;  /* 0x0000004c00648947 */ /* 0x002fea0003800000 */
.L_x_2682:
[----:B------:R-:W-:Y:S05]  /*22300*/  BSYNC B3 ;  /* 0x0000000000037941 */ /* 0x000fea0003800000 */
.L_x_2539:
        /* <DEDUP_REMOVED lines=12> */
.L_x_2542:
[----:B------:R-:W-:Y:S05]  /*223d0*/  BSYNC B3 ;  /* 0x0000000000037941 */ /* 0x000fea0003800000 */
.L_x_2541:
        /* <DEDUP_REMOVED lines=11> */
.L_x_2543:
        /* <DEDUP_REMOVED lines=16> */
.L_x_2544:
        /* <DEDUP_REMOVED lines=16> */
.L_x_2545:
        /* <DEDUP_REMOVED lines=15> */
.L_x_2683:
[----:B------:R-:W-:Y:S05]  /*22780*/  BSYNC B3 ;  /* 0x0000000000037941 */ /* 0x000fea0003800000 */
.L_x_2546:
        /* <DEDUP_REMOVED lines=12> */
.L_x_2549:
[----:B------:R-:W-:Y:S05]  /*22850*/  BSYNC B3 ;  /* 0x0000000000037941 */ /* 0x000fea0003800000 */
.L_x_2548:
        /* <DEDUP_REMOVED lines=11> */
.L_x_2550:
        /* <DEDUP_REMOVED lines=15> */
.L_x_2551:
        /* <DEDUP_REMOVED lines=15> */
.L_x_2552:
        /* <DEDUP_REMOVED lines=12> */
.L_x_2537:
[----:B------:R-:W-:Y:S05]  /*22bb0*/  BSYNC B1 ;  /* 0x0000000000017941 */ /* 0x000fea0003800000 */
.L_x_2536:
[----:B------:R-:W2:Y:S01]  /*22bc0*/  LDL.LU R0, [R1+0x10] ;  /* 0x0000100001007983 */ /* 0x000ea20000300800 */
[----:B------:R-:W-:Y:S02]  /*22bd0*/  IMAD.MOV.U32 R23, RZ, RZ, R6 ;  /* 0x000000ffff177224 */ /* 0x000fe400078e0006 */
[----:B------:R-:W-:Y:S02]  /*22be0*/  IMAD.MOV.U32 R27, RZ, RZ, R9 ;  /* 0x000000ffff1b7224 */ /* 0x000fe400078e0009 */
[----:B--2---:R-:W-:-:S07]  /*22bf0*/  VIADD R0, R0, 0xfffffffd ;  /* 0xfffffffd00007836 */ /* 0x004fce0000000000 */
.L_x_2535:
[----:B------:R-:W-:Y:S05]  /*22c00*/  BSYNC B2 ;  /* 0x0000000000027941 */ /* 0x000fea0003800000 */
.L_x_2534:
[----:B------:R-:W-:-:S13]  /*22c10*/  ISETP.NE.AND P0, PT, R7, RZ, PT ;  /* 0x000000ff0700720c */ /* 0x000fda0003f05270 */
[----:B------:R-:W-:Y:S05]  /*22c20*/  @!P0 BRA `(.L_x_2533) ;  /* 0x0000001400988947 */ /* 0x000fea0003800000 */
[----:B------:R-:W-:-:S07]  /*22c30*/  IMAD.MOV.U32 R4, RZ, RZ, R24 ;  /* 0x000000ffff047224 */ /* 0x000fce00078e0018 */
.L_x_2587:
        /* <DEDUP_REMOVED lines=34> */
.L_x_2555:
[----:B-1----:R-:W-:Y:S01]  /*22e60*/  IMAD R3, R6, 0x8, R22 ;  /* 0x0000000806037824 */ /* 0x002fe200078e0216 */
[----:B------:R-:W-:Y:S01]  /*22e70*/  SHF.L.U32 R2, R7, 0x1f, RZ ;  /* 0x0000001f07027819 */ /* 0x000fe200000006ff */
[----:B------:R-:W-:Y:S03]  /*22e80*/  BSSY B2, `(.L_x_2556) ;  /* 0x0000003000027945 */ /* 0x000fe60003800000 */
[----:B------:R-:W1:Y:S02]  /*22e90*/  SYNCS.PHASECHK.TRANS64.TRYWAIT P0, [R3+URZ+0x31c40], R2 ;  /* 0x031c4002030075a7 */ /* 0x000e64000800017f */
[----:B-1----:R-:W-:Y:S05]  /*22ea0*/  @!P0 BRA `(.L_x_2557) ;  /* 0x0000004000a08947 */ /* 0x002fea0003800000 */
.L_x_2684:
[----:B------:R-:W-:Y:S05]  /*22eb0*/  BSYNC B2 ;  /* 0x0000000000027941 */ /* 0x000fea0003800000 */
.L_x_2556:
        /* <DEDUP_REMOVED lines=12> */
.L_x_2559:
[----:B------:R-:W-:Y:S05]  /*22f80*/  BSYNC B2 ;  /* 0x0000000000027941 */ /* 0x000fea0003800000 */
.L_x_2558:
        /* <DEDUP_REMOVED lines=11> */
.L_x_2560:
        /* <DEDUP_REMOVED lines=16> */
.L_x_2561:
        /* <DEDUP_REMOVED lines=16> */
.L_x_2562:
        /* <DEDUP_REMOVED lines=15> */
.L_x_2685:
[----:B------:R-:W-:Y:S05]  /*23330*/  BSYNC B2 ;  /* 0x0000000000027941 */ /* 0x000fea0003800000 */
.L_x_2563:
        /* <DEDUP_REMOVED lines=11> */
.L_x_2566:
[----:B------:R-:W-:Y:S05]  /*233f0*/  BSYNC B2 ;  /* 0x0000000000027941 */ /* 0x000fea0003800000 */
.L_x_2565:
        /* <DEDUP_REMOVED lines=10> */
.L_x_2567:
        /* <DEDUP_REMOVED lines=15> */
.L_x_2568:
        /* <DEDUP_REMOVED lines=15> */
.L_x_2569:
        /* <DEDUP_REMOVED lines=12> */
.L_x_2554:
[----:B------:R-:W-:Y:S05]  /*23740*/  BSYNC B1 ;  /* 0x0000000000017941 */ /* 0x000fea0003800000 */
.L_x_2553:
        /* <DEDUP_REMOVED lines=33> */
.L_x_2572:
[----:B------:R-:W-:Y:S01]  /*23960*/  IMAD R2, R23, 0x8, R22 ;  /* 0x0000000817027824 */ /* 0x000fe200078e0216 */
[----:B-1----:R-:W-:Y:S01]  /*23970*/  SHF.L.U32 R3, R27, 0x1f, RZ ;  /* 0x0000001f1b037819 */ /* 0x002fe200000006ff */
[----:B------:R-:W-:Y:S03]  /*23980*/  BSSY B2, `(.L_x_2573) ;  /* 0x0000003000027945 */ /* 0x000fe60003800000 */
[----:B------:R-:W1:Y:S02]  /*23990*/  SYNCS.PHASECHK.TRANS64.TRYWAIT P0, [R2+URZ+0x31c40], R3 ;  /* 0x031c4003020075a7 */ /* 0x000e64000800017f */
[----:B-1----:R-:W-:Y:S05]  /*239a0*/  @!P0 BRA `(.L_x_2574) ;  /* 0x0000003800088947 */ /* 0x002fea0003800000 */
.L_x_2686:
[----:B------:R-:W-:Y:S05]  /*239b0*/  BSYNC B2 ;  /* 0x0000000000027941 */ /* 0x000fea0003800000 */
.L_x_2573:
        /* <DEDUP_REMOVED lines=12> */
.L_x_2576:
[----:B------:R-:W-:Y:S05]  /*23a80*/  BSYNC B2 ;  /* 0x0000000000027941 */ /* 0x000fea0003800000 */
.L_x_2575:
        /* <DEDUP_REMOVED lines=12> */
.L_x_2577:
        /* <DEDUP_REMOVED lines=16> */
.L_x_2578:
        /* <DEDUP_REMOVED lines=16> */
.L_x_2579:
        /* <DEDUP_REMOVED lines=15> */
.L_x_2687:
[----:B------:R-:W-:Y:S05]  /*23e40*/  BSYNC B2 ;  /* 0x0000000000027941 */ /* 0x000fea0003800000 */
.L_x_2580:
        /* <DEDUP_REMOVED lines=11> */
.L_x_2583:
[----:B------:R-:W-:Y:S05]  /*23f00*/  BSYNC B2 ;  /* 0x0000000000027941 */ /* 0x000fea0003800000 */
.L_x_2582:
        /* <DEDUP_REMOVED lines=10> */
.L_x_2584:
        /* <DEDUP_REMOVED lines=15> */
.L_x_2585:
        /* <DEDUP_REMOVED lines=15> */
.L_x_2586:
        /* <DEDUP_REMOVED lines=12> */
.L_x_2571:
[----:B------:R-:W-:Y:S05]  /*24250*/  BSYNC B1 ;  /* 0x0000000000017941 */ /* 0x000fea0003800000 */
.L_x_2570:
[C---:B------:R-:W-:Y:S01]  /*24260*/  ISETP.GT.AND P0, PT, R0.reuse, 0x1, PT ;  /* 0x000000010000780c */ /* 0x040fe20003f04270 */
[----:B------:R-:W-:-:S12]  /*24270*/  VIADD R0, R0, 0xfffffffe ;  /* 0xfffffffe00007836 */ /* 0x000fd80000000000 */
[----:B------:R-:W-:Y:S05]  /*24280*/  @P0 BRA `(.L_x_2587) ;  /* 0xffffffe8006c0947 */ /* 0x000fea000383ffff */
.L_x_2533:
[----:B------:R-:W-:Y:S05]  /*24290*/  BSYNC B0 ;  /* 0x0000000000007941 */ /* 0x000fea0003800000 */
.L_x_2532:
        /* <DEDUP_REMOVED lines=8> */
[----:B------:R-:W2:Y:S01]  /*24320*/  FLO.U32 R0, UR4 ;  /* 0x0000000400007d00 */ /* 0x000ea200080e0000 */
[----:B------:R-:W-:Y:S01]  /*24330*/  ULDC.64 UR6, c[0x0][0x208] ;  /* 0x0000820000067ab9 */ /* 0x000fe20000000a00 */
        /* <DEDUP_REMOVED lines=8> */
.L_x_2589:
[----:B------:R-:W-:Y:S05]  /*243c0*/  BSYNC B0 ;  /* 0x0000000000007941 */ /* 0x000fea0003800000 */
.L_x_2588:
[----:B------:R-:W2:Y:S01]  /*243d0*/  LDL R0, [R1+0x44] ;  /* 0x0000440001007983 */ /* 0x000ea20000100800 */
[----:B------:R-:W-:Y:S01]  /*243e0*/  BSSY B0, `(.L_x_2590) ;  /* 0x0000046000007945 */ /* 0x000fe20003800000 */
[----:B--2---:R-:W-:-:S13]  /*243f0*/  LOP3.LUT P0, RZ, R0, 0x1, RZ, 0xc0, !PT ;  /* 0x0000000100ff7812 */ /* 0x004fda000780c0ff */
[----:B------:R-:W-:Y:S05]  /*24400*/  @!P0 BRA `(.L_x_2591) ;  /* 0x00000004000c8947 */ /* 0x000fea0003800000 */
[----:B-1----:R-:W-:Y:S01]  /*24410*/  IMAD R3, R23, 0x8, R22 ;  /* 0x0000000817037824 */ /* 0x002fe200078e0216 */
[----:B------:R-:W-:Y:S01]  /*24420*/  SHF.L.U32 R0, R27, 0x1f, RZ ;  /* 0x0000001f1b007819 */ /* 0x000fe200000006ff */
[----:B------:R-:W-:Y:S01]  /*24430*/  BSSY B1, `(.L_x_2592) ;  /* 0x0000004000017945 */ /* 0x000fe20003800000 */
[----:B------:R-:W-:Y:S02]  /*24440*/  ISETP.NE.AND P1, PT, R6, RZ, PT ;  /* 0x000000ff0600720c */ /* 0x000fe40003f25270 */
[----:B------:R-:W1:Y:S02]  /*24450*/  SYNCS.PHASECHK.TRANS64.TRYWAIT P0, [R3+URZ+0x31c60], R0 ;  /* 0x031c6000030075a7 */ /* 0x000e64000800017f */
[----:B-1----:R-:W-:Y:S09]  /*24460*/  @!P0 BRA `(.L_x_2593) ;  /* 0x0000002c00808947 */ /* 0x002ff20003800000 */
.L_x_2688:
[----:B------:R-:W-:Y:S05]  /*24470*/  BSYNC B1 ;  /* 0x0000000000017941 */ /* 0x000fea0003800000 */
.L_x_2592:
        /* <DEDUP_REMOVED lines=9> */
.L_x_2595:
[----:B------:R-:W-:Y:S05]  /*24510*/  BSYNC B1 ;  /* 0x0000000000017941 */ /* 0x000fea0003800000 */
.L_x_2594:
        /* <DEDUP_REMOVED lines=10> */
.L_x_2596:
        /* <DEDUP_REMOVED lines=15> */
.L_x_2597:
        /* <DEDUP_REMOVED lines=15> */
.L_x_2598:
        /* <DEDUP_REMOVED lines=10> */
.L_x_2591:
[----:B------:R-:W-:Y:S05]  /*24840*/  BSYNC B0 ;  /* 0x0000000000007941 */ /* 0x000fea0003800000 */
.L_x_2590:
[----:B------:R-:W-:-:S05]  /*24850*/  VIADD R23, R23, 0x1 ;  /* 0x0000000117177836 */ /* 0x000fca0000000000 */
[----:B------:R-:W-:-:S04]  /*24860*/  ISETP.NE.AND P0, PT, R23, 0x2, PT ;  /* 0x000000021700780c */ /* 0x000fc80003f05270 */
[----:B------:R-:W-:Y:S02]  /*24870*/  SEL R0, RZ, 0x1, P0 ;  /* 0x00000001ff007807 */ /* 0x000fe40000000000 */
[----:B------:R-:W-:Y:S02]  /*24880*/  SEL R23, R23, RZ, P0 ;  /* 0x000000ff17177207 */ /* 0x000fe40000000000 */
[----:B------:R-:W-:-:S07]  /*24890*/  LOP3.LUT R27, R27, R0, RZ, 0x3c, !PT ;  /* 0x000000001b1b7212 */ /* 0x000fce00078e3cff */
.L_x_2514:
[----:B------:R-:W-:Y:S05]  /*248a0*/  BSYNC B7 ;  /* 0x0000000000077941 */ /* 0x000fea0003800000 */
.L_x_2512:
[----:B------:R-:W3:Y:S02]  /*248b0*/  LDL R0, [R1+0x44] ;  /* 0x0000440001007983 */ /* 0x000ee40000100800 */
[----:B---3--:R-:W-:-:S13]  /*248c0*/  LOP3.LUT P0, RZ, R0, 0x2, RZ, 0xc0, !PT ;  /* 0x0000000200ff7812 */ /* 0x008fda000780c0ff */
[----:B------:R-:W-:Y:S05]  /*248d0*/  @!P0 BRA `(.L_x_2599) ;  /* 0x0000000000248947 */ /* 0x000fea0003800000 */
[----:B------:R-:W-:Y:S05]  /*248e0*/  WARPSYNC.ALL ;  /* 0x0000000000007948 */ /* 0x000fea0003800000 */
[----:B------:R-:W3:Y:S08]  /*248f0*/  S2UR UR5, SR_CgaCtaId ;  /* 0x00000000000579c3 */ /* 0x000ef00000008800 */
[----:B------:R-:W-:Y:S06]  /*24900*/  BAR.SYNC.DEFER_BLOCKING 0x5, 0x200 ;  /* 0x0148000000007b1d */ /* 0x000fec0000010000 */
[----:B------:R-:W-:-:S02]  /*24910*/  UMOV UR4, 0x400 ;  /* 0x0000040000047882 */ /* 0x000fc40000000000 */
[----:B---3--:R-:W-:-:S06]  /*24920*/  ULEA UR4, UR5, UR4, 0x18 ;  /* 0x0000000405047291 */ /* 0x008fcc000f8ec03f */
[----:B-1----:R-:W-:-:S05]  /*24930*/  IMAD.U32 R22, RZ, RZ, UR4 ;  /* 0x00000004ff167e24 */ /* 0x002fca000f8e00ff */
[----:B------:R1:W3:Y:S01]  /*24940*/  LDS.128 R16, [R22+0x31cd0] ;  /* 0x031cd00016107984 */ /* 0x0002e20000000c00 */
[----:B------:R-:W-:Y:S06]  /*24950*/  BAR.ARV 0x4, 0x200 ;  /* 0x0108000000007b1d */ /* 0x000fec0000002000 */
[----:B------:R-:W-:Y:S05]  /*24960*/  BRA `(.L_x_2600) ;  /* 0x0000000800d87947 */ /* 0x000fea0003800000 */
.L_x_2599:
[----:B------:R-:W0:Y:S01]  /*24970*/  S2R R0, SR_TID.X ;  /* 0x0000000000007919 */ /* 0x000e220000002100 */
[----:B------:R-:W-:Y:S01]  /*24980*/  UMOV UR4, 0xffffffff ;  /* 0xffffffff00047882 */ /* 0x000fe20000000000 */
[----:B0-2---:R-:W-:-:S04]  /*24990*/  LOP3.LUT R7, R0, 0x1f, RZ, 0xc0, !PT ;  /* 0x0000001f00077812 */ /* 0x005fc800078ec0ff */
[----:B------:R-:W-:Y:S01]  /*249a0*/  ISETP.NE.AND P0, PT, R7, 0x1f, PT ;  /* 0x0000001f0700780c */ /* 0x000fe20003f05270 */
[----:B------:R-:W-:-:S12]  /*249b0*/  BRA.DIV UR4, `(.L_x_2601) ;  /* 0x0000002a04407947 */ /* 0x000fd8000b800000 */
[----:B------:R-:W-:Y:S01]  /*249c0*/  IMAD.IADD R5, R19, 0x1, R7 ;  /* 0x0000000113057824 */ /* 0x000fe200078e0207 */
[----:B------:R-:W-:Y:S01]  /*249d0*/  ULDC UR4, c[0x0][0xc3c] ;  /* 0x00030f0000047ab9 */ /* 0x000fe20000000800 */
[----:B------:R-:W-:-:S03]  /*249e0*/  ULDC.64 UR6, c[0x0][0x208] ;  /* 0x0000820000067ab9 */ /* 0x000fc60000000a00 */
[----:B------:R-:W-:-:S13]  /*249f0*/  ISETP.GE.OR P1, PT, R5, UR4, !P0 ;  /* 0x0000000405007c0c */ /* 0x000fda000c726670 */
[----:B-1----:R-:W0:Y:S02]  /*24a00*/  @!P1 LDC.64 R2, c[0x0][0xc80] ;  /* 0x00032000ff029b82 */ /* 0x002e240000000a00 */
        /* <DEDUP_REMOVED lines=27> */
.L_x_2698:
[----:B------:R-:W-:Y:S02]  /*24bc0*/  ULDC UR4, c[0x0][0xc38] ;  /* 0x00030e0000047ab9 */ /* 0x000fe40000000800 */
[----:B------:R-:W-:-:S04]  /*24bd0*/  IMAD.U32 R4, RZ, RZ, UR4 ;  /* 0x00000004ff047e24 */ /* 0x000fc8000f8e00ff */
[----:B-1----:R-:W-:-:S04]  /*24be0*/  IMAD R5, R14, R4, RZ ;  /* 0x000000040e057224 */ /* 0x002fc800078e02ff */
[----:B------:R-:W-:-:S05]  /*24bf0*/  IMAD.IADD R16, R16, 0x1, R5 ;  /* 0x0000000110107824 */ /* 0x000fca00078e0205 */
[----:B------:R-:W-:-:S13]  /*24c00*/  ISETP.GT.AND P6, PT, R16, R0, PT ;  /* 0x000000001000720c */ /* 0x000fda0003fc4270 */
[----:B------:R-:W-:Y:S05]  /*24c10*/  @P6 BRA `(.L_x_2602) ;  /* 0x0000000000a06947 */ /* 0x000fea0003800000 */
.L_x_2607:
        /* <DEDUP_REMOVED lines=11> */
[----:B0-----:R-:W0:Y:S01]  /*24cd0*/  LDC.64 R2, c[0x0][0xc80] ;  /* 0x00032000ff027b82 */ /* 0x001e220000000a00 */
[----:B------:R-:W-:Y:S01]  /*24ce0*/  ULDC.64 UR4, c[0x0][0x208] ;  /* 0x0000820000047ab9 */ /* 0x000fe20000000a00 */
[----:B0-----:R-:W-:-:S06]  /*24cf0*/  IMAD.WIDE R2, R5, 0x4, R2 ;  /* 0x0000000405027825 */ /* 0x001fcc00078e0202 */
[----:B------:R1:W5:Y:S02]  /*24d00*/  LDG.E R2, desc[UR4][R2.64] ;  /* 0x0000000402027981 */ /* 0x000364000c1e1900 */
.L_x_2605:
[----:B------:R-:W-:Y:S05]  /*24d10*/  BSYNC B0 ;  /* 0x0000000000007941 */ /* 0x000fea0003800000 */
.L_x_2604:
        /* <DEDUP_REMOVED lines=18> */
.L_x_2706:
[----:B------:R-:W-:Y:S02]  /*24e40*/  ULDC UR4, c[0x0][0xc38] ;  /* 0x00030e0000047ab9 */ /* 0x000fe40000000800 */
[----:B------:R-:W-:-:S04]  /*24e50*/  IMAD.U32 R4, RZ, RZ, UR4 ;  /* 0x00000004ff047e24 */ /* 0x000fc8000f8e00ff */
[----:B-1----:R-:W-:-:S04]  /*24e60*/  IMAD R5, R14, R4, RZ ;  /* 0x000000040e057224 */ /* 0x002fc800078e02ff */
[----:B------:R-:W-:-:S05]  /*24e70*/  IMAD.IADD R16, R5, 0x1, R16 ;  /* 0x0000000105107824 */ /* 0x000fca00078e0210 */
[----:B------:R-:W-:-:S13]  /*24e80*/  ISETP.GT.AND P6, PT, R16, R0, PT ;  /* 0x000000001000720c */ /* 0x000fda0003fc4270 */
[----:B------:R-:W-:Y:S05]  /*24e90*/  @!P6 BRA `(.L_x_2607) ;  /* 0xfffffffc0060e947 */ /* 0x000fea000383ffff */
.L_x_2602:
        /* <DEDUP_REMOVED lines=8> */
.L_x_2710:
[----:B------:R-:W-:Y:S01]  /*24f20*/  ISETP.NE.AND P0, PT, R5, RZ, PT ;  /* 0x000000ff0500720c */ /* 0x000fe20003f05270 */
[----:B------:R-:W-:-:S12]  /*24f30*/  IMAD.MOV.U32 R5, RZ, RZ, RZ ;  /* 0x000000ffff057224 */ /* 0x000fd800078e00ff */
[----:B------:R-:W-:Y:S05]  /*24f40*/  @!P0 BRA `(.L_x_2609) ;  /* 0x0000000000108947 */ /* 0x000fea0003800000 */
[----:B------:R-:W-:Y:S01]  /*24f50*/  UMOV UR4, 0xffffffff ;  /* 0xffffffff00047882 */ /* 0x000fe20000000000 */
[----:B------:R-:W-:Y:S02]  /*24f60*/  VIADD R12, R6, 0xffffffff ;  /* 0xffffffff060c7836 */ /* 0x000fe40000000000 */
[----:B------:R-:W-:Y:S05]  /*24f70*/  BRA.DIV UR4, `(.L_x_2610) ;  /* 0x0000002a04fc7947 */ /* 0x000fea000b800000 */
[----:B------:R3:W4:Y:S02]  /*24f80*/  SHFL.IDX PT, R5, R3, R12, 0x1f ;  /* 0x00001f0c03057589 */ /* 0x00072400000e0000 */
.L_x_2609:
[----:B01-3--:R-:W0:Y:S01]  /*24f90*/  LDC.64 R2, c[0x0][0xc90] ;  /* 0x00032400ff027b82 */ /* 0x00be220000000a00 */
[----:B------:R-:W-:Y:S01]  /*24fa0*/  IMAD.IADD R19, R6, 0x1, R19 ;  /* 0x0000000106137824 */ /* 0x000fe200078e0213 */
[----:B------:R-:W-:-:S03]  /*24fb0*/  ULDC.64 UR4, c[0x0][0x208] ;  /* 0x0000820000047ab9 */ /* 0x000fc60000000a00 */
[----:B0-----:R-:W-:-:S05]  /*24fc0*/  IMAD.WIDE R2, R19, 0x4, R2 ;  /* 0x0000000413027825 */ /* 0x001fca00078e0202 */
[----:B------:R-:W2:Y:S01]  /*24fd0*/  LDG.E R7, desc[UR4][R2.64] ;  /* 0x0000000402077981 */ /* 0x000ea2000c1e1900 */
[----:B----4-:R-:W-:Y:S02]  /*24fe0*/  IMAD R16, R5, R4, R16 ;  /* 0x0000000405107224 */ /* 0x010fe400078e0210 */
[----:B--2---:R-:W-:-:S05]  /*24ff0*/  IMAD R6, R17, R7, RZ ;  /* 0x0000000711067224 */ /* 0x004fca00078e02ff */
[----:B------:R-:W-:-:S04]  /*25000*/  IABS R8, R6 ;  /* 0x0000000600087213 */ /* 0x000fc80000000000 */
[----:B------:R-:W0:Y:S08]  /*25010*/  I2F.RP R9, R8 ;  /* 0x0000000800097306 */ /* 0x000e300000209400 */
[----:B0-----:R-:W0:Y:S02]  /*25020*/  MUFU.RCP R9, R9 ;  /* 0x0000000900097308 */ /* 0x001e240000001000 */
[----:B0-----:R-:W-:-:S06]  /*25030*/  VIADD R10, R9, 0xffffffe ;  /* 0x0ffffffe090a7836 */ /* 0x001fcc0000000000 */
[----:B------:R-:W0:Y:S02]  /*25040*/  F2I.FTZ.U32.TRUNC.NTZ R3, R10 ;  /* 0x0000000a00037305 */ /* 0x000e24000021f000 */
[----:B0-----:R-:W-:-:S04]  /*25050*/  IMAD.MOV R2, RZ, RZ, -R3 ;  /* 0x000000ffff027224 */ /* 0x001fc800078e0a03 */
[----:B------:R-:W-:Y:S02]  /*25060*/  IMAD R5, R2, R8, RZ ;  /* 0x0000000802057224 */ /* 0x000fe400078e02ff */
[----:B------:R-:W-:-:S04]  /*25070*/  IMAD.MOV.U32 R2, RZ, RZ, RZ ;  /* 0x000000ffff027224 */ /* 0x000fc800078e00ff */
        /* <DEDUP_REMOVED lines=21> */
[----:B------:R-:W-:Y:S01]  /*251d0*/  VIADDMNMX R4, R3, R4, R7, PT ;  /* 0x0000000403047246 */ /* 0x000fe20003800107 */
[----:B------:R-:W-:-:S03]  /*251e0*/  IMAD.IADD R0, R5, 0x1, R0 ;  /* 0x0000000105007824 */ /* 0x000fc600078e0200 */
        /* <DEDUP_REMOVED lines=23> */
[----:B------:R-:W-:Y:S01]  /*25360*/  @!P1 LOP3.LUT R3, RZ, R4, RZ, 0x33, !PT ;  /* 0x00000004ff039212 */ /* 0x000fe200078e33ff */
[----:B------:R-:W-:-:S04]  /*25370*/  IMAD.MOV R4, RZ, RZ, -R4 ;  /* 0x000000ffff047224 */ /* 0x000fc800078e0a04 */
[----:B------:R-:W-:Y:S01]  /*25380*/  IMAD R18, R3, R4, R0 ;  /* 0x0000000403127224 */ /* 0x000fe200078e0200 */
[----:B------:R-:W-:-:S05]  /*25390*/  LOP3.LUT R0, RZ, R3, RZ, 0x33, !PT ;  /* 0x00000003ff007212 */ /* 0x000fca00078e33ff */
[----:B------:R-:W-:Y:S01]  /*253a0*/  IMAD.IADD R17, R17, 0x1, R0 ;  /* 0x0000000111117824 */ /* 0x000fe200078e0200 */
[----:B------:R-:W-:Y:S06]  /*253b0*/  BRA `(.L_x_2611) ;  /* 0x00000000001c7947 */ /* 0x000fec0003800000 */
.L_x_2603:
[----:B------:R-:W-:Y:S01]  /*253c0*/  UMOV UR4, URZ ;  /* 0x0000003f00047c82 */ /* 0x000fe20008000000 */
[----:B------:R-:W-:Y:S01]  /*253d0*/  UMOV UR5, URZ ;  /* 0x0000003f00057c82 */ /* 0x000fe20008000000 */
[----:B------:R-:W-:Y:S01]  /*253e0*/  ULDC UR6, c[0x0][0xc3c] ;  /* 0x00030f0000067ab9 */ /* 0x000fe20000000800 */
[----:B------:R-:W-:Y:S02]  /*253f0*/  IMAD.MOV.U32 R16, RZ, RZ, R0 ;  /* 0x000000ffff107224 */ /* 0x000fe400078e0000 */
[----:B------:R-:W-:Y:S02]  /*25400*/  IMAD.U32 R17, RZ, RZ, UR4 ;  /* 0x00000004ff117e24 */ /* 0x000fe4000f8e00ff */
[----:B------:R-:W-:Y:S02]  /*25410*/  IMAD.U32 R18, RZ, RZ, UR5 ;  /* 0x00000005ff127e24 */ /* 0x000fe4000f8e00ff */
[----:B------:R-:W-:-:S07]  /*25420*/  IMAD.U32 R19, RZ, RZ, UR6 ;  /* 0x00000006ff137e24 */ /* 0x000fce000f8e00ff */
.L_x_2611:
        /* <DEDUP_REMOVED lines=10> */
.L_x_2600:
[----:B------:R-:W-:Y:S02]  /*254d0*/  ULDC UR4, c[0x0][0xc3c] ;  /* 0x00030f0000047ab9 */ /* 0x000fe40000000800 */
[----:B---3--:R-:W-:-:S13]  /*254e0*/  ISETP.GE.AND P0, PT, R19, UR4, PT ;  /* 0x0000000413007c0c */ /* 0x008fda000bf06270 */
[----:B------:R-:W-:Y:S05]  /*254f0*/  @!P0 BRA `(.L_x_2612) ;  /* 0xffffff94001c8947 */ /* 0x000fea000383ffff */
[----:B------:R-:W-:Y:S05]  /*25500*/  BSYNC B8 ;  /* 0x0000000000087941 */ /* 0x000fea0003800000 */
.L_x_2468:
[----:B--2---:R-:W2:Y:S01]  /*25510*/  LDL.LU R0, [R1+0x2c] ;  /* 0x00002c0001007983 */ /* 0x004ea20000300800 */
[----:B------:R-:W-:Y:S01]  /*25520*/  BSSY B0, `(.L_x_2613) ;  /* 0x000000b000007945 */ /* 0x000fe20003800000 */
[----:B------:R-:W3:Y:S01]  /*25530*/  S2R R5, SR_CgaCtaId ;  /* 0x0000000000057919 */ /* 0x000ee20000008800 */
[----:B--2---:R-:W-:-:S05]  /*25540*/  VIADD R0, R0, 0x1 ;  /* 0x0000000100007836 */ /* 0x004fca0000000000 */
[----:B0-----:R-:W-:-:S04]  /*25550*/  LEA.HI R2, R0, R0, RZ, 0x1 ;  /* 0x0000000000027211 */ /* 0x001fc800078f08ff */
[----:B------:R-:W-:Y:S02]  /*25560*/  LOP3.LUT R3, R2, 0xfffffffe, RZ, 0xc0, !PT ;  /* 0xfffffffe02037812 */ /* 0x000fe400078ec0ff */
[----:B------:R-:W-:-:S03]  /*25570*/  MOV R2, 0x400 ;  /* 0x0000040000027802 */ /* 0x000fc60000000f00 */
[----:B------:R-:W-:Y:S01]  /*25580*/  IMAD.IADD R0, R0, 0x1, -R3 ;  /* 0x0000000100007824 */ /* 0x000fe200078e0a03 */
[----:B---3--:R-:W-:-:S04]  /*25590*/  LEA R9, R5, R2, 0x18 ;  /* 0x0000000205097211 */ /* 0x008fc800078ec0ff */
[----:B------:R-:W-:-:S04]  /*255a0*/  SHF.L.U32 R0, R0, 0x1f, RZ ;  /* 0x0000001f00007819 */ /* 0x000fc800000006ff */
[----:B------:R-:W0:Y:S02]  /*255b0*/  SYNCS.PHASECHK.TRANS64.TRYWAIT P0, [R9+URZ+0x31c20], R0 ;  /* 0x031c2000090075a7 */ /* 0x000e24000800017f */
[----:B0-----:R-:W-:Y:S05]  /*255c0*/  @!P0 BRA `(.L_x_2614) ;  /* 0x0000002400908947 */ /* 0x001fea0003800000 */
.L_x_2713:
[----:B------:R-:W-:Y:S05]  /*255d0*/  BSYNC B0 ;  /* 0x0000000000007941 */ /* 0x000fea0003800000 */
.L_x_2613:
[----:B------:R-:W-:-:S03]  /*255e0*/  UMOV UR4, 0xffffffff ;  /* 0xffffffff00047882 */ /* 0x000fc60000000000 */
[----:B------:R-:W-:Y:S05]  /*255f0*/  BRA.DIV UR4, `(.L_x_2615) ;  /* 0x0000002604987947 */ /* 0x000fea000b800000 */
[----:B0-----:R-:W0:Y:S02]  /*25600*/  S2R R0, SR_TID.X ;  /* 0x0000000000007919 */ /* 0x001e240000002100 */
[----:B0-----:R-:W-:-:S04]  /*25610*/  SHF.R.U32.HI R0, RZ, 0x5, R0 ;  /* 0x00000005ff007819 */ /* 0x001fc80000011600 */
[----:B------:R-:W-:-:S05]  /*25620*/  LOP3.LUT R0, R0, 0x3, RZ, 0xc0, !PT ;  /* 0x0000000300007812 */ /* 0x000fca00078ec0ff */
[----:B------:R0:W2:Y:S02]  /*25630*/  SHFL.IDX PT, R14, R0, RZ, 0x1f ;  /* 0x00001fff000e7589 */ /* 0x0000a400000e0000 */
.L_x_2716:
[----:B--2---:R-:W-:-:S13]  /*25640*/  ISETP.NE.AND P0, PT, R14, RZ, PT ;  /* 0x000000ff0e00720c */ /* 0x004fda0003f05270 */
[----:B------:R-:W-:Y:S05]  /*25650*/  @P0 BRA `(.L_x_2310) ;  /* 0x0000000000900947 */ /* 0x000fea0003800000 */
[----:B------:R-:W-:-:S03]  /*25660*/  UMOV UR4, 0xffffffff ;  /* 0xffffffff00047882 */ /* 0x000fc60000000000 */
[----:B------:R-:W-:Y:S05]  /*25670*/  BRA.DIV UR4, `(.L_x_2616) ;  /* 0x0000002604ac7947 */ /* 0x000fea000b800000 */
[----:B------:R-:W-:-:S13]  /*25680*/  ELECT P6, URZ, PT ;  /* 0x00000000003f782f */ /* 0x000fda00038c0000 */
.L_x_2719:
        /* <DEDUP_REMOVED lines=8> */
.L_x_2617:
        /* <DEDUP_REMOVED lines=12> */
.L_x_2720:
[----:B------:R-:W2:Y:S02]  /*257d0*/  SYNCS.PHASECHK.TRANS64.TRYWAIT P0, [R7+URZ], R2 ;  /* 0x00000002070075a7 */ /* 0x000ea4000800017f */
[----:B--2---:R-:W-:Y:S05]  /*257e0*/  @!P0 BRA `(.L_x_2619) ;  /* 0x0000002400848947 */ /* 0x004fea0003800000 */
.L_x_2721:
[----:B------:R-:W-:Y:S05]  /*257f0*/  @!P2 BRA `(.L_x_2620) ;  /* 0x000000000004a947 */ /* 0x000fea0003800000 */
[----:B------:R-:W-:Y:S01]  /*25800*/  BPT.TRAP 0x1 ;  /* 0x000000040000795c */ /* 0x000fe20000300000 */
.L_x_2620:
[----:B------:R-:W-:-:S04]  /*25810*/  VIADD R0, R9, 0x31c60 ;  /* 0x00031c6009007836 */ /* 0x000fc80000000000 */
[----:B------:R-:W-:-:S04]  /*25820*/  IMAD R4, R23, 0x8, R0 ;  /* 0x0000000817047824 */ /* 0x000fc800078e0200 */
[----:B------:R-:W3:Y:S02]  /*25830*/  SYNCS.PHASECHK.TRANS64.TRYWAIT P0, [R4+URZ], R3 ;  /* 0x00000003040075a7 */ /* 0x000ee4000800017f */
[----:B---3--:R-:W-:Y:S05]  /*25840*/  @!P0 BRA `(.L_x_2621) ;  /* 0x0000002400808947 */ /* 0x008fea0003800000 */
.L_x_2722:
[----:B------:R-:W-:-:S07]  /*25850*/  IMAD R5, R5, 0x8, R0 ;  /* 0x0000000805057824 */ /* 0x000fce00078e0200 */
.L_x_2622:
[----:B------:R0:W0:Y:S02]  /*25860*/  SYNCS.PHASECHK.TRANS64.TRYWAIT P0, [R5+URZ], R2 ;  /* 0x00000002050075a7 */ /* 0x000024000800017f */
[----:B0-----:R-:W-:Y:S05]  /*25870*/  @!P0 NANOSLEEP.SYNCS 0x989680 ;  /* 0x009896800000895d */ /* 0x001fea0003900000 */
[----:B------:R-:W0:Y:S02]  /*25880*/  @!P0 SYNCS.PHASECHK.TRANS64 P0, [R5+URZ], R2 ;  /* 0x00000002050085a7 */ /* 0x000e24000800007f */
[----:B0-----:R-:W-:Y:S05]  /*25890*/  @!P0 BRA `(.L_x_2622) ;  /* 0xfffffffc00f08947 */ /* 0x001fea000383ffff */
.L_x_2310:
[----:B------:R-:W-:Y:S05]  /*258a0*/  BSYNC B9 ;  /* 0x0000000000097941 */ /* 0x000fea0003800000 */
.L_x_2307:
[----:B------:R-:W-:Y:S05]  /*258b0*/  EXIT ;  /* 0x000000000000794d */ /* 0x000fea0003800000 */
.L_x_2326:
[----:B0-----:R0:W1:Y:S02]  /*258c0*/  SYNCS.PHASECHK.TRANS64.TRYWAIT P5, [R26+URZ+0x31c90], R92 ;  /* 0x031c905c1a0075a7 */ /* 0x00106400080a017f */
[----:B-1----:R-:W-:Y:S05]  /*258d0*/  @!P5 NANOSLEEP.SYNCS 0x989680 ;  /* 0x009896800000d95d */ /* 0x002fea0003900000 */
[----:B------:R-:W1:Y:S02]  /*258e0*/  @!P5 SYNCS.PHASECHK.TRANS64 P5, [R26+URZ+0x31c90], R92 ;  /* 0x031c905c1a00d5a7 */ /* 0x000e6400080a007f */
[----:B-1----:R-:W-:Y:S05]  /*258f0*/  @!P5 BRA `(.L_x_2326) ;  /* 0xfffffffc00f0d947 */ /* 0x002fea000383ffff */
[----:B------:R-:W-:Y:S05]  /*25900*/  BRA `(.L_x_2623) ;  /* 0xfffffdd800487947 */ /* 0x000fea000383ffff */
.L_x_2354:
[----:B0-----:R0:W1:Y:S02]  /*25910*/  SYNCS.PHASECHK.TRANS64.TRYWAIT P5, [R26+URZ+0x31c90], R92 ;  /* 0x031c905c1a0075a7 */ /* 0x00106400080a017f */
[----:B-1----:R-:W-:Y:S05]  /*25920*/  @!P5 NANOSLEEP.SYNCS 0x989680 ;  /* 0x009896800000d95d */ /* 0x002fea0003900000 */
[----:B------:R-:W1:Y:S02]  /*25930*/  @!P5 SYNCS.PHASECHK.TRANS64 P5, [R26+URZ+0x31c90], R92 ;  /* 0x031c905c1a00d5a7 */ /* 0x000e6400080a007f */
[----:B-1----:R-:W-:Y:S05]  /*25940*/  @!P5 BRA `(.L_x_2354) ;  /* 0xfffffffc00f0d947 */ /* 0x002fea000383ffff */
[----:B------:R-:W-:Y:S05]  /*25950*/  BRA `(.L_x_2624) ;  /* 0xfffffdf4002c7947 */ /* 0x000fea000383ffff */
.L_x_2367:
[----:B0-----:R0:W1:Y:S02]  /*25960*/  SYNCS.PHASECHK.TRANS64.TRYWAIT P4, [R26+URZ+0x31c90], R92 ;  /* 0x031c905c1a0075a7 */ /* 0x001064000808017f */
[----:B-1----:R-:W-:Y:S05]  /*25970*/  @!P4 NANOSLEEP.SYNCS 0x989680 ;  /* 0x009896800000c95d */ /* 0x002fea0003900000 */
[----:B------:R-:W1:Y:S02]  /*25980*/  @!P4 SYNCS.PHASECHK.TRANS64 P4, [R26+URZ+0x31c90], R92 ;  /* 0x031c905c1a00c5a7 */ /* 0x000e64000808007f */
[----:B-1----:R-:W-:Y:S05]  /*25990*/  @!P4 BRA `(.L_x_2367) ;  /* 0xfffffffc00f0c947 */ /* 0x002fea000383ffff */
[----:B------:R-:W-:Y:S05]  /*259a0*/  BRA `(.L_x_2625) ;  /* 0xfffffe0c00f07947 */ /* 0x000fea000383ffff */
.L_x_2371:
[----:B--2---:R2:W3:Y:S02]  /*259b0*/  SYNCS.PHASECHK.TRANS64.TRYWAIT P3, [R26+URZ+0x31cb0], R92 ;  /* 0x031cb05c1a0075a7 */ /* 0x0044e4000806017f */
[----:B---3--:R-:W-:Y:S05]  /*259c0*/  @!P3 NANOSLEEP.SYNCS 0x989680 ;  /* 0x009896800000b95d */ /* 0x008fea0003900000 */
[----:B------:R-:W3:Y:S02]  /*259d0*/  @!P3 SYNCS.PHASECHK.TRANS64 P3, [R26+URZ+0x31cb0], R92 ;  /* 0x031cb05c1a00b5a7 */ /* 0x000ee4000806007f */
[----:B---3--:R-:W-:Y:S05]  /*259e0*/  @!P3 BRA `(.L_x_2371) ;  /* 0xfffffffc00f0b947 */ /* 0x008fea000383ffff */
[----:B------:R-:W-:Y:S05]  /*259f0*/  BRA `(.L_x_2626) ;  /* 0xfffffe10008c7947 */ /* 0x000fea000383ffff */
.L_x_2377:
        /* <DEDUP_REMOVED lines=10> */
[----:B-1---5:R-:W-:Y:S05]  /*25aa0*/  WARPSYNC.COLLECTIVE R15, `(.L_x_2628) ;  /* 0x000000000f087348 */ /* 0x022fea0003c00000 */
[----:B------:R0:W2:Y:S02]  /*25ab0*/  SHFL.IDX P6, R14, R13, R12, R11 ;  /* 0x0000000c0d0e7389 */ /* 0x0000a400000c000b */
[----:B012--5:R-:W-:Y:S01]  /*25ac0*/  ENDCOLLECTIVE ;  /* 0x000000000000791b */ /* 0x027fe20003800000 */
.L_x_2628:
[----:B------:R-:W-:Y:S05]  /*25ad0*/  BSYNC B0 ;  /* 0x0000000000007941 */ /* 0x000fea0003800000 */
.L_x_2627:
[----:B------:R0:W-:Y:S01]  /*25ae0*/  STL [R1+0x64], R14 ;  /* 0x0000640e01007387 */ /* 0x0001e20000100800 */
[----:B------:R-:W-:Y:S05]  /*25af0*/  BRA `(.L_x_2629) ;  /* 0xfffffe1800247947 */ /* 0x000fea000383ffff */
.L_x_2388:
[----:B------:R-:W-:Y:S01]  /*25b00*/  BSSY B1, `(.L_x_2630) ;  /* 0x0000007000017945 */ /* 0x000fe20003800000 */
[----:B------:R-:W-:Y:S02]  /*25b10*/  IMAD.MOV.U32 R12, RZ, RZ, RZ ;  /* 0x000000ffff0c7224 */ /* 0x000fe400078e00ff */
[----:B------:R-:W-:Y:S02]  /*25b20*/  IMAD.MOV.U32 R11, RZ, RZ, 0x1e1f ;  /* 0x00001e1fff0b7424 */ /* 0x000fe400078e00ff */
[----:B------:R-:W-:-:S07]  /*25b30*/  IMAD.MOV.U32 R15, RZ, RZ, -0x1 ;  /* 0xffffffffff0f7424 */ /* 0x000fce00078e00ff */
[----:B01----:R-:W-:Y:S05]  /*25b40*/  WARPSYNC.COLLECTIVE R15, `(.L_x_2631) ;  /* 0x000000000f087348 */ /* 0x003fea0003c00000 */
[----:B0-----:R0:W2:Y:S02]  /*25b50*/  SHFL.IDX P6, R14, R13, R12, R11 ;  /* 0x0000000c0d0e7389 */ /* 0x0010a400000c000b */
[----:B012---:R-:W-:Y:S01]  /*25b60*/  ENDCOLLECTIVE ;  /* 0x000000000000791b */ /* 0x007fe20003800000 */
.L_x_2631:
[----:B------:R-:W-:Y:S05]  /*25b70*/  BSYNC B1 ;  /* 0x0000000000017941 */ /* 0x000fea0003800000 */
.L_x_2630:
        /* <DEDUP_REMOVED lines=8> */
.L_x_2632:
[----:B------:R-:W-:Y:S02]  /*25c00*/  IMAD.MOV.U32 R13, RZ, RZ, R5 ;  /* 0x000000ffff0d7224 */ /* 0x000fe400078e0005 */
[----:B------:R-:W-:-:S07]  /*25c10*/  IMAD.MOV.U32 R0, RZ, RZ, R14 ;  /* 0x000000ffff007224 */ /* 0x000fce00078e000e */
[----:B------:R-:W-:Y:S05]  /*25c20*/  WARPSYNC.COLLECTIVE R15, `(.L_x_2633) ;  /* 0x000000000f087348 */ /* 0x000fea0003c00000 */
[----:B------:R0:W1:Y:S02]  /*25c30*/  SHFL.IDX P6, R14, R13, R12, R11 ;  /* 0x0000000c0d0e7389 */ /* 0x00006400000c000b */
[----:B01----:R-:W-:Y:S01]  /*25c40*/  ENDCOLLECTIVE ;  /* 0x000000000000791b */ /* 0x003fe20003800000 */
.L_x_2633:
[----:B------:R-:W-:Y:S02]  /*25c50*/  IMAD.MOV.U32 R13, RZ, RZ, R4 ;  /* 0x000000ffff0d7224 */ /* 0x000fe400078e0004 */
[----:B------:R-:W-:-:S07]  /*25c60*/  IMAD.MOV.U32 R5, RZ, RZ, R14 ;  /* 0x000000ffff057224 */ /* 0x000fce00078e000e */
[----:B------:R-:W-:Y:S05]  /*25c70*/  WARPSYNC.COLLECTIVE R15, `(.L_x_2634) ;  /* 0x000000000f087348 */ /* 0x000fea0003c00000 */
[----:B------:R0:W1:Y:S02]  /*25c80*/  SHFL.IDX P6, R14, R13, R12, R11 ;  /* 0x0000000c0d0e7389 */ /* 0x00006400000c000b */
[----:B01----:R-:W-:Y:S01]  /*25c90*/  ENDCOLLECTIVE ;  /* 0x000000000000791b */ /* 0x003fe20003800000 */
.L_x_2634:
[----:B------:R-:W-:Y:S05]  /*25ca0*/  BRA `(.L_x_2635) ;  /* 0xfffffe1c00a87947 */ /* 0x000fea000383ffff */
.L_x_2392:
[----:B0-----:R0:W1:Y:S02]  /*25cb0*/  SYNCS.PHASECHK.TRANS64.TRYWAIT P1, [R16+URZ+0x31c00], R3 ;  /* 0x031c0003100075a7 */ /* 0x001064000802017f */
[----:B-1----:R-:W-:Y:S05]  /*25cc0*/  @!P1 NANOSLEEP.SYNCS 0x989680 ;  /* 0x009896800000995d */ /* 0x002fea0003900000 */
[----:B------:R-:W1:Y:S02]  /*25cd0*/  @!P1 SYNCS.PHASECHK.TRANS64 P1, [R16+URZ+0x31c00], R3 ;  /* 0x031c0003100095a7 */ /* 0x000e64000802007f */
[----:B-1----:R-:W-:Y:S05]  /*25ce0*/  @!P1 BRA `(.L_x_2392) ;  /* 0xfffffffc00f09947 */ /* 0x002fea000383ffff */
[----:B------:R-:W-:Y:S05]  /*25cf0*/  BRA `(.L_x_2636) ;  /* 0xfffffe2400f87947 */ /* 0x000fea000383ffff */
.L_x_2404:
[----:B------:R-:W-:Y:S01]  /*25d00*/  BSSY B1, `(.L_x_2637) ;  /* 0x0000007000017945 */ /* 0x000fe20003800000 */
[----:B------:R-:W-:Y:S02]  /*25d10*/  IMAD.MOV.U32 R12, RZ, RZ, RZ ;  /* 0x000000ffff0c7224 */ /* 0x000fe400078e00ff */
[----:B------:R-:W-:Y:S02]  /*25d20*/  IMAD.MOV.U32 R11, RZ, RZ, 0x1e1f ;  /* 0x00001e1fff0b7424 */ /* 0x000fe400078e00ff */
[----:B------:R-:W-:-:S07]  /*25d30*/  IMAD.MOV.U32 R15, RZ, RZ, -0x1 ;  /* 0xffffffffff0f7424 */ /* 0x000fce00078e00ff */
[----:B-1----:R-:W-:Y:S05]  /*25d40*/  WARPSYNC.COLLECTIVE R15, `(.L_x_2638) ;  /* 0x000000000f087348 */ /* 0x002fea0003c00000 */
[----:B------:R0:W2:Y:S02]  /*25d50*/  SHFL.IDX P6, R14, R13, R12, R11 ;  /* 0x0000000c0d0e7389 */ /* 0x0000a400000c000b */
[----:B012---:R-:W-:Y:S01]  /*25d60*/  ENDCOLLECTIVE ;  /* 0x000000000000791b */ /* 0x007fe20003800000 */
.L_x_2638:
[----:B------:R-:W-:Y:S05]  /*25d70*/  BSYNC B1 ;  /* 0x0000000000017941 */ /* 0x000fea0003800000 */
.L_x_2637:
        /* <DEDUP_REMOVED lines=8> */
.L_x_2639:
[----:B------:R-:W-:Y:S02]  /*25e00*/  IMAD.MOV.U32 R37, RZ, RZ, R3 ;  /* 0x000000ffff257224 */ /* 0x000fe400078e0003 */
[----:B------:R-:W-:Y:S02]  /*25e10*/  IMAD.MOV.U32 R13, RZ, RZ, R5 ;  /* 0x000000ffff0d7224 */ /* 0x000fe400078e0005 */
[----:B------:R-:W-:-:S07]  /*25e20*/  IMAD.MOV.U32 R0, RZ, RZ, R14 ;  /* 0x000000ffff007224 */ /* 0x000fce00078e000e */
[----:B------:R-:W-:Y:S05]  /*25e30*/  WARPSYNC.COLLECTIVE R15, `(.L_x_2640) ;  /* 0x000000000f087348 */ /* 0x000fea0003c00000 */
[----:B------:R0:W1:Y:S02]  /*25e40*/  SHFL.IDX P6, R14, R13, R12, R11 ;  /* 0x0000000c0d0e7389 */ /* 0x00006400000c000b */
[----:B01----:R-:W-:Y:S01]  /*25e50*/  ENDCOLLECTIVE ;  /* 0x000000000000791b */ /* 0x003fe20003800000 */
.L_x_2640:
[----:B------:R-:W-:Y:S02]  /*25e60*/  IMAD.MOV.U32 R36, RZ, RZ, R0 ;  /* 0x000000ffff247224 */ /* 0x000fe400078e0000 */
[----:B------:R-:W-:Y:S02]  /*25e70*/  IMAD.MOV.U32 R13, RZ, RZ, R4 ;  /* 0x000000ffff0d7224 */ /* 0x000fe400078e0004 */
[----:B------:R-:W-:-:S07]  /*25e80*/  IMAD.MOV.U32 R5, RZ, RZ, R14 ;  /* 0x000000ffff057224 */ /* 0x000fce00078e000e */
[----:B------:R-:W-:Y:S05]  /*25e90*/  WARPSYNC.COLLECTIVE R15, `(.L_x_2641) ;  /* 0x000000000f087348 */ /* 0x000fea0003c00000 */
[----:B------:R0:W1:Y:S02]  /*25ea0*/  SHFL.IDX P6, R14, R13, R12, R11 ;  /* 0x0000000c0d0e7389 */ /* 0x00006400000c000b */
[----:B01----:R-:W-:Y:S01]  /*25eb0*/  ENDCOLLECTIVE ;  /* 0x000000000000791b */ /* 0x003fe20003800000 */
.L_x_2641:
[----:B------:R-:W-:Y:S05]  /*25ec0*/  BRA `(.L_x_2642) ;  /* 0xfffffe3c00307947 */ /* 0x000fea000383ffff */
.L_x_2408:
[----:B0-----:R0:W1:Y:S02]  /*25ed0*/  SYNCS.PHASECHK.TRANS64.TRYWAIT P1, [R16+URZ+0x31c00], R3 ;  /* 0x031c0003100075a7 */ /* 0x001064000802017f */
[----:B-1----:R-:W-:Y:S05]  /*25ee0*/  @!P1 NANOSLEEP.SYNCS 0x989680 ;  /* 0x009896800000995d */ /* 0x002fea0003900000 */
[----:B------:R-:W1:Y:S02]  /*25ef0*/  @!P1 SYNCS.PHASECHK.TRANS64 P1, [R16+URZ+0x31c00], R3 ;  /* 0x031c0003100095a7 */ /* 0x000e64000802007f */
[----:B-1----:R-:W-:Y:S05]  /*25f00*/  @!P1 BRA `(.L_x_2408) ;  /* 0xfffffffc00f09947 */ /* 0x002fea000383ffff */
[----:B------:R-:W-:Y:S05]  /*25f10*/  BRA `(.L_x_2643) ;  /* 0xfffffe4000d47947 */ /* 0x000fea000383ffff */
.L_x_2416:
[----:B--2---:R2:W3:Y:S02]  /*25f20*/  SYNCS.PHASECHK.TRANS64.TRYWAIT P2, [R0+URZ+0x31c30], R3 ;  /* 0x031c3003000075a7 */ /* 0x0044e4000804017f */
[----:B---3--:R-:W-:Y:S05]  /*25f30*/  @!P2 NANOSLEEP.SYNCS 0x989680 ;  /* 0x009896800000a95d */ /* 0x008fea0003900000 */
[----:B------:R-:W3:Y:S02]  /*25f40*/  @!P2 SYNCS.PHASECHK.TRANS64 P2, [R0+URZ+0x31c30], R3 ;  /* 0x031c30030000a5a7 */ /* 0x000ee4000804007f */
[----:B---3--:R-:W-:Y:S05]  /*25f50*/  @!P2 BRA `(.L_x_2416) ;  /* 0xfffffffc00f0a947 */ /* 0x008fea000383ffff */
[----:B------:R-:W-:Y:S05]  /*25f60*/  BRA `(.L_x_2415) ;  /* 0xfffffe5800b07947 */ /* 0x000fea000383ffff */
.L_x_2422:
[----:B-1----:R1:W2:Y:S02]  /*25f70*/  SYNCS.PHASECHK.TRANS64.TRYWAIT P3, [R72+URZ+0x31c30], R73 ;  /* 0x031c3049480075a7 */ /* 0x0022a4000806017f */
[----:B--2---:R-:W-:Y:S05]  /*25f80*/  @!P3 NANOSLEEP.SYNCS 0x989680 ;  /* 0x009896800000b95d */ /* 0x004fea0003900000 */
[----:B------:R-:W2:Y:S02]  /*25f90*/  @!P3 SYNCS.PHASECHK.TRANS64 P3, [R72+URZ+0x31c30], R73 ;  /* 0x031c30494800b5a7 */ /* 0x000ea4000806007f */
[----:B--2---:R-:W-:Y:S05]  /*25fa0*/  @!P3 BRA `(.L_x_2422) ;  /* 0xfffffffc00f0b947 */ /* 0x004fea000383ffff */
[----:B------:R-:W-:Y:S05]  /*25fb0*/  BRA `(.L_x_2421) ;  /* 0xfffffea800007947 */ /* 0x000fea000383ffff */
.L_x_2427:
[----:B-1----:R1:W2:Y:S02]  /*25fc0*/  SYNCS.PHASECHK.TRANS64.TRYWAIT P2, [R145+URZ+0x31c50], R21 ;  /* 0x031c5015910075a7 */ /* 0x0022a4000804017f */
[----:B--2---:R-:W-:Y:S05]  /*25fd0*/  @!P2 NANOSLEEP.SYNCS 0x989680 ;  /* 0x009896800000a95d */ /* 0x004fea0003900000 */
[----:B------:R-:W2:Y:S02]  /*25fe0*/  @!P2 SYNCS.PHASECHK.TRANS64 P2, [R145+URZ+0x31c50], R21 ;  /* 0x031c50159100a5a7 */ /* 0x000ea4000804007f */
[----:B--2---:R-:W-:Y:S05]  /*25ff0*/  @!P2 BRA `(.L_x_2427) ;  /* 0xfffffffc00f0a947 */ /* 0x004fea000383ffff */
[----:B------:R-:W-:Y:S05]  /*26000*/  BRA `(.L_x_2426) ;  /* 0xfffffec800b07947 */ /* 0x000fea000383ffff */
.L_x_2434:
[----:B--2---:R2:W3:Y:S02]  /*26010*/  SYNCS.PHASECHK.TRANS64.TRYWAIT P3, [R21+URZ+0x31c30], R72 ;  /* 0x031c3048150075a7 */ /* 0x0044e4000806017f */
[----:B---3--:R-:W-:Y:S05]  /*26020*/  @!P3 NANOSLEEP.SYNCS 0x989680 ;  /* 0x009896800000b95d */ /* 0x008fea0003900000 */
[----:B------:R-:W3:Y:S02]  /*26030*/  @!P3 SYNCS.PHASECHK.TRANS64 P3, [R21+URZ+0x31c30], R72 ;  /* 0x031c30481500b5a7 */ /* 0x000ee4000806007f */
[----:B---3--:R-:W-:Y:S05]  /*26040*/  @!P3 BRA `(.L_x_2434) ;  /* 0xfffffffc00f0b947 */ /* 0x008fea000383ffff */
[----:B------:R-:W-:Y:S05]  /*26050*/  BRA `(.L_x_2433) ;  /* 0xffffff00008c7947 */ /* 0x000fea000383ffff */
.L_x_2439:
[----:B--2---:R2:W3:Y:S02]  /*26060*/  SYNCS.PHASECHK.TRANS64.TRYWAIT P2, [R21+URZ+0x31c50], R15 ;  /* 0x031c500f150075a7 */ /* 0x0044e4000804017f */
[----:B---3--:R-:W-:Y:S05]  /*26070*/  @!P2 NANOSLEEP.SYNCS 0x989680 ;  /* 0x009896800000a95d */ /* 0x008fea0003900000 */
[----:B------:R-:W3:Y:S02]  /*26080*/  @!P2 SYNCS.PHASECHK.TRANS64 P2, [R21+URZ+0x31c50], R15 ;  /* 0x031c500f1500a5a7 */ /* 0x000ee4000804007f */
[----:B---3--:R-:W-:Y:S05]  /*26090*/  @!P2 BRA `(.L_x_2439) ;  /* 0xfffffffc00f0a947 */ /* 0x008fea000383ffff */
[----:B------:R-:W-:Y:S05]  /*260a0*/  BRA `(.L_x_2438) ;  /* 0xffffff2400347947 */ /* 0x000fea000383ffff */
.L_x_2444:
[----:B--2---:R2:W3:Y:S02]  /*260b0*/  SYNCS.PHASECHK.TRANS64.TRYWAIT P1, [R9+URZ+0x31c50], R0 ;  /* 0x031c5000090075a7 */ /* 0x0044e4000802017f */
[----:B---3--:R-:W-:Y:S05]  /*260c0*/  @!P1 NANOSLEEP.SYNCS 0x989680 ;  /* 0x009896800000995d */ /* 0x008fea0003900000 */
[----:B------:R-:W3:Y:S02]  /*260d0*/  @!P1 SYNCS.PHASECHK.TRANS64 P1, [R9+URZ+0x31c50], R0 ;  /* 0x031c5000090095a7 */ /* 0x000ee4000802007f */
[----:B---3--:R-:W-:Y:S05]  /*260e0*/  @!P1 BRA `(.L_x_2444) ;  /* 0xfffffffc00f09947 */ /* 0x008fea000383ffff */
[----:B------:R-:W-:Y:S05]  /*260f0*/  BRA `(.L_x_2443) ;  /* 0xffffff5000547947 */ /* 0x000fea000383ffff */
.L_x_2454:
[----:B------:R-:W-:Y:S02]  /*26100*/  IMAD.MOV.U32 R13, RZ, RZ, R2 ;  /* 0x000000ffff0d7224 */ /* 0x000fe400078e0002 */
[----:B------:R-:W-:Y:S02]  /*26110*/  IMAD.MOV.U32 R12, RZ, RZ, RZ ;  /* 0x000000ffff0c7224 */ /* 0x000fe400078e00ff */
[----:B------:R-:W-:Y:S02]  /*26120*/  IMAD.MOV.U32 R11, RZ, RZ, 0x1c1f ;  /* 0x00001c1fff0b7424 */ /* 0x000fe400078e00ff */
[----:B------:R-:W-:-:S07]  /*26130*/  IMAD.MOV.U32 R15, RZ, RZ, -0x1 ;  /* 0xffffffffff0f7424 */ /* 0x000fce00078e00ff */
[----:B------:R-:W-:Y:S05]  /*26140*/  WARPSYNC.COLLECTIVE R15, `(.L_x_2644) ;  /* 0x000000000f087348 */ /* 0x000fea0003c00000 */
[----:B------:R0:W1:Y:S02]  /*26150*/  SHFL.IDX P6, R14, R13, R12, R11 ;  /* 0x0000000c0d0e7389 */ /* 0x00006400000c000b */
[----:B01----:R-:W-:Y:S01]  /*26160*/  ENDCOLLECTIVE ;  /* 0x000000000000791b */ /* 0x003fe20003800000 */
.L_x_2644:
[----:B------:R-:W-:Y:S02]  /*26170*/  IMAD.MOV.U32 R13, RZ, RZ, R0 ;  /* 0x000000ffff0d7224 */ /* 0x000fe400078e0000 */
[----:B------:R-:W-:-:S07]  /*26180*/  IMAD.MOV.U32 R3, RZ, RZ, R14 ;  /* 0x000000ffff037224 */ /* 0x000fce00078e000e */
[----:B------:R-:W-:Y:S05]  /*26190*/  WARPSYNC.COLLECTIVE R15, `(.L_x_2645) ;  /* 0x000000000f087348 */ /* 0x000fea0003c00000 */
[----:B------:R0:W1:Y:S02]  /*261a0*/  SHFL.IDX P6, R14, R13, R12, R11 ;  /* 0x0000000c0d0e7389 */ /* 0x00006400000c000b */
[----:B01----:R-:W-:Y:S01]  /*261b0*/  ENDCOLLECTIVE ;  /* 0x000000000000791b */ /* 0x003fe20003800000 */
.L_x_2645:
[----:B------:R-:W-:Y:S05]  /*261c0*/  BRA `(.L_x_2646) ;  /* 0xffffff7400b47947 */ /* 0x000fea000383ffff */
.L_x_2457:
[----:B------:R-:W-:Y:S01]  /*261d0*/  BSSY B1, `(.L_x_2647) ;  /* 0x0000008000017945 */ /* 0x000fe20003800000 */
[----:B------:R-:W-:Y:S02]  /*261e0*/  IMAD.MOV.U32 R13, RZ, RZ, R2 ;  /* 0x000000ffff0d7224 */ /* 0x000fe400078e0002 */
[----:B------:R-:W-:Y:S02]  /*261f0*/  IMAD.MOV.U32 R12, RZ, RZ, 0x1 ;  /* 0x00000001ff0c7424 */ /* 0x000fe400078e00ff */
[----:B---3--:R-:W-:Y:S02]  /*26200*/  IMAD.MOV.U32 R11, RZ, RZ, 0x1c1f ;  /* 0x00001c1fff0b7424 */ /* 0x008fe400078e00ff */
[----:B------:R-:W-:-:S07]  /*26210*/  IMAD.MOV.U32 R15, RZ, RZ, -0x1 ;  /* 0xffffffffff0f7424 */ /* 0x000fce00078e00ff */
[----:B012---:R-:W-:Y:S05]  /*26220*/  WARPSYNC.COLLECTIVE R15, `(.L_x_2648) ;  /* 0x000000000f087348 */ /* 0x007fea0003c00000 */
[----:B--2---:R2:W3:Y:S02]  /*26230*/  SHFL.IDX P6, R14, R13, R12, R11 ;  /* 0x0000000c0d0e7389 */ /* 0x0044e400000c000b */
[----:B0123--:R-:W-:Y:S01]  /*26240*/  ENDCOLLECTIVE ;  /* 0x000000000000791b */ /* 0x00ffe20003800000 */
.L_x_2648:
[----:B------:R-:W-:Y:S05]  /*26250*/  BSYNC B1 ;  /* 0x0000000000017941 */ /* 0x000fea0003800000 */
.L_x_2647:
        /* <DEDUP_REMOVED lines=8> */
.L_x_2649:
[----:B------:R-:W-:Y:S05]  /*262e0*/  BRA `(.L_x_2650) ;  /* 0xffffff7400cc7947 */ /* 0x000fea000383ffff */
.L_x_2474:
[----:B------:R-:W1:Y:S01]  /*262f0*/  S2R R6, SR_TID.X ;  /* 0x0000000000067919 */ /* 0x000e620000002100 */
[----:B------:R-:W-:Y:S01]  /*26300*/  BSSY B1, `(.L_x_2651) ;  /* 0x000000a000017945 */ /* 0x000fe20003800000 */
[----:B0-----:R-:W-:Y:S02]  /*26310*/  IMAD.MOV.U32 R12, RZ, RZ, RZ ;  /* 0x000000ffff0c7224 */ /* 0x001fe400078e00ff */
[----:B------:R-:W-:Y:S02]  /*26320*/  IMAD.MOV.U32 R11, RZ, RZ, 0x1f ;  /* 0x0000001fff0b7424 */ /* 0x000fe400078e00ff */
[----:B------:R-:W-:Y:S01]  /*26330*/  IMAD.MOV.U32 R15, RZ, RZ, -0x1 ;  /* 0xffffffffff0f7424 */ /* 0x000fe200078e00ff */
[----:B-1----:R-:W-:-:S04]  /*26340*/  SHF.R.U32.HI R6, RZ, 0x5, R6 ;  /* 0x00000005ff067819 */ /* 0x002fc80000011606 */
[----:B------:R-:W-:-:S05]  /*26350*/  LOP3.LUT R6, R6, 0x3, RZ, 0xc0, !PT ;  /* 0x0000000306067812 */ /* 0x000fca00078ec0ff */
[----:B------:R-:W-:-:S07]  /*26360*/  IMAD.MOV.U32 R13, RZ, RZ, R6 ;  /* 0x000000ffff0d7224 */ /* 0x000fce00078e0006 */
[----:B------:R-:W-:Y:S05]  /*26370*/  WARPSYNC.COLLECTIVE R15, `(.L_x_2652) ;  /* 0x000000000f087348 */ /* 0x000fea0003c00000 */
[----:B------:R0:W1:Y:S02]  /*26380*/  SHFL.IDX P6, R14, R13, R12, R11 ;  /* 0x0000000c0d0e7389 */ /* 0x00006400000c000b */
[----:B01----:R-:W-:Y:S01]  /*26390*/  ENDCOLLECTIVE ;  /* 0x000000000000791b */ /* 0x003fe20003800000 */
.L_x_2652:
[----:B------:R-:W-:Y:S05]  /*263a0*/  BSYNC B1 ;  /* 0x0000000000017941 */ /* 0x000fea0003800000 */
.L_x_2651:
[----:B------:R-:W-:Y:S05]  /*263b0*/  BRA `(.L_x_2653) ;  /* 0xffffff8c00707947 */ /* 0x000fea000383ffff */
.L_x_2476:
[----:B------:R-:W-:Y:S01]  /*263c0*/  BSSY B1, `(.L_x_2654) ;  /* 0x0000006000017945 */ /* 0x000fe20003800000 */
[----:B------:R-:W-:-:S07]  /*263d0*/  IMAD.MOV.U32 R15, RZ, RZ, -0x1 ;  /* 0xffffffffff0f7424 */ /* 0x000fce00078e00ff */
[----:B01----:R-:W-:Y:S05]  /*263e0*/  WARPSYNC.COLLECTIVE R15, `(.L_x_2655) ;  /* 0x000000000f0c7348 */ /* 0x003fea0003c00000 */
[----:B------:R-:W-:Y:S02]  /*263f0*/  ELECT P6, UR62, PT ;  /* 0x00000000003e782f */ /* 0x000fe400038c0000 */
[----:B------:R-:W-:Y:S01]  /*26400*/  MOV R14, UR62 ;  /* 0x0000003e000e7c02 */ /* 0x000fe20008000f00 */
[----:B01----:R-:W-:Y:S10]  /*26410*/  ENDCOLLECTIVE ;  /* 0x000000000000791b */ /* 0x003ff40003800000 */
.L_x_2655:
[----:B------:R-:W-:Y:S05]  /*26420*/  BSYNC B1 ;  /* 0x0000000000017941 */ /* 0x000fea0003800000 */
.L_x_2654:
[----:B------:R-:W-:Y:S05]  /*26430*/  BRA `(.L_x_2475) ;  /* 0xffffff8c00687947 */ /* 0x000fea000383ffff */
.L_x_2478:
[----:B-1----:R1:W2:Y:S02]  /*26440*/  SYNCS.PHASECHK.TRANS64.TRYWAIT P0, [R22+URZ+0x31c20], R5 ;  /* 0x031c2005160075a7 */ /* 0x0022a4000800017f */
[----:B--2---:R-:W-:Y:S05]  /*26450*/  @!P0 NANOSLEEP.SYNCS 0x989680 ;  /* 0x009896800000895d */ /* 0x004fea0003900000 */
[----:B------:R-:W2:Y:S02]  /*26460*/  @!P0 SYNCS.PHASECHK.TRANS64 P0, [R22+URZ+0x31c20], R5 ;  /* 0x031c2005160085a7 */ /* 0x000ea4000800007f */
[----:B--2---:R-:W-:Y:S05]  /*26470*/  @!P0 BRA `(.L_x_2478) ;  /* 0xfffffffc00f08947 */ /* 0x004fea000383ffff */
[----:B------:R-:W-:Y:S05]  /*26480*/  BRA `(.L_x_2656) ;  /* 0xffffff8c00787947 */ /* 0x000fea000383ffff */
.L_x_2482:
[----:B--2---:R2:W3:Y:S02]  /*26490*/  SYNCS.PHASECHK.TRANS64.TRYWAIT P0, [R9+URZ+0x31ca0], R8 ;  /* 0x031ca008090075a7 */ /* 0x0044e4000800017f */
[----:B---3--:R-:W-:Y:S05]  /*264a0*/  @!P0 NANOSLEEP.SYNCS 0x989680 ;  /* 0x009896800000895d */ /* 0x008fea0003900000 */
[----:B------:R-:W3:Y:S02]  /*264b0*/  @!P0 SYNCS.PHASECHK.TRANS64 P0, [R9+URZ+0x31ca0], R8 ;  /* 0x031ca008090085a7 */ /* 0x000ee4000800007f */
[----:B---3--:R-:W-:Y:S05]  /*264c0*/  @!P0 BRA `(.L_x_2482) ;  /* 0xfffffffc00f08947 */ /* 0x008fea000383ffff */
[----:B------:R-:W-:Y:S05]  /*264d0*/  BRA `(.L_x_2657) ;  /* 0xffffff8c00947947 */ /* 0x000fea000383ffff */
.L_x_2489:
[----:B0-----:R0:W1:Y:S02]  /*264e0*/  SYNCS.PHASECHK.TRANS64.TRYWAIT P0, [R9+URZ+0x31cc0], R8 ;  /* 0x031cc008090075a7 */ /* 0x001064000800017f */
[----:B-1----:R-:W-:Y:S05]  /*264f0*/  @!P0 NANOSLEEP.SYNCS 0x989680 ;  /* 0x009896800000895d */ /* 0x002fea0003900000 */
[----:B------:R-:W1:Y:S02]  /*26500*/  @!P0 SYNCS.PHASECHK.TRANS64 P0, [R9+URZ+0x31cc0], R8 ;  /* 0x031cc008090085a7 */ /* 0x000e64000800007f */
[----:B-1----:R-:W-:Y:S05]  /*26510*/  @!P0 BRA `(.L_x_2489) ;  /* 0xfffffffc00f08947 */ /* 0x002fea000383ffff */
[----:B------:R-:W-:Y:S05]  /*26520*/  BRA `(.L_x_2658) ;  /* 0xffffff9000907947 */ /* 0x000fea000383ffff */
.L_x_2498:
[----:B-1----:R1:W2:Y:S02]  /*26530*/  SYNCS.PHASECHK.TRANS64.TRYWAIT P1, [R8+URZ+0x31ca0], R7 ;  /* 0x031ca007080075a7 */ /* 0x0022a4000802017f */
[----:B--2---:R-:W-:Y:S05]  /*26540*/  @!P1 NANOSLEEP.SYNCS 0x989680 ;  /* 0x009896800000995d */ /* 0x004fea0003900000 */
[----:B------:R-:W2:Y:S02]  /*26550*/  @!P1 SYNCS.PHASECHK.TRANS64 P1, [R8+URZ+0x31ca0], R7 ;  /* 0x031ca007080095a7 */ /* 0x000ea4000802007f */
[----:B--2---:R-:W-:Y:S05]  /*26560*/  @!P1 BRA `(.L_x_2498) ;  /* 0xfffffffc00f09947 */ /* 0x004fea000383ffff */
[----:B------:R-:W-:Y:S05]  /*26570*/  BRA `(.L_x_2659) ;  /* 0xffffff9400d07947 */ /* 0x000fea000383ffff */
.L_x_2505:
[----:B0-----:R0:W2:Y:S02]  /*26580*/  SYNCS.PHASECHK.TRANS64.TRYWAIT P1, [R8+URZ+0x31cc0], R7 ;  /* 0x031cc007080075a7 */ /* 0x0010a4000802017f */
[----:B--2---:R-:W-:Y:S05]  /*26590*/  @!P1 NANOSLEEP.SYNCS 0x989680 ;  /* 0x009896800000995d */ /* 0x004fea0003900000 */
[----:B------:R-:W2:Y:S02]  /*265a0*/  @!P1 SYNCS.PHASECHK.TRANS64 P1, [R8+URZ+0x31cc0], R7 ;  /* 0x031cc007080095a7 */ /* 0x000ea4000802007f */
[----:B--2---:R-:W-:Y:S05]  /*265b0*/  @!P1 BRA `(.L_x_2505) ;  /* 0xfffffffc00f09947 */ /* 0x004fea000383ffff */
[----:B------:R-:W-:Y:S05]  /*265c0*/  BRA `(.L_x_2660) ;  /* 0xffffff9800c87947 */ /* 0x000fea000383ffff */
.L_x_2520:
[----:B------:R-:W3:Y:S01]  /*265d0*/  S2R R20, SR_TID.X ;  /* 0x0000000000147919 */ /* 0x000ee20000002100 */
[----:B------:R-:W-:Y:S01]  /*265e0*/  BSSY B0, `(.L_x_2661) ;  /* 0x000000a000007945 */ /* 0x000fe20003800000 */
[----:B0-----:R-:W-:Y:S02]  /*265f0*/  IMAD.MOV.U32 R12, RZ, RZ, RZ ;  /* 0x000000ffff0c7224 */ /* 0x001fe400078e00ff */
[----:B------:R-:W-:Y:S02]  /*26600*/  IMAD.MOV.U32 R11, RZ, RZ, 0x1f ;  /* 0x0000001fff0b7424 */ /* 0x000fe400078e00ff */
[----:B------:R-:W-:Y:S01]  /*26610*/  IMAD.MOV.U32 R15, RZ, RZ, -0x1 ;  /* 0xffffffffff0f7424 */ /* 0x000fe200078e00ff */
[----:B---3--:R-:W-:-:S04]  /*26620*/  SHF.R.U32.HI R20, RZ, 0x5, R20 ;  /* 0x00000005ff147819 */ /* 0x008fc80000011614 */
[----:B------:R-:W-:-:S05]  /*26630*/  LOP3.LUT R20, R20, 0x3, RZ, 0xc0, !PT ;  /* 0x0000000314147812 */ /* 0x000fca00078ec0ff */
[----:B------:R-:W-:-:S07]  /*26640*/  IMAD.MOV.U32 R13, RZ, RZ, R20 ;  /* 0x000000ffff0d7224 */ /* 0x000fce00078e0014 */
[----:B-12---:R-:W-:Y:S05]  /*26650*/  WARPSYNC.COLLECTIVE R15, `(.L_x_2662) ;  /* 0x000000000f087348 */ /* 0x006fea0003c00000 */
[----:B------:R0:W3:Y:S02]  /*26660*/  SHFL.IDX P6, R14, R13, R12, R11 ;  /* 0x0000000c0d0e7389 */ /* 0x0000e400000c000b */
[----:B0123--:R-:W-:Y:S01]  /*26670*/  ENDCOLLECTIVE ;  /* 0x000000000000791b */ /* 0x00ffe20003800000 */
.L_x_2662:
[----:B------:R-:W-:Y:S05]  /*26680*/  BSYNC B0 ;  /* 0x0000000000007941 */ /* 0x000fea0003800000 */
.L_x_2661:
[----:B------:R-:W-:Y:S05]  /*26690*/  BRA `(.L_x_2663) ;  /* 0xffffffa4008c7947 */ /* 0x000fea000383ffff */
.L_x_2522:
[----:B------:R-:W-:Y:S01]  /*266a0*/  BSSY B0, `(.L_x_2664) ;  /* 0x0000006000007945 */ /* 0x000fe20003800000 */
[----:B------:R-:W-:-:S07]  /*266b0*/  IMAD.MOV.U32 R15, RZ, RZ, -0x1 ;  /* 0xffffffffff0f7424 */ /* 0x000fce00078e00ff */
[----:B0123--:R-:W-:Y:S05]  /*266c0*/  WARPSYNC.COLLECTIVE R15, `(.L_x_2665) ;  /* 0x000000000f0c7348 */ /* 0x00ffea0003c00000 */
[----:B------:R-:W-:Y:S02]  /*266d0*/  ELECT P6, UR62, PT ;  /* 0x00000000003e782f */ /* 0x000fe400038c0000 */
[----:B------:R-:W-:Y:S01]  /*266e0*/  MOV R14, UR62 ;  /* 0x0000003e000e7c02 */ /* 0x000fe20008000f00 */
[----:B0123--:R-:W-:Y:S10]  /*266f0*/  ENDCOLLECTIVE ;  /* 0x000000000000791b */ /* 0x00fff40003800000 */
.L_x_2665:
[----:B------:R-:W-:Y:S05]  /*26700*/  BSYNC B0 ;  /* 0x0000000000007941 */ /* 0x000fea0003800000 */
.L_x_2664:
[----:B------:R-:W-:Y:S05]  /*26710*/  BRA `(.L_x_2666) ;  /* 0xffffffa400947947 */ /* 0x000fea000383ffff */
.L_x_2524:
[----:B---3--:R3:W4:Y:S02]  /*26720*/  SYNCS.PHASECHK.TRANS64.TRYWAIT P0, [R0+URZ+0x31c40], R2 ;  /* 0x031c4002000075a7 */ /* 0x008724000800017f */
[----:B----4-:R-:W-:Y:S05]  /*26730*/  @!P0 NANOSLEEP.SYNCS 0x989680 ;  /* 0x009896800000895d */ /* 0x010fea0003900000 */
[----:B------:R-:W4:Y:S02]  /*26740*/  @!P0 SYNCS.PHASECHK.TRANS64 P0, [R0+URZ+0x31c40], R2 ;  /* 0x031c4002000085a7 */ /* 0x000f24000800007f */
[----:B----4-:R-:W-:Y:S05]  /*26750*/  @!P0 BRA `(.L_x_2524) ;  /* 0xfffffffc00f08947 */ /* 0x010fea000383ffff */
[----:B------:R-:W-:Y:S05]  /*26760*/  BRA `(.L_x_2667) ;  /* 0xffffffa400e87947 */ /* 0x000fea000383ffff */
.L_x_2528:
[----:B------:R-:W2:Y:S01]  /*26770*/  LDL.LU R11, [R1+0x18] ;  /* 0x00001800010b7983 */ /* 0x000ea20000300800 */
[----:B------:R-:W-:Y:S01]  /*26780*/  IMAD.MOV.U32 R13, RZ, RZ, R5 ;  /* 0x000000ffff0d7224 */ /* 0x000fe200078e0005 */
[----:B------:R-:W-:Y:S01]  /*26790*/  LOP3.LUT R9, R9, 0x7f, RZ, 0xc0, !PT ;  /* 0x0000007f09097812 */ /* 0x000fe200078ec0ff */
[----:B------:R-:W-:Y:S02]  /*267a0*/  IMAD.MOV.U32 R12, RZ, RZ, RZ ;  /* 0x000000ffff0c7224 */ /* 0x000fe400078e00ff */
[----:B------:R-:W-:Y:S01]  /*267b0*/  IMAD.MOV.U32 R15, RZ, RZ, -0x1 ;  /* 0xffffffffff0f7424 */ /* 0x000fe200078e00ff */
[----:B------:R-:W-:-:S05]  /*267c0*/  SHF.R.U32.HI R8, RZ, 0x2, R9 ;  /* 0x00000002ff087819 */ /* 0x000fca0000011609 */
        /* <DEDUP_REMOVED lines=8> */
.L_x_2668:
[----:B------:R-:W-:Y:S02]  /*26850*/  IMAD.MOV.U32 R13, RZ, RZ, R4 ;  /* 0x000000ffff0d7224 */ /* 0x000fe400078e0004 */
[----:B------:R-:W-:-:S07]  /*26860*/  IMAD.MOV.U32 R2, RZ, RZ, R14 ;  /* 0x000000ffff027224 */ /* 0x000fce00078e000e */
[----:B------:R-:W-:Y:S05]  /*26870*/  WARPSYNC.COLLECTIVE R15, `(.L_x_2669) ;  /* 0x000000000f087348 */ /* 0x000fea0003c00000 */
[----:B------:R0:W1:Y:S02]  /*26880*/  SHFL.IDX P6, R14, R13, R12, R11 ;  /* 0x0000000c0d0e7389 */ /* 0x00006400000c000b */
[----:B01----:R-:W-:Y:S01]  /*26890*/  ENDCOLLECTIVE ;  /* 0x000000000000791b */ /* 0x003fe20003800000 */
.L_x_2669:
        /* <DEDUP_REMOVED lines=19> */
.L_x_2670:
[----:B------:R-:W-:Y:S02]  /*269d0*/  IMAD.MOV.U32 R13, RZ, RZ, R4 ;  /* 0x000000ffff0d7224 */ /* 0x000fe400078e0004 */
[----:B------:R-:W-:-:S07]  /*269e0*/  IMAD.MOV.U32 R2, RZ, RZ, R14 ;  /* 0x000000ffff027224 */ /* 0x000fce00078e000e */
[----:B------:R-:W-:Y:S05]  /*269f0*/  WARPSYNC.COLLECTIVE R15, `(.L_x_2671) ;  /* 0x000000000f087348 */ /* 0x000fea0003c00000 */
[----:B------:R0:W1:Y:S02]  /*26a00*/  SHFL.IDX P6, R14, R13, R12, R11 ;  /* 0x0000000c0d0e7389 */ /* 0x00006400000c000b */
[----:B01----:R-:W-:Y:S01]  /*26a10*/  ENDCOLLECTIVE ;  /* 0x000000000000791b */ /* 0x003fe20003800000 */
.L_x_2671:
        /* <DEDUP_REMOVED lines=18> */
.L_x_2672:
[----:B------:R-:W-:-:S05]  /*26b40*/  VIADD R2, R17, 0x40 ;  /* 0x0000004011027836 */ /* 0x000fca0000000000 */
[----:B------:R-:W-:Y:S01]  /*26b50*/  ISETP.GE.AND P3, PT, R2, R0, PT ;  /* 0x000000000200720c */ /* 0x000fe20003f66270 */
[----:B------:R-:W-:Y:S02]  /*26b60*/  IMAD.MOV.U32 R13, RZ, RZ, R4 ;  /* 0x000000ffff0d7224 */ /* 0x000fe400078e0004 */
[----:B------:R-:W-:-:S10]  /*26b70*/  IMAD.MOV.U32 R2, RZ, RZ, R14 ;  /* 0x000000ffff027224 */ /* 0x000fd400078e000e */
[----:B------:R-:W-:Y:S05]  /*26b80*/  WARPSYNC.COLLECTIVE R15, `(.L_x_2673) ;  /* 0x000000000f087348 */ /* 0x000fea0003c00000 */
[----:B------:R0:W1:Y:S02]  /*26b90*/  SHFL.IDX P6, R14, R13, R12, R11 ;  /* 0x0000000c0d0e7389 */ /* 0x00006400000c000b */
[----:B01----:R-:W-:Y:S01]  /*26ba0*/  ENDCOLLECTIVE ;  /* 0x000000000000791b */ /* 0x003fe20003800000 */
.L_x_2673:
        /* <DEDUP_REMOVED lines=18> */
.L_x_2674:
[----:B------:R-:W-:-:S05]  /*26cd0*/  VIADD R2, R17, 0x60 ;  /* 0x0000006011027836 */ /* 0x000fca0000000000 */
[----:B------:R-:W-:Y:S01]  /*26ce0*/  ISETP.GE.AND P3, PT, R2, R0, PT ;  /* 0x000000000200720c */ /* 0x000fe20003f66270 */
[----:B------:R-:W-:Y:S02]  /*26cf0*/  IMAD.MOV.U32 R13, RZ, RZ, R4 ;  /* 0x000000ffff0d7224 */ /* 0x000fe400078e0004 */
[----:B------:R-:W-:-:S10]  /*26d00*/  IMAD.MOV.U32 R5, RZ, RZ, R14 ;  /* 0x000000ffff057224 */ /* 0x000fd400078e000e */
[----:B------:R-:W-:Y:S05]  /*26d10*/  WARPSYNC.COLLECTIVE R15, `(.L_x_2675) ;  /* 0x000000000f087348 */ /* 0x000fea0003c00000 */
[----:B------:R0:W1:Y:S02]  /*26d20*/  SHFL.IDX P6, R14, R13, R12, R11 ;  /* 0x0000000c0d0e7389 */ /* 0x00006400000c000b */
[----:B01----:R-:W-:Y:S01]  /*26d30*/  ENDCOLLECTIVE ;  /* 0x000000000000791b */ /* 0x003fe20003800000 */
.L_x_2675:
[----:B------:R-:W-:Y:S01]  /*26d40*/  ULDC.64 UR4, c[0x0][0x208] ;  /* 0x0000820000047ab9 */ /* 0x000fe20000000a00 */
[----:B------:R-:W-:Y:S02]  /*26d50*/  IMAD.MOV.U32 R13, RZ, RZ, R6 ;  /* 0x000000ffff0d7224 */ /* 0x000fe400078e0006 */
[----:B------:R-:W-:Y:S02]  /*26d60*/  IMAD.MOV.U32 R12, RZ, RZ, RZ ;  /* 0x000000ffff0c7224 */ /* 0x000fe400078e00ff */
        /* <DEDUP_REMOVED lines=14> */
.L_x_2676:
[----:B------:R-:W-:-:S05]  /*26e50*/  VIADD R3, R17, 0x80 ;  /* 0x0000008011037836 */ /* 0x000fca0000000000 */
[----:B------:R-:W-:Y:S01]  /*26e60*/  ISETP.GE.AND P3, PT, R3, R0, PT ;  /* 0x000000000300720c */ /* 0x000fe20003f66270 */
[----:B------:R-:W-:Y:S02]  /*26e70*/  IMAD.MOV.U32 R13, RZ, RZ, R7 ;  /* 0x000000ffff0d7224 */ /* 0x000fe400078e0007 */
[----:B------:R-:W-:-:S10]  /*26e80*/  IMAD.MOV.U32 R2, RZ, RZ, R14 ;  /* 0x000000ffff027224 */ /* 0x000fd400078e000e */
[----:B------:R-:W-:Y:S05]  /*26e90*/  WARPSYNC.COLLECTIVE R15, `(.L_x_2677) ;  /* 0x000000000f087348 */ /* 0x000fea0003c00000 */
[----:B------:R0:W1:Y:S02]  /*26ea0*/  SHFL.IDX P6, R14, R13, R12, R11 ;  /* 0x0000000c0d0e7389 */ /* 0x00006400000c000b */
[----:B01----:R-:W-:Y:S01]  /*26eb0*/  ENDCOLLECTIVE ;  /* 0x000000000000791b */ /* 0x003fe20003800000 */
.L_x_2677:
        /* <DEDUP_REMOVED lines=17> */
.L_x_2678:
[----:B------:R-:W-:Y:S02]  /*26fd0*/  IMAD.MOV.U32 R13, RZ, RZ, R7 ;  /* 0x000000ffff0d7224 */ /* 0x000fe400078e0007 */
[----:B------:R-:W-:-:S07]  /*26fe0*/  IMAD.MOV.U32 R6, RZ, RZ, R14 ;  /* 0x000000ffff067224 */ /* 0x000fce00078e000e */
[----:B------:R-:W-:Y:S05]  /*26ff0*/  WARPSYNC.COLLECTIVE R15, `(.L_x_2679) ;  /* 0x000000000f087348 */ /* 0x000fea0003c00000 */
[----:B------:R0:W1:Y:S02]  /*27000*/  SHFL.IDX P6, R14, R13, R12, R11 ;  /* 0x0000000c0d0e7389 */ /* 0x00006400000c000b */
[----:B01----:R-:W-:Y:S01]  /*27010*/  ENDCOLLECTIVE ;  /* 0x000000000000791b */ /* 0x003fe20003800000 */
.L_x_2679:
[----:B------:R-:W-:Y:S01]  /*27020*/  IMAD.MOV.U32 R2, RZ, RZ, R14 ;  /* 0x000000ffff027224 */ /* 0x000fe200078e000e */
[----:B------:R-:W-:Y:S06]  /*27030*/  BRA `(.L_x_2680) ;  /* 0xffffffac00647947 */ /* 0x000fec000383ffff */
.L_x_2531:
[----:B-1----:R1:W2:Y:S02]  /*27040*/  SYNCS.PHASECHK.TRANS64.TRYWAIT P0, [R22+URZ+0x31c20], R3 ;  /* 0x031c2003160075a7 */ /* 0x0022a4000800017f */
[----:B--2---:R-:W-:Y:S05]  /*27050*/  @!P0 NANOSLEEP.SYNCS 0x989680 ;  /* 0x009896800000895d */ /* 0x004fea0003900000 */
[----:B------:R-:W2:Y:S02]  /*27060*/  @!P0 SYNCS.PHASECHK.TRANS64 P0, [R22+URZ+0x31c20], R3 ;  /* 0x031c2003160085a7 */ /* 0x000ea4000800007f */
[----:B--2---:R-:W-:Y:S05]  /*27070*/  @!P0 BRA `(.L_x_2531) ;  /* 0xfffffffc00f08947 */ /* 0x004fea000383ffff */
[----:B------:R-:W-:Y:S05]  /*27080*/  BRA `(.L_x_2681) ;  /* 0xffffffac00d87947 */ /* 0x000fea000383ffff */
.L_x_2540:
[----:B-1----:R1:W2:Y:S02]  /*27090*/  SYNCS.PHASECHK.TRANS64.TRYWAIT P0, [R3+URZ+0x31c40], R2 ;  /* 0x031c4002030075a7 */ /* 0x0022a4000800017f */
[----:B--2---:R-:W-:Y:S05]  /*270a0*/  @!P0 NANOSLEEP.SYNCS 0x989680 ;  /* 0x009896800000895d */ /* 0x004fea0003900000 */
[----:B------:R-:W2:Y:S02]  /*270b0*/  @!P0 SYNCS.PHASECHK.TRANS64 P0, [R3+URZ+0x31c40], R2 ;  /* 0x031c4002030085a7 */ /* 0x000ea4000800007f */
[----:B--2---:R-:W-:Y:S05]  /*270c0*/  @!P0 BRA `(.L_x_2540) ;  /* 0xfffffffc00f08947 */ /* 0x004fea000383ffff */
[----:B------:R-:W-:Y:S05]  /*270d0*/  BRA `(.L_x_2682) ;  /* 0xffffffb000887947 */ /* 0x000fea000383ffff */
.L_x_2547:
[----:B0-----:R0:W1:Y:S02]  /*270e0*/  SYNCS.PHASECHK.TRANS64.TRYWAIT P0, [R3+URZ+0x60], R2 ;  /* 0x00006002030075a7 */ /* 0x001064000800017f */
[----:B-1----:R-:W-:Y:S05]  /*270f0*/  @!P0 NANOSLEEP.SYNCS 0x989680 ;  /* 0x009896800000895d */ /* 0x002fea0003900000 */
[----:B------:R-:W1:Y:S02]  /*27100*/  @!P0 SYNCS.PHASECHK.TRANS64 P0, [R3+URZ+0x60], R2 ;  /* 0x00006002030085a7 */ /* 0x000e64000800007f */
[----:B-1----:R-:W-:Y:S05]  /*27110*/  @!P0 BRA `(.L_x_2547) ;  /* 0xfffffffc00f08947 */ /* 0x002fea000383ffff */
[----:B------:R-:W-:Y:S05]  /*27120*/  BRA `(.L_x_2683) ;  /* 0xffffffb400947947 */ /* 0x000fea000383ffff */
.L_x_2557:
[----:B-1----:R1:W2:Y:S02]  /*27130*/  SYNCS.PHASECHK.TRANS64.TRYWAIT P0, [R3+URZ+0x31c40], R2 ;  /* 0x031c4002030075a7 */ /* 0x0022a4000800017f */
[----:B--2---:R-:W-:Y:S05]  /*27140*/  @!P0 NANOSLEEP.SYNCS 0x989680 ;  /* 0x009896800000895d */ /* 0x004fea0003900000 */
[----:B------:R-:W2:Y:S02]  /*27150*/  @!P0 SYNCS.PHASECHK.TRANS64 P0, [R3+URZ+0x31c40], R2 ;  /* 0x031c4002030085a7 */ /* 0x000ea4000800007f */
[----:B--2---:R-:W-:Y:S05]  /*27160*/  @!P0 BRA `(.L_x_2557) ;  /* 0xfffffffc00f08947 */ /* 0x004fea000383ffff */
[----:B------:R-:W-:Y:S05]  /*27170*/  BRA `(.L_x_2684) ;  /* 0xffffffbc004c7947 */ /* 0x000fea000383ffff */
.L_x_2564:
[----:B0-----:R0:W1:Y:S02]  /*27180*/  SYNCS.PHASECHK.TRANS64.TRYWAIT P0, [R12+URZ+0x60], R27 ;  /* 0x0000601b0c0075a7 */ /* 0x001064000800017f */
[----:B-1----:R-:W-:Y:S05]  /*27190*/  @!P0 NANOSLEEP.SYNCS 0x989680 ;  /* 0x009896800000895d */ /* 0x002fea0003900000 */
[----:B------:R-:W1:Y:S02]  /*271a0*/  @!P0 SYNCS.PHASECHK.TRANS64 P0, [R12+URZ+0x60], R27 ;  /* 0x0000601b0c0085a7 */ /* 0x000e64000800007f */
[----:B-1----:R-:W-:Y:S05]  /*271b0*/  @!P0 BRA `(.L_x_2564) ;  /* 0xfffffffc00f08947 */ /* 0x002fea000383ffff */
[----:B------:R-:W-:Y:S05]  /*271c0*/  BRA `(.L_x_2685) ;  /* 0xffffffc000587947 */ /* 0x000fea000383ffff */
.L_x_2574:
[----:B-1----:R1:W2:Y:S02]  /*271d0*/  SYNCS.PHASECHK.TRANS64.TRYWAIT P0, [R2+URZ+0x31c40], R3 ;  /* 0x031c4003020075a7 */ /* 0x0022a4000800017f */
[----:B--2---:R-:W-:Y:S05]  /*271e0*/  @!P0 NANOSLEEP.SYNCS 0x989680 ;  /* 0x009896800000895d */ /* 0x004fea0003900000 */
[----:B------:R-:W2:Y:S02]  /*271f0*/  @!P0 SYNCS.PHASECHK.TRANS64 P0, [R2+URZ+0x31c40], R3 ;  /* 0x031c4003020085a7 */ /* 0x000ea4000800007f */
[----:B--2---:R-:W-:Y:S05]  /*27200*/  @!P0 BRA `(.L_x_2574) ;  /* 0xfffffffc00f08947 */ /* 0x004fea000383ffff */
[----:B------:R-:W-:Y:S05]  /*27210*/  BRA `(.L_x_2686) ;  /* 0xffffffc400e47947 */ /* 0x000fea000383ffff */
.L_x_2581:
[----:B0-----:R0:W1:Y:S02]  /*27220*/  SYNCS.PHASECHK.TRANS64.TRYWAIT P0, [R7+URZ+0x60], R2 ;  /* 0x00006002070075a7 */ /* 0x001064000800017f */
[----:B-1----:R-:W-:Y:S05]  /*27230*/  @!P0 NANOSLEEP.SYNCS 0x989680 ;  /* 0x009896800000895d */ /* 0x002fea0003900000 */
[----:B------:R-:W1:Y:S02]  /*27240*/  @!P0 SYNCS.PHASECHK.TRANS64 P0, [R7+URZ+0x60], R2 ;  /* 0x00006002070085a7 */ /* 0x000e64000800007f */
[----:B-1----:R-:W-:Y:S05]  /*27250*/  @!P0 BRA `(.L_x_2581) ;  /* 0xfffffffc00f08947 */ /* 0x002fea000383ffff */
[----:B------:R-:W-:Y:S05]  /*27260*/  BRA `(.L_x_2687) ;  /* 0xffffffc800f47947 */ /* 0x000fea000383ffff */
.L_x_2593:
[----:B-1----:R1:W2:Y:S02]  /*27270*/  SYNCS.PHASECHK.TRANS64.TRYWAIT P0, [R3+URZ+0x31c60], R0 ;  /* 0x031c6000030075a7 */ /* 0x0022a4000800017f */
[----:B--2---:R-:W-:Y:S05]  /*27280*/  @!P0 NANOSLEEP.SYNCS 0x989680 ;  /* 0x009896800000895d */ /* 0x004fea0003900000 */
[----:B------:R-:W2:Y:S02]  /*27290*/  @!P0 SYNCS.PHASECHK.TRANS64 P0, [R3+URZ+0x31c60], R0 ;  /* 0x031c6000030085a7 */ /* 0x000ea4000800007f */
[----:B--2---:R-:W-:Y:S05]  /*272a0*/  @!P0 BRA `(.L_x_2593) ;  /* 0xfffffffc00f08947 */ /* 0x004fea000383ffff */
[----:B------:R-:W-:Y:S05]  /*272b0*/  BRA `(.L_x_2688) ;  /* 0xffffffd0006c7947 */ /* 0x000fea000383ffff */
.L_x_2601:
[----:B------:R-:W-:Y:S01]  /*272c0*/  BSSY B0, `(.L_x_2689) ;  /* 0x0000008000007945 */ /* 0x000fe20003800000 */
[----:B------:R-:W-:Y:S02]  /*272d0*/  IMAD.MOV.U32 R13, RZ, RZ, R16 ;  /* 0x000000ffff0d7224 */ /* 0x000fe400078e0010 */
[----:B------:R-:W-:Y:S02]  /*272e0*/  IMAD.MOV.U32 R12, RZ, RZ, RZ ;  /* 0x000000ffff0c7224 */ /* 0x000fe400078e00ff */
[----:B------:R-:W-:Y:S02]  /*272f0*/  IMAD.MOV.U32 R11, RZ, RZ, 0x1f ;  /* 0x0000001fff0b7424 */ /* 0x000fe400078e00ff */
[----:B------:R-:W-:-:S07]  /*27300*/  IMAD.MOV.U32 R15, RZ, RZ, -0x1 ;  /* 0xffffffffff0f7424 */ /* 0x000fce00078e00ff */
[----:B-1----:R-:W-:Y:S05]  /*27310*/  WARPSYNC.COLLECTIVE R15, `(.L_x_2690) ;  /* 0x000000000f087348 */ /* 0x002fea0003c00000 */
[----:B------:R0:W2:Y:S02]  /*27320*/  SHFL.IDX P6, R14, R13, R12, R11 ;  /* 0x0000000c0d0e7389 */ /* 0x0000a400000c000b */
[----:B012---:R-:W-:Y:S01]  /*27330*/  ENDCOLLECTIVE ;  /* 0x000000000000791b */ /* 0x007fe20003800000 */
.L_x_2690:
[----:B------:R-:W-:Y:S05]  /*27340*/  BSYNC B0 ;  /* 0x0000000000007941 */ /* 0x000fea0003800000 */
.L_x_2689:
        /* <DEDUP_REMOVED lines=9> */
.L_x_2691:
[----:B------:R-:W-:Y:S01]  /*273e0*/  ULDC UR4, c[0x0][0xc3c] ;  /* 0x00030f0000047ab9 */ /* 0x000fe20000000800 */
[----:B------:R-:W-:Y:S01]  /*273f0*/  ULDC.64 UR6, c[0x0][0x208] ;  /* 0x0000820000067ab9 */ /* 0x000fe20000000a00 */
        /* <DEDUP_REMOVED lines=17> */
.L_x_2692:
[----:B------:R-:W-:Y:S01]  /*27510*/  IMAD.MOV.U32 R12, RZ, RZ, 0x2 ;  /* 0x00000002ff0c7424 */ /* 0x000fe200078e00ff */
[----:B------:R-:W-:-:S05]  /*27520*/  SEL R5, R14, RZ, P1 ;  /* 0x000000ff0e057207 */ /* 0x000fca0000800000 */
[----:B------:R-:W-:-:S04]  /*27530*/  IMAD.IADD R4, R2, 0x1, R5 ;  /* 0x0000000102047824 */ /* 0x000fc800078e0205 */
[----:B------:R-:W-:-:S07]  /*27540*/  IMAD.MOV.U32 R13, RZ, RZ, R4 ;  /* 0x000000ffff0d7224 */ /* 0x000fce00078e0004 */
[----:B------:R-:W-:Y:S05]  /*27550*/  WARPSYNC.COLLECTIVE R15, `(.L_x_2693) ;  /* 0x000000000f087348 */ /* 0x000fea0003c00000 */
[----:B------:R0:W1:Y:S02]  /*27560*/  SHFL.UP P6, R14, R13, R12, R11 ;  /* 0x0400000c0d0e7389 */ /* 0x00006400000c000b */
[----:B01----:R-:W-:Y:S01]  /*27570*/  ENDCOLLECTIVE ;  /* 0x000000000000791b */ /* 0x003fe20003800000 */
.L_x_2693:
[----:B------:R-:W-:Y:S01]  /*27580*/  IMAD.MOV.U32 R12, RZ, RZ, 0x4 ;  /* 0x00000004ff0c7424 */ /* 0x000fe200078e00ff */
[----:B------:R-:W-:-:S05]  /*27590*/  SEL R5, R14, RZ, P2 ;  /* 0x000000ff0e057207 */ /* 0x000fca0001000000 */
[----:B------:R-:W-:-:S04]  /*275a0*/  IMAD.IADD R5, R4, 0x1, R5 ;  /* 0x0000000104057824 */ /* 0x000fc800078e0205 */
[----:B------:R-:W-:-:S07]  /*275b0*/  IMAD.MOV.U32 R13, RZ, RZ, R5 ;  /* 0x000000ffff0d7224 */ /* 0x000fce00078e0005 */
[----:B------:R-:W-:Y:S05]  /*275c0*/  WARPSYNC.COLLECTIVE R15, `(.L_x_2694) ;  /* 0x000000000f087348 */ /* 0x000fea0003c00000 */
[----:B------:R0:W1:Y:S02]  /*275d0*/  SHFL.UP P6, R14, R13, R12, R11 ;  /* 0x0400000c0d0e7389 */ /* 0x00006400000c000b */
[----:B01----:R-:W-:Y:S01]  /*275e0*/  ENDCOLLECTIVE ;  /* 0x000000000000791b */ /* 0x003fe20003800000 */
.L_x_2694:
[----:B------:R-:W-:Y:S01]  /*275f0*/  IMAD.MOV.U32 R12, RZ, RZ, 0x8 ;  /* 0x00000008ff0c7424 */ /* 0x000fe200078e00ff */
[----:B------:R-:W-:-:S05]  /*27600*/  SEL R6, R14, RZ, P3 ;  /* 0x000000ff0e067207 */ /* 0x000fca0001800000 */
[----:B------:R-:W-:-:S04]  /*27610*/  IMAD.IADD R6, R5, 0x1, R6 ;  /* 0x0000000105067824 */ /* 0x000fc800078e0206 */
[----:B------:R-:W-:-:S07]  /*27620*/  IMAD.MOV.U32 R13, RZ, RZ, R6 ;  /* 0x000000ffff0d7224 */ /* 0x000fce00078e0006 */
[----:B------:R-:W-:Y:S05]  /*27630*/  WARPSYNC.COLLECTIVE R15, `(.L_x_2695) ;  /* 0x000000000f087348 */ /* 0x000fea0003c00000 */
[----:B------:R0:W1:Y:S02]  /*27640*/  SHFL.UP P6, R14, R13, R12, R11 ;  /* 0x0400000c0d0e7389 */ /* 0x00006400000c000b */
[----:B01----:R-:W-:Y:S01]  /*27650*/  ENDCOLLECTIVE ;  /* 0x000000000000791b */ /* 0x003fe20003800000 */
.L_x_2695:
[----:B------:R-:W-:Y:S01]  /*27660*/  IMAD.MOV.U32 R12, RZ, RZ, 0x10 ;  /* 0x00000010ff0c7424 */ /* 0x000fe200078e00ff */
[----:B------:R-:W-:-:S05]  /*27670*/  SEL R3, R14, RZ, P4 ;  /* 0x000000ff0e037207 */ /* 0x000fca0002000000 */
[----:B------:R-:W-:-:S04]  /*27680*/  IMAD.IADD R4, R6, 0x1, R3 ;  /* 0x0000000106047824 */ /* 0x000fc800078e0203 */
[----:B------:R-:W-:-:S07]  /*27690*/  IMAD.MOV.U32 R13, RZ, RZ, R4 ;  /* 0x000000ffff0d7224 */ /* 0x000fce00078e0004 */
[----:B------:R-:W-:Y:S05]  /*276a0*/  WARPSYNC.COLLECTIVE R15, `(.L_x_2696) ;  /* 0x000000000f087348 */ /* 0x000fea0003c00000 */
[----:B------:R0:W1:Y:S02]  /*276b0*/  SHFL.UP P6, R14, R13, R12, R11 ;  /* 0x0400000c0d0e7389 */ /* 0x00006400000c000b */
[----:B01----:R-:W-:Y:S01]  /*276c0*/  ENDCOLLECTIVE ;  /* 0x000000000000791b */ /* 0x003fe20003800000 */
.L_x_2696:
        /* <DEDUP_REMOVED lines=8> */
.L_x_2697:
[----:B------:R-:W-:Y:S05]  /*27750*/  BRA `(.L_x_2698) ;  /* 0xffffffd400187947 */ /* 0x000fea000383ffff */
.L_x_2606:
        /* <DEDUP_REMOVED lines=8> */
.L_x_2700:
[----:B------:R-:W-:Y:S05]  /*277e0*/  BSYNC B0 ;  /* 0x0000000000007941 */ /* 0x000fea0003800000 */
.L_x_2699:
        /* <DEDUP_REMOVED lines=8> */
.L_x_2701:
[----:B------:R-:W-:Y:S01]  /*27870*/  IMAD.MOV.U32 R12, RZ, RZ, 0x4 ;  /* 0x00000004ff0c7424 */ /* 0x000fe200078e00ff */
[----:B------:R-:W-:-:S05]  /*27880*/  SEL R14, R14, RZ, P2 ;  /* 0x000000ff0e0e7207 */ /* 0x000fca0001000000 */
[----:B------:R-:W-:-:S04]  /*27890*/  IMAD.IADD R3, R13, 0x1, R14 ;  /* 0x000000010d037824 */ /* 0x000fc800078e020e */
[----:B------:R-:W-:-:S07]  /*278a0*/  IMAD.MOV.U32 R13, RZ, RZ, R3 ;  /* 0x000000ffff0d7224 */ /* 0x000fce00078e0003 */
[----:B------:R-:W-:Y:S05]  /*278b0*/  WARPSYNC.COLLECTIVE R15, `(.L_x_2702) ;  /* 0x000000000f087348 */ /* 0x000fea0003c00000 */
[----:B------:R0:W1:Y:S02]  /*278c0*/  SHFL.UP P6, R14, R13, R12, R11 ;  /* 0x0400000c0d0e7389 */ /* 0x00006400000c000b */
[----:B01----:R-:W-:Y:S01]  /*278d0*/  ENDCOLLECTIVE ;  /* 0x000000000000791b */ /* 0x003fe20003800000 */
.L_x_2702:
[----:B------:R-:W-:Y:S01]  /*278e0*/  IMAD.MOV.U32 R12, RZ, RZ, 0x8 ;  /* 0x00000008ff0c7424 */ /* 0x000fe200078e00ff */
[----:B------:R-:W-:-:S05]  /*278f0*/  SEL R4, R14, RZ, P3 ;  /* 0x000000ff0e047207 */ /* 0x000fca0001800000 */
[----:B------:R-:W-:-:S04]  /*27900*/  IMAD.IADD R4, R3, 0x1, R4 ;  /* 0x0000000103047824 */ /* 0x000fc800078e0204 */
[----:B------:R-:W-:-:S07]  /*27910*/  IMAD.MOV.U32 R13, RZ, RZ, R4 ;  /* 0x000000ffff0d7224 */ /* 0x000fce00078e0004 */
[----:B------:R-:W-:Y:S05]  /*27920*/  WARPSYNC.COLLECTIVE R15, `(.L_x_2703) ;  /* 0x000000000f087348 */ /* 0x000fea0003c00000 */
[----:B------:R0:W1:Y:S02]  /*27930*/  SHFL.UP P6, R14, R13, R12, R11 ;  /* 0x0400000c0d0e7389 */ /* 0x00006400000c000b */
[----:B01----:R-:W-:Y:S01]  /*27940*/  ENDCOLLECTIVE ;  /* 0x000000000000791b */ /* 0x003fe20003800000 */
.L_x_2703:
[----:B------:R-:W-:Y:S01]  /*27950*/  IMAD.MOV.U32 R12, RZ, RZ, 0x10 ;  /* 0x00000010ff0c7424 */ /* 0x000fe200078e00ff */
[----:B------:R-:W-:-:S05]  /*27960*/  SEL R5, R14, RZ, P4 ;  /* 0x000000ff0e057207 */ /* 0x000fca0002000000 */
[----:B------:R-:W-:-:S04]  /*27970*/  IMAD.IADD R5, R4, 0x1, R5 ;  /* 0x0000000104057824 */ /* 0x000fc800078e0205 */
[----:B------:R-:W-:-:S07]  /*27980*/  IMAD.MOV.U32 R13, RZ, RZ, R5 ;  /* 0x000000ffff0d7224 */ /* 0x000fce00078e0005 */
[----:B------:R-:W-:Y:S05]  /*27990*/  WARPSYNC.COLLECTIVE R15, `(.L_x_2704) ;  /* 0x000000000f087348 */ /* 0x000fea0003c00000 */
[----:B------:R0:W1:Y:S02]  /*279a0*/  SHFL.UP P6, R14, R13, R12, R11 ;  /* 0x0400000c0d0e7389 */ /* 0x00006400000c000b */
[----:B01----:R-:W-:Y:S01]  /*279b0*/  ENDCOLLECTIVE ;  /* 0x000000000000791b */ /* 0x003fe20003800000 */
.L_x_2704:
        /* <DEDUP_REMOVED lines=8> */
.L_x_2705:
[----:B------:R-:W-:Y:S05]  /*27a40*/  BRA `(.L_x_2706) ;  /* 0xffffffd000fc7947 */ /* 0x000fea000383ffff */
.L_x_2608:
[----:B------:R-:W-:Y:S01]  /*27a50*/  BSSY B0, `(.L_x_2707) ;  /* 0x0000006000007945 */ /* 0x000fe20003800000 */
[----:B------:R-:W-:Y:S01]  /*27a60*/  PLOP3.LUT P6, PT, P6, PT, PT, 0x8, 0x0 ;  /* 0x000000000000781c */ /* 0x000fe200037ce170 */
[----:B------:R-:W-:-:S12]  /*27a70*/  IMAD.MOV.U32 R15, RZ, RZ, -0x1 ;  /* 0xffffffffff0f7424 */ /* 0x000fd800078e00ff */
[----:B0-----:R-:W-:Y:S05]  /*27a80*/  WARPSYNC.COLLECTIVE R15, `(.L_x_2708) ;  /* 0x000000000f087348 */ /* 0x001fea0003c00000 */
[----:B------:R-:W-:Y:S01]  /*27a90*/  VOTE.ANY R14, PT, P6 ;  /* 0x00000000000e7806 */ /* 0x000fe200030e0100 */
[----:B0-----:R-:W-:Y:S06]  /*27aa0*/  ENDCOLLECTIVE ;  /* 0x000000000000791b */ /* 0x001fec0003800000 */
.L_x_2708:
[----:B------:R-:W-:Y:S05]  /*27ab0*/  BSYNC B0 ;  /* 0x0000000000007941 */ /* 0x000fea0003800000 */
.L_x_2707:
        /* <DEDUP_REMOVED lines=9> */
.L_x_2709:
[----:B------:R-:W-:Y:S01]  /*27b50*/  IMAD.MOV.U32 R17, RZ, RZ, R14 ;  /* 0x000000ffff117224 */ /* 0x000fe200078e000e */
[----:B------:R-:W-:Y:S06]  /*27b60*/  BRA `(.L_x_2710) ;  /* 0xffffffd000ec7947 */ /* 0x000fec000383ffff */
.L_x_2610:
[----:B------:R-:W-:Y:S01]  /*27b70*/  BSSY B0, `(.L_x_2711) ;  /* 0x0000007000007945 */ /* 0x000fe20003800000 */
[----:B------:R-:W-:Y:S02]  /*27b80*/  IMAD.MOV.U32 R13, RZ, RZ, R3 ;  /* 0x000000ffff0d7224 */ /* 0x000fe400078e0003 */
[----:B------:R-:W-:Y:S02]  /*27b90*/  IMAD.MOV.U32 R11, RZ, RZ, 0x1f ;  /* 0x0000001fff0b7424 */ /* 0x000fe400078e00ff */
[----:B------:R-:W-:-:S07]  /*27ba0*/  IMAD.MOV.U32 R15, RZ, RZ, -0x1 ;  /* 0xffffffffff0f7424 */ /* 0x000fce00078e00ff */
[----:B012---:R-:W-:Y:S05]  /*27bb0*/  WARPSYNC.COLLECTIVE R15, `(.L_x_2712) ;  /* 0x000000000f087348 */ /* 0x007fea0003c00000 */
[----:B------:R3:W4:Y:S02]  /*27bc0*/  SHFL.IDX P6, R14, R13, R12, R11 ;  /* 0x0000000c0d0e7389 */ /* 0x00072400000c000b */
[----:B01234-:R-:W-:Y:S01]  /*27bd0*/  ENDCOLLECTIVE ;  /* 0x000000000000791b */ /* 0x01ffe20003800000 */
.L_x_2712:
[----:B------:R-:W-:Y:S05]  /*27be0*/  BSYNC B0 ;  /* 0x0000000000007941 */ /* 0x000fea0003800000 */
.L_x_2711:
[----:B------:R-:W-:Y:S01]  /*27bf0*/  IMAD.MOV.U32 R5, RZ, RZ, R14 ;  /* 0x000000ffff057224 */ /* 0x000fe200078e000e */
[----:B------:R-:W-:Y:S06]  /*27c00*/  BRA `(.L_x_2609) ;  /* 0xffffffd000e07947 */ /* 0x000fec000383ffff */
.L_x_2614:
[----:B0-----:R0:W2:Y:S02]  /*27c10*/  SYNCS.PHASECHK.TRANS64.TRYWAIT P0, [R9+URZ+0x31c20], R0 ;  /* 0x031c2000090075a7 */ /* 0x0010a4000800017f */
[----:B--2---:R-:W-:Y:S05]  /*27c20*/  @!P0 NANOSLEEP.SYNCS 0x989680 ;  /* 0x009896800000895d */ /* 0x004fea0003900000 */
[----:B------:R-:W2:Y:S02]  /*27c30*/  @!P0 SYNCS.PHASECHK.TRANS64 P0, [R9+URZ+0x31c20], R0 ;  /* 0x031c2000090085a7 */ /* 0x000ea4000800007f */
[----:B--2---:R-:W-:Y:S05]  /*27c40*/  @!P0 BRA `(.L_x_2614) ;  /* 0xfffffffc00f08947 */ /* 0x004fea000383ffff */
[----:B------:R-:W-:Y:S05]  /*27c50*/  BRA `(.L_x_2713) ;  /* 0xffffffd8005c7947 */ /* 0x000fea000383ffff */
.L_x_2615:
        /* <DEDUP_REMOVED lines=8> */
[----:B01--4-:R-:W-:Y:S05]  /*27ce0*/  WARPSYNC.COLLECTIVE R15, `(.L_x_2715) ;  /* 0x000000000f087348 */ /* 0x013fea0003c00000 */
[----:B------:R2:W3:Y:S02]  /*27cf0*/  SHFL.IDX P6, R14, R13, R12, R11 ;  /* 0x0000000c0d0e7389 */ /* 0x0004e400000c000b */
[----:B01234-:R-:W-:Y:S01]  /*27d00*/  ENDCOLLECTIVE ;  /* 0x000000000000791b */ /* 0x01ffe20003800000 */
.L_x_2715:
[----:B------:R-:W-:Y:S05]  /*27d10*/  BSYNC B0 ;  /* 0x0000000000007941 */ /* 0x000fea0003800000 */
.L_x_2714:
[----:B------:R-:W-:Y:S05]  /*27d20*/  BRA `(.L_x_2716) ;  /* 0xffffffd800447947 */ /* 0x000fea000383ffff */
.L_x_2616:
[----:B------:R-:W-:Y:S01]  /*27d30*/  BSSY B0, `(.L_x_2717) ;  /* 0x0000006000007945 */ /* 0x000fe20003800000 */
[----:B------:R-:W-:-:S07]  /*27d40*/  IMAD.MOV.U32 R15, RZ, RZ, -0x1 ;  /* 0xffffffffff0f7424 */ /* 0x000fce00078e00ff */
[----:B01--4-:R-:W-:Y:S05]  /*27d50*/  WARPSYNC.COLLECTIVE R15, `(.L_x_2718) ;  /* 0x000000000f0c7348 */ /* 0x013fea0003c00000 */
[----:B------:R-:W-:Y:S02]  /*27d60*/  ELECT P6, UR62, PT ;  /* 0x00000000003e782f */ /* 0x000fe400038c0000 */
[----:B------:R-:W-:Y:S01]  /*27d70*/  MOV R14, UR62 ;  /* 0x0000003e000e7c02 */ /* 0x000fe20008000f00 */
[----:B01--4-:R-:W-:Y:S10]  /*27d80*/  ENDCOLLECTIVE ;  /* 0x000000000000791b */ /* 0x013ff40003800000 */
.L_x_2718:
[----:B------:R-:W-:Y:S05]  /*27d90*/  BSYNC B0 ;  /* 0x0000000000007941 */ /* 0x000fea0003800000 */
.L_x_2717:
[----:B------:R-:W-:Y:S05]  /*27da0*/  BRA `(.L_x_2719) ;  /* 0xffffffd800387947 */ /* 0x000fea000383ffff */
.L_x_2618:
[----:B0-----:R0:W2:Y:S02]  /*27db0*/  SYNCS.PHASECHK.TRANS64.TRYWAIT P0, [R6+URZ], R3 ;  /* 0x00000003060075a7 */ /* 0x0010a4000800017f */
[----:B--2---:R-:W-:Y:S05]  /*27dc0*/  @!P0 NANOSLEEP.SYNCS 0x989680 ;  /* 0x009896800000895d */ /* 0x004fea0003900000 */
[----:B------:R-:W2:Y:S02]  /*27dd0*/  @!P0 SYNCS.PHASECHK.TRANS64 P0, [R6+URZ], R3 ;  /* 0x00000003060085a7 */ /* 0x000ea4000800007f */
[----:B--2---:R-:W-:Y:S05]  /*27de0*/  @!P0 BRA `(.L_x_2618) ;  /* 0xfffffffc00f08947 */ /* 0x004fea000383ffff */
[----:B------:R-:W-:Y:S05]  /*27df0*/  BRA `(.L_x_2720) ;  /* 0xffffffd800747947 */ /* 0x000fea000383ffff */
.L_x_2619:
[----:B--2---:R2:W3:Y:S02]  /*27e00*/  SYNCS.PHASECHK.TRANS64.TRYWAIT P0, [R7+URZ], R2 ;  /* 0x00000002070075a7 */ /* 0x0044e4000800017f */
[----:B---3--:R-:W-:Y:S05]  /*27e10*/  @!P0 NANOSLEEP.SYNCS 0x989680 ;  /* 0x009896800000895d */ /* 0x008fea0003900000 */
[----:B------:R-:W3:Y:S02]  /*27e20*/  @!P0 SYNCS.PHASECHK.TRANS64 P0, [R7+URZ], R2 ;  /* 0x00000002070085a7 */ /* 0x000ee4000800007f */
[----:B---3--:R-:W-:Y:S05]  /*27e30*/  @!P0 BRA `(.L_x_2619) ;  /* 0xfffffffc00f08947 */ /* 0x008fea000383ffff */
[----:B------:R-:W-:Y:S05]  /*27e40*/  BRA `(.L_x_2721) ;  /* 0xffffffd800687947 */ /* 0x000fea000383ffff */
.L_x_2621:
[----:B---3--:R3:W0:Y:S02]  /*27e50*/  SYNCS.PHASECHK.TRANS64.TRYWAIT P0, [R4+URZ], R3 ;  /* 0x00000003040075a7 */ /* 0x008624000800017f */
[----:B0-----:R-:W-:Y:S05]  /*27e60*/  @!P0 NANOSLEEP.SYNCS 0x989680 ;  /* 0x009896800000895d */ /* 0x001fea0003900000 */
[----:B------:R-:W0:Y:S02]  /*27e70*/  @!P0 SYNCS.PHASECHK.TRANS64 P0, [R4+URZ], R3 ;  /* 0x00000003040085a7 */ /* 0x000e24000800007f */
[----:B0-----:R-:W-:Y:S05]  /*27e80*/  @!P0 BRA `(.L_x_2621) ;  /* 0xfffffffc00f08947 */ /* 0x001fea000383ffff */
[----:B------:R-:W-:Y:S05]  /*27e90*/  BRA `(.L_x_2722) ;  /* 0xffffffd8006c7947 */ /* 0x000fea000383ffff */
.L_x_2723:
        /* <DEDUP_REMOVED lines=14> */
.L_x_2732:


//--------------------- .nv.global.init           --------------------------
	.section	.nv.global.init,"aw",@progbits
.nv.global.init:
	.type		$str$20,@object
	.size		$str$20,($str$21 - $str$20)
$str$20:
        /*0000*/ 	.byte	0x28, 0x61, 0x64, 0x64, 0x72, 0x65, 0x73, 0x73, 0x20, 0x26, 0x20, 0x6d, 0x61, 0x73, 0x6b, 0x29
        /*0010*/ 	.byte	0x20, 0x3d, 0x3d, 0x20, 0x30, 0x00
	.type		$str$21,@object
	.size		$str$21,(__unnamed_5 - $str$21)
$str$21:
        /*0016*/ 	.byte	0x2f, 0x74, 0x6d, 0x70, 0x2f, 0x6f, 0x73, 0x73, 0x5f, 0x6b, 0x65, 0x72, 0x6e, 0x65, 0x6c, 0x73
        /*0026*/ 	.byte	0x5f, 0x73, 0x72, 0x63, 0x2f, 0x66, 0x6c, 0x61, 0x73, 0x68, 0x5f, 0x61, 0x74, 0x74, 0x65, 0x6e
        /*0036*/ 	.byte	0x74, 0x69, 0x6f, 0x6e, 0x2f, 0x63, 0x73, 0x72, 0x63, 0x2f, 0x63, 0x75, 0x74, 0x6c, 0x61, 0x73
        /*0046*/ 	.byte	0x73, 0x2f, 0x69, 0x6e, 0x63, 0x6c, 0x75, 0x64, 0x65, 0x2f, 0x63, 0x75, 0x74, 0x65, 0x2f, 0x70
        /*0056*/ 	.byte	0x6f, 0x69, 0x6e, 0x74, 0x65, 0x72, 0x5f, 0x66, 0x6c, 0x61, 0x67, 0x67, 0x65, 0x64, 0x2e, 0x68
        /*0066*/ 	.byte	0x70, 0x70, 0x00
	.type		__unnamed_5,@object
	.size		__unnamed_5,(__unnamed_4 - __unnamed_5)
__unnamed_5:
        /* <DEDUP_REMOVED lines=25> */
	.type		__unnamed_4,@object
	.size		__unnamed_4,(__unnamed_9 - __unnamed_4)
__unnamed_4:
        /* <DEDUP_REMOVED lines=25> */
	.type		__unnamed_9,@object
	.size		__unnamed_9,(__unnamed_3 - __unnamed_9)
__unnamed_9:
        /* <DEDUP_REMOVED lines=24> */
        /*04f1*/ 	.byte	0x3e, 0x20, 0x26, 0x5d, 0x00
	.type		__unnamed_3,@object
	.size		__unnamed_3,(__unnamed_7 - __unnamed_3)
__unnamed_3:
        /* <DEDUP_REMOVED lines=29> */
	.type		__unnamed_7,@object
	.size		__unnamed_7,(__unnamed_2 - __unnamed_7)
__unnamed_7:
        /* <DEDUP_REMOVED lines=29> */
	.type		__unnamed_2,@object
	.size		__unnamed_2,(__unnamed_8 - __unnamed_2)
__unnamed_2:
        /* <DEDUP_REMOVED lines=29> */
	.type		__unnamed_8,@object
	.size		__unnamed_8,(__unnamed_1 - __unnamed_8)
__unnamed_8:
        /* <DEDUP_REMOVED lines=29> */
	.type		__unnamed_1,@object
	.size		__unnamed_1,(__unnamed_6 - __unnamed_1)
__unnamed_1:
        /* <DEDUP_REMOVED lines=29> */
        /*0e06*/ 	.byte	0x5d, 0x00
	.type		__unnamed_6,@object
	.size		__unnamed_6,(.L_5 - __unnamed_6)
__unnamed_6:
        /* <DEDUP_REMOVED lines=30> */
.L_5:


//--------------------- .nv.shared._ZN7cutlass13device_kernelIN5flash11enable_sm90INS1_16FlashAttnFwdSm90INS1_25CollectiveMainloopFwdSm90ILi2EN4cute5tupleIJNS5_1CILi1EEES8_S8_EEENS6_IJNS7_ILi192EEENS7_ILi144EEENS7_ILi96EEEEEELi96ENS_10bfloat16_tEfNS_4arch4Sm90ELb0ELb0ELb1ELb0ELb0ELb0ELb0ELb0ELb1ELb1ELb0ELb0EEENS1_21CollectiveEpilogueFwdINS6_IJSA_SC_SB_EEES9_SE_SG_Li384ELb0ELb1ELb0ELb0EEENS1_29StaticPersistentTileSchedulerILb0EEEEEEEEEvNT_6ParamsE --------------------------
	.section	.nv.shared._ZN7cutlass13device_kernelIN5flash11enable_sm90INS1_16FlashAttnFwdSm90INS1_25CollectiveMainloopFwdSm90ILi2EN4cute5tupleIJNS5_1CILi1EEES8_S8_EEENS6_IJNS7_ILi192EEENS7_ILi144EEENS7_ILi96EEEEEELi96ENS_10bfloat16_tEfNS_4arch4Sm90ELb0ELb0ELb1ELb0ELb0ELb0ELb0ELb0ELb1ELb1ELb0ELb0EEENS1_21CollectiveEpilogueFwdINS6_IJSA_SC_SB_EEES9_SE_SG_Li384ELb0ELb1ELb0ELb0EEENS1_29StaticPersistentTileSchedulerILb0EEEEEEEEEvNT_6ParamsE,"aw",@nobits
	.sectionflags	@""
	.align	16
	.zero		1024


//--------------------- .nv.shared.reserved.0     --------------------------
	.section	.nv.shared.reserved.0,"aw",@nobits
	.weak		__nv_reservedSMEM_offset_0_alias
	.size		__nv_reservedSMEM_offset_0_alias, 0, 0
	.other		__nv_reservedSMEM_offset_0_alias,@"STO_CUDA_RESERVED_SHARED STV_DEFAULT"
__nv_reservedSMEM_offset_0_alias:
	.zero		0


//--------------------- .nv.global                --------------------------
	.section	.nv.global,"aw",@nobits
.nv.global:
	.type		_ZN81_INTERNAL_e1511efd_45_flash_fwd_hdim96_bf16_softcap_packgqa_sm90_cu_93b96ec2_36344cute1_E,@object
	.size		_ZN81_INTERNAL_e1511efd_45_flash_fwd_hdim96_bf16_softcap_packgqa_sm90_cu_93b96ec2_36344cute1_E,(_ZN81_INTERNAL_e1511efd_45_flash_fwd_hdim96_bf16_softcap_packgqa_sm90_cu_93b96ec2_36344cuda3std3__45__cpo6cbeginE - _ZN81_INTERNAL_e1511efd_45_flash_fwd_hdim96_bf16_softcap_packgqa_sm90_cu_93b96ec2_36344cute1_E)
_ZN81_INTERNAL_e1511efd_45_flash_fwd_hdim96_bf16_softcap_packgqa_sm90_cu_93b96ec2_36344cute1_E:
	.zero		1
	.type		_ZN81_INTERNAL_e1511efd_45_flash_fwd_hdim96_bf16_softcap_packgqa_sm90_cu_93b96ec2_36344cuda3std3__45__cpo6cbeginE,@object
	.size		_ZN81_INTERNAL_e1511efd_45_flash_fwd_hdim96_bf16_softcap_packgqa_sm90_cu_93b96ec2_36344cuda3std3__45__cpo6cbeginE,(_ZN81_INTERNAL_e1511efd_45_flash_fwd_hdim96_bf16_softcap_packgqa_sm90_cu_93b96ec2_36344cuda3std3__48in_placeE - _ZN81_INTERNAL_e1511efd_45_flash_fwd_hdim96_bf16_softcap_packgqa_sm90_cu_93b96ec2_36344cuda3std3__45__cpo6cbeginE)
_ZN81_INTERNAL_e1511efd_45_flash_fwd_hdim96_bf16_softcap_packgqa_sm90_cu_93b96ec2_36344cuda3std3__45__cpo6cbeginE:
	.zero		1
	.type		_ZN81_INTERNAL_e1511efd_45_flash_fwd_hdim96_bf16_softcap_packgqa_sm90_cu_93b96ec2_36344cuda3std3__48in_placeE,@object
	.size		_ZN81_INTERNAL_e1511efd_45_flash_fwd_hdim96_bf16_softcap_packgqa_sm90_cu_93b96ec2_36344cuda3std3__48in_placeE,(_ZN81_INTERNAL_e1511efd_45_flash_fwd_hdim96_bf16_softcap_packgqa_sm90_cu_93b96ec2_36344cuda3std6ranges3__45__cpo9iter_moveE - _ZN81_INTERNAL_e1511efd_45_flash_fwd_hdim96_bf16_softcap_packgqa_sm90_cu_93b96ec2_36344cuda3std3__48in_placeE)
_ZN81_INTERNAL_e1511efd_45_flash_fwd_hdim96_bf16_softcap_packgqa_sm90_cu_93b96ec2_36344cuda3std3__48in_placeE:
	.zero		1
	.type		_ZN81_INTERNAL_e1511efd_45_flash_fwd_hdim96_bf16_softcap_packgqa_sm90_cu_93b96ec2_36344cuda3std6ranges3__45__cpo9iter_moveE,@object
	.size		_ZN81_INTERNAL_e1511efd_45_flash_fwd_hdim96_bf16_softcap_packgqa_sm90_cu_93b96ec2_36344cuda3std6ranges3__45__cpo9iter_moveE,(_ZN81_INTERNAL_e1511efd_45_flash_fwd_hdim96_bf16_softcap_packgqa_sm90_cu_93b96ec2_36344cuda3std3__45__cpo5beginE - _ZN81_INTERNAL_e1511efd_45_flash_fwd_hdim96_bf16_softcap_packgqa_sm90_cu_93b96ec2_36344cuda3std6ranges3__45__cpo9iter_moveE)
_ZN81_INTERNAL_e1511efd_45_flash_fwd_hdim96_bf16_softcap_packgqa_sm90_cu_93b96ec2_36344cuda3std6ranges3__45__cpo9iter_moveE:
	.zero		1
	.type		_ZN81_INTERNAL_e1511efd_45_flash_fwd_hdim96_bf16_softcap_packgqa_sm90_cu_93b96ec2_36344cuda3std3__45__cpo5beginE,@object
	.size		_ZN81_INTERNAL_e1511efd_45_flash_fwd_hdim96_bf16_softcap_packgqa_sm90_cu_93b96ec2_36344cuda3std3__45__cpo5beginE,(_ZN81_INTERNAL_e1511efd_45_flash_fwd_hdim96_bf16_softcap_packgqa_sm90_cu_93b96ec2_36344cuda3std3__483_GLOBAL__N__e1511efd_45_flash_fwd_hdim96_bf16_softcap_packgqa_sm90_cu_93b96ec2_36346ignoreE - _ZN81_INTERNAL_e1511efd_45_flash_fwd_hdim96_bf16_softcap_packgqa_sm90_cu_93b96ec2_36344cuda3std3__45__cpo5beginE)
_ZN81_INTERNAL_e1511efd_45_flash_fwd_hdim96_bf16_softcap_packgqa_sm90_cu_93b96ec2_36344cuda3std3__45__cpo5beginE:
	.zero		1
	.type		_ZN81_INTERNAL_e1511efd_45_flash_fwd_hdim96_bf16_softcap_packgqa_sm90_cu_93b96ec2_36344cuda3std3__483_GLOBAL__N__e1511efd_45_flash_fwd_hdim96_bf16_softcap_packgqa_sm90_cu_93b96ec2_36346ignoreE,@object
	.size		_ZN81_INTERNAL_e1511efd_45_flash_fwd_hdim96_bf16_softcap_packgqa_sm90_cu_93b96ec2_36344cuda3std3__483_GLOBAL__N__e1511efd_45_flash_fwd_hdim96_bf16_softcap_packgqa_sm90_cu_93b96ec2_36346ignoreE,(_ZN81_INTERNAL_e1511efd_45_flash_fwd_hdim96_bf16_softcap_packgqa_sm90_cu_93b96ec2_36344cute7productE - _ZN81_INTERNAL_e1511efd_45_flash_fwd_hdim96_bf16_softcap_packgqa_sm90_cu_93b96ec2_36344cuda3std3__483_GLOBAL__N__e1511efd_45_flash_fwd_hdim96_bf16_softcap_packgqa_sm90_cu_93b96ec2_36346ignoreE)
_ZN81_INTERNAL_e1511efd_45_flash_fwd_hdim96_bf16_softcap_packgqa_sm90_cu_93b96ec2_36344cuda3std3__483_GLOBAL__N__e1511efd_45_flash_fwd_hdim96_bf16_softcap_packgqa_sm90_cu_93b96ec2_36346ignoreE:
	.zero		1
	.type		_ZN81_INTERNAL_e1511efd_45_flash_fwd_hdim96_bf16_softcap_packgqa_sm90_cu_93b96ec2_36344cute7productE,@object
	.size		_ZN81_INTERNAL_e1511efd_45_flash_fwd_hdim96_bf16_softcap_packgqa_sm90_cu_93b96ec2_36344cute7productE,(_ZN81_INTERNAL_e1511efd_45_flash_fwd_hdim96_bf16_softcap_packgqa_sm90_cu_93b96ec2_36344cuda3std3__45__cpo3endE - _ZN81_INTERNAL_e1511efd_45_flash_fwd_hdim96_bf16_softcap_packgqa_sm90_cu_93b96ec2_36344cute7productE)
_ZN81_INTERNAL_e1511efd_45_flash_fwd_hdim96_bf16_softcap_packgqa_sm90_cu_93b96ec2_36344cute7productE:
	.zero		1
	.type		_ZN81_INTERNAL_e1511efd_45_flash_fwd_hdim96_bf16_softcap_packgqa_sm90_cu_93b96ec2_36344cuda3std3__45__cpo3endE,@object
	.size		_ZN81_INTERNAL_e1511efd_45_flash_fwd_hdim96_bf16_softcap_packgqa_sm90_cu_93b96ec2_36344cuda3std3__45__cpo3endE,(_ZN81_INTERNAL_e1511efd_45_flash_fwd_hdim96_bf16_softcap_packgqa_sm90_cu_93b96ec2_36344cuda3std3__419piecewise_constructE - _ZN81_INTERNAL_e1511efd_45_flash_fwd_hdim96_bf16_softcap_packgqa_sm90_cu_93b96ec2_36344cuda3std3__45__cpo3endE)
_ZN81_INTERNAL_e1511efd_45_flash_fwd_hdim96_bf16_softcap_packgqa_sm90_cu_93b96ec2_36344cuda3std3__45__cpo3endE:
	.zero		1
	.type		_ZN81_INTERNAL_e1511efd_45_flash_fwd_hdim96_bf16_softcap_packgqa_sm90_cu_93b96ec2_36344cuda3std3__419piecewise_constructE,@object
	.size		_ZN81_INTERNAL_e1511efd_45_flash_fwd_hdim96_bf16_softcap_packgqa_sm90_cu_93b96ec2_36344cuda3std3__419piecewise_constructE,(_ZN81_INTERNAL_e1511efd_45_flash_fwd_hdim96_bf16_softcap_packgqa_sm90_cu_93b96ec2_36344cuda3std3__45__cpo4cendE - _ZN81_INTERNAL_e1511efd_45_flash_fwd_hdim96_bf16_softcap_packgqa_sm90_cu_93b96ec2_36344cuda3std3__419piecewise_constructE)
_ZN81_INTERNAL_e1511efd_45_flash_fwd_hdim96_bf16_softcap_packgqa_sm90_cu_93b96ec2_36344cuda3std3__419piecewise_constructE:
	.zero		1
	.type		_ZN81_INTERNAL_e1511efd_45_flash_fwd_hdim96_bf16_softcap_packgqa_sm90_cu_93b96ec2_36344cuda3std3__45__cpo4cendE,@object
	.size		_ZN81_INTERNAL_e1511efd_45_flash_fwd_hdim96_bf16_softcap_packgqa_sm90_cu_93b96ec2_36344cuda3std3__45__cpo4cendE,(_ZN81_INTERNAL_e1511efd_45_flash_fwd_hdim96_bf16_softcap_packgqa_sm90_cu_93b96ec2_36344cuda3std6ranges3__45__cpo4swapE - _ZN81_INTERNAL_e1511efd_45_flash_fwd_hdim96_bf16_softcap_packgqa_sm90_cu_93b96ec2_36344cuda3std3__45__cpo4cendE)
_ZN81_INTERNAL_e1511efd_45_flash_fwd_hdim96_bf16_softcap_packgqa_sm90_cu_93b96ec2_36344cuda3std3__45__cpo4cendE:
	.zero		1
	.type		_ZN81_INTERNAL_e1511efd_45_flash_fwd_hdim96_bf16_softcap_packgqa_sm90_cu_93b96ec2_36344cuda3std6ranges3__45__cpo4swapE,@object
	.size		_ZN81_INTERNAL_e1511efd_45_flash_fwd_hdim96_bf16_softcap_packgqa_sm90_cu_93b96ec2_36344cuda3std6ranges3__45__cpo4swapE,(.L_16 - _ZN81_INTERNAL_e1511efd_45_flash_fwd_hdim96_bf16_softcap_packgqa_sm90_cu_93b96ec2_36344cuda3std6ranges3__45__cpo4swapE)
_ZN81_INTERNAL_e1511efd_45_flash_fwd_hdim96_bf16_softcap_packgqa_sm90_cu_93b96ec2_36344cuda3std6ranges3__45__cpo4swapE:
	.zero		1
.L_16:


//--------------------- .nv.shared._ZN7cutlass13device_kernelIN5flash11enable_sm90INS1_16FlashAttnFwdSm90INS1_25CollectiveMainloopFwdSm90ILi2EN4cute5tupleIJNS5_1CILi1EEES8_S8_EEENS6_IJNS7_ILi192EEENS7_ILi144EEENS7_ILi96EEEEEELi96ENS_10bfloat16_tEfNS_4arch4Sm90ELb0ELb0ELb1ELb1ELb0ELb0ELb0ELb0ELb1ELb1ELb0ELb0EEENS1_21CollectiveEpilogueFwdINS6_IJSA_SC_SB_EEES9_SE_SG_Li384ELb1ELb1ELb0ELb0EEENS1_36VarlenDynamicPersistentTileSchedulerILi192ELi144ELi384ELi128ELb0ELb1ELb1ELb0ELb1ELb1EEEEEEEEEvNT_6ParamsE --------------------------
	.section	.nv.shared._ZN7cutlass13device_kernelIN5flash11enable_sm90INS1_16FlashAttnFwdSm90INS1_25CollectiveMainloopFwdSm90ILi2EN4cute5tupleIJNS5_1CILi1EEES8_S8_EEENS6_IJNS7_ILi192EEENS7_ILi144EEENS7_ILi96EEEEEELi96ENS_10bfloat16_tEfNS_4arch4Sm90ELb0ELb0ELb1ELb1ELb0ELb0ELb0ELb0ELb1ELb1ELb0ELb0EEENS1_21CollectiveEpilogueFwdINS6_IJSA_SC_SB_EEES9_SE_SG_Li384ELb1ELb1ELb0ELb0EEENS1_36VarlenDynamicPersistentTileSchedulerILi192ELi144ELi384ELi128ELb0ELb1ELb1ELb0ELb1ELb1EEEEEEEEEvNT_6ParamsE,"aw",@nobits
	.sectionflags	@""
	.align	16
	.zero		1024


//--------------------- .nv.shared._ZN7cutlass13device_kernelIN5flash11enable_sm90INS1_16FlashAttnFwdSm90INS1_25CollectiveMainloopFwdSm90ILi2EN4cute5tupleIJNS5_1CILi1EEES8_S8_EEENS6_IJNS7_ILi192EEENS7_ILi144EEENS7_ILi96EEEEEELi96ENS_10bfloat16_tEfNS_4arch4Sm90ELb0ELb0ELb1ELb1ELb0ELb1ELb0ELb0ELb1ELb1ELb0ELb0EEENS1_21CollectiveEpilogueFwdINS6_IJSA_SC_SB_EEES9_SE_SG_Li384ELb1ELb1ELb0ELb0EEENS1_36VarlenDynamicPersistentTileSchedulerILi192ELi144ELi384ELi128ELb0ELb1ELb1ELb0ELb1ELb1EEEEEEEEEvNT_6ParamsE --------------------------
	.section	.nv.shared._ZN7cutlass13device_kernelIN5flash11enable_sm90INS1_16FlashAttnFwdSm90INS1_25CollectiveMainloopFwdSm90ILi2EN4cute5tupleIJNS5_1CILi1EEES8_S8_EEENS6_IJNS7_ILi192EEENS7_ILi144EEENS7_ILi96EEEEEELi96ENS_10bfloat16_tEfNS_4arch4Sm90ELb0ELb0ELb1ELb1ELb0ELb1ELb0ELb0ELb1ELb1ELb0ELb0EEENS1_21CollectiveEpilogueFwdINS6_IJSA_SC_SB_EEES9_SE_SG_Li384ELb1ELb1ELb0ELb0EEENS1_36VarlenDynamicPersistentTileSchedulerILi192ELi144ELi384ELi128ELb0ELb1ELb1ELb0ELb1ELb1EEEEEEEEEvNT_6ParamsE,"aw",@nobits
	.sectionflags	@""
	.align	16
	.zero		1024


//--------------------- .nv.shared._ZN7cutlass13device_kernelIN5flash11enable_sm90INS1_16FlashAttnFwdSm90INS1_25CollectiveMainloopFwdSm90ILi2EN4cute5tupleIJNS5_1CILi1EEES8_S8_EEENS6_IJNS7_ILi192EEENS7_ILi128EEENS7_ILi96EEEEEELi96ENS_10bfloat16_tEfNS_4arch4Sm90ELb0ELb1ELb1ELb0ELb0ELb0ELb0ELb0ELb1ELb1ELb0ELb0EEENS1_21CollectiveEpilogueFwdINS6_IJSA_SC_SB_EEES9_SE_SG_Li384ELb0ELb1ELb0ELb0EEENS1_30DynamicPersistentTileSchedulerILi384ELi128ELb0ELb1ELb1EEEEEEEEEvNT_6ParamsE --------------------------
	.section	.nv.shared._ZN7cutlass13device_kernelIN5flash11enable_sm90INS1_16FlashAttnFwdSm90INS1_25CollectiveMainloopFwdSm90ILi2EN4cute5tupleIJNS5_1CILi1EEES8_S8_EEENS6_IJNS7_ILi192EEENS7_ILi128EEENS7_ILi96EEEEEELi96ENS_10bfloat16_tEfNS_4arch4Sm90ELb0ELb1ELb1ELb0ELb0ELb0ELb0ELb0ELb1ELb1ELb0ELb0EEENS1_21CollectiveEpilogueFwdINS6_IJSA_SC_SB_EEES9_SE_SG_Li384ELb0ELb1ELb0ELb0EEENS1_30DynamicPersistentTileSchedulerILi384ELi128ELb0ELb1ELb1EEEEEEEEEvNT_6ParamsE,"aw",@nobits
	.sectionflags	@""
	.align	16
	.zero		1024


//--------------------- .nv.shared._ZN7cutlass13device_kernelIN5flash11enable_sm90INS1_16FlashAttnFwdSm90INS1_25CollectiveMainloopFwdSm90ILi2EN4cute5tupleIJNS5_1CILi1EEES8_S8_EEENS6_IJNS7_ILi192EEENS7_ILi128EEENS7_ILi96EEEEEELi96ENS_10bfloat16_tEfNS_4arch4Sm90ELb0ELb1ELb1ELb1ELb0ELb0ELb0ELb0ELb1ELb1ELb0ELb0EEENS1_21CollectiveEpilogueFwdINS6_IJSA_SC_SB_EEES9_SE_SG_Li384ELb1ELb1ELb0ELb0EEENS1_36VarlenDynamicPersistentTileSchedulerILi192ELi128ELi384ELi128ELb0ELb1ELb1ELb1ELb0ELb1EEEEEEEEEvNT_6ParamsE --------------------------
	.section	.nv.shared._ZN7cutlass13device_kernelIN5flash11enable_sm90INS1_16FlashAttnFwdSm90INS1_25CollectiveMainloopFwdSm90ILi2EN4cute5tupleIJNS5_1CILi1EEES8_S8_EEENS6_IJNS7_ILi192EEENS7_ILi128EEENS7_ILi96EEEEEELi96ENS_10bfloat16_tEfNS_4arch4Sm90ELb0ELb1ELb1ELb1ELb0ELb0ELb0ELb0ELb1ELb1ELb0ELb0EEENS1_21CollectiveEpilogueFwdINS6_IJSA_SC_SB_EEES9_SE_SG_Li384ELb1ELb1ELb0ELb0EEENS1_36VarlenDynamicPersistentTileSchedulerILi192ELi128ELi384ELi128ELb0ELb1ELb1ELb1ELb0ELb1EEEEEEEEEvNT_6ParamsE,"aw",@nobits
	.sectionflags	@""
	.align	16
	.zero		1024


//--------------------- .nv.shared._ZN7cutlass13device_kernelIN5flash11enable_sm90INS1_16FlashAttnFwdSm90INS1_25CollectiveMainloopFwdSm90ILi2EN4cute5tupleIJNS5_1CILi1EEES8_S8_EEENS6_IJNS7_ILi192EEENS7_ILi128EEENS7_ILi96EEEEEELi96ENS_10bfloat16_tEfNS_4arch4Sm90ELb0ELb1ELb1ELb1ELb0ELb1ELb0ELb0ELb1ELb1ELb0ELb0EEENS1_21CollectiveEpilogueFwdINS6_IJSA_SC_SB_EEES9_SE_SG_Li384ELb1ELb1ELb0ELb0EEENS1_36VarlenDynamicPersistentTileSchedulerILi192ELi128ELi384ELi128ELb0ELb1ELb1ELb1ELb0ELb1EEEEEEEEEvNT_6ParamsE --------------------------
	.section	.nv.shared._ZN7cutlass13device_kernelIN5flash11enable_sm90INS1_16FlashAttnFwdSm90INS1_25CollectiveMainloopFwdSm90ILi2EN4cute5tupleIJNS5_1CILi1EEES8_S8_EEENS6_IJNS7_ILi192EEENS7_ILi128EEENS7_ILi96EEEEEELi96ENS_10bfloat16_tEfNS_4arch4Sm90ELb0ELb1ELb1ELb1ELb0ELb1ELb0ELb0ELb1ELb1ELb0ELb0EEENS1_21CollectiveEpilogueFwdINS6_IJSA_SC_SB_EEES9_SE_SG_Li384ELb1ELb1ELb0ELb0EEENS1_36VarlenDynamicPersistentTileSchedulerILi192ELi128ELi384ELi128ELb0ELb1ELb1ELb1ELb0ELb1EEEEEEEEEvNT_6ParamsE,"aw",@nobits
	.sectionflags	@""
	.align	16
	.zero		1024


//--------------------- .nv.shared._ZN7cutlass13device_kernelIN5flash11enable_sm90INS1_16FlashAttnFwdSm90INS1_25CollectiveMainloopFwdSm90ILi2EN4cute5tupleIJNS5_1CILi1EEES8_S8_EEENS6_IJNS7_ILi192EEENS7_ILi144EEENS7_ILi96EEEEEELi96ENS_10bfloat16_tEfNS_4arch4Sm90ELb1ELb0ELb1ELb0ELb0ELb0ELb0ELb0ELb1ELb1ELb0ELb0EEENS1_21CollectiveEpilogueFwdINS6_IJSA_SC_SB_EEES9_SE_SG_Li384ELb0ELb1ELb0ELb0EEENS1_30DynamicPersistentTileSchedulerILi384ELi128ELb0ELb1ELb1EEEEEEEEEvNT_6ParamsE --------------------------
	.section	.nv.shared._ZN7cutlass13device_kernelIN5flash11enable_sm90INS1_16FlashAttnFwdSm90INS1_25CollectiveMainloopFwdSm90ILi2EN4cute5tupleIJNS5_1CILi1EEES8_S8_EEENS6_IJNS7_ILi192EEENS7_ILi144EEENS7_ILi96EEEEEELi96ENS_10bfloat16_tEfNS_4arch4Sm90ELb1ELb0ELb1ELb0ELb0ELb0ELb0ELb0ELb1ELb1ELb0ELb0EEENS1_21CollectiveEpilogueFwdINS6_IJSA_SC_SB_EEES9_SE_SG_Li384ELb0ELb1ELb0ELb0EEENS1_30DynamicPersistentTileSchedulerILi384ELi128ELb0ELb1ELb1EEEEEEEEEvNT_6ParamsE,"aw",@nobits
	.sectionflags	@""
	.align	16
	.zero		1024


//--------------------- .nv.shared._ZN7cutlass13device_kernelIN5flash11enable_sm90INS1_16FlashAttnFwdSm90INS1_25CollectiveMainloopFwdSm90ILi2EN4cute5tupleIJNS5_1CILi1EEES8_S8_EEENS6_IJNS7_ILi192EEENS7_ILi144EEENS7_ILi96EEEEEELi96ENS_10bfloat16_tEfNS_4arch4Sm90ELb1ELb0ELb1ELb1ELb0ELb0ELb0ELb0ELb1ELb1ELb0ELb0EEENS1_21CollectiveEpilogueFwdINS6_IJSA_SC_SB_EEES9_SE_SG_Li384ELb1ELb1ELb0ELb0EEENS1_36VarlenDynamicPersistentTileSchedulerILi192ELi144ELi384ELi128ELb0ELb1ELb1ELb1ELb1ELb1EEEEEEEEEvNT_6ParamsE --------------------------
	.section	.nv.shared._ZN7cutlass13device_kernelIN5flash11enable_sm90INS1_16FlashAttnFwdSm90INS1_25CollectiveMainloopFwdSm90ILi2EN4cute5tupleIJNS5_1CILi1EEES8_S8_EEENS6_IJNS7_ILi192EEENS7_ILi144EEENS7_ILi96EEEEEELi96ENS_10bfloat16_tEfNS_4arch4Sm90ELb1ELb0ELb1ELb1ELb0ELb0ELb0ELb0ELb1ELb1ELb0ELb0EEENS1_21CollectiveEpilogueFwdINS6_IJSA_SC_SB_EEES9_SE_SG_Li384ELb1ELb1ELb0ELb0EEENS1_36VarlenDynamicPersistentTileSchedulerILi192ELi144ELi384ELi128ELb0ELb1ELb1ELb1ELb1ELb1EEEEEEEEEvNT_6ParamsE,"aw",@nobits
	.sectionflags	@""
	.align	16
	.zero		1024


//--------------------- .nv.shared._ZN7cutlass13device_kernelIN5flash11enable_sm90INS1_16FlashAttnFwdSm90INS1_25CollectiveMainloopFwdSm90ILi2EN4cute5tupleIJNS5_1CILi1EEES8_S8_EEENS6_IJNS7_ILi192EEENS7_ILi144EEENS7_ILi96EEEEEELi96ENS_10bfloat16_tEfNS_4arch4Sm90ELb1ELb0ELb1ELb1ELb0ELb1ELb0ELb0ELb1ELb1ELb0ELb0EEENS1_21CollectiveEpilogueFwdINS6_IJSA_SC_SB_EEES9_SE_SG_Li384ELb1ELb1ELb0ELb0EEENS1_36VarlenDynamicPersistentTileSchedulerILi192ELi144ELi384ELi128ELb0ELb1ELb1ELb1ELb1ELb1EEEEEEEEEvNT_6ParamsE --------------------------
	.section	.nv.shared._ZN7cutlass13device_kernelIN5flash11enable_sm90INS1_16FlashAttnFwdSm90INS1_25CollectiveMainloopFwdSm90ILi2EN4cute5tupleIJNS5_1CILi1EEES8_S8_EEENS6_IJNS7_ILi192EEENS7_ILi144EEENS7_ILi96EEEEEELi96ENS_10bfloat16_tEfNS_4arch4Sm90ELb1ELb0ELb1ELb1ELb0ELb1ELb0ELb0ELb1ELb1ELb0ELb0EEENS1_21CollectiveEpilogueFwdINS6_IJSA_SC_SB_EEES9_SE_SG_Li384ELb1ELb1ELb0ELb0EEENS1_36VarlenDynamicPersistentTileSchedulerILi192ELi144ELi384ELi128ELb0ELb1ELb1ELb1ELb1ELb1EEEEEEEEEvNT_6ParamsE,"aw",@nobits
	.sectionflags	@""
	.align	16
	.zero		1024


//--------------------- .nv.constant0._ZN7cutlass13device_kernelIN5flash11enable_sm90INS1_16FlashAttnFwdSm90INS1_25CollectiveMainloopFwdSm90ILi2EN4cute5tupleIJNS5_1CILi1EEES8_S8_EEENS6_IJNS7_ILi192EEENS7_ILi144EEENS7_ILi96EEEEEELi96ENS_10bfloat16_tEfNS_4arch4Sm90ELb0ELb0ELb1ELb0ELb0ELb0ELb0ELb0ELb1ELb1ELb0ELb0EEENS1_21CollectiveEpilogueFwdINS6_IJSA_SC_SB_EEES9_SE_SG_Li384ELb0ELb1ELb0ELb0EEENS1_29StaticPersistentTileSchedulerILb0EEEEEEEEEvNT_6ParamsE --------------------------
	.section	.nv.constant0._ZN7cutlass13device_kernelIN5flash11enable_sm90INS1_16FlashAttnFwdSm90INS1_25CollectiveMainloopFwdSm90ILi2EN4cute5tupleIJNS5_1CILi1EEES8_S8_EEENS6_IJNS7_ILi192EEENS7_ILi144EEENS7_ILi96EEEEEELi96ENS_10bfloat16_tEfNS_4arch4Sm90ELb0ELb0ELb1ELb0ELb0ELb0ELb0ELb0ELb1ELb1ELb0ELb0EEENS1_21CollectiveEpilogueFwdINS6_IJSA_SC_SB_EEES9_SE_SG_Li384ELb0ELb1ELb0ELb0EEENS1_29StaticPersistentTileSchedulerILb0EEEEEEEEEvNT_6ParamsE,"a",@progbits
	.sectionflags	@""
	.align	4
.nv.constant0._ZN7cutlass13device_kernelIN5flash11enable_sm90INS1_16FlashAttnFwdSm90INS1_25CollectiveMainloopFwdSm90ILi2EN4cute5tupleIJNS5_1CILi1EEES8_S8_EEENS6_IJNS7_ILi192EEENS7_ILi144EEENS7_ILi96EEEEEELi96ENS_10bfloat16_tEfNS_4arch4Sm90ELb0ELb0ELb1ELb0ELb0ELb0ELb0ELb0ELb1ELb1ELb0ELb0EEENS1_21CollectiveEpilogueFwdINS6_IJSA_SC_SB_EEES9_SE_SG_Li384ELb0ELb1ELb0ELb0EEENS1_29StaticPersistentTileSchedulerILb0EEEEEEEEEvNT_6ParamsE:
	.zero		3200


//--------------------- .nv.constant0._ZN7cutlass13device_kernelIN5flash11enable_sm90INS1_16FlashAttnFwdSm90INS1_25CollectiveMainloopFwdSm90ILi2EN4cute5tupleIJNS5_1CILi1EEES8_S8_EEENS6_IJNS7_ILi192EEENS7_ILi144EEENS7_ILi96EEEEEELi96ENS_10bfloat16_tEfNS_4arch4Sm90ELb0ELb0ELb1ELb1ELb0ELb0ELb0ELb0ELb1ELb1ELb0ELb0EEENS1_21CollectiveEpilogueFwdINS6_IJSA_SC_SB_EEES9_SE_SG_Li384ELb1ELb1ELb0ELb0EEENS1_36VarlenDynamicPersistentTileSchedulerILi192ELi144ELi384ELi128ELb0ELb1ELb1ELb0ELb1ELb1EEEEEEEEEvNT_6ParamsE --------------------------
	.section	.nv.constant0._ZN7cutlass13device_kernelIN5flash11enable_sm90INS1_16FlashAttnFwdSm90INS1_25CollectiveMainloopFwdSm90ILi2EN4cute5tupleIJNS5_1CILi1EEES8_S8_EEENS6_IJNS7_ILi192EEENS7_ILi144EEENS7_ILi96EEEEEELi96ENS_10bfloat16_tEfNS_4arch4Sm90ELb0ELb0ELb1ELb1ELb0ELb0ELb0ELb0ELb1ELb1ELb0ELb0EEENS1_21CollectiveEpilogueFwdINS6_IJSA_SC_SB_EEES9_SE_SG_Li384ELb1ELb1ELb0ELb0EEENS1_36VarlenDynamicPersistentTileSchedulerILi192ELi144ELi384ELi128ELb0ELb1ELb1ELb0ELb1ELb1EEEEEEEEEvNT_6ParamsE,"a",@progbits
	.sectionflags	@""
	.align	4
.nv.constant0._ZN7cutlass13device_kernelIN5flash11enable_sm90INS1_16FlashAttnFwdSm90INS1_25CollectiveMainloopFwdSm90ILi2EN4cute5tupleIJNS5_1CILi1EEES8_S8_EEENS6_IJNS7_ILi192EEENS7_ILi144EEENS7_ILi96EEEEEELi96ENS_10bfloat16_tEfNS_4arch4Sm90ELb0ELb0ELb1ELb1ELb0ELb0ELb0ELb0ELb1ELb1ELb0ELb0EEENS1_21CollectiveEpilogueFwdINS6_IJSA_SC_SB_EEES9_SE_SG_Li384ELb1ELb1ELb0ELb0EEENS1_36VarlenDynamicPersistentTileSchedulerILi192ELi144ELi384ELi128ELb0ELb1ELb1ELb0ELb1ELb1EEEEEEEEEvNT_6ParamsE:
	.zero		3328


//--------------------- .nv.constant0._ZN7cutlass13device_kernelIN5flash11enable_sm90INS1_16FlashAttnFwdSm90INS1_25CollectiveMainloopFwdSm90ILi2EN4cute5tupleIJNS5_1CILi1EEES8_S8_EEENS6_IJNS7_ILi192EEENS7_ILi144EEENS7_ILi96EEEEEELi96ENS_10bfloat16_tEfNS_4arch4Sm90ELb0ELb0ELb1ELb1ELb0ELb1ELb0ELb0ELb1ELb1ELb0ELb0EEENS1_21CollectiveEpilogueFwdINS6_IJSA_SC_SB_EEES9_SE_SG_Li384ELb1ELb1ELb0ELb0EEENS1_36VarlenDynamicPersistentTileSchedulerILi192ELi144ELi384ELi128ELb0ELb1ELb1ELb0ELb1ELb1EEEEEEEEEvNT_6ParamsE --------------------------
	.section	.nv.constant0._ZN7cutlass13device_kernelIN5flash11enable_sm90INS1_16FlashAttnFwdSm90INS1_25CollectiveMainloopFwdSm90ILi2EN4cute5tupleIJNS5_1CILi1EEES8_S8_EEENS6_IJNS7_ILi192EEENS7_ILi144EEENS7_ILi96EEEEEELi96ENS_10bfloat16_tEfNS_4arch4Sm90ELb0ELb0ELb1ELb1ELb0ELb1ELb0ELb0ELb1ELb1ELb0ELb0EEENS1_21CollectiveEpilogueFwdINS6_IJSA_SC_SB_EEES9_SE_SG_Li384ELb1ELb1ELb0ELb0EEENS1_36VarlenDynamicPersistentTileSchedulerILi192ELi144ELi384ELi128ELb0ELb1ELb1ELb0ELb1ELb1EEEEEEEEEvNT_6ParamsE,"a",@progbits
	.sectionflags	@""
	.align	4
.nv.constant0._ZN7cutlass13device_kernelIN5flash11enable_sm90INS1_16FlashAttnFwdSm90INS1_25CollectiveMainloopFwdSm90ILi2EN4cute5tupleIJNS5_1CILi1EEES8_S8_EEENS6_IJNS7_ILi192EEENS7_ILi144EEENS7_ILi96EEEEEELi96ENS_10bfloat16_tEfNS_4arch4Sm90ELb0ELb0ELb1ELb1ELb0ELb1ELb0ELb0ELb1ELb1ELb0ELb0EEENS1_21CollectiveEpilogueFwdINS6_IJSA_SC_SB_EEES9_SE_SG_Li384ELb1ELb1ELb0ELb0EEENS1_36VarlenDynamicPersistentTileSchedulerILi192ELi144ELi384ELi128ELb0ELb1ELb1ELb0ELb1ELb1EEEEEEEEEvNT_6ParamsE:
	.zero		3328


//--------------------- .nv.constant0._ZN7cutlass13device_kernelIN5flash11enable_sm90INS1_16FlashAttnFwdSm90INS1_25CollectiveMainloopFwdSm90ILi2EN4cute5tupleIJNS5_1CILi1EEES8_S8_EEENS6_IJNS7_ILi192EEENS7_ILi128EEENS7_ILi96EEEEEELi96ENS_10bfloat16_tEfNS_4arch4Sm90ELb0ELb1ELb1ELb0ELb0ELb0ELb0ELb0ELb1ELb1ELb0ELb0EEENS1_21CollectiveEpilogueFwdINS6_IJSA_SC_SB_EEES9_SE_SG_Li384ELb0ELb1ELb0ELb0EEENS1_30DynamicPersistentTileSchedulerILi384ELi128ELb0ELb1ELb1EEEEEEEEEvNT_6ParamsE --------------------------
	.section	.nv.constant0._ZN7cutlass13device_kernelIN5flash11enable_sm90INS1_16FlashAttnFwdSm90INS1_25CollectiveMainloopFwdSm90ILi2EN4cute5tupleIJNS5_1CILi1EEES8_S8_EEENS6_IJNS7_ILi192EEENS7_ILi128EEENS7_ILi96EEEEEELi96ENS_10bfloat16_tEfNS_4arch4Sm90ELb0ELb1ELb1ELb0ELb0ELb0ELb0ELb0ELb1ELb1ELb0ELb0EEENS1_21CollectiveEpilogueFwdINS6_IJSA_SC_SB_EEES9_SE_SG_Li384ELb0ELb1ELb0ELb0EEENS1_30DynamicPersistentTileSchedulerILi384ELi128ELb0ELb1ELb1EEEEEEEEEvNT_6ParamsE,"a",@progbits
	.sectionflags	@""
	.align	4
.nv.constant0._ZN7cutlass13device_kernelIN5flash11enable_sm90INS1_16FlashAttnFwdSm90INS1_25CollectiveMainloopFwdSm90ILi2EN4cute5tupleIJNS5_1CILi1EEES8_S8_EEENS6_IJNS7_ILi192EEENS7_ILi128EEENS7_ILi96EEEEEELi96ENS_10bfloat16_tEfNS_4arch4Sm90ELb0ELb1ELb1ELb0ELb0ELb0ELb0ELb0ELb1ELb1ELb0ELb0EEENS1_21CollectiveEpilogueFwdINS6_IJSA_SC_SB_EEES9_SE_SG_Li384ELb0ELb1ELb0ELb0EEENS1_30DynamicPersistentTileSchedulerILi384ELi128ELb0ELb1ELb1EEEEEEEEEvNT_6ParamsE:
	.zero		3328


//--------------------- .nv.constant0._ZN7cutlass13device_kernelIN5flash11enable_sm90INS1_16FlashAttnFwdSm90INS1_25CollectiveMainloopFwdSm90ILi2EN4cute5tupleIJNS5_1CILi1EEES8_S8_EEENS6_IJNS7_ILi192EEENS7_ILi128EEENS7_ILi96EEEEEELi96ENS_10bfloat16_tEfNS_4arch4Sm90ELb0ELb1ELb1ELb1ELb0ELb0ELb0ELb0ELb1ELb1ELb0ELb0EEENS1_21CollectiveEpilogueFwdINS6_IJSA_SC_SB_EEES9_SE_SG_Li384ELb1ELb1ELb0ELb0EEENS1_36VarlenDynamicPersistentTileSchedulerILi192ELi128ELi384ELi128ELb0ELb1ELb1ELb1ELb0ELb1EEEEEEEEEvNT_6ParamsE --------------------------
	.section	.nv.constant0._ZN7cutlass13device_kernelIN5flash11enable_sm90INS1_16FlashAttnFwdSm90INS1_25CollectiveMainloopFwdSm90ILi2EN4cute5tupleIJNS5_1CILi1EEES8_S8_EEENS6_IJNS7_ILi192EEENS7_ILi128EEENS7_ILi96EEEEEELi96ENS_10bfloat16_tEfNS_4arch4Sm90ELb0ELb1ELb1ELb1ELb0ELb0ELb0ELb0ELb1ELb1ELb0ELb0EEENS1_21CollectiveEpilogueFwdINS6_IJSA_SC_SB_EEES9_SE_SG_Li384ELb1ELb1ELb0ELb0EEENS1_36VarlenDynamicPersistentTileSchedulerILi192ELi128ELi384ELi128ELb0ELb1ELb1ELb1ELb0ELb1EEEEEEEEEvNT_6ParamsE,"a",@progbits
	.sectionflags	@""
	.align	4
.nv.constant0._ZN7cutlass13device_kernelIN5flash11enable_sm90INS1_16FlashAttnFwdSm90INS1_25CollectiveMainloopFwdSm90ILi2EN4cute5tupleIJNS5_1CILi1EEES8_S8_EEENS6_IJNS7_ILi192EEENS7_ILi128EEENS7_ILi96EEEEEELi96ENS_10bfloat16_tEfNS_4arch4Sm90ELb0ELb1ELb1ELb1ELb0ELb0ELb0ELb0ELb1ELb1ELb0ELb0EEENS1_21CollectiveEpilogueFwdINS6_IJSA_SC_SB_EEES9_SE_SG_Li384ELb1ELb1ELb0ELb0EEENS1_36VarlenDynamicPersistentTileSchedulerILi192ELi128ELi384ELi128ELb0ELb1ELb1ELb1ELb0ELb1EEEEEEEEEvNT_6ParamsE:
	.zero		3328


//--------------------- .nv.constant0._ZN7cutlass13device_kernelIN5flash11enable_sm90INS1_16FlashAttnFwdSm90INS1_25CollectiveMainloopFwdSm90ILi2EN4cute5tupleIJNS5_1CILi1EEES8_S8_EEENS6_IJNS7_ILi192EEENS7_ILi128EEENS7_ILi96EEEEEELi96ENS_10bfloat16_tEfNS_4arch4Sm90ELb0ELb1ELb1ELb1ELb0ELb1ELb0ELb0ELb1ELb1ELb0ELb0EEENS1_21CollectiveEpilogueFwdINS6_IJSA_SC_SB_EEES9_SE_SG_Li384ELb1ELb1ELb0ELb0EEENS1_36VarlenDynamicPersistentTileSchedulerILi192ELi128ELi384ELi128ELb0ELb1ELb1ELb1ELb0ELb1EEEEEEEEEvNT_6ParamsE --------------------------
	.section	.nv.constant0._ZN7cutlass13device_kernelIN5flash11enable_sm90INS1_16FlashAttnFwdSm90INS1_25CollectiveMainloopFwdSm90ILi2EN4cute5tupleIJNS5_1CILi1EEES8_S8_EEENS6_IJNS7_ILi192EEENS7_ILi128EEENS7_ILi96EEEEEELi96ENS_10bfloat16_tEfNS_4arch4Sm90ELb0ELb1ELb1ELb1ELb0ELb1ELb0ELb0ELb1ELb1ELb0ELb0EEENS1_21CollectiveEpilogueFwdINS6_IJSA_SC_SB_EEES9_SE_SG_Li384ELb1ELb1ELb0ELb0EEENS1_36VarlenDynamicPersistentTileSchedulerILi192ELi128ELi384ELi128ELb0ELb1ELb1ELb1ELb0ELb1EEEEEEEEEvNT_6ParamsE,"a",@progbits
	.sectionflags	@""
	.align	4
.nv.constant0._ZN7cutlass13device_kernelIN5flash11enable_sm90INS1_16FlashAttnFwdSm90INS1_25CollectiveMainloopFwdSm90ILi2EN4cute5tupleIJNS5_1CILi1EEES8_S8_EEENS6_IJNS7_ILi192EEENS7_ILi128EEENS7_ILi96EEEEEELi96ENS_10bfloat16_tEfNS_4arch4Sm90ELb0ELb1ELb1ELb1ELb0ELb1ELb0ELb0ELb1ELb1ELb0ELb0EEENS1_21CollectiveEpilogueFwdINS6_IJSA_SC_SB_EEES9_SE_SG_Li384ELb1ELb1ELb0ELb0EEENS1_36VarlenDynamicPersistentTileSchedulerILi192ELi128ELi384ELi128ELb0ELb1ELb1ELb1ELb0ELb1EEEEEEEEEvNT_6ParamsE:
	.zero		3328


//--------------------- .nv.constant0._ZN7cutlass13device_kernelIN5flash11enable_sm90INS1_16FlashAttnFwdSm90INS1_25CollectiveMainloopFwdSm90ILi2EN4cute5tupleIJNS5_1CILi1EEES8_S8_EEENS6_IJNS7_ILi192EEENS7_ILi144EEENS7_ILi96EEEEEELi96ENS_10bfloat16_tEfNS_4arch4Sm90ELb1ELb0ELb1ELb0ELb0ELb0ELb0ELb0ELb1ELb1ELb0ELb0EEENS1_21CollectiveEpilogueFwdINS6_IJSA_SC_SB_EEES9_SE_SG_Li384ELb0ELb1ELb0ELb0EEENS1_30DynamicPersistentTileSchedulerILi384ELi128ELb0ELb1ELb1EEEEEEEEEvNT_6ParamsE --------------------------
	.section	.nv.constant0._ZN7cutlass13device_kernelIN5flash11enable_sm90INS1_16FlashAttnFwdSm90INS1_25CollectiveMainloopFwdSm90ILi2EN4cute5tupleIJNS5_1CILi1EEES8_S8_EEENS6_IJNS7_ILi192EEENS7_ILi144EEENS7_ILi96EEEEEELi96ENS_10bfloat16_tEfNS_4arch4Sm90ELb1ELb0ELb1ELb0ELb0ELb0ELb0ELb0ELb1ELb1ELb0ELb0EEENS1_21CollectiveEpilogueFwdINS6_IJSA_SC_SB_EEES9_SE_SG_Li384ELb0ELb1ELb0ELb0EEENS1_30DynamicPersistentTileSchedulerILi384ELi128ELb0ELb1ELb1EEEEEEEEEvNT_6ParamsE,"a",@progbits
	.sectionflags	@""
	.align	4
.nv.constant0._ZN7cutlass13device_kernelIN5flash11enable_sm90INS1_16FlashAttnFwdSm90INS1_25CollectiveMainloopFwdSm90ILi2EN4cute5tupleIJNS5_1CILi1EEES8_S8_EEENS6_IJNS7_ILi192EEENS7_ILi144EEENS7_ILi96EEEEEELi96ENS_10bfloat16_tEfNS_4arch4Sm90ELb1ELb0ELb1ELb0ELb0ELb0ELb0ELb0ELb1ELb1ELb0ELb0EEENS1_21CollectiveEpilogueFwdINS6_IJSA_SC_SB_EEES9_SE_SG_Li384ELb0ELb1ELb0ELb0EEENS1_30DynamicPersistentTileSchedulerILi384ELi128ELb0ELb1ELb1EEEEEEEEEvNT_6ParamsE:
	.zero		3328


//--------------------- .nv.constant0._ZN7cutlass13device_kernelIN5flash11enable_sm90INS1_16FlashAttnFwdSm90INS1_25CollectiveMainloopFwdSm90ILi2EN4cute5tupleIJNS5_1CILi1EEES8_S8_EEENS6_IJNS7_ILi192EEENS7_ILi144EEENS7_ILi96EEEEEELi96ENS_10bfloat16_tEfNS_4arch4Sm90ELb1ELb0ELb1ELb1ELb0ELb0ELb0ELb0ELb1ELb1ELb0ELb0EEENS1_21CollectiveEpilogueFwdINS6_IJSA_SC_SB_EEES9_SE_SG_Li384ELb1ELb1ELb0ELb0EEENS1_36VarlenDynamicPersistentTileSchedulerILi192ELi144ELi384ELi128ELb0ELb1ELb1ELb1ELb1ELb1EEEEEEEEEvNT_6ParamsE --------------------------
	.section	.nv.constant0._ZN7cutlass13device_kernelIN5flash11enable_sm90INS1_16FlashAttnFwdSm90INS1_25CollectiveMainloopFwdSm90ILi2EN4cute5tupleIJNS5_1CILi1EEES8_S8_EEENS6_IJNS7_ILi192EEENS7_ILi144EEENS7_ILi96EEEEEELi96ENS_10bfloat16_tEfNS_4arch4Sm90ELb1ELb0ELb1ELb1ELb0ELb0ELb0ELb0ELb1ELb1ELb0ELb0EEENS1_21CollectiveEpilogueFwdINS6_IJSA_SC_SB_EEES9_SE_SG_Li384ELb1ELb1ELb0ELb0EEENS1_36VarlenDynamicPersistentTileSchedulerILi192ELi144ELi384ELi128ELb0ELb1ELb1ELb1ELb1ELb1EEEEEEEEEvNT_6ParamsE,"a",@progbits
	.sectionflags	@""
	.align	4
.nv.constant0._ZN7cutlass13device_kernelIN5flash11enable_sm90INS1_16FlashAttnFwdSm90INS1_25CollectiveMainloopFwdSm90ILi2EN4cute5tupleIJNS5_1CILi1EEES8_S8_EEENS6_IJNS7_ILi192EEENS7_ILi144EEENS7_ILi96EEEEEELi96ENS_10bfloat16_tEfNS_4arch4Sm90ELb1ELb0ELb1ELb1ELb0ELb0ELb0ELb0ELb1ELb1ELb0ELb0EEENS1_21CollectiveEpilogueFwdINS6_IJSA_SC_SB_EEES9_SE_SG_Li384ELb1ELb1ELb0ELb0EEENS1_36VarlenDynamicPersistentTileSchedulerILi192ELi144ELi384ELi128ELb0ELb1ELb1ELb1ELb1ELb1EEEEEEEEEvNT_6ParamsE:
	.zero		3328


//--------------------- .nv.constant0._ZN7cutlass13device_kernelIN5flash11enable_sm90INS1_16FlashAttnFwdSm90INS1_25CollectiveMainloopFwdSm90ILi2EN4cute5tupleIJNS5_1CILi1EEES8_S8_EEENS6_IJNS7_ILi192EEENS7_ILi144EEENS7_ILi96EEEEEELi96ENS_10bfloat16_tEfNS_4arch4Sm90ELb1ELb0ELb1ELb1ELb0ELb1ELb0ELb0ELb1ELb1ELb0ELb0EEENS1_21CollectiveEpilogueFwdINS6_IJSA_SC_SB_EEES9_SE_SG_Li384ELb1ELb1ELb0ELb0EEENS1_36VarlenDynamicPersistentTileSchedulerILi192ELi144ELi384ELi128ELb0ELb1ELb1ELb1ELb1ELb1EEEEEEEEEvNT_6ParamsE --------------------------
	.section	.nv.constant0._ZN7cutlass13device_kernelIN5flash11enable_sm90INS1_16FlashAttnFwdSm90INS1_25CollectiveMainloopFwdSm90ILi2EN4cute5tupleIJNS5_1CILi1EEES8_S8_EEENS6_IJNS7_ILi192EEENS7_ILi144EEENS7_ILi96EEEEEELi96ENS_10bfloat16_tEfNS_4arch4Sm90ELb1ELb0ELb1ELb1ELb0ELb1ELb0ELb0ELb1ELb1ELb0ELb0EEENS1_21CollectiveEpilogueFwdINS6_IJSA_SC_SB_EEES9_SE_SG_Li384ELb1ELb1ELb0ELb0EEENS1_36VarlenDynamicPersistentTileSchedulerILi192ELi144ELi384ELi128ELb0ELb1ELb1ELb1ELb1ELb1EEEEEEEEEvNT_6ParamsE,"a",@progbits
	.sectionflags	@""
	.align	4
.nv.constant0._ZN7cutlass13device_kernelIN5flash11enable_sm90INS1_16FlashAttnFwdSm90INS1_25CollectiveMainloopFwdSm90ILi2EN4cute5tupleIJNS5_1CILi1EEES8_S8_EEENS6_IJNS7_ILi192EEENS7_ILi144EEENS7_ILi96EEEEEELi96ENS_10bfloat16_tEfNS_4arch4Sm90ELb1ELb0ELb1ELb1ELb0ELb1ELb0ELb0ELb1ELb1ELb0ELb0EEENS1_21CollectiveEpilogueFwdINS6_IJSA_SC_SB_EEES9_SE_SG_Li384ELb1ELb1ELb0ELb0EEENS1_36VarlenDynamicPersistentTileSchedulerILi192ELi144ELi384ELi128ELb0ELb1ELb1ELb1ELb1ELb1EEEEEEEEEvNT_6ParamsE:
	.zero		3328


//--------------------- SYMBOLS --------------------------

	.type		.nv.reservedSmem.offset0,@object
	.size		.nv.reservedSmem.offset0,0x4
	.type		__assertfail,@function
